	.target	sm_90a

	.elftype	@"ET_EXEC"


//--------------------- .note.nv.tkinfo           --------------------------
	.section	.note.nv.tkinfo,"",@"SHT_NOTE"
	.sectionflags	@"SHF_NOTE_NV_TKINFO"
	.tkinfo
        /*0018*/ 	.word	0x00000002
        /*0030*/ 	.string	""
        /*0030*/ 	.string	"ptxas"
        /*0030*/ 	.string	"Cuda compilation tools, release 13.0, V13.0.88"
        /*0030*/ 	.string	"Build cuda_13.0.r13.0/compiler.36424714_0"
        /*0030*/ 	.string	"-arch sm_90a -m 64 "



//--------------------- .note.nv.cuinfo           --------------------------
	.section	.note.nv.cuinfo,"",@"SHT_NOTE"
	.sectionflags	@"SHF_NOTE_NV_CUINFO"
        /*0018*/ 	.short	0x0002
        /*001a*/ 	.short	0x005a
        /*001c*/ 	.short	0x0082
	.zero		2


//--------------------- .nv.info                  --------------------------
	.section	.nv.info,"",@"SHT_CUDA_INFO"
	.align	4


	//----- nvinfo : EIATTR_REGCOUNT
	.align		4
        /*0000*/ 	.byte	0x04, 0x2f
        /*0002*/ 	.short	(.L_12 - .L_11)
	.align		4
.L_11:
        /*0004*/ 	.word	index@(_ZN5flash24flash_fwd_splitkv_kernelI23Flash_fwd_kernel_traitsILi192ELi64ELi64ELi4ELb0ELb0EN7cutlass6half_tE19Flash_kernel_traitsILi192ELi64ELi64ELi4ES3_EELb1ELb0ELb1ELb0ELb0ELb1ELb1ELb1EEEvNS_16Flash_fwd_paramsE)
        /*0008*/ 	.word	0x000000f2


	//----- nvinfo : EIATTR_FRAME_SIZE
	.align		4
.L_12:
        /*000c*/ 	.byte	0x04, 0x11
        /*000e*/ 	.short	(.L_14 - .L_13)
	.align		4
.L_13:
        /*0010*/ 	.word	index@(_ZN5flash24flash_fwd_splitkv_kernelI23Flash_fwd_kernel_traitsILi192ELi64ELi64ELi4ELb0ELb0EN7cutlass6half_tE19Flash_kernel_traitsILi192ELi64ELi64ELi4ES3_EELb1ELb0ELb1ELb0ELb0ELb1ELb1ELb1EEEvNS_16Flash_fwd_paramsE)
        /*0014*/ 	.word	0x00000000


	//----- nvinfo : EIATTR_REGCOUNT
	.align		4
.L_14:
        /*0018*/ 	.byte	0x04, 0x2f
        /*001a*/ 	.short	(.L_16 - .L_15)
	.align		4
.L_15:
        /*001c*/ 	.word	index@(_ZN5flash24flash_fwd_splitkv_kernelI23Flash_fwd_kernel_traitsILi192ELi64ELi64ELi4ELb0ELb0EN7cutlass6half_tE19Flash_kernel_traitsILi192ELi64ELi64ELi4ES3_EELb1ELb0ELb1ELb0ELb0ELb0ELb1ELb1EEEvNS_16Flash_fwd_paramsE)
        /*0020*/ 	.word	0x000000f6


	//----- nvinfo : EIATTR_FRAME_SIZE
	.align		4
.L_16:
        /*0024*/ 	.byte	0x04, 0x11
        /*0026*/ 	.short	(.L_18 - .L_17)
	.align		4
.L_17:
        /*0028*/ 	.word	index@(_ZN5flash24flash_fwd_splitkv_kernelI23Flash_fwd_kernel_traitsILi192ELi64ELi64ELi4ELb0ELb0EN7cutlass6half_tE19Flash_kernel_traitsILi192ELi64ELi64ELi4ES3_EELb1ELb0ELb1ELb0ELb0ELb0ELb1ELb1EEEvNS_16Flash_fwd_paramsE)
        /*002c*/ 	.word	0x00000000


	//----- nvinfo : EIATTR_REGCOUNT
	.align		4
.L_18:
        /*0030*/ 	.byte	0x04, 0x2f
        /*0032*/ 	.short	(.L_20 - .L_19)
	.align		4
.L_19:
        /*0034*/ 	.word	index@(_ZN5flash24flash_fwd_splitkv_kernelI23Flash_fwd_kernel_traitsILi192ELi64ELi64ELi4ELb0ELb0EN7cutlass6half_tE19Flash_kernel_traitsILi192ELi64ELi64ELi4ES3_EELb1ELb0ELb0ELb0ELb1ELb1ELb1ELb1EEEvNS_16Flash_fwd_paramsE)
        /*0038*/ 	.word	0x000000f6


	//----- nvinfo : EIATTR_FRAME_SIZE
	.align		4
.L_20:
        /*003c*/ 	.byte	0x04, 0x11
        /*003e*/ 	.short	(.L_22 - .L_21)
	.align		4
.L_21:
        /*0040*/ 	.word	index@(_ZN5flash24flash_fwd_splitkv_kernelI23Flash_fwd_kernel_traitsILi192ELi64ELi64ELi4ELb0ELb0EN7cutlass6half_tE19Flash_kernel_traitsILi192ELi64ELi64ELi4ES3_EELb1ELb0ELb0ELb0ELb1ELb1ELb1ELb1EEEvNS_16Flash_fwd_paramsE)
        /*0044*/ 	.word	0x00000000


	//----- nvinfo : EIATTR_REGCOUNT
	.align		4
.L_22:
        /*0048*/ 	.byte	0x04, 0x2f
        /*004a*/ 	.short	(.L_24 - .L_23)
	.align		4
.L_23:
        /*004c*/ 	.word	index@(_ZN5flash24flash_fwd_splitkv_kernelI23Flash_fwd_kernel_traitsILi192ELi64ELi64ELi4ELb0ELb0EN7cutlass6half_tE19Flash_kernel_traitsILi192ELi64ELi64ELi4ES3_EELb1ELb0ELb0ELb0ELb1ELb0ELb1ELb1EEEvNS_16Flash_fwd_paramsE)
        /*0050*/ 	.word	0x000000fb


	//----- nvinfo : EIATTR_FRAME_SIZE
	.align		4
.L_24:
        /*0054*/ 	.byte	0x04, 0x11
        /*0056*/ 	.short	(.L_26 - .L_25)
	.align		4
.L_25:
        /*0058*/ 	.word	index@(_ZN5flash24flash_fwd_splitkv_kernelI23Flash_fwd_kernel_traitsILi192ELi64ELi64ELi4ELb0ELb0EN7cutlass6half_tE19Flash_kernel_traitsILi192ELi64ELi64ELi4ES3_EELb1ELb0ELb0ELb0ELb1ELb0ELb1ELb1EEEvNS_16Flash_fwd_paramsE)
        /*005c*/ 	.word	0x00000000


	//----- nvinfo : EIATTR_REGCOUNT
	.align		4
.L_26:
        /*0060*/ 	.byte	0x04, 0x2f
        /*0062*/ 	.short	(.L_28 - .L_27)
	.align		4
.L_27:
        /*0064*/ 	.word	index@(_ZN5flash24flash_fwd_splitkv_kernelI23Flash_fwd_kernel_traitsILi192ELi64ELi64ELi4ELb0ELb0EN7cutlass6half_tE19Flash_kernel_traitsILi192ELi64ELi64ELi4ES3_EELb1ELb0ELb1ELb0ELb0ELb1ELb1ELb0EEEvNS_16Flash_fwd_paramsE)
        /*0068*/ 	.word	0x000000f1


	//----- nvinfo : EIATTR_FRAME_SIZE
	.align		4
.L_28:
        /*006c*/ 	.byte	0x04, 0x11
        /*006e*/ 	.short	(.L_30 - .L_29)
	.align		4
.L_29:
        /*0070*/ 	.word	index@(_ZN5flash24flash_fwd_splitkv_kernelI23Flash_fwd_kernel_traitsILi192ELi64ELi64ELi4ELb0ELb0EN7cutlass6half_tE19Flash_kernel_traitsILi192ELi64ELi64ELi4ES3_EELb1ELb0ELb1ELb0ELb0ELb1ELb1ELb0EEEvNS_16Flash_fwd_paramsE)
        /*0074*/ 	.word	0x00000000


	//----- nvinfo : EIATTR_REGCOUNT
	.align		4
.L_30:
        /*0078*/ 	.byte	0x04, 0x2f
        /*007a*/ 	.short	(.L_32 - .L_31)
	.align		4
.L_31:
        /*007c*/ 	.word	index@(_ZN5flash24flash_fwd_splitkv_kernelI23Flash_fwd_kernel_traitsILi192ELi64ELi64ELi4ELb0ELb0EN7cutlass6half_tE19Flash_kernel_traitsILi192ELi64ELi64ELi4ES3_EELb1ELb0ELb1ELb0ELb0ELb0ELb1ELb0EEEvNS_16Flash_fwd_paramsE)
        /*0080*/ 	.word	0x000000f3


	//----- nvinfo : EIATTR_FRAME_SIZE
	.align		4
.L_32:
        /*0084*/ 	.byte	0x04, 0x11
        /*0086*/ 	.short	(.L_34 - .L_33)
	.align		4
.L_33:
        /*0088*/ 	.word	index@(_ZN5flash24flash_fwd_splitkv_kernelI23Flash_fwd_kernel_traitsILi192ELi64ELi64ELi4ELb0ELb0EN7cutlass6half_tE19Flash_kernel_traitsILi192ELi64ELi64ELi4ES3_EELb1ELb0ELb1ELb0ELb0ELb0ELb1ELb0EEEvNS_16Flash_fwd_paramsE)
        /*008c*/ 	.word	0x00000000


	//----- nvinfo : EIATTR_REGCOUNT
	.align		4
.L_34:
        /*0090*/ 	.byte	0x04, 0x2f
        /*0092*/ 	.short	(.L_36 - .L_35)
	.align		4
.L_35:
        /*0094*/ 	.word	index@(_ZN5flash24flash_fwd_splitkv_kernelI23Flash_fwd_kernel_traitsILi192ELi64ELi64ELi4ELb0ELb0EN7cutlass6half_tE19Flash_kernel_traitsILi192ELi64ELi64ELi4ES3_EELb1ELb0ELb0ELb0ELb1ELb1ELb1ELb0EEEvNS_16Flash_fwd_paramsE)
        /*0098*/ 	.word	0x000000ff


	//----- nvinfo : EIATTR_FRAME_SIZE
	.align		4
.L_36:
        /*009c*/ 	.byte	0x04, 0x11
        /*009e*/ 	.short	(.L_38 - .L_37)
	.align		4
.L_37:
        /*00a0*/ 	.word	index@(_ZN5flash24flash_fwd_splitkv_kernelI23Flash_fwd_kernel_traitsILi192ELi64ELi64ELi4ELb0ELb0EN7cutlass6half_tE19Flash_kernel_traitsILi192ELi64ELi64ELi4ES3_EELb1ELb0ELb0ELb0ELb1ELb1ELb1ELb0EEEvNS_16Flash_fwd_paramsE)
        /*00a4*/ 	.word	0x00000000


	//----- nvinfo : EIATTR_REGCOUNT
	.align		4
.L_38:
        /*00a8*/ 	.byte	0x04, 0x2f
        /*00aa*/ 	.short	(.L_40 - .L_39)
	.align		4
.L_39:
        /*00ac*/ 	.word	index@(_ZN5flash24flash_fwd_splitkv_kernelI23Flash_fwd_kernel_traitsILi192ELi64ELi64ELi4ELb0ELb0EN7cutlass6half_tE19Flash_kernel_traitsILi192ELi64ELi64ELi4ES3_EELb1ELb0ELb0ELb0ELb1ELb0ELb1ELb0EEEvNS_16Flash_fwd_paramsE)
        /*00b0*/ 	.word	0x000000ff


	//----- nvinfo : EIATTR_FRAME_SIZE
	.align		4
.L_40:
        /*00b4*/ 	.byte	0x04, 0x11
        /*00b6*/ 	.short	(.L_42 - .L_41)
	.align		4
.L_41:
        /*00b8*/ 	.word	index@(_ZN5flash24flash_fwd_splitkv_kernelI23Flash_fwd_kernel_traitsILi192ELi64ELi64ELi4ELb0ELb0EN7cutlass6half_tE19Flash_kernel_traitsILi192ELi64ELi64ELi4ES3_EELb1ELb0ELb0ELb0ELb1ELb0ELb1ELb0EEEvNS_16Flash_fwd_paramsE)
        /*00bc*/ 	.word	0x00000000


	//----- nvinfo : EIATTR_REGCOUNT
	.align		4
.L_42:
        /*00c0*/ 	.byte	0x04, 0x2f
        /*00c2*/ 	.short	(.L_44 - .L_43)
	.align		4
.L_43:
        /*00c4*/ 	.word	index@(_ZN5flash24flash_fwd_splitkv_kernelI23Flash_fwd_kernel_traitsILi192ELi64ELi64ELi4ELb0ELb0EN7cutlass6half_tE19Flash_kernel_traitsILi192ELi64ELi64ELi4ES3_EELb1ELb0ELb1ELb0ELb0ELb1ELb0ELb1EEEvNS_16Flash_fwd_paramsE)
        /*00c8*/ 	.word	0x000000ed


	//----- nvinfo : EIATTR_FRAME_SIZE
	.align		4
.L_44:
        /*00cc*/ 	.byte	0x04, 0x11
        /*00ce*/ 	.short	(.L_46 - .L_45)
	.align		4
.L_45:
        /*00d0*/ 	.word	index@(_ZN5flash24flash_fwd_splitkv_kernelI23Flash_fwd_kernel_traitsILi192ELi64ELi64ELi4ELb0ELb0EN7cutlass6half_tE19Flash_kernel_traitsILi192ELi64ELi64ELi4ES3_EELb1ELb0ELb1ELb0ELb0ELb1ELb0ELb1EEEvNS_16Flash_fwd_paramsE)
        /*00d4*/ 	.word	0x00000000


	//----- nvinfo : EIATTR_REGCOUNT
	.align		4
.L_46:
        /*00d8*/ 	.byte	0x04, 0x2f
        /*00da*/ 	.short	(.L_48 - .L_47)
	.align		4
.L_47:
        /*00dc*/ 	.word	index@(_ZN5flash24flash_fwd_splitkv_kernelI23Flash_fwd_kernel_traitsILi192ELi64ELi64ELi4ELb0ELb0EN7cutlass6half_tE19Flash_kernel_traitsILi192ELi64ELi64ELi4ES3_EELb1ELb0ELb1ELb0ELb0ELb0ELb0ELb1EEEvNS_16Flash_fwd_paramsE)
        /*00e0*/ 	.word	0x000000f5


	//----- nvinfo : EIATTR_FRAME_SIZE
	.align		4
.L_48:
        /*00e4*/ 	.byte	0x04, 0x11
        /*00e6*/ 	.short	(.L_50 - .L_49)
	.align		4
.L_49:
        /*00e8*/ 	.word	index@(_ZN5flash24flash_fwd_splitkv_kernelI23Flash_fwd_kernel_traitsILi192ELi64ELi64ELi4ELb0ELb0EN7cutlass6half_tE19Flash_kernel_traitsILi192ELi64ELi64ELi4ES3_EELb1ELb0ELb1ELb0ELb0ELb0ELb0ELb1EEEvNS_16Flash_fwd_paramsE)
        /*00ec*/ 	.word	0x00000000


	//----- nvinfo : EIATTR_REGCOUNT
	.align		4
.L_50:
        /*00f0*/ 	.byte	0x04, 0x2f
        /*00f2*/ 	.short	(.L_52 - .L_51)
	.align		4
.L_51:
        /*00f4*/ 	.word	index@(_ZN5flash24flash_fwd_splitkv_kernelI23Flash_fwd_kernel_traitsILi192ELi64ELi64ELi4ELb0ELb0EN7cutlass6half_tE19Flash_kernel_traitsILi192ELi64ELi64ELi4ES3_EELb1ELb0ELb0ELb0ELb1ELb1ELb0ELb1EEEvNS_16Flash_fwd_paramsE)
        /*00f8*/ 	.word	0x000000ee


	//----- nvinfo : EIATTR_FRAME_SIZE
	.align		4
.L_52:
        /*00fc*/ 	.byte	0x04, 0x11
        /*00fe*/ 	.short	(.L_54 - .L_53)
	.align		4
.L_53:
        /*0100*/ 	.word	index@(_ZN5flash24flash_fwd_splitkv_kernelI23Flash_fwd_kernel_traitsILi192ELi64ELi64ELi4ELb0ELb0EN7cutlass6half_tE19Flash_kernel_traitsILi192ELi64ELi64ELi4ES3_EELb1ELb0ELb0ELb0ELb1ELb1ELb0ELb1EEEvNS_16Flash_fwd_paramsE)
        /*0104*/ 	.word	0x00000000


	//----- nvinfo : EIATTR_REGCOUNT
	.align		4
.L_54:
        /*0108*/ 	.byte	0x04, 0x2f
        /*010a*/ 	.short	(.L_56 - .L_55)
	.align		4
.L_55:
        /*010c*/ 	.word	index@(_ZN5flash24flash_fwd_splitkv_kernelI23Flash_fwd_kernel_traitsILi192ELi64ELi64ELi4ELb0ELb0EN7cutlass6half_tE19Flash_kernel_traitsILi192ELi64ELi64ELi4ES3_EELb1ELb0ELb0ELb0ELb1ELb0ELb0ELb1EEEvNS_16Flash_fwd_paramsE)
        /*0110*/ 	.word	0x000000fa


	//----- nvinfo : EIATTR_FRAME_SIZE
	.align		4
.L_56:
        /*0114*/ 	.byte	0x04, 0x11
        /*0116*/ 	.short	(.L_58 - .L_57)
	.align		4
.L_57:
        /*0118*/ 	.word	index@(_ZN5flash24flash_fwd_splitkv_kernelI23Flash_fwd_kernel_traitsILi192ELi64ELi64ELi4ELb0ELb0EN7cutlass6half_tE19Flash_kernel_traitsILi192ELi64ELi64ELi4ES3_EELb1ELb0ELb0ELb0ELb1ELb0ELb0ELb1EEEvNS_16Flash_fwd_paramsE)
        /*011c*/ 	.word	0x00000000


	//----- nvinfo : EIATTR_REGCOUNT
	.align		4
.L_58:
        /*0120*/ 	.byte	0x04, 0x2f
        /*0122*/ 	.short	(.L_60 - .L_59)
	.align		4
.L_59:
        /*0124*/ 	.word	index@(_ZN5flash24flash_fwd_splitkv_kernelI23Flash_fwd_kernel_traitsILi192ELi64ELi64ELi4ELb0ELb0EN7cutlass6half_tE19Flash_kernel_traitsILi192ELi64ELi64ELi4ES3_EELb1ELb0ELb1ELb0ELb0ELb1ELb0ELb0EEEvNS_16Flash_fwd_paramsE)
        /*0128*/ 	.word	0x000000f3


	//----- nvinfo : EIATTR_FRAME_SIZE
	.align		4
.L_60:
        /*012c*/ 	.byte	0x04, 0x11
        /*012e*/ 	.short	(.L_62 - .L_61)
	.align		4
.L_61:
        /*0130*/ 	.word	index@(_ZN5flash24flash_fwd_splitkv_kernelI23Flash_fwd_kernel_traitsILi192ELi64ELi64ELi4ELb0ELb0EN7cutlass6half_tE19Flash_kernel_traitsILi192ELi64ELi64ELi4ES3_EELb1ELb0ELb1ELb0ELb0ELb1ELb0ELb0EEEvNS_16Flash_fwd_paramsE)
        /*0134*/ 	.word	0x00000000


	//----- nvinfo : EIATTR_REGCOUNT
	.align		4
.L_62:
        /*0138*/ 	.byte	0x04, 0x2f
        /*013a*/ 	.short	(.L_64 - .L_63)
	.align		4
.L_63:
        /*013c*/ 	.word	index@(_ZN5flash24flash_fwd_splitkv_kernelI23Flash_fwd_kernel_traitsILi192ELi64ELi64ELi4ELb0ELb0EN7cutlass6half_tE19Flash_kernel_traitsILi192ELi64ELi64ELi4ES3_EELb1ELb0ELb1ELb0ELb0ELb0ELb0ELb0EEEvNS_16Flash_fwd_paramsE)
        /*0140*/ 	.word	0x000000f5


	//----- nvinfo : EIATTR_FRAME_SIZE
	.align		4
.L_64:
        /*0144*/ 	.byte	0x04, 0x11
        /*0146*/ 	.short	(.L_66 - .L_65)
	.align		4
.L_65:
        /*0148*/ 	.word	index@(_ZN5flash24flash_fwd_splitkv_kernelI23Flash_fwd_kernel_traitsILi192ELi64ELi64ELi4ELb0ELb0EN7cutlass6half_tE19Flash_kernel_traitsILi192ELi64ELi64ELi4ES3_EELb1ELb0ELb1ELb0ELb0ELb0ELb0ELb0EEEvNS_16Flash_fwd_paramsE)
        /*014c*/ 	.word	0x00000000


	//----- nvinfo : EIATTR_REGCOUNT
	.align		4
.L_66:
        /*0150*/ 	.byte	0x04, 0x2f
        /*0152*/ 	.short	(.L_68 - .L_67)
	.align		4
.L_67:
        /*0154*/ 	.word	index@(_ZN5flash24flash_fwd_splitkv_kernelI23Flash_fwd_kernel_traitsILi192ELi64ELi64ELi4ELb0ELb0EN7cutlass6half_tE19Flash_kernel_traitsILi192ELi64ELi64ELi4ES3_EELb1ELb0ELb0ELb0ELb1ELb1ELb0ELb0EEEvNS_16Flash_fwd_paramsE)
        /*0158*/ 	.word	0x000000ff


	//----- nvinfo : EIATTR_FRAME_SIZE
	.align		4
.L_68:
        /*015c*/ 	.byte	0x04, 0x11
        /*015e*/ 	.short	(.L_70 - .L_69)
	.align		4
.L_69:
        /*0160*/ 	.word	index@(_ZN5flash24flash_fwd_splitkv_kernelI23Flash_fwd_kernel_traitsILi192ELi64ELi64ELi4ELb0ELb0EN7cutlass6half_tE19Flash_kernel_traitsILi192ELi64ELi64ELi4ES3_EELb1ELb0ELb0ELb0ELb1ELb1ELb0ELb0EEEvNS_16Flash_fwd_paramsE)
        /*0164*/ 	.word	0x00000000


	//----- nvinfo : EIATTR_REGCOUNT
	.align		4
.L_70:
        /*0168*/ 	.byte	0x04, 0x2f
        /*016a*/ 	.short	(.L_72 - .L_71)
	.align		4
.L_71:
        /*016c*/ 	.word	index@(_ZN5flash24flash_fwd_splitkv_kernelI23Flash_fwd_kernel_traitsILi192ELi64ELi64ELi4ELb0ELb0EN7cutlass6half_tE19Flash_kernel_traitsILi192ELi64ELi64ELi4ES3_EELb1ELb0ELb0ELb0ELb1ELb0ELb0ELb0EEEvNS_16Flash_fwd_paramsE)
        /*0170*/ 	.word	0x000000fe


	//----- nvinfo : EIATTR_FRAME_SIZE
	.align		4
.L_72:
        /*0174*/ 	.byte	0x04, 0x11
        /*0176*/ 	.short	(.L_74 - .L_73)
	.align		4
.L_73:
        /*0178*/ 	.word	index@(_ZN5flash24flash_fwd_splitkv_kernelI23Flash_fwd_kernel_traitsILi192ELi64ELi64ELi4ELb0ELb0EN7cutlass6half_tE19Flash_kernel_traitsILi192ELi64ELi64ELi4ES3_EELb1ELb0ELb0ELb0ELb1ELb0ELb0ELb0EEEvNS_16Flash_fwd_paramsE)
        /*017c*/ 	.word	0x00000000


	//----- nvinfo : EIATTR_REGCOUNT
	.align		4
.L_74:
        /*0180*/ 	.byte	0x04, 0x2f
        /*0182*/ 	.short	(.L_76 - .L_75)
	.align		4
.L_75:
        /*0184*/ 	.word	index@(_ZN5flash24flash_fwd_splitkv_kernelI23Flash_fwd_kernel_traitsILi192ELi64ELi64ELi4ELb0ELb0EN7cutlass6half_tE19Flash_kernel_traitsILi192ELi64ELi64ELi4ES3_EELb1ELb0ELb0ELb0ELb0ELb1ELb1ELb1EEEvNS_16Flash_fwd_paramsE)
        /*0188*/ 	.word	0x000000f6


	//----- nvinfo : EIATTR_FRAME_SIZE
	.align		4
.L_76:
        /*018c*/ 	.byte	0x04, 0x11
        /*018e*/ 	.short	(.L_78 - .L_77)
	.align		4
.L_77:
        /*0190*/ 	.word	index@(_ZN5flash24flash_fwd_splitkv_kernelI23Flash_fwd_kernel_traitsILi192ELi64ELi64ELi4ELb0ELb0EN7cutlass6half_tE19Flash_kernel_traitsILi192ELi64ELi64ELi4ES3_EELb1ELb0ELb0ELb0ELb0ELb1ELb1ELb1EEEvNS_16Flash_fwd_paramsE)
        /*0194*/ 	.word	0x00000000


	//----- nvinfo : EIATTR_REGCOUNT
	.align		4
.L_78:
        /*0198*/ 	.byte	0x04, 0x2f
        /*019a*/ 	.short	(.L_80 - .L_79)
	.align		4
.L_79:
        /*019c*/ 	.word	index@(_ZN5flash24flash_fwd_splitkv_kernelI23Flash_fwd_kernel_traitsILi192ELi64ELi64ELi4ELb0ELb0EN7cutlass6half_tE19Flash_kernel_traitsILi192ELi64ELi64ELi4ES3_EELb1ELb0ELb0ELb0ELb0ELb0ELb1ELb1EEEvNS_16Flash_fwd_paramsE)
        /*01a0*/ 	.word	0x000000fd


	//----- nvinfo : EIATTR_FRAME_SIZE
	.align		4
.L_80:
        /*01a4*/ 	.byte	0x04, 0x11
        /*01a6*/ 	.short	(.L_82 - .L_81)
	.align		4
.L_81:
        /*01a8*/ 	.word	index@(_ZN5flash24flash_fwd_splitkv_kernelI23Flash_fwd_kernel_traitsILi192ELi64ELi64ELi4ELb0ELb0EN7cutlass6half_tE19Flash_kernel_traitsILi192ELi64ELi64ELi4ES3_EELb1ELb0ELb0ELb0ELb0ELb0ELb1ELb1EEEvNS_16Flash_fwd_paramsE)
        /*01ac*/ 	.word	0x00000000


	//----- nvinfo : EIATTR_REGCOUNT
	.align		4
.L_82:
        /*01b0*/ 	.byte	0x04, 0x2f
        /*01b2*/ 	.short	(.L_84 - .L_83)
	.align		4
.L_83:
        /*01b4*/ 	.word	index@(_ZN5flash24flash_fwd_splitkv_kernelI23Flash_fwd_kernel_traitsILi192ELi64ELi64ELi4ELb0ELb0EN7cutlass6half_tE19Flash_kernel_traitsILi192ELi64ELi64ELi4ES3_EELb1ELb0ELb0ELb0ELb0ELb1ELb1ELb0EEEvNS_16Flash_fwd_paramsE)
        /*01b8*/ 	.word	0x000000ff


	//----- nvinfo : EIATTR_FRAME_SIZE
	.align		4
.L_84:
        /*01bc*/ 	.byte	0x04, 0x11
        /*01be*/ 	.short	(.L_86 - .L_85)
	.align		4
.L_85:
        /*01c0*/ 	.word	index@(_ZN5flash24flash_fwd_splitkv_kernelI23Flash_fwd_kernel_traitsILi192ELi64ELi64ELi4ELb0ELb0EN7cutlass6half_tE19Flash_kernel_traitsILi192ELi64ELi64ELi4ES3_EELb1ELb0ELb0ELb0ELb0ELb1ELb1ELb0EEEvNS_16Flash_fwd_paramsE)
        /*01c4*/ 	.word	0x00000000


	//----- nvinfo : EIATTR_REGCOUNT
	.align		4
.L_86:
        /*01c8*/ 	.byte	0x04, 0x2f
        /*01ca*/ 	.short	(.L_88 - .L_87)
	.align		4
.L_87:
        /*01cc*/ 	.word	index@(_ZN5flash24flash_fwd_splitkv_kernelI23Flash_fwd_kernel_traitsILi192ELi64ELi64ELi4ELb0ELb0EN7cutlass6half_tE19Flash_kernel_traitsILi192ELi64ELi64ELi4ES3_EELb1ELb0ELb0ELb0ELb0ELb0ELb1ELb0EEEvNS_16Flash_fwd_paramsE)
        /*01d0*/ 	.word	0x000000fa


	//----- nvinfo : EIATTR_FRAME_SIZE
	.align		4
.L_88:
        /*01d4*/ 	.byte	0x04, 0x11
        /*01d6*/ 	.short	(.L_90 - .L_89)
	.align		4
.L_89:
        /*01d8*/ 	.word	index@(_ZN5flash24flash_fwd_splitkv_kernelI23Flash_fwd_kernel_traitsILi192ELi64ELi64ELi4ELb0ELb0EN7cutlass6half_tE19Flash_kernel_traitsILi192ELi64ELi64ELi4ES3_EELb1ELb0ELb0ELb0ELb0ELb0ELb1ELb0EEEvNS_16Flash_fwd_paramsE)
        /*01dc*/ 	.word	0x00000000


	//----- nvinfo : EIATTR_REGCOUNT
	.align		4
.L_90:
        /*01e0*/ 	.byte	0x04, 0x2f
        /*01e2*/ 	.short	(.L_92 - .L_91)
	.align		4
.L_91:
        /*01e4*/ 	.word	index@(_ZN5flash24flash_fwd_splitkv_kernelI23Flash_fwd_kernel_traitsILi192ELi64ELi64ELi4ELb0ELb0EN7cutlass6half_tE19Flash_kernel_traitsILi192ELi64ELi64ELi4ES3_EELb1ELb0ELb0ELb0ELb0ELb1ELb0ELb1EEEvNS_16Flash_fwd_paramsE)
        /*01e8*/ 	.word	0x000000f8


	//----- nvinfo : EIATTR_FRAME_SIZE
	.align		4
.L_92:
        /*01ec*/ 	.byte	0x04, 0x11
        /*01ee*/ 	.short	(.L_94 - .L_93)
	.align		4
.L_93:
        /*01f0*/ 	.word	index@(_ZN5flash24flash_fwd_splitkv_kernelI23Flash_fwd_kernel_traitsILi192ELi64ELi64ELi4ELb0ELb0EN7cutlass6half_tE19Flash_kernel_traitsILi192ELi64ELi64ELi4ES3_EELb1ELb0ELb0ELb0ELb0ELb1ELb0ELb1EEEvNS_16Flash_fwd_paramsE)
        /*01f4*/ 	.word	0x00000000


	//----- nvinfo : EIATTR_REGCOUNT
	.align		4
.L_94:
        /*01f8*/ 	.byte	0x04, 0x2f
        /*01fa*/ 	.short	(.L_96 - .L_95)
	.align		4
.L_95:
        /*01fc*/ 	.word	index@(_ZN5flash24flash_fwd_splitkv_kernelI23Flash_fwd_kernel_traitsILi192ELi64ELi64ELi4ELb0ELb0EN7cutlass6half_tE19Flash_kernel_traitsILi192ELi64ELi64ELi4ES3_EELb1ELb0ELb0ELb0ELb0ELb0ELb0ELb1EEEvNS_16Flash_fwd_paramsE)
        /*0200*/ 	.word	0x000000fd


	//----- nvinfo : EIATTR_FRAME_SIZE
	.align		4
.L_96:
        /*0204*/ 	.byte	0x04, 0x11
        /*0206*/ 	.short	(.L_98 - .L_97)
	.align		4
.L_97:
        /*0208*/ 	.word	index@(_ZN5flash24flash_fwd_splitkv_kernelI23Flash_fwd_kernel_traitsILi192ELi64ELi64ELi4ELb0ELb0EN7cutlass6half_tE19Flash_kernel_traitsILi192ELi64ELi64ELi4ES3_EELb1ELb0ELb0ELb0ELb0ELb0ELb0ELb1EEEvNS_16Flash_fwd_paramsE)
        /*020c*/ 	.word	0x00000000


	//----- nvinfo : EIATTR_REGCOUNT
	.align		4
.L_98:
        /*0210*/ 	.byte	0x04, 0x2f
        /*0212*/ 	.short	(.L_100 - .L_99)
	.align		4
.L_99:
        /*0214*/ 	.word	index@(_ZN5flash24flash_fwd_splitkv_kernelI23Flash_fwd_kernel_traitsILi192ELi64ELi64ELi4ELb0ELb0EN7cutlass6half_tE19Flash_kernel_traitsILi192ELi64ELi64ELi4ES3_EELb1ELb0ELb0ELb0ELb0ELb1ELb0ELb0EEEvNS_16Flash_fwd_paramsE)
        /*0218*/ 	.word	0x000000fe


	//----- nvinfo : EIATTR_FRAME_SIZE
	.align		4
.L_100:
        /*021c*/ 	.byte	0x04, 0x11
        /*021e*/ 	.short	(.L_102 - .L_101)
	.align		4
.L_101:
        /*0220*/ 	.word	index@(_ZN5flash24flash_fwd_splitkv_kernelI23Flash_fwd_kernel_traitsILi192ELi64ELi64ELi4ELb0ELb0EN7cutlass6half_tE19Flash_kernel_traitsILi192ELi64ELi64ELi4ES3_EELb1ELb0ELb0ELb0ELb0ELb1ELb0ELb0EEEvNS_16Flash_fwd_paramsE)
        /*0224*/ 	.word	0x00000000


	//----- nvinfo : EIATTR_REGCOUNT
	.align		4
.L_102:
        /*0228*/ 	.byte	0x04, 0x2f
        /*022a*/ 	.short	(.L_104 - .L_103)
	.align		4
.L_103:
        /*022c*/ 	.word	index@(_ZN5flash24flash_fwd_splitkv_kernelI23Flash_fwd_kernel_traitsILi192ELi64ELi64ELi4ELb0ELb0EN7cutlass6half_tE19Flash_kernel_traitsILi192ELi64ELi64ELi4ES3_EELb1ELb0ELb0ELb0ELb0ELb0ELb0ELb0EEEvNS_16Flash_fwd_paramsE)
        /*0230*/ 	.word	0x000000fc


	//----- nvinfo : EIATTR_FRAME_SIZE
	.align		4
.L_104:
        /*0234*/ 	.byte	0x04, 0x11
        /*0236*/ 	.short	(.L_106 - .L_105)
	.align		4
.L_105:
        /*0238*/ 	.word	index@(_ZN5flash24flash_fwd_splitkv_kernelI23Flash_fwd_kernel_traitsILi192ELi64ELi64ELi4ELb0ELb0EN7cutlass6half_tE19Flash_kernel_traitsILi192ELi64ELi64ELi4ES3_EELb1ELb0ELb0ELb0ELb0ELb0ELb0ELb0EEEvNS_16Flash_fwd_paramsE)
        /*023c*/ 	.word	0x00000000


	//----- nvinfo : EIATTR_REGCOUNT
	.align		4
.L_106:
        /*0240*/ 	.byte	0x04, 0x2f
        /*0242*/ 	.short	(.L_108 - .L_107)
	.align		4
.L_107:
        /*0244*/ 	.word	index@(_ZN5flash32flash_fwd_splitkv_combine_kernelI23Flash_fwd_kernel_traitsILi192ELi64ELi64ELi4ELb0ELb0EN7cutlass6half_tE19Flash_kernel_traitsILi192ELi64ELi64ELi4ES3_EELi8ELi1ELb1EEEvNS_16Flash_fwd_paramsE)
        /*0248*/ 	.word	0x00000036


	//----- nvinfo : EIATTR_FRAME_SIZE
	.align		4
.L_108:
        /*024c*/ 	.byte	0x04, 0x11
        /*024e*/ 	.short	(.L_110 - .L_109)
	.align		4
.L_109:
        /*0250*/ 	.word	index@($__internal_13_$__cuda_sm20_div_s64)
        /*0254*/ 	.word	0x00000000


	//----- nvinfo : EIATTR_FRAME_SIZE
	.align		4
.L_110:
        /*0258*/ 	.byte	0x04, 0x11
        /*025a*/ 	.short	(.L_112 - .L_111)
	.align		4
.L_111:
        /*025c*/ 	.word	index@(_ZN5flash32flash_fwd_splitkv_combine_kernelI23Flash_fwd_kernel_traitsILi192ELi64ELi64ELi4ELb0ELb0EN7cutlass6half_tE19Flash_kernel_traitsILi192ELi64ELi64ELi4ES3_EELi8ELi1ELb1EEEvNS_16Flash_fwd_paramsE)
        /*0260*/ 	.word	0x00000000


	//----- nvinfo : EIATTR_REGCOUNT
	.align		4
.L_112:
        /*0264*/ 	.byte	0x04, 0x2f
        /*0266*/ 	.short	(.L_114 - .L_113)
	.align		4
.L_113:
        /*0268*/ 	.word	index@(_ZN5flash32flash_fwd_splitkv_combine_kernelI23Flash_fwd_kernel_traitsILi192ELi64ELi64ELi4ELb0ELb0EN7cutlass6half_tE19Flash_kernel_traitsILi192ELi64ELi64ELi4ES3_EELi8ELi2ELb1EEEvNS_16Flash_fwd_paramsE)
        /*026c*/ 	.word	0x00000036


	//----- nvinfo : EIATTR_FRAME_SIZE
	.align		4
.L_114:
        /*0270*/ 	.byte	0x04, 0x11
        /*0272*/ 	.short	(.L_116 - .L_115)
	.align		4
.L_115:
        /*0274*/ 	.word	index@($__internal_12_$__cuda_sm20_div_s64)
        /*0278*/ 	.word	0x00000000


	//----- nvinfo : EIATTR_FRAME_SIZE
	.align		4
.L_116:
        /*027c*/ 	.byte	0x04, 0x11
        /*027e*/ 	.short	(.L_118 - .L_117)
	.align		4
.L_117:
        /*0280*/ 	.word	index@(_ZN5flash32flash_fwd_splitkv_combine_kernelI23Flash_fwd_kernel_traitsILi192ELi64ELi64ELi4ELb0ELb0EN7cutlass6half_tE19Flash_kernel_traitsILi192ELi64ELi64ELi4ES3_EELi8ELi2ELb1EEEvNS_16Flash_fwd_paramsE)
        /*0284*/ 	.word	0x00000000


	//----- nvinfo : EIATTR_REGCOUNT
	.align		4
.L_118:
        /*0288*/ 	.byte	0x04, 0x2f
        /*028a*/ 	.short	(.L_120 - .L_119)
	.align		4
.L_119:
        /*028c*/ 	.word	index@(_ZN5flash32flash_fwd_splitkv_combine_kernelI23Flash_fwd_kernel_traitsILi192ELi64ELi64ELi4ELb0ELb0EN7cutlass6half_tE19Flash_kernel_traitsILi192ELi64ELi64ELi4ES3_EELi8ELi3ELb1EEEvNS_16Flash_fwd_paramsE)
        /*0290*/ 	.word	0x00000036


	//----- nvinfo : EIATTR_FRAME_SIZE
	.align		4
.L_120:
        /*0294*/ 	.byte	0x04, 0x11
        /*0296*/ 	.short	(.L_122 - .L_121)
	.align		4
.L_121:
        /*0298*/ 	.word	index@($__internal_11_$__cuda_sm20_div_s64)
        /*029c*/ 	.word	0x00000000


	//----- nvinfo : EIATTR_FRAME_SIZE
	.align		4
.L_122:
        /*02a0*/ 	.byte	0x04, 0x11
        /*02a2*/ 	.short	(.L_124 - .L_123)
	.align		4
.L_123:
        /*02a4*/ 	.word	index@(_ZN5flash32flash_fwd_splitkv_combine_kernelI23Flash_fwd_kernel_traitsILi192ELi64ELi64ELi4ELb0ELb0EN7cutlass6half_tE19Flash_kernel_traitsILi192ELi64ELi64ELi4ES3_EELi8ELi3ELb1EEEvNS_16Flash_fwd_paramsE)
        /*02a8*/ 	.word	0x00000000


	//----- nvinfo : EIATTR_REGCOUNT
	.align		4
.L_124:
        /*02ac*/ 	.byte	0x04, 0x2f
        /*02ae*/ 	.short	(.L_126 - .L_125)
	.align		4
.L_125:
        /*02b0*/ 	.word	index@(_ZN5flash32flash_fwd_splitkv_combine_kernelI23Flash_fwd_kernel_traitsILi192ELi64ELi64ELi4ELb0ELb0EN7cutlass6half_tE19Flash_kernel_traitsILi192ELi64ELi64ELi4ES3_EELi8ELi4ELb1EEEvNS_16Flash_fwd_paramsE)
        /*02b4*/ 	.word	0x00000036


	//----- nvinfo : EIATTR_FRAME_SIZE
	.align		4
.L_126:
        /*02b8*/ 	.byte	0x04, 0x11
        /*02ba*/ 	.short	(.L_128 - .L_127)
	.align		4
.L_127:
        /*02bc*/ 	.word	index@($__internal_10_$__cuda_sm20_div_s64)
        /*02c0*/ 	.word	0x00000000


	//----- nvinfo : EIATTR_FRAME_SIZE
	.align		4
.L_128:
        /*02c4*/ 	.byte	0x04, 0x11
        /*02c6*/ 	.short	(.L_130 - .L_129)
	.align		4
.L_129:
        /*02c8*/ 	.word	index@(_ZN5flash32flash_fwd_splitkv_combine_kernelI23Flash_fwd_kernel_traitsILi192ELi64ELi64ELi4ELb0ELb0EN7cutlass6half_tE19Flash_kernel_traitsILi192ELi64ELi64ELi4ES3_EELi8ELi4ELb1EEEvNS_16Flash_fwd_paramsE)
        /*02cc*/ 	.word	0x00000000


	//----- nvinfo : EIATTR_REGCOUNT
	.align		4
.L_130:
        /*02d0*/ 	.byte	0x04, 0x2f
        /*02d2*/ 	.short	(.L_132 - .L_131)
	.align		4
.L_131:
        /*02d4*/ 	.word	index@(_ZN5flash32flash_fwd_splitkv_combine_kernelI23Flash_fwd_kernel_traitsILi192ELi64ELi64ELi4ELb0ELb0EN7cutlass6half_tE19Flash_kernel_traitsILi192ELi64ELi64ELi4ES3_EELi8ELi5ELb1EEEvNS_16Flash_fwd_paramsE)
        /*02d8*/ 	.word	0x0000003c


	//----- nvinfo : EIATTR_FRAME_SIZE
	.align		4
.L_132:
        /*02dc*/ 	.byte	0x04, 0x11
        /*02de*/ 	.short	(.L_134 - .L_133)
	.align		4
.L_133:
        /*02e0*/ 	.word	index@($__internal_9_$__cuda_sm20_div_s64)
        /*02e4*/ 	.word	0x00000000


	//----- nvinfo : EIATTR_FRAME_SIZE
	.align		4
.L_134:
        /*02e8*/ 	.byte	0x04, 0x11
        /*02ea*/ 	.short	(.L_136 - .L_135)
	.align		4
.L_135:
        /*02ec*/ 	.word	index@(_ZN5flash32flash_fwd_splitkv_combine_kernelI23Flash_fwd_kernel_traitsILi192ELi64ELi64ELi4ELb0ELb0EN7cutlass6half_tE19Flash_kernel_traitsILi192ELi64ELi64ELi4ES3_EELi8ELi5ELb1EEEvNS_16Flash_fwd_paramsE)
        /*02f0*/ 	.word	0x00000000


	//----- nvinfo : EIATTR_REGCOUNT
	.align		4
.L_136:
        /*02f4*/ 	.byte	0x04, 0x2f
        /*02f6*/ 	.short	(.L_138 - .L_137)
	.align		4
.L_137:
        /*02f8*/ 	.word	index@(_ZN5flash32flash_fwd_splitkv_combine_kernelI23Flash_fwd_kernel_traitsILi192ELi64ELi64ELi4ELb0ELb0EN7cutlass6half_tE19Flash_kernel_traitsILi192ELi64ELi64ELi4ES3_EELi8ELi6ELb1EEEvNS_16Flash_fwd_paramsE)
        /*02fc*/ 	.word	0x00000040


	//----- nvinfo : EIATTR_FRAME_SIZE
	.align		4
.L_138:
        /*0300*/ 	.byte	0x04, 0x11
        /*0302*/ 	.short	(.L_140 - .L_139)
	.align		4
.L_139:
        /*0304*/ 	.word	index@($__internal_8_$__cuda_sm20_div_s64)
        /*0308*/ 	.word	0x00000000


	//----- nvinfo : EIATTR_FRAME_SIZE
	.align		4
.L_140:
        /*030c*/ 	.byte	0x04, 0x11
        /*030e*/ 	.short	(.L_142 - .L_141)
	.align		4
.L_141:
        /*0310*/ 	.word	index@(_ZN5flash32flash_fwd_splitkv_combine_kernelI23Flash_fwd_kernel_traitsILi192ELi64ELi64ELi4ELb0ELb0EN7cutlass6half_tE19Flash_kernel_traitsILi192ELi64ELi64ELi4ES3_EELi8ELi6ELb1EEEvNS_16Flash_fwd_paramsE)
        /*0314*/ 	.word	0x00000000


	//----- nvinfo : EIATTR_REGCOUNT
	.align		4
.L_142:
        /*0318*/ 	.byte	0x04, 0x2f
        /*031a*/ 	.short	(.L_144 - .L_143)
	.align		4
.L_143:
        /*031c*/ 	.word	index@(_ZN5flash32flash_fwd_splitkv_combine_kernelI23Flash_fwd_kernel_traitsILi192ELi64ELi64ELi4ELb0ELb0EN7cutlass6half_tE19Flash_kernel_traitsILi192ELi64ELi64ELi4ES3_EELi8ELi7ELb1EEEvNS_16Flash_fwd_paramsE)
        /*0320*/ 	.word	0x00000040


	//----- nvinfo : EIATTR_FRAME_SIZE
	.align		4
.L_144:
        /*0324*/ 	.byte	0x04, 0x11
        /*0326*/ 	.short	(.L_146 - .L_145)
	.align		4
.L_145:
        /*0328*/ 	.word	index@($__internal_7_$__cuda_sm20_div_s64)
        /*032c*/ 	.word	0x00000000


	//----- nvinfo : EIATTR_FRAME_SIZE
	.align		4
.L_146:
        /*0330*/ 	.byte	0x04, 0x11
        /*0332*/ 	.short	(.L_148 - .L_147)
	.align		4
.L_147:
        /*0334*/ 	.word	index@(_ZN5flash32flash_fwd_splitkv_combine_kernelI23Flash_fwd_kernel_traitsILi192ELi64ELi64ELi4ELb0ELb0EN7cutlass6half_tE19Flash_kernel_traitsILi192ELi64ELi64ELi4ES3_EELi8ELi7ELb1EEEvNS_16Flash_fwd_paramsE)
        /*0338*/ 	.word	0x00000000


	//----- nvinfo : EIATTR_REGCOUNT
	.align		4
.L_148:
        /*033c*/ 	.byte	0x04, 0x2f
        /*033e*/ 	.short	(.L_150 - .L_149)
	.align		4
.L_149:
        /*0340*/ 	.word	index@(_ZN5flash32flash_fwd_splitkv_combine_kernelI23Flash_fwd_kernel_traitsILi192ELi64ELi64ELi4ELb0ELb0EN7cutlass6half_tE19Flash_kernel_traitsILi192ELi64ELi64ELi4ES3_EELi8ELi1ELb0EEEvNS_16Flash_fwd_paramsE)
        /*0344*/ 	.word	0x00000036


	//----- nvinfo : EIATTR_FRAME_SIZE
	.align		4
.L_150:
        /*0348*/ 	.byte	0x04, 0x11
        /*034a*/ 	.short	(.L_152 - .L_151)
	.align		4
.L_151:
        /*034c*/ 	.word	index@($__internal_6_$__cuda_sm20_div_s64)
        /*0350*/ 	.word	0x00000000


	//----- nvinfo : EIATTR_FRAME_SIZE
	.align		4
.L_152:
        /*0354*/ 	.byte	0x04, 0x11
        /*0356*/ 	.short	(.L_154 - .L_153)
	.align		4
.L_153:
        /*0358*/ 	.word	index@(_ZN5flash32flash_fwd_splitkv_combine_kernelI23Flash_fwd_kernel_traitsILi192ELi64ELi64ELi4ELb0ELb0EN7cutlass6half_tE19Flash_kernel_traitsILi192ELi64ELi64ELi4ES3_EELi8ELi1ELb0EEEvNS_16Flash_fwd_paramsE)
        /*035c*/ 	.word	0x00000000


	//----- nvinfo : EIATTR_REGCOUNT
	.align		4
.L_154:
        /*0360*/ 	.byte	0x04, 0x2f
        /*0362*/ 	.short	(.L_156 - .L_155)
	.align		4
.L_155:
        /*0364*/ 	.word	index@(_ZN5flash32flash_fwd_splitkv_combine_kernelI23Flash_fwd_kernel_traitsILi192ELi64ELi64ELi4ELb0ELb0EN7cutlass6half_tE19Flash_kernel_traitsILi192ELi64ELi64ELi4ES3_EELi8ELi2ELb0EEEvNS_16Flash_fwd_paramsE)
        /*0368*/ 	.word	0x00000036


	//----- nvinfo : EIATTR_FRAME_SIZE
	.align		4
.L_156:
        /*036c*/ 	.byte	0x04, 0x11
        /*036e*/ 	.short	(.L_158 - .L_157)
	.align		4
.L_157:
        /*0370*/ 	.word	index@($__internal_5_$__cuda_sm20_div_s64)
        /*0374*/ 	.word	0x00000000


	//----- nvinfo : EIATTR_FRAME_SIZE
	.align		4
.L_158:
        /*0378*/ 	.byte	0x04, 0x11
        /*037a*/ 	.short	(.L_160 - .L_159)
	.align		4
.L_159:
        /*037c*/ 	.word	index@(_ZN5flash32flash_fwd_splitkv_combine_kernelI23Flash_fwd_kernel_traitsILi192ELi64ELi64ELi4ELb0ELb0EN7cutlass6half_tE19Flash_kernel_traitsILi192ELi64ELi64ELi4ES3_EELi8ELi2ELb0EEEvNS_16Flash_fwd_paramsE)
        /*0380*/ 	.word	0x00000000


	//----- nvinfo : EIATTR_REGCOUNT
	.align		4
.L_160:
        /*0384*/ 	.byte	0x04, 0x2f
        /*0386*/ 	.short	(.L_162 - .L_161)
	.align		4
.L_161:
        /*0388*/ 	.word	index@(_ZN5flash32flash_fwd_splitkv_combine_kernelI23Flash_fwd_kernel_traitsILi192ELi64ELi64ELi4ELb0ELb0EN7cutlass6half_tE19Flash_kernel_traitsILi192ELi64ELi64ELi4ES3_EELi8ELi3ELb0EEEvNS_16Flash_fwd_paramsE)
        /*038c*/ 	.word	0x00000036


	//----- nvinfo : EIATTR_FRAME_SIZE
	.align		4
.L_162:
        /*0390*/ 	.byte	0x04, 0x11
        /*0392*/ 	.short	(.L_164 - .L_163)
	.align		4
.L_163:
        /*0394*/ 	.word	index@($__internal_4_$__cuda_sm20_div_s64)
        /*0398*/ 	.word	0x00000000


	//----- nvinfo : EIATTR_FRAME_SIZE
	.align		4
.L_164:
        /*039c*/ 	.byte	0x04, 0x11
        /*039e*/ 	.short	(.L_166 - .L_165)
	.align		4
.L_165:
        /*03a0*/ 	.word	index@(_ZN5flash32flash_fwd_splitkv_combine_kernelI23Flash_fwd_kernel_traitsILi192ELi64ELi64ELi4ELb0ELb0EN7cutlass6half_tE19Flash_kernel_traitsILi192ELi64ELi64ELi4ES3_EELi8ELi3ELb0EEEvNS_16Flash_fwd_paramsE)
        /*03a4*/ 	.word	0x00000000


	//----- nvinfo : EIATTR_REGCOUNT
	.align		4
.L_166:
        /*03a8*/ 	.byte	0x04, 0x2f
        /*03aa*/ 	.short	(.L_168 - .L_167)
	.align		4
.L_167:
        /*03ac*/ 	.word	index@(_ZN5flash32flash_fwd_splitkv_combine_kernelI23Flash_fwd_kernel_traitsILi192ELi64ELi64ELi4ELb0ELb0EN7cutlass6half_tE19Flash_kernel_traitsILi192ELi64ELi64ELi4ES3_EELi8ELi4ELb0EEEvNS_16Flash_fwd_paramsE)
        /*03b0*/ 	.word	0x00000036


	//----- nvinfo : EIATTR_FRAME_SIZE
	.align		4
.L_168:
        /*03b4*/ 	.byte	0x04, 0x11
        /*03b6*/ 	.short	(.L_170 - .L_169)
	.align		4
.L_169:
        /*03b8*/ 	.word	index@($__internal_3_$__cuda_sm20_div_s64)
        /*03bc*/ 	.word	0x00000000


	//----- nvinfo : EIATTR_FRAME_SIZE
	.align		4
.L_170:
        /*03c0*/ 	.byte	0x04, 0x11
        /*03c2*/ 	.short	(.L_172 - .L_171)
	.align		4
.L_171:
        /*03c4*/ 	.word	index@(_ZN5flash32flash_fwd_splitkv_combine_kernelI23Flash_fwd_kernel_traitsILi192ELi64ELi64ELi4ELb0ELb0EN7cutlass6half_tE19Flash_kernel_traitsILi192ELi64ELi64ELi4ES3_EELi8ELi4ELb0EEEvNS_16Flash_fwd_paramsE)
        /*03c8*/ 	.word	0x00000000


	//----- nvinfo : EIATTR_REGCOUNT
	.align		4
.L_172:
        /*03cc*/ 	.byte	0x04, 0x2f
        /*03ce*/ 	.short	(.L_174 - .L_173)
	.align		4
.L_173:
        /*03d0*/ 	.word	index@(_ZN5flash32flash_fwd_splitkv_combine_kernelI23Flash_fwd_kernel_traitsILi192ELi64ELi64ELi4ELb0ELb0EN7cutlass6half_tE19Flash_kernel_traitsILi192ELi64ELi64ELi4ES3_EELi8ELi5ELb0EEEvNS_16Flash_fwd_paramsE)
        /*03d4*/ 	.word	0x0000003c


	//----- nvinfo : EIATTR_FRAME_SIZE
	.align		4
.L_174:
        /*03d8*/ 	.byte	0x04, 0x11
        /*03da*/ 	.short	(.L_176 - .L_175)
	.align		4
.L_175:
        /*03dc*/ 	.word	index@($__internal_2_$__cuda_sm20_div_s64)
        /*03e0*/ 	.word	0x00000000


	//----- nvinfo : EIATTR_FRAME_SIZE
	.align		4
.L_176:
        /*03e4*/ 	.byte	0x04, 0x11
        /*03e6*/ 	.short	(.L_178 - .L_177)
	.align		4
.L_177:
        /*03e8*/ 	.word	index@(_ZN5flash32flash_fwd_splitkv_combine_kernelI23Flash_fwd_kernel_traitsILi192ELi64ELi64ELi4ELb0ELb0EN7cutlass6half_tE19Flash_kernel_traitsILi192ELi64ELi64ELi4ES3_EELi8ELi5ELb0EEEvNS_16Flash_fwd_paramsE)
        /*03ec*/ 	.word	0x00000000


	//----- nvinfo : EIATTR_REGCOUNT
	.align		4
.L_178:
        /*03f0*/ 	.byte	0x04, 0x2f
        /*03f2*/ 	.short	(.L_180 - .L_179)
	.align		4
.L_179:
        /*03f4*/ 	.word	index@(_ZN5flash32flash_fwd_splitkv_combine_kernelI23Flash_fwd_kernel_traitsILi192ELi64ELi64ELi4ELb0ELb0EN7cutlass6half_tE19Flash_kernel_traitsILi192ELi64ELi64ELi4ES3_EELi8ELi6ELb0EEEvNS_16Flash_fwd_paramsE)
        /*03f8*/ 	.word	0x00000040


	//----- nvinfo : EIATTR_FRAME_SIZE
	.align		4
.L_180:
        /*03fc*/ 	.byte	0x04, 0x11
        /*03fe*/ 	.short	(.L_182 - .L_181)
	.align		4
.L_181:
        /*0400*/ 	.word	index@($__internal_1_$__cuda_sm20_div_s64)
        /*0404*/ 	.word	0x00000000


	//----- nvinfo : EIATTR_FRAME_SIZE
	.align		4
.L_182:
        /*0408*/ 	.byte	0x04, 0x11
        /*040a*/ 	.short	(.L_184 - .L_183)
	.align		4
.L_183:
        /*040c*/ 	.word	index@(_ZN5flash32flash_fwd_splitkv_combine_kernelI23Flash_fwd_kernel_traitsILi192ELi64ELi64ELi4ELb0ELb0EN7cutlass6half_tE19Flash_kernel_traitsILi192ELi64ELi64ELi4ES3_EELi8ELi6ELb0EEEvNS_16Flash_fwd_paramsE)
        /*0410*/ 	.word	0x00000000


	//----- nvinfo : EIATTR_REGCOUNT
	.align		4
.L_184:
        /*0414*/ 	.byte	0x04, 0x2f
        /*0416*/ 	.short	(.L_186 - .L_185)
	.align		4
.L_185:
        /*0418*/ 	.word	index@(_ZN5flash32flash_fwd_splitkv_combine_kernelI23Flash_fwd_kernel_traitsILi192ELi64ELi64ELi4ELb0ELb0EN7cutlass6half_tE19Flash_kernel_traitsILi192ELi64ELi64ELi4ES3_EELi8ELi7ELb0EEEvNS_16Flash_fwd_paramsE)
        /*041c*/ 	.word	0x00000040


	//----- nvinfo : EIATTR_FRAME_SIZE
	.align		4
.L_186:
        /*0420*/ 	.byte	0x04, 0x11
        /*0422*/ 	.short	(.L_188 - .L_187)
	.align		4
.L_187:
        /*0424*/ 	.word	index@($__internal_0_$__cuda_sm20_div_s64)
        /*0428*/ 	.word	0x00000000


	//----- nvinfo : EIATTR_FRAME_SIZE
	.align		4
.L_188:
        /*042c*/ 	.byte	0x04, 0x11
        /*042e*/ 	.short	(.L_190 - .L_189)
	.align		4
.L_189:
        /*0430*/ 	.word	index@(_ZN5flash32flash_fwd_splitkv_combine_kernelI23Flash_fwd_kernel_traitsILi192ELi64ELi64ELi4ELb0ELb0EN7cutlass6half_tE19Flash_kernel_traitsILi192ELi64ELi64ELi4ES3_EELi8ELi7ELb0EEEvNS_16Flash_fwd_paramsE)
        /*0434*/ 	.word	0x00000000


	//----- nvinfo : EIATTR_MIN_STACK_SIZE
	.align		4
.L_190:
        /*0438*/ 	.byte	0x04, 0x12
        /*043a*/ 	.short	(.L_192 - .L_191)
	.align		4
.L_191:
        /*043c*/ 	.word	index@(_ZN5flash32flash_fwd_splitkv_combine_kernelI23Flash_fwd_kernel_traitsILi192ELi64ELi64ELi4ELb0ELb0EN7cutlass6half_tE19Flash_kernel_traitsILi192ELi64ELi64ELi4ES3_EELi8ELi7ELb0EEEvNS_16Flash_fwd_paramsE)
        /*0440*/ 	.word	0x00000000


	//----- nvinfo : EIATTR_MIN_STACK_SIZE
	.align		4
.L_192:
        /*0444*/ 	.byte	0x04, 0x12
        /*0446*/ 	.short	(.L_194 - .L_193)
	.align		4
.L_193:
        /*0448*/ 	.word	index@(_ZN5flash32flash_fwd_splitkv_combine_kernelI23Flash_fwd_kernel_traitsILi192ELi64ELi64ELi4ELb0ELb0EN7cutlass6half_tE19Flash_kernel_traitsILi192ELi64ELi64ELi4ES3_EELi8ELi6ELb0EEEvNS_16Flash_fwd_paramsE)
        /*044c*/ 	.word	0x00000000


	//----- nvinfo : EIATTR_MIN_STACK_SIZE
	.align		4
.L_194:
        /*0450*/ 	.byte	0x04, 0x12
        /*0452*/ 	.short	(.L_196 - .L_195)
	.align		4
.L_195:
        /*0454*/ 	.word	index@(_ZN5flash32flash_fwd_splitkv_combine_kernelI23Flash_fwd_kernel_traitsILi192ELi64ELi64ELi4ELb0ELb0EN7cutlass6half_tE19Flash_kernel_traitsILi192ELi64ELi64ELi4ES3_EELi8ELi5ELb0EEEvNS_16Flash_fwd_paramsE)
        /*0458*/ 	.word	0x00000000


	//----- nvinfo : EIATTR_MIN_STACK_SIZE
	.align		4
.L_196:
        /*045c*/ 	.byte	0x04, 0x12
        /*045e*/ 	.short	(.L_198 - .L_197)
	.align		4
.L_197:
        /*0460*/ 	.word	index@(_ZN5flash32flash_fwd_splitkv_combine_kernelI23Flash_fwd_kernel_traitsILi192ELi64ELi64ELi4ELb0ELb0EN7cutlass6half_tE19Flash_kernel_traitsILi192ELi64ELi64ELi4ES3_EELi8ELi4ELb0EEEvNS_16Flash_fwd_paramsE)
        /*0464*/ 	.word	0x00000000


	//----- nvinfo : EIATTR_MIN_STACK_SIZE
	.align		4
.L_198:
        /*0468*/ 	.byte	0x04, 0x12
        /*046a*/ 	.short	(.L_200 - .L_199)
	.align		4
.L_199:
        /*046c*/ 	.word	index@(_ZN5flash32flash_fwd_splitkv_combine_kernelI23Flash_fwd_kernel_traitsILi192ELi64ELi64ELi4ELb0ELb0EN7cutlass6half_tE19Flash_kernel_traitsILi192ELi64ELi64ELi4ES3_EELi8ELi3ELb0EEEvNS_16Flash_fwd_paramsE)
        /*0470*/ 	.word	0x00000000


	//----- nvinfo : EIATTR_MIN_STACK_SIZE
	.align		4
.L_200:
        /*0474*/ 	.byte	0x04, 0x12
        /*0476*/ 	.short	(.L_202 - .L_201)
	.align		4
.L_201:
        /*0478*/ 	.word	index@(_ZN5flash32flash_fwd_splitkv_combine_kernelI23Flash_fwd_kernel_traitsILi192ELi64ELi64ELi4ELb0ELb0EN7cutlass6half_tE19Flash_kernel_traitsILi192ELi64ELi64ELi4ES3_EELi8ELi2ELb0EEEvNS_16Flash_fwd_paramsE)
        /*047c*/ 	.word	0x00000000


	//----- nvinfo : EIATTR_MIN_STACK_SIZE
	.align		4
.L_202:
        /*0480*/ 	.byte	0x04, 0x12
        /*0482*/ 	.short	(.L_204 - .L_203)
	.align		4
.L_203:
        /*0484*/ 	.word	index@(_ZN5flash32flash_fwd_splitkv_combine_kernelI23Flash_fwd_kernel_traitsILi192ELi64ELi64ELi4ELb0ELb0EN7cutlass6half_tE19Flash_kernel_traitsILi192ELi64ELi64ELi4ES3_EELi8ELi1ELb0EEEvNS_16Flash_fwd_paramsE)
        /*0488*/ 	.word	0x00000000


	//----- nvinfo : EIATTR_MIN_STACK_SIZE
	.align		4
.L_204:
        /*048c*/ 	.byte	0x04, 0x12
        /*048e*/ 	.short	(.L_206 - .L_205)
	.align		4
.L_205:
        /*0490*/ 	.word	index@(_ZN5flash32flash_fwd_splitkv_combine_kernelI23Flash_fwd_kernel_traitsILi192ELi64ELi64ELi4ELb0ELb0EN7cutlass6half_tE19Flash_kernel_traitsILi192ELi64ELi64ELi4ES3_EELi8ELi7ELb1EEEvNS_16Flash_fwd_paramsE)
        /*0494*/ 	.word	0x00000000


	//----- nvinfo : EIATTR_MIN_STACK_SIZE
	.align		4
.L_206:
        /*0498*/ 	.byte	0x04, 0x12
        /*049a*/ 	.short	(.L_208 - .L_207)
	.align		4
.L_207:
        /*049c*/ 	.word	index@(_ZN5flash32flash_fwd_splitkv_combine_kernelI23Flash_fwd_kernel_traitsILi192ELi64ELi64ELi4ELb0ELb0EN7cutlass6half_tE19Flash_kernel_traitsILi192ELi64ELi64ELi4ES3_EELi8ELi6ELb1EEEvNS_16Flash_fwd_paramsE)
        /*04a0*/ 	.word	0x00000000


	//----- nvinfo : EIATTR_MIN_STACK_SIZE
	.align		4
.L_208:
        /*04a4*/ 	.byte	0x04, 0x12
        /*04a6*/ 	.short	(.L_210 - .L_209)
	.align		4
.L_209:
        /*04a8*/ 	.word	index@(_ZN5flash32flash_fwd_splitkv_combine_kernelI23Flash_fwd_kernel_traitsILi192ELi64ELi64ELi4ELb0ELb0EN7cutlass6half_tE19Flash_kernel_traitsILi192ELi64ELi64ELi4ES3_EELi8ELi5ELb1EEEvNS_16Flash_fwd_paramsE)
        /*04ac*/ 	.word	0x00000000


	//----- nvinfo : EIATTR_MIN_STACK_SIZE
	.align		4
.L_210:
        /*04b0*/ 	.byte	0x04, 0x12
        /*04b2*/ 	.short	(.L_212 - .L_211)
	.align		4
.L_211:
        /*04b4*/ 	.word	index@(_ZN5flash32flash_fwd_splitkv_combine_kernelI23Flash_fwd_kernel_traitsILi192ELi64ELi64ELi4ELb0ELb0EN7cutlass6half_tE19Flash_kernel_traitsILi192ELi64ELi64ELi4ES3_EELi8ELi4ELb1EEEvNS_16Flash_fwd_paramsE)
        /*04b8*/ 	.word	0x00000000


	//----- nvinfo : EIATTR_MIN_STACK_SIZE
	.align		4
.L_212:
        /*04bc*/ 	.byte	0x04, 0x12
        /*04be*/ 	.short	(.L_214 - .L_213)
	.align		4
.L_213:
        /*04c0*/ 	.word	index@(_ZN5flash32flash_fwd_splitkv_combine_kernelI23Flash_fwd_kernel_traitsILi192ELi64ELi64ELi4ELb0ELb0EN7cutlass6half_tE19Flash_kernel_traitsILi192ELi64ELi64ELi4ES3_EELi8ELi3ELb1EEEvNS_16Flash_fwd_paramsE)
        /*04c4*/ 	.word	0x00000000


	//----- nvinfo : EIATTR_MIN_STACK_SIZE
	.align		4
.L_214:
        /*04c8*/ 	.byte	0x04, 0x12
        /*04ca*/ 	.short	(.L_216 - .L_215)
	.align		4
.L_215:
        /*04cc*/ 	.word	index@(_ZN5flash32flash_fwd_splitkv_combine_kernelI23Flash_fwd_kernel_traitsILi192ELi64ELi64ELi4ELb0ELb0EN7cutlass6half_tE19Flash_kernel_traitsILi192ELi64ELi64ELi4ES3_EELi8ELi2ELb1EEEvNS_16Flash_fwd_paramsE)
        /*04d0*/ 	.word	0x00000000


	//----- nvinfo : EIATTR_MIN_STACK_SIZE
	.align		4
.L_216:
        /*04d4*/ 	.byte	0x04, 0x12
        /*04d6*/ 	.short	(.L_218 - .L_217)
	.align		4
.L_217:
        /*04d8*/ 	.word	index@(_ZN5flash32flash_fwd_splitkv_combine_kernelI23Flash_fwd_kernel_traitsILi192ELi64ELi64ELi4ELb0ELb0EN7cutlass6half_tE19Flash_kernel_traitsILi192ELi64ELi64ELi4ES3_EELi8ELi1ELb1EEEvNS_16Flash_fwd_paramsE)
        /*04dc*/ 	.word	0x00000000


	//----- nvinfo : EIATTR_MIN_STACK_SIZE
	.align		4
.L_218:
        /*04e0*/ 	.byte	0x04, 0x12
        /*04e2*/ 	.short	(.L_220 - .L_219)
	.align		4
.L_219:
        /*04e4*/ 	.word	index@(_ZN5flash24flash_fwd_splitkv_kernelI23Flash_fwd_kernel_traitsILi192ELi64ELi64ELi4ELb0ELb0EN7cutlass6half_tE19Flash_kernel_traitsILi192ELi64ELi64ELi4ES3_EELb1ELb0ELb0ELb0ELb0ELb0ELb0ELb0EEEvNS_16Flash_fwd_paramsE)
        /*04e8*/ 	.word	0x00000000


	//----- nvinfo : EIATTR_MIN_STACK_SIZE
	.align		4
.L_220:
        /*04ec*/ 	.byte	0x04, 0x12
        /*04ee*/ 	.short	(.L_222 - .L_221)
	.align		4
.L_221:
        /*04f0*/ 	.word	index@(_ZN5flash24flash_fwd_splitkv_kernelI23Flash_fwd_kernel_traitsILi192ELi64ELi64ELi4ELb0ELb0EN7cutlass6half_tE19Flash_kernel_traitsILi192ELi64ELi64ELi4ES3_EELb1ELb0ELb0ELb0ELb0ELb1ELb0ELb0EEEvNS_16Flash_fwd_paramsE)
        /*04f4*/ 	.word	0x00000000


	//----- nvinfo : EIATTR_MIN_STACK_SIZE
	.align		4
.L_222:
        /*04f8*/ 	.byte	0x04, 0x12
        /*04fa*/ 	.short	(.L_224 - .L_223)
	.align		4
.L_223:
        /*04fc*/ 	.word	index@(_ZN5flash24flash_fwd_splitkv_kernelI23Flash_fwd_kernel_traitsILi192ELi64ELi64ELi4ELb0ELb0EN7cutlass6half_tE19Flash_kernel_traitsILi192ELi64ELi64ELi4ES3_EELb1ELb0ELb0ELb0ELb0ELb0ELb0ELb1EEEvNS_16Flash_fwd_paramsE)
        /*0500*/ 	.word	0x00000000


	//----- nvinfo : EIATTR_MIN_STACK_SIZE
	.align		4
.L_224:
        /*0504*/ 	.byte	0x04, 0x12
        /*0506*/ 	.short	(.L_226 - .L_225)
	.align		4
.L_225:
        /*0508*/ 	.word	index@(_ZN5flash24flash_fwd_splitkv_kernelI23Flash_fwd_kernel_traitsILi192ELi64ELi64ELi4ELb0ELb0EN7cutlass6half_tE19Flash_kernel_traitsILi192ELi64ELi64ELi4ES3_EELb1ELb0ELb0ELb0ELb0ELb1ELb0ELb1EEEvNS_16Flash_fwd_paramsE)
        /*050c*/ 	.word	0x00000000


	//----- nvinfo : EIATTR_MIN_STACK_SIZE
	.align		4
.L_226:
        /*0510*/ 	.byte	0x04, 0x12
        /*0512*/ 	.short	(.L_228 - .L_227)
	.align		4
.L_227:
        /*0514*/ 	.word	index@(_ZN5flash24flash_fwd_splitkv_kernelI23Flash_fwd_kernel_traitsILi192ELi64ELi64ELi4ELb0ELb0EN7cutlass6half_tE19Flash_kernel_traitsILi192ELi64ELi64ELi4ES3_EELb1ELb0ELb0ELb0ELb0ELb0ELb1ELb0EEEvNS_16Flash_fwd_paramsE)
        /*0518*/ 	.word	0x00000000


	//----- nvinfo : EIATTR_MIN_STACK_SIZE
	.align		4
.L_228:
        /*051c*/ 	.byte	0x04, 0x12
        /*051e*/ 	.short	(.L_230 - .L_229)
	.align		4
.L_229:
        /*0520*/ 	.word	index@(_ZN5flash24flash_fwd_splitkv_kernelI23Flash_fwd_kernel_traitsILi192ELi64ELi64ELi4ELb0ELb0EN7cutlass6half_tE19Flash_kernel_traitsILi192ELi64ELi64ELi4ES3_EELb1ELb0ELb0ELb0ELb0ELb1ELb1ELb0EEEvNS_16Flash_fwd_paramsE)
        /*0524*/ 	.word	0x00000000


	//----- nvinfo : EIATTR_MIN_STACK_SIZE
	.align		4
.L_230:
        /*0528*/ 	.byte	0x04, 0x12
        /*052a*/ 	.short	(.L_232 - .L_231)
	.align		4
.L_231:
        /*052c*/ 	.word	index@(_ZN5flash24flash_fwd_splitkv_kernelI23Flash_fwd_kernel_traitsILi192ELi64ELi64ELi4ELb0ELb0EN7cutlass6half_tE19Flash_kernel_traitsILi192ELi64ELi64ELi4ES3_EELb1ELb0ELb0ELb0ELb0ELb0ELb1ELb1EEEvNS_16Flash_fwd_paramsE)
        /*0530*/ 	.word	0x00000000


	//----- nvinfo : EIATTR_MIN_STACK_SIZE
	.align		4
.L_232:
        /*0534*/ 	.byte	0x04, 0x12
        /*0536*/ 	.short	(.L_234 - .L_233)
	.align		4
.L_233:
        /*0538*/ 	.word	index@(_ZN5flash24flash_fwd_splitkv_kernelI23Flash_fwd_kernel_traitsILi192ELi64ELi64ELi4ELb0ELb0EN7cutlass6half_tE19Flash_kernel_traitsILi192ELi64ELi64ELi4ES3_EELb1ELb0ELb0ELb0ELb0ELb1ELb1ELb1EEEvNS_16Flash_fwd_paramsE)
        /*053c*/ 	.word	0x00000000


	//----- nvinfo : EIATTR_MIN_STACK_SIZE
	.align		4
.L_234:
        /*0540*/ 	.byte	0x04, 0x12
        /*0542*/ 	.short	(.L_236 - .L_235)
	.align		4
.L_235:
        /*0544*/ 	.word	index@(_ZN5flash24flash_fwd_splitkv_kernelI23Flash_fwd_kernel_traitsILi192ELi64ELi64ELi4ELb0ELb0EN7cutlass6half_tE19Flash_kernel_traitsILi192ELi64ELi64ELi4ES3_EELb1ELb0ELb0ELb0ELb1ELb0ELb0ELb0EEEvNS_16Flash_fwd_paramsE)
        /*0548*/ 	.word	0x00000000


	//----- nvinfo : EIATTR_MIN_STACK_SIZE
	.align		4
.L_236:
        /*054c*/ 	.byte	0x04, 0x12
        /*054e*/ 	.short	(.L_238 - .L_237)
	.align		4
.L_237:
        /*0550*/ 	.word	index@(_ZN5flash24flash_fwd_splitkv_kernelI23Flash_fwd_kernel_traitsILi192ELi64ELi64ELi4ELb0ELb0EN7cutlass6half_tE19Flash_kernel_traitsILi192ELi64ELi64ELi4ES3_EELb1ELb0ELb0ELb0ELb1ELb1ELb0ELb0EEEvNS_16Flash_fwd_paramsE)
        /*0554*/ 	.word	0x00000000


	//----- nvinfo : EIATTR_MIN_STACK_SIZE
	.align		4
.L_238:
        /*0558*/ 	.byte	0x04, 0x12
        /*055a*/ 	.short	(.L_240 - .L_239)
	.align		4
.L_239:
        /*055c*/ 	.word	index@(_ZN5flash24flash_fwd_splitkv_kernelI23Flash_fwd_kernel_traitsILi192ELi64ELi64ELi4ELb0ELb0EN7cutlass6half_tE19Flash_kernel_traitsILi192ELi64ELi64ELi4ES3_EELb1ELb0ELb1ELb0ELb0ELb0ELb0ELb0EEEvNS_16Flash_fwd_paramsE)
        /*0560*/ 	.word	0x00000000


	//----- nvinfo : EIATTR_MIN_STACK_SIZE
	.align		4
.L_240:
        /*0564*/ 	.byte	0x04, 0x12
        /*0566*/ 	.short	(.L_242 - .L_241)
	.align		4
.L_241:
        /*0568*/ 	.word	index@(_ZN5flash24flash_fwd_splitkv_kernelI23Flash_fwd_kernel_traitsILi192ELi64ELi64ELi4ELb0ELb0EN7cutlass6half_tE19Flash_kernel_traitsILi192ELi64ELi64ELi4ES3_EELb1ELb0ELb1ELb0ELb0ELb1ELb0ELb0EEEvNS_16Flash_fwd_paramsE)
        /*056c*/ 	.word	0x00000000


	//----- nvinfo : EIATTR_MIN_STACK_SIZE
	.align		4
.L_242:
        /*0570*/ 	.byte	0x04, 0x12
        /*0572*/ 	.short	(.L_244 - .L_243)
	.align		4
.L_243:
        /*0574*/ 	.word	index@(_ZN5flash24flash_fwd_splitkv_kernelI23Flash_fwd_kernel_traitsILi192ELi64ELi64ELi4ELb0ELb0EN7cutlass6half_tE19Flash_kernel_traitsILi192ELi64ELi64ELi4ES3_EELb1ELb0ELb0ELb0ELb1ELb0ELb0ELb1EEEvNS_16Flash_fwd_paramsE)
        /*0578*/ 	.word	0x00000000


	//----- nvinfo : EIATTR_MIN_STACK_SIZE
	.align		4
.L_244:
        /*057c*/ 	.byte	0x04, 0x12
        /*057e*/ 	.short	(.L_246 - .L_245)
	.align		4
.L_245:
        /*0580*/ 	.word	index@(_ZN5flash24flash_fwd_splitkv_kernelI23Flash_fwd_kernel_traitsILi192ELi64ELi64ELi4ELb0ELb0EN7cutlass6half_tE19Flash_kernel_traitsILi192ELi64ELi64ELi4ES3_EELb1ELb0ELb0ELb0ELb1ELb1ELb0ELb1EEEvNS_16Flash_fwd_paramsE)
        /*0584*/ 	.word	0x00000000


	//----- nvinfo : EIATTR_MIN_STACK_SIZE
	.align		4
.L_246:
        /*0588*/ 	.byte	0x04, 0x12
        /*058a*/ 	.short	(.L_248 - .L_247)
	.align		4
.L_247:
        /*058c*/ 	.word	index@(_ZN5flash24flash_fwd_splitkv_kernelI23Flash_fwd_kernel_traitsILi192ELi64ELi64ELi4ELb0ELb0EN7cutlass6half_tE19Flash_kernel_traitsILi192ELi64ELi64ELi4ES3_EELb1ELb0ELb1ELb0ELb0ELb0ELb0ELb1EEEvNS_16Flash_fwd_paramsE)
        /*0590*/ 	.word	0x00000000


	//----- nvinfo : EIATTR_MIN_STACK_SIZE
	.align		4
.L_248:
        /*0594*/ 	.byte	0x04, 0x12
        /*0596*/ 	.short	(.L_250 - .L_249)
	.align		4
.L_249:
        /*0598*/ 	.word	index@(_ZN5flash24flash_fwd_splitkv_kernelI23Flash_fwd_kernel_traitsILi192ELi64ELi64ELi4ELb0ELb0EN7cutlass6half_tE19Flash_kernel_traitsILi192ELi64ELi64ELi4ES3_EELb1ELb0ELb1ELb0ELb0ELb1ELb0ELb1EEEvNS_16Flash_fwd_paramsE)
        /*059c*/ 	.word	0x00000000


	//----- nvinfo : EIATTR_MIN_STACK_SIZE
	.align		4
.L_250:
        /*05a0*/ 	.byte	0x04, 0x12
        /*05a2*/ 	.short	(.L_252 - .L_251)
	.align		4
.L_251:
        /*05a4*/ 	.word	index@(_ZN5flash24flash_fwd_splitkv_kernelI23Flash_fwd_kernel_traitsILi192ELi64ELi64ELi4ELb0ELb0EN7cutlass6half_tE19Flash_kernel_traitsILi192ELi64ELi64ELi4ES3_EELb1ELb0ELb0ELb0ELb1ELb0ELb1ELb0EEEvNS_16Flash_fwd_paramsE)
        /*05a8*/ 	.word	0x00000000


	//----- nvinfo : EIATTR_MIN_STACK_SIZE
	.align		4
.L_252:
        /*05ac*/ 	.byte	0x04, 0x12
        /*05ae*/ 	.short	(.L_254 - .L_253)
	.align		4
.L_253:
        /*05b0*/ 	.word	index@(_ZN5flash24flash_fwd_splitkv_kernelI23Flash_fwd_kernel_traitsILi192ELi64ELi64ELi4ELb0ELb0EN7cutlass6half_tE19Flash_kernel_traitsILi192ELi64ELi64ELi4ES3_EELb1ELb0ELb0ELb0ELb1ELb1ELb1ELb0EEEvNS_16Flash_fwd_paramsE)
        /*05b4*/ 	.word	0x00000000


	//----- nvinfo : EIATTR_MIN_STACK_SIZE
	.align		4
.L_254:
        /*05b8*/ 	.byte	0x04, 0x12
        /*05ba*/ 	.short	(.L_256 - .L_255)
	.align		4
.L_255:
        /*05bc*/ 	.word	index@(_ZN5flash24flash_fwd_splitkv_kernelI23Flash_fwd_kernel_traitsILi192ELi64ELi64ELi4ELb0ELb0EN7cutlass6half_tE19Flash_kernel_traitsILi192ELi64ELi64ELi4ES3_EELb1ELb0ELb1ELb0ELb0ELb0ELb1ELb0EEEvNS_16Flash_fwd_paramsE)
        /*05c0*/ 	.word	0x00000000


	//----- nvinfo : EIATTR_MIN_STACK_SIZE
	.align		4
.L_256:
        /*05c4*/ 	.byte	0x04, 0x12
        /*05c6*/ 	.short	(.L_258 - .L_257)
	.align		4
.L_257:
        /*05c8*/ 	.word	index@(_ZN5flash24flash_fwd_splitkv_kernelI23Flash_fwd_kernel_traitsILi192ELi64ELi64ELi4ELb0ELb0EN7cutlass6half_tE19Flash_kernel_traitsILi192ELi64ELi64ELi4ES3_EELb1ELb0ELb1ELb0ELb0ELb1ELb1ELb0EEEvNS_16Flash_fwd_paramsE)
        /*05cc*/ 	.word	0x00000000


	//----- nvinfo : EIATTR_MIN_STACK_SIZE
	.align		4
.L_258:
        /*05d0*/ 	.byte	0x04, 0x12
        /*05d2*/ 	.short	(.L_260 - .L_259)
	.align		4
.L_259:
        /*05d4*/ 	.word	index@(_ZN5flash24flash_fwd_splitkv_kernelI23Flash_fwd_kernel_traitsILi192ELi64ELi64ELi4ELb0ELb0EN7cutlass6half_tE19Flash_kernel_traitsILi192ELi64ELi64ELi4ES3_EELb1ELb0ELb0ELb0ELb1ELb0ELb1ELb1EEEvNS_16Flash_fwd_paramsE)
        /*05d8*/ 	.word	0x00000000


	//----- nvinfo : EIATTR_MIN_STACK_SIZE
	.align		4
.L_260:
        /*05dc*/ 	.byte	0x04, 0x12
        /*05de*/ 	.short	(.L_262 - .L_261)
	.align		4
.L_261:
        /*05e0*/ 	.word	index@(_ZN5flash24flash_fwd_splitkv_kernelI23Flash_fwd_kernel_traitsILi192ELi64ELi64ELi4ELb0ELb0EN7cutlass6half_tE19Flash_kernel_traitsILi192ELi64ELi64ELi4ES3_EELb1ELb0ELb0ELb0ELb1ELb1ELb1ELb1EEEvNS_16Flash_fwd_paramsE)
        /*05e4*/ 	.word	0x00000000


	//----- nvinfo : EIATTR_MIN_STACK_SIZE
	.align		4
.L_262:
        /*05e8*/ 	.byte	0x04, 0x12
        /*05ea*/ 	.short	(.L_264 - .L_263)
	.align		4
.L_263:
        /*05ec*/ 	.word	index@(_ZN5flash24flash_fwd_splitkv_kernelI23Flash_fwd_kernel_traitsILi192ELi64ELi64ELi4ELb0ELb0EN7cutlass6half_tE19Flash_kernel_traitsILi192ELi64ELi64ELi4ES3_EELb1ELb0ELb1ELb0ELb0ELb0ELb1ELb1EEEvNS_16Flash_fwd_paramsE)
        /*05f0*/ 	.word	0x00000000


	//----- nvinfo : EIATTR_MIN_STACK_SIZE
	.align		4
.L_264:
        /*05f4*/ 	.byte	0x04, 0x12
        /*05f6*/ 	.short	(.L_266 - .L_265)
	.align		4
.L_265:
        /*05f8*/ 	.word	index@(_ZN5flash24flash_fwd_splitkv_kernelI23Flash_fwd_kernel_traitsILi192ELi64ELi64ELi4ELb0ELb0EN7cutlass6half_tE19Flash_kernel_traitsILi192ELi64ELi64ELi4ES3_EELb1ELb0ELb1ELb0ELb0ELb1ELb1ELb1EEEvNS_16Flash_fwd_paramsE)
        /*05fc*/ 	.word	0x00000000
.L_266:


//--------------------- .nv.compat                --------------------------
	.section	.nv.compat,"",@"SHT_CUDA_COMPAT_INFO"
	.align	4
        /*0000*/ 	.byte	0x02, 0x09, 0x01, 0x00, 0x02, 0x02, 0x01, 0x00, 0x02, 0x05, 0x05, 0x00, 0x03, 0x07, 0x01, 0x01
        /*0010*/ 	.byte	0x02, 0x03, 0x00, 0x00, 0x02, 0x06, 0x01, 0x00, 0x04, 0x0b, 0x08, 0x00, 0x00, 0x00, 0x00, 0x00
        /*0020*/ 	.byte	0x00, 0x00, 0x00, 0x00


//--------------------- .nv.info._ZN5flash32flash_fwd_splitkv_combine_kernelI23Flash_fwd_kernel_traitsILi192ELi64ELi64ELi4ELb0ELb0EN7cutlass6half_tE19Flash_kernel_traitsILi192ELi64ELi64ELi4ES3_EELi8ELi7ELb0EEEvNS_16Flash_fwd_paramsE --------------------------
	.section	.nv.info._ZN5flash32flash_fwd_splitkv_combine_kernelI23Flash_fwd_kernel_traitsILi192ELi64ELi64ELi4ELb0ELb0EN7cutlass6half_tE19Flash_kernel_traitsILi192ELi64ELi64ELi4ES3_EELi8ELi7ELb0EEEvNS_16Flash_fwd_paramsE,"",@"SHT_CUDA_INFO"
	.sectionflags	@""
	.align	4


	//----- nvinfo : EIATTR_CUDA_API_VERSION
	.align		4
        /*0000*/ 	.byte	0x04, 0x37
        /*0002*/ 	.short	(.L_268 - .L_267)
.L_267:
        /*0004*/ 	.word	0x00000082


	//----- nvinfo : EIATTR_KPARAM_INFO
	.align		4
.L_268:
        /*0008*/ 	.byte	0x04, 0x17
        /*000a*/ 	.short	(.L_270 - .L_269)
.L_269:
        /*000c*/ 	.word	0x00000000
        /*0010*/ 	.short	0x0000
        /*0012*/ 	.short	0x0000
        /*0014*/ 	.byte	0x00, 0xf0, 0x41, 0x07


	//----- nvinfo : EIATTR_SPARSE_MMA_MASK
	.align		4
.L_270:
        /*0018*/ 	.byte	0x03, 0x50
        /*001a*/ 	.short	0x0000


	//----- nvinfo : EIATTR_MAXREG_COUNT
	.align		4
        /*001c*/ 	.byte	0x03, 0x1b
        /*001e*/ 	.short	0x00ff


	//----- nvinfo : EIATTR_NUM_BARRIERS
	.align		4
        /*0020*/ 	.byte	0x02, 0x4c
        /*0022*/ 	.byte	0x01
	.zero		1


	//----- nvinfo : EIATTR_MERCURY_ISA_VERSION
	.align		4
        /*0024*/ 	.byte	0x03, 0x5f
        /*0026*/ 	.short	0x0101


	//----- nvinfo : EIATTR_COOP_GROUP_MASK_REGIDS
	.align		4
        /*0028*/ 	.byte	0x04, 0x29
        /*002a*/ 	.short	(.L_272 - .L_271)


	//   ....[0]....
.L_271:
        /*002c*/ 	.word	0xffffffff


	//   ....[1]....
        /*0030*/ 	.word	0xffffffff


	//   ....[2]....
        /*0034*/ 	.word	0xffffffff


	//   ....[3]....
        /*0038*/ 	.word	0xffffffff


	//   ....[4]....
        /*003c*/ 	.word	0xffffffff


	//   ....[5]....
        /*0040*/ 	.word	0xffffffff


	//   ....[6]....
        /*0044*/ 	.word	0xffffffff


	//   ....[7]....
        /*0048*/ 	.word	0xffffffff


	//----- nvinfo : EIATTR_COOP_GROUP_INSTR_OFFSETS
	.align		4
.L_272:
        /*004c*/ 	.byte	0x04, 0x28
        /*004e*/ 	.short	(.L_274 - .L_273)


	//   ....[0]....
.L_273:
        /*0050*/ 	.word	0x00002020


	//   ....[1]....
        /*0054*/ 	.word	0x00002040


	//   ....[2]....
        /*0058*/ 	.word	0x00002060


	//   ....[3]....
        /*005c*/ 	.word	0x00002080


	//   ....[4]....
        /*0060*/ 	.word	0x00002310


	//   ....[5]....
        /*0064*/ 	.word	0x000023a0


	//   ....[6]....
        /*0068*/ 	.word	0x00002480


	//   ....[7]....
        /*006c*/ 	.word	0x00002560


	//----- nvinfo : EIATTR_EXIT_INSTR_OFFSETS
	.align		4
.L_274:
        /*0070*/ 	.byte	0x04, 0x1c
        /*0072*/ 	.short	(.L_276 - .L_275)


	//   ....[0]....
.L_275:
        /*0074*/ 	.word	0x00004c80


	//   ....[1]....
        /*0078*/ 	.word	0x000052a0


	//   ....[2]....
        /*007c*/ 	.word	0x00005330


	//----- nvinfo : EIATTR_CRS_STACK_SIZE
	.align		4
.L_276:
        /*0080*/ 	.byte	0x04, 0x1e
        /*0082*/ 	.short	(.L_278 - .L_277)
.L_277:
        /*0084*/ 	.word	0x00000000


	//----- nvinfo : EIATTR_CBANK_PARAM_SIZE
	.align		4
.L_278:
        /*0088*/ 	.byte	0x03, 0x19
        /*008a*/ 	.short	0x01d0


	//----- nvinfo : EIATTR_PARAM_CBANK
	.align		4
        /*008c*/ 	.byte	0x04, 0x0a
        /*008e*/ 	.short	(.L_280 - .L_279)
	.align		4
.L_279:
        /*0090*/ 	.word	index@(.nv.constant0._ZN5flash32flash_fwd_splitkv_combine_kernelI23Flash_fwd_kernel_traitsILi192ELi64ELi64ELi4ELb0ELb0EN7cutlass6half_tE19Flash_kernel_traitsILi192ELi64ELi64ELi4ES3_EELi8ELi7ELb0EEEvNS_16Flash_fwd_paramsE)
        /*0094*/ 	.short	0x0210
        /*0096*/ 	.short	0x01d0


	//----- nvinfo : EIATTR_SW_WAR
	.align		4
.L_280:
        /*0098*/ 	.byte	0x04, 0x36
        /*009a*/ 	.short	(.L_282 - .L_281)
.L_281:
        /*009c*/ 	.word	0x00000008
.L_282:


//--------------------- .nv.info._ZN5flash32flash_fwd_splitkv_combine_kernelI23Flash_fwd_kernel_traitsILi192ELi64ELi64ELi4ELb0ELb0EN7cutlass6half_tE19Flash_kernel_traitsILi192ELi64ELi64ELi4ES3_EELi8ELi6ELb0EEEvNS_16Flash_fwd_paramsE --------------------------
	.section	.nv.info._ZN5flash32flash_fwd_splitkv_combine_kernelI23Flash_fwd_kernel_traitsILi192ELi64ELi64ELi4ELb0ELb0EN7cutlass6half_tE19Flash_kernel_traitsILi192ELi64ELi64ELi4ES3_EELi8ELi6ELb0EEEvNS_16Flash_fwd_paramsE,"",@"SHT_CUDA_INFO"
	.sectionflags	@""
	.align	4


	//----- nvinfo : EIATTR_CUDA_API_VERSION
	.align		4
        /*0000*/ 	.byte	0x04, 0x37
        /*0002*/ 	.short	(.L_284 - .L_283)
.L_283:
        /*0004*/ 	.word	0x00000082


	//----- nvinfo : EIATTR_KPARAM_INFO
	.align		4
.L_284:
        /*0008*/ 	.byte	0x04, 0x17
        /*000a*/ 	.short	(.L_286 - .L_285)
.L_285:
        /*000c*/ 	.word	0x00000000
        /*0010*/ 	.short	0x0000
        /*0012*/ 	.short	0x0000
        /*0014*/ 	.byte	0x00, 0xf0, 0x41, 0x07


	//----- nvinfo : EIATTR_SPARSE_MMA_MASK
	.align		4
.L_286:
        /*0018*/ 	.byte	0x03, 0x50
        /*001a*/ 	.short	0x0000


	//----- nvinfo : EIATTR_MAXREG_COUNT
	.align		4
        /*001c*/ 	.byte	0x03, 0x1b
        /*001e*/ 	.short	0x00ff


	//----- nvinfo : EIATTR_NUM_BARRIERS
	.align		4
        /*0020*/ 	.byte	0x02, 0x4c
        /*0022*/ 	.byte	0x01
	.zero		1


	//----- nvinfo : EIATTR_MERCURY_ISA_VERSION
	.align		4
        /*0024*/ 	.byte	0x03, 0x5f
        /*0026*/ 	.short	0x0101


	//----- nvinfo : EIATTR_COOP_GROUP_MASK_REGIDS
	.align		4
        /*0028*/ 	.byte	0x04, 0x29
        /*002a*/ 	.short	(.L_288 - .L_287)


	//   ....[0]....
.L_287:
        /*002c*/ 	.word	0xffffffff


	//   ....[1]....
        /*0030*/ 	.word	0xffffffff


	//   ....[2]....
        /*0034*/ 	.word	0xffffffff


	//   ....[3]....
        /*0038*/ 	.word	0xffffffff


	//   ....[4]....
        /*003c*/ 	.word	0xffffffff


	//   ....[5]....
        /*0040*/ 	.word	0xffffffff


	//   ....[6]....
        /*0044*/ 	.word	0xffffffff


	//   ....[7]....
        /*0048*/ 	.word	0xffffffff


	//----- nvinfo : EIATTR_COOP_GROUP_INSTR_OFFSETS
	.align		4
.L_288:
        /*004c*/ 	.byte	0x04, 0x28
        /*004e*/ 	.short	(.L_290 - .L_289)


	//   ....[0]....
.L_289:
        /*0050*/ 	.word	0x00001ba0


	//   ....[1]....
        /*0054*/ 	.word	0x00001bc0


	//   ....[2]....
        /*0058*/ 	.word	0x00001be0


	//   ....[3]....
        /*005c*/ 	.word	0x00001c00


	//   ....[4]....
        /*0060*/ 	.word	0x00001da0


	//   ....[5]....
        /*0064*/ 	.word	0x00001e30


	//   ....[6]....
        /*0068*/ 	.word	0x00001f00


	//   ....[7]....
        /*006c*/ 	.word	0x00001ff0


	//----- nvinfo : EIATTR_EXIT_INSTR_OFFSETS
	.align		4
.L_290:
        /*0070*/ 	.byte	0x04, 0x1c
        /*0072*/ 	.short	(.L_292 - .L_291)


	//   ....[0]....
.L_291:
        /*0074*/ 	.word	0x00004560


	//   ....[1]....
        /*0078*/ 	.word	0x00004b80


	//   ....[2]....
        /*007c*/ 	.word	0x00004c10


	//----- nvinfo : EIATTR_CRS_STACK_SIZE
	.align		4
.L_292:
        /*0080*/ 	.byte	0x04, 0x1e
        /*0082*/ 	.short	(.L_294 - .L_293)
.L_293:
        /*0084*/ 	.word	0x00000000


	//----- nvinfo : EIATTR_CBANK_PARAM_SIZE
	.align		4
.L_294:
        /*0088*/ 	.byte	0x03, 0x19
        /*008a*/ 	.short	0x01d0


	//----- nvinfo : EIATTR_PARAM_CBANK
	.align		4
        /*008c*/ 	.byte	0x04, 0x0a
        /*008e*/ 	.short	(.L_296 - .L_295)
	.align		4
.L_295:
        /*0090*/ 	.word	index@(.nv.constant0._ZN5flash32flash_fwd_splitkv_combine_kernelI23Flash_fwd_kernel_traitsILi192ELi64ELi64ELi4ELb0ELb0EN7cutlass6half_tE19Flash_kernel_traitsILi192ELi64ELi64ELi4ES3_EELi8ELi6ELb0EEEvNS_16Flash_fwd_paramsE)
        /*0094*/ 	.short	0x0210
        /*0096*/ 	.short	0x01d0


	//----- nvinfo : EIATTR_SW_WAR
	.align		4
.L_296:
        /*0098*/ 	.byte	0x04, 0x36
        /*009a*/ 	.short	(.L_298 - .L_297)
.L_297:
        /*009c*/ 	.word	0x00000008
.L_298:


//--------------------- .nv.info._ZN5flash32flash_fwd_splitkv_combine_kernelI23Flash_fwd_kernel_traitsILi192ELi64ELi64ELi4ELb0ELb0EN7cutlass6half_tE19Flash_kernel_traitsILi192ELi64ELi64ELi4ES3_EELi8ELi5ELb0EEEvNS_16Flash_fwd_paramsE --------------------------
	.section	.nv.info._ZN5flash32flash_fwd_splitkv_combine_kernelI23Flash_fwd_kernel_traitsILi192ELi64ELi64ELi4ELb0ELb0EN7cutlass6half_tE19Flash_kernel_traitsILi192ELi64ELi64ELi4ES3_EELi8ELi5ELb0EEEvNS_16Flash_fwd_paramsE,"",@"SHT_CUDA_INFO"
	.sectionflags	@""
	.align	4


	//----- nvinfo : EIATTR_CUDA_API_VERSION
	.align		4
        /*0000*/ 	.byte	0x04, 0x37
        /*0002*/ 	.short	(.L_300 - .L_299)
.L_299:
        /*0004*/ 	.word	0x00000082


	//----- nvinfo : EIATTR_KPARAM_INFO
	.align		4
.L_300:
        /*0008*/ 	.byte	0x04, 0x17
        /*000a*/ 	.short	(.L_302 - .L_301)
.L_301:
        /*000c*/ 	.word	0x00000000
        /*0010*/ 	.short	0x0000
        /*0012*/ 	.short	0x0000
        /*0014*/ 	.byte	0x00, 0xf0, 0x41, 0x07


	//----- nvinfo : EIATTR_SPARSE_MMA_MASK
	.align		4
.L_302:
        /*0018*/ 	.byte	0x03, 0x50
        /*001a*/ 	.short	0x0000


	//----- nvinfo : EIATTR_MAXREG_COUNT
	.align		4
        /*001c*/ 	.byte	0x03, 0x1b
        /*001e*/ 	.short	0x00ff


	//----- nvinfo : EIATTR_NUM_BARRIERS
	.align		4
        /*0020*/ 	.byte	0x02, 0x4c
        /*0022*/ 	.byte	0x01
	.zero		1


	//----- nvinfo : EIATTR_MERCURY_ISA_VERSION
	.align		4
        /*0024*/ 	.byte	0x03, 0x5f
        /*0026*/ 	.short	0x0101


	//----- nvinfo : EIATTR_COOP_GROUP_MASK_REGIDS
	.align		4
        /*0028*/ 	.byte	0x04, 0x29
        /*002a*/ 	.short	(.L_304 - .L_303)


	//   ....[0]....
.L_303:
        /*002c*/ 	.word	0xffffffff


	//   ....[1]....
        /*0030*/ 	.word	0xffffffff


	//   ....[2]....
        /*0034*/ 	.word	0xffffffff


	//   ....[3]....
        /*0038*/ 	.word	0xffffffff


	//   ....[4]....
        /*003c*/ 	.word	0xffffffff


	//   ....[5]....
        /*0040*/ 	.word	0xffffffff


	//   ....[6]....
        /*0044*/ 	.word	0xffffffff


	//   ....[7]....
        /*0048*/ 	.word	0xffffffff


	//----- nvinfo : EIATTR_COOP_GROUP_INSTR_OFFSETS
	.align		4
.L_304:
        /*004c*/ 	.byte	0x04, 0x28
        /*004e*/ 	.short	(.L_306 - .L_305)


	//   ....[0]....
.L_305:
        /*0050*/ 	.word	0x000016f0


	//   ....[1]....
        /*0054*/ 	.word	0x00001710


	//   ....[2]....
        /*0058*/ 	.word	0x00001750


	//   ....[3]....
        /*005c*/ 	.word	0x000017c0


	//   ....[4]....
        /*0060*/ 	.word	0x000019a0


	//   ....[5]....
        /*0064*/ 	.word	0x00001a00


	//   ....[6]....
        /*0068*/ 	.word	0x00001aa0


	//   ....[7]....
        /*006c*/ 	.word	0x00001bf0


	//----- nvinfo : EIATTR_EXIT_INSTR_OFFSETS
	.align		4
.L_306:
        /*0070*/ 	.byte	0x04, 0x1c
        /*0072*/ 	.short	(.L_308 - .L_307)


	//   ....[0]....
.L_307:
        /*0074*/ 	.word	0x000041d0


	//   ....[1]....
        /*0078*/ 	.word	0x000047f0


	//   ....[2]....
        /*007c*/ 	.word	0x00004880


	//----- nvinfo : EIATTR_CRS_STACK_SIZE
	.align		4
.L_308:
        /*0080*/ 	.byte	0x04, 0x1e
        /*0082*/ 	.short	(.L_310 - .L_309)
.L_309:
        /*0084*/ 	.word	0x00000000


	//----- nvinfo : EIATTR_CBANK_PARAM_SIZE
	.align		4
.L_310:
        /*0088*/ 	.byte	0x03, 0x19
        /*008a*/ 	.short	0x01d0


	//----- nvinfo : EIATTR_PARAM_CBANK
	.align		4
        /*008c*/ 	.byte	0x04, 0x0a
        /*008e*/ 	.short	(.L_312 - .L_311)
	.align		4
.L_311:
        /*0090*/ 	.word	index@(.nv.constant0._ZN5flash32flash_fwd_splitkv_combine_kernelI23Flash_fwd_kernel_traitsILi192ELi64ELi64ELi4ELb0ELb0EN7cutlass6half_tE19Flash_kernel_traitsILi192ELi64ELi64ELi4ES3_EELi8ELi5ELb0EEEvNS_16Flash_fwd_paramsE)
        /*0094*/ 	.short	0x0210
        /*0096*/ 	.short	0x01d0


	//----- nvinfo : EIATTR_SW_WAR
	.align		4
.L_312:
        /*0098*/ 	.byte	0x04, 0x36
        /*009a*/ 	.short	(.L_314 - .L_313)
.L_313:
        /*009c*/ 	.word	0x00000008
.L_314:


//--------------------- .nv.info._ZN5flash32flash_fwd_splitkv_combine_kernelI23Flash_fwd_kernel_traitsILi192ELi64ELi64ELi4ELb0ELb0EN7cutlass6half_tE19Flash_kernel_traitsILi192ELi64ELi64ELi4ES3_EELi8ELi4ELb0EEEvNS_16Flash_fwd_paramsE --------------------------
	.section	.nv.info._ZN5flash32flash_fwd_splitkv_combine_kernelI23Flash_fwd_kernel_traitsILi192ELi64ELi64ELi4ELb0ELb0EN7cutlass6half_tE19Flash_kernel_traitsILi192ELi64ELi64ELi4ES3_EELi8ELi4ELb0EEEvNS_16Flash_fwd_paramsE,"",@"SHT_CUDA_INFO"
	.sectionflags	@""
	.align	4


	//----- nvinfo : EIATTR_CUDA_API_VERSION
	.align		4
        /*0000*/ 	.byte	0x04, 0x37
        /*0002*/ 	.short	(.L_316 - .L_315)
.L_315:
        /*0004*/ 	.word	0x00000082


	//----- nvinfo : EIATTR_KPARAM_INFO
	.align		4
.L_316:
        /*0008*/ 	.byte	0x04, 0x17
        /*000a*/ 	.short	(.L_318 - .L_317)
.L_317:
        /*000c*/ 	.word	0x00000000
        /*0010*/ 	.short	0x0000
        /*0012*/ 	.short	0x0000
        /*0014*/ 	.byte	0x00, 0xf0, 0x41, 0x07


	//----- nvinfo : EIATTR_SPARSE_MMA_MASK
	.align		4
.L_318:
        /*0018*/ 	.byte	0x03, 0x50
        /*001a*/ 	.short	0x0000


	//----- nvinfo : EIATTR_MAXREG_COUNT
	.align		4
        /*001c*/ 	.byte	0x03, 0x1b
        /*001e*/ 	.short	0x00ff


	//----- nvinfo : EIATTR_NUM_BARRIERS
	.align		4
        /*0020*/ 	.byte	0x02, 0x4c
        /*0022*/ 	.byte	0x01
	.zero		1


	//----- nvinfo : EIATTR_MERCURY_ISA_VERSION
	.align		4
        /*0024*/ 	.byte	0x03, 0x5f
        /*0026*/ 	.short	0x0101


	//----- nvinfo : EIATTR_COOP_GROUP_MASK_REGIDS
	.align		4
        /*0028*/ 	.byte	0x04, 0x29
        /*002a*/ 	.short	(.L_320 - .L_319)


	//   ....[0]....
.L_319:
        /*002c*/ 	.word	0xffffffff


	//   ....[1]....
        /*0030*/ 	.word	0xffffffff


	//   ....[2]....
        /*0034*/ 	.word	0xffffffff


	//   ....[3]....
        /*0038*/ 	.word	0xffffffff


	//   ....[4]....
        /*003c*/ 	.word	0xffffffff


	//   ....[5]....
        /*0040*/ 	.word	0xffffffff


	//   ....[6]....
        /*0044*/ 	.word	0xffffffff


	//   ....[7]....
        /*0048*/ 	.word	0xffffffff


	//----- nvinfo : EIATTR_COOP_GROUP_INSTR_OFFSETS
	.align		4
.L_320:
        /*004c*/ 	.byte	0x04, 0x28
        /*004e*/ 	.short	(.L_322 - .L_321)


	//   ....[0]....
.L_321:
        /*0050*/ 	.word	0x00001810


	//   ....[1]....
        /*0054*/ 	.word	0x00001870


	//   ....[2]....
        /*0058*/ 	.word	0x000018e0


	//   ....[3]....
        /*005c*/ 	.word	0x00001920


	//   ....[4]....
        /*0060*/ 	.word	0x00001a40


	//   ....[5]....
        /*0064*/ 	.word	0x00001b20


	//   ....[6]....
        /*0068*/ 	.word	0x00001be0


	//   ....[7]....
        /*006c*/ 	.word	0x00001d00


	//----- nvinfo : EIATTR_EXIT_INSTR_OFFSETS
	.align		4
.L_322:
        /*0070*/ 	.byte	0x04, 0x1c
        /*0072*/ 	.short	(.L_324 - .L_323)


	//   ....[0]....
.L_323:
        /*0074*/ 	.word	0x000041b0


	//   ....[1]....
        /*0078*/ 	.word	0x000047d0


	//   ....[2]....
        /*007c*/ 	.word	0x00004860


	//----- nvinfo : EIATTR_CRS_STACK_SIZE
	.align		4
.L_324:
        /*0080*/ 	.byte	0x04, 0x1e
        /*0082*/ 	.short	(.L_326 - .L_325)
.L_325:
        /*0084*/ 	.word	0x00000000


	//----- nvinfo : EIATTR_CBANK_PARAM_SIZE
	.align		4
.L_326:
        /*0088*/ 	.byte	0x03, 0x19
        /*008a*/ 	.short	0x01d0


	//----- nvinfo : EIATTR_PARAM_CBANK
	.align		4
        /*008c*/ 	.byte	0x04, 0x0a
        /*008e*/ 	.short	(.L_328 - .L_327)
	.align		4
.L_327:
        /*0090*/ 	.word	index@(.nv.constant0._ZN5flash32flash_fwd_splitkv_combine_kernelI23Flash_fwd_kernel_traitsILi192ELi64ELi64ELi4ELb0ELb0EN7cutlass6half_tE19Flash_kernel_traitsILi192ELi64ELi64ELi4ES3_EELi8ELi4ELb0EEEvNS_16Flash_fwd_paramsE)
        /*0094*/ 	.short	0x0210
        /*0096*/ 	.short	0x01d0


	//----- nvinfo : EIATTR_SW_WAR
	.align		4
.L_328:
        /*0098*/ 	.byte	0x04, 0x36
        /*009a*/ 	.short	(.L_330 - .L_329)
.L_329:
        /*009c*/ 	.word	0x00000008
.L_330:


//--------------------- .nv.info._ZN5flash32flash_fwd_splitkv_combine_kernelI23Flash_fwd_kernel_traitsILi192ELi64ELi64ELi4ELb0ELb0EN7cutlass6half_tE19Flash_kernel_traitsILi192ELi64ELi64ELi4ES3_EELi8ELi3ELb0EEEvNS_16Flash_fwd_paramsE --------------------------
	.section	.nv.info._ZN5flash32flash_fwd_splitkv_combine_kernelI23Flash_fwd_kernel_traitsILi192ELi64ELi64ELi4ELb0ELb0EN7cutlass6half_tE19Flash_kernel_traitsILi192ELi64ELi64ELi4ES3_EELi8ELi3ELb0EEEvNS_16Flash_fwd_paramsE,"",@"SHT_CUDA_INFO"
	.sectionflags	@""
	.align	4


	//----- nvinfo : EIATTR_CUDA_API_VERSION
	.align		4
        /*0000*/ 	.byte	0x04, 0x37
        /*0002*/ 	.short	(.L_332 - .L_331)
.L_331:
        /*0004*/ 	.word	0x00000082


	//----- nvinfo : EIATTR_KPARAM_INFO
	.align		4
.L_332:
        /*0008*/ 	.byte	0x04, 0x17
        /*000a*/ 	.short	(.L_334 - .L_333)
.L_333:
        /*000c*/ 	.word	0x00000000
        /*0010*/ 	.short	0x0000
        /*0012*/ 	.short	0x0000
        /*0014*/ 	.byte	0x00, 0xf0, 0x41, 0x07


	//----- nvinfo : EIATTR_SPARSE_MMA_MASK
	.align		4
.L_334:
        /*0018*/ 	.byte	0x03, 0x50
        /*001a*/ 	.short	0x0000


	//----- nvinfo : EIATTR_MAXREG_COUNT
	.align		4
        /*001c*/ 	.byte	0x03, 0x1b
        /*001e*/ 	.short	0x00ff


	//----- nvinfo : EIATTR_NUM_BARRIERS
	.align		4
        /*0020*/ 	.byte	0x02, 0x4c
        /*0022*/ 	.byte	0x01
	.zero		1


	//----- nvinfo : EIATTR_MERCURY_ISA_VERSION
	.align		4
        /*0024*/ 	.byte	0x03, 0x5f
        /*0026*/ 	.short	0x0101


	//----- nvinfo : EIATTR_COOP_GROUP_MASK_REGIDS
	.align		4
        /*0028*/ 	.byte	0x04, 0x29
        /*002a*/ 	.short	(.L_336 - .L_335)


	//   ....[0]....
.L_335:
        /*002c*/ 	.word	0xffffffff


	//   ....[1]....
        /*0030*/ 	.word	0xffffffff


	//   ....[2]....
        /*0034*/ 	.word	0xffffffff


	//   ....[3]....
        /*0038*/ 	.word	0xffffffff


	//   ....[4]....
        /*003c*/ 	.word	0xffffffff


	//   ....[5]....
        /*0040*/ 	.word	0xffffffff


	//----- nvinfo : EIATTR_COOP_GROUP_INSTR_OFFSETS
	.align		4
.L_336:
        /*0044*/ 	.byte	0x04, 0x28
        /*0046*/ 	.short	(.L_338 - .L_337)


	//   ....[0]....
.L_337:
        /*0048*/ 	.word	0x00001880


	//   ....[1]....
        /*004c*/ 	.word	0x000018b0


	//   ....[2]....
        /*0050*/ 	.word	0x00001910


	//   ....[3]....
        /*0054*/ 	.word	0x00001a60


	//   ....[4]....
        /*0058*/ 	.word	0x00001ab0


	//   ....[5]....
        /*005c*/ 	.word	0x00001ba0


	//----- nvinfo : EIATTR_EXIT_INSTR_OFFSETS
	.align		4
.L_338:
        /*0060*/ 	.byte	0x04, 0x1c
        /*0062*/ 	.short	(.L_340 - .L_339)


	//   ....[0]....
.L_339:
        /*0064*/ 	.word	0x000040c0


	//   ....[1]....
        /*0068*/ 	.word	0x000046e0


	//   ....[2]....
        /*006c*/ 	.word	0x00004770


	//----- nvinfo : EIATTR_CRS_STACK_SIZE
	.align		4
.L_340:
        /*0070*/ 	.byte	0x04, 0x1e
        /*0072*/ 	.short	(.L_342 - .L_341)
.L_341:
        /*0074*/ 	.word	0x00000000


	//----- nvinfo : EIATTR_CBANK_PARAM_SIZE
	.align		4
.L_342:
        /*0078*/ 	.byte	0x03, 0x19
        /*007a*/ 	.short	0x01d0


	//----- nvinfo : EIATTR_PARAM_CBANK
	.align		4
        /*007c*/ 	.byte	0x04, 0x0a
        /*007e*/ 	.short	(.L_344 - .L_343)
	.align		4
.L_343:
        /*0080*/ 	.word	index@(.nv.constant0._ZN5flash32flash_fwd_splitkv_combine_kernelI23Flash_fwd_kernel_traitsILi192ELi64ELi64ELi4ELb0ELb0EN7cutlass6half_tE19Flash_kernel_traitsILi192ELi64ELi64ELi4ES3_EELi8ELi3ELb0EEEvNS_16Flash_fwd_paramsE)
        /*0084*/ 	.short	0x0210
        /*0086*/ 	.short	0x01d0


	//----- nvinfo : EIATTR_SW_WAR
	.align		4
.L_344:
        /*0088*/ 	.byte	0x04, 0x36
        /*008a*/ 	.short	(.L_346 - .L_345)
.L_345:
        /*008c*/ 	.word	0x00000008
.L_346:


//--------------------- .nv.info._ZN5flash32flash_fwd_splitkv_combine_kernelI23Flash_fwd_kernel_traitsILi192ELi64ELi64ELi4ELb0ELb0EN7cutlass6half_tE19Flash_kernel_traitsILi192ELi64ELi64ELi4ES3_EELi8ELi2ELb0EEEvNS_16Flash_fwd_paramsE --------------------------
	.section	.nv.info._ZN5flash32flash_fwd_splitkv_combine_kernelI23Flash_fwd_kernel_traitsILi192ELi64ELi64ELi4ELb0ELb0EN7cutlass6half_tE19Flash_kernel_traitsILi192ELi64ELi64ELi4ES3_EELi8ELi2ELb0EEEvNS_16Flash_fwd_paramsE,"",@"SHT_CUDA_INFO"
	.sectionflags	@""
	.align	4


	//----- nvinfo : EIATTR_CUDA_API_VERSION
	.align		4
        /*0000*/ 	.byte	0x04, 0x37
        /*0002*/ 	.short	(.L_348 - .L_347)
.L_347:
        /*0004*/ 	.word	0x00000082


	//----- nvinfo : EIATTR_KPARAM_INFO
	.align		4
.L_348:
        /*0008*/ 	.byte	0x04, 0x17
        /*000a*/ 	.short	(.L_350 - .L_349)
.L_349:
        /*000c*/ 	.word	0x00000000
        /*0010*/ 	.short	0x0000
        /*0012*/ 	.short	0x0000
        /*0014*/ 	.byte	0x00, 0xf0, 0x41, 0x07


	//----- nvinfo : EIATTR_SPARSE_MMA_MASK
	.align		4
.L_350:
        /*0018*/ 	.byte	0x03, 0x50
        /*001a*/ 	.short	0x0000


	//----- nvinfo : EIATTR_MAXREG_COUNT
	.align		4
        /*001c*/ 	.byte	0x03, 0x1b
        /*001e*/ 	.short	0x00ff


	//----- nvinfo : EIATTR_NUM_BARRIERS
	.align		4
        /*0020*/ 	.byte	0x02, 0x4c
        /*0022*/ 	.byte	0x01
	.zero		1


	//----- nvinfo : EIATTR_MERCURY_ISA_VERSION
	.align		4
        /*0024*/ 	.byte	0x03, 0x5f
        /*0026*/ 	.short	0x0101


	//----- nvinfo : EIATTR_COOP_GROUP_MASK_REGIDS
	.align		4
        /*0028*/ 	.byte	0x04, 0x29
        /*002a*/ 	.short	(.L_352 - .L_351)


	//   ....[0]....
.L_351:
        /*002c*/ 	.word	0xffffffff


	//   ....[1]....
        /*0030*/ 	.word	0xffffffff


	//   ....[2]....
        /*0034*/ 	.word	0xffffffff


	//   ....[3]....
        /*0038*/ 	.word	0xffffffff


	//----- nvinfo : EIATTR_COOP_GROUP_INSTR_OFFSETS
	.align		4
.L_352:
        /*003c*/ 	.byte	0x04, 0x28
        /*003e*/ 	.short	(.L_354 - .L_353)


	//   ....[0]....
.L_353:
        /*0040*/ 	.word	0x00001800


	//   ....[1]....
        /*0044*/ 	.word	0x00001880


	//   ....[2]....
        /*0048*/ 	.word	0x00001a80


	//   ....[3]....
        /*004c*/ 	.word	0x00001bd0


	//----- nvinfo : EIATTR_EXIT_INSTR_OFFSETS
	.align		4
.L_354:
        /*0050*/ 	.byte	0x04, 0x1c
        /*0052*/ 	.short	(.L_356 - .L_355)


	//   ....[0]....
.L_355:
        /*0054*/ 	.word	0x00004130


	//   ....[1]....
        /*0058*/ 	.word	0x00004750


	//   ....[2]....
        /*005c*/ 	.word	0x000047e0


	//----- nvinfo : EIATTR_CRS_STACK_SIZE
	.align		4
.L_356:
        /*0060*/ 	.byte	0x04, 0x1e
        /*0062*/ 	.short	(.L_358 - .L_357)
.L_357:
        /*0064*/ 	.word	0x00000000


	//----- nvinfo : EIATTR_CBANK_PARAM_SIZE
	.align		4
.L_358:
        /*0068*/ 	.byte	0x03, 0x19
        /*006a*/ 	.short	0x01d0


	//----- nvinfo : EIATTR_PARAM_CBANK
	.align		4
        /*006c*/ 	.byte	0x04, 0x0a
        /*006e*/ 	.short	(.L_360 - .L_359)
	.align		4
.L_359:
        /*0070*/ 	.word	index@(.nv.constant0._ZN5flash32flash_fwd_splitkv_combine_kernelI23Flash_fwd_kernel_traitsILi192ELi64ELi64ELi4ELb0ELb0EN7cutlass6half_tE19Flash_kernel_traitsILi192ELi64ELi64ELi4ES3_EELi8ELi2ELb0EEEvNS_16Flash_fwd_paramsE)
        /*0074*/ 	.short	0x0210
        /*0076*/ 	.short	0x01d0


	//----- nvinfo : EIATTR_SW_WAR
	.align		4
.L_360:
        /*0078*/ 	.byte	0x04, 0x36
        /*007a*/ 	.short	(.L_362 - .L_361)
.L_361:
        /*007c*/ 	.word	0x00000008
.L_362:


//--------------------- .nv.info._ZN5flash32flash_fwd_splitkv_combine_kernelI23Flash_fwd_kernel_traitsILi192ELi64ELi64ELi4ELb0ELb0EN7cutlass6half_tE19Flash_kernel_traitsILi192ELi64ELi64ELi4ES3_EELi8ELi1ELb0EEEvNS_16Flash_fwd_paramsE --------------------------
	.section	.nv.info._ZN5flash32flash_fwd_splitkv_combine_kernelI23Flash_fwd_kernel_traitsILi192ELi64ELi64ELi4ELb0ELb0EN7cutlass6half_tE19Flash_kernel_traitsILi192ELi64ELi64ELi4ES3_EELi8ELi1ELb0EEEvNS_16Flash_fwd_paramsE,"",@"SHT_CUDA_INFO"
	.sectionflags	@""
	.align	4


	//----- nvinfo : EIATTR_CUDA_API_VERSION
	.align		4
        /*0000*/ 	.byte	0x04, 0x37
        /*0002*/ 	.short	(.L_364 - .L_363)
.L_363:
        /*0004*/ 	.word	0x00000082


	//----- nvinfo : EIATTR_KPARAM_INFO
	.align		4
.L_364:
        /*0008*/ 	.byte	0x04, 0x17
        /*000a*/ 	.short	(.L_366 - .L_365)
.L_365:
        /*000c*/ 	.word	0x00000000
        /*0010*/ 	.short	0x0000
        /*0012*/ 	.short	0x0000
        /*0014*/ 	.byte	0x00, 0xf0, 0x41, 0x07


	//----- nvinfo : EIATTR_SPARSE_MMA_MASK
	.align		4
.L_366:
        /*0018*/ 	.byte	0x03, 0x50
        /*001a*/ 	.short	0x0000


	//----- nvinfo : EIATTR_MAXREG_COUNT
	.align		4
        /*001c*/ 	.byte	0x03, 0x1b
        /*001e*/ 	.short	0x00ff


	//----- nvinfo : EIATTR_NUM_BARRIERS
	.align		4
        /*0020*/ 	.byte	0x02, 0x4c
        /*0022*/ 	.byte	0x01
	.zero		1


	//----- nvinfo : EIATTR_MERCURY_ISA_VERSION
	.align		4
        /*0024*/ 	.byte	0x03, 0x5f
        /*0026*/ 	.short	0x0101


	//----- nvinfo : EIATTR_COOP_GROUP_MASK_REGIDS
	.align		4
        /*0028*/ 	.byte	0x04, 0x29
        /*002a*/ 	.short	(.L_368 - .L_367)


	//   ....[0]....
.L_367:
        /*002c*/ 	.word	0xffffffff


	//   ....[1]....
        /*0030*/ 	.word	0xffffffff


	//----- nvinfo : EIATTR_COOP_GROUP_INSTR_OFFSETS
	.align		4
.L_368:
        /*0034*/ 	.byte	0x04, 0x28
        /*0036*/ 	.short	(.L_370 - .L_369)


	//   ....[0]....
.L_369:
        /*0038*/ 	.word	0x00001860


	//   ....[1]....
        /*003c*/ 	.word	0x00001af0


	//----- nvinfo : EIATTR_EXIT_INSTR_OFFSETS
	.align		4
.L_370:
        /*0040*/ 	.byte	0x04, 0x1c
        /*0042*/ 	.short	(.L_372 - .L_371)


	//   ....[0]....
.L_371:
        /*0044*/ 	.word	0x00004110


	//   ....[1]....
        /*0048*/ 	.word	0x00004730


	//   ....[2]....
        /*004c*/ 	.word	0x000047c0


	//----- nvinfo : EIATTR_CRS_STACK_SIZE
	.align		4
.L_372:
        /*0050*/ 	.byte	0x04, 0x1e
        /*0052*/ 	.short	(.L_374 - .L_373)
.L_373:
        /*0054*/ 	.word	0x00000000


	//----- nvinfo : EIATTR_CBANK_PARAM_SIZE
	.align		4
.L_374:
        /*0058*/ 	.byte	0x03, 0x19
        /*005a*/ 	.short	0x01d0


	//----- nvinfo : EIATTR_PARAM_CBANK
	.align		4
        /*005c*/ 	.byte	0x04, 0x0a
        /*005e*/ 	.short	(.L_376 - .L_375)
	.align		4
.L_375:
        /*0060*/ 	.word	index@(.nv.constant0._ZN5flash32flash_fwd_splitkv_combine_kernelI23Flash_fwd_kernel_traitsILi192ELi64ELi64ELi4ELb0ELb0EN7cutlass6half_tE19Flash_kernel_traitsILi192ELi64ELi64ELi4ES3_EELi8ELi1ELb0EEEvNS_16Flash_fwd_paramsE)
        /*0064*/ 	.short	0x0210
        /*0066*/ 	.short	0x01d0


	//----- nvinfo : EIATTR_SW_WAR
	.align		4
.L_376:
        /*0068*/ 	.byte	0x04, 0x36
        /*006a*/ 	.short	(.L_378 - .L_377)
.L_377:
        /*006c*/ 	.word	0x00000008
.L_378:


//--------------------- .nv.info._ZN5flash32flash_fwd_splitkv_combine_kernelI23Flash_fwd_kernel_traitsILi192ELi64ELi64ELi4ELb0ELb0EN7cutlass6half_tE19Flash_kernel_traitsILi192ELi64ELi64ELi4ES3_EELi8ELi7ELb1EEEvNS_16Flash_fwd_paramsE --------------------------
	.section	.nv.info._ZN5flash32flash_fwd_splitkv_combine_kernelI23Flash_fwd_kernel_traitsILi192ELi64ELi64ELi4ELb0ELb0EN7cutlass6half_tE19Flash_kernel_traitsILi192ELi64ELi64ELi4ES3_EELi8ELi7ELb1EEEvNS_16Flash_fwd_paramsE,"",@"SHT_CUDA_INFO"
	.sectionflags	@""
	.align	4


	//----- nvinfo : EIATTR_CUDA_API_VERSION
	.align		4
        /*0000*/ 	.byte	0x04, 0x37
        /*0002*/ 	.short	(.L_380 - .L_379)
.L_379:
        /*0004*/ 	.word	0x00000082


	//----- nvinfo : EIATTR_KPARAM_INFO
	.align		4
.L_380:
        /*0008*/ 	.byte	0x04, 0x17
        /*000a*/ 	.short	(.L_382 - .L_381)
.L_381:
        /*000c*/ 	.word	0x00000000
        /*0010*/ 	.short	0x0000
        /*0012*/ 	.short	0x0000
        /*0014*/ 	.byte	0x00, 0xf0, 0x41, 0x07


	//----- nvinfo : EIATTR_SPARSE_MMA_MASK
	.align		4
.L_382:
        /*0018*/ 	.byte	0x03, 0x50
        /*001a*/ 	.short	0x0000


	//----- nvinfo : EIATTR_MAXREG_COUNT
	.align		4
        /*001c*/ 	.byte	0x03, 0x1b
        /*001e*/ 	.short	0x00ff


	//----- nvinfo : EIATTR_NUM_BARRIERS
	.align		4
        /*0020*/ 	.byte	0x02, 0x4c
        /*0022*/ 	.byte	0x01
	.zero		1


	//----- nvinfo : EIATTR_MERCURY_ISA_VERSION
	.align		4
        /*0024*/ 	.byte	0x03, 0x5f
        /*0026*/ 	.short	0x0101


	//----- nvinfo : EIATTR_COOP_GROUP_MASK_REGIDS
	.align		4
        /*0028*/ 	.byte	0x04, 0x29
        /*002a*/ 	.short	(.L_384 - .L_383)


	//   ....[0]....
.L_383:
        /*002c*/ 	.word	0xffffffff


	//   ....[1]....
        /*0030*/ 	.word	0xffffffff


	//   ....[2]....
        /*0034*/ 	.word	0xffffffff


	//   ....[3]....
        /*0038*/ 	.word	0xffffffff


	//   ....[4]....
        /*003c*/ 	.word	0xffffffff


	//   ....[5]....
        /*0040*/ 	.word	0xffffffff


	//   ....[6]....
        /*0044*/ 	.word	0xffffffff


	//   ....[7]....
        /*0048*/ 	.word	0xffffffff


	//----- nvinfo : EIATTR_COOP_GROUP_INSTR_OFFSETS
	.align		4
.L_384:
        /*004c*/ 	.byte	0x04, 0x28
        /*004e*/ 	.short	(.L_386 - .L_385)


	//   ....[0]....
.L_385:
        /*0050*/ 	.word	0x00002020


	//   ....[1]....
        /*0054*/ 	.word	0x00002040


	//   ....[2]....
        /*0058*/ 	.word	0x00002060


	//   ....[3]....
        /*005c*/ 	.word	0x00002080


	//   ....[4]....
        /*0060*/ 	.word	0x00002310


	//   ....[5]....
        /*0064*/ 	.word	0x000023a0


	//   ....[6]....
        /*0068*/ 	.word	0x00002480


	//   ....[7]....
        /*006c*/ 	.word	0x00002560


	//----- nvinfo : EIATTR_EXIT_INSTR_OFFSETS
	.align		4
.L_386:
        /*0070*/ 	.byte	0x04, 0x1c
        /*0072*/ 	.short	(.L_388 - .L_387)


	//   ....[0]....
.L_387:
        /*0074*/ 	.word	0x00005360


	//   ....[1]....
        /*0078*/ 	.word	0x00005970


	//----- nvinfo : EIATTR_CRS_STACK_SIZE
	.align		4
.L_388:
        /*007c*/ 	.byte	0x04, 0x1e
        /*007e*/ 	.short	(.L_390 - .L_389)
.L_389:
        /*0080*/ 	.word	0x00000000


	//----- nvinfo : EIATTR_CBANK_PARAM_SIZE
	.align		4
.L_390:
        /*0084*/ 	.byte	0x03, 0x19
        /*0086*/ 	.short	0x01d0


	//----- nvinfo : EIATTR_PARAM_CBANK
	.align		4
        /*0088*/ 	.byte	0x04, 0x0a
        /*008a*/ 	.short	(.L_392 - .L_391)
	.align		4
.L_391:
        /*008c*/ 	.word	index@(.nv.constant0._ZN5flash32flash_fwd_splitkv_combine_kernelI23Flash_fwd_kernel_traitsILi192ELi64ELi64ELi4ELb0ELb0EN7cutlass6half_tE19Flash_kernel_traitsILi192ELi64ELi64ELi4ES3_EELi8ELi7ELb1EEEvNS_16Flash_fwd_paramsE)
        /*0090*/ 	.short	0x0210
        /*0092*/ 	.short	0x01d0


	//----- nvinfo : EIATTR_SW_WAR
	.align		4
.L_392:
        /*0094*/ 	.byte	0x04, 0x36
        /*0096*/ 	.short	(.L_394 - .L_393)
.L_393:
        /*0098*/ 	.word	0x00000008
.L_394:


//--------------------- .nv.info._ZN5flash32flash_fwd_splitkv_combine_kernelI23Flash_fwd_kernel_traitsILi192ELi64ELi64ELi4ELb0ELb0EN7cutlass6half_tE19Flash_kernel_traitsILi192ELi64ELi64ELi4ES3_EELi8ELi6ELb1EEEvNS_16Flash_fwd_paramsE --------------------------
	.section	.nv.info._ZN5flash32flash_fwd_splitkv_combine_kernelI23Flash_fwd_kernel_traitsILi192ELi64ELi64ELi4ELb0ELb0EN7cutlass6half_tE19Flash_kernel_traitsILi192ELi64ELi64ELi4ES3_EELi8ELi6ELb1EEEvNS_16Flash_fwd_paramsE,"",@"SHT_CUDA_INFO"
	.sectionflags	@""
	.align	4


	//----- nvinfo : EIATTR_CUDA_API_VERSION
	.align		4
        /*0000*/ 	.byte	0x04, 0x37
        /*0002*/ 	.short	(.L_396 - .L_395)
.L_395:
        /*0004*/ 	.word	0x00000082


	//----- nvinfo : EIATTR_KPARAM_INFO
	.align		4
.L_396:
        /*0008*/ 	.byte	0x04, 0x17
        /*000a*/ 	.short	(.L_398 - .L_397)
.L_397:
        /*000c*/ 	.word	0x00000000
        /*0010*/ 	.short	0x0000
        /*0012*/ 	.short	0x0000
        /*0014*/ 	.byte	0x00, 0xf0, 0x41, 0x07


	//----- nvinfo : EIATTR_SPARSE_MMA_MASK
	.align		4
.L_398:
        /*0018*/ 	.byte	0x03, 0x50
        /*001a*/ 	.short	0x0000


	//----- nvinfo : EIATTR_MAXREG_COUNT
	.align		4
        /*001c*/ 	.byte	0x03, 0x1b
        /*001e*/ 	.short	0x00ff


	//----- nvinfo : EIATTR_NUM_BARRIERS
	.align		4
        /*0020*/ 	.byte	0x02, 0x4c
        /*0022*/ 	.byte	0x01
	.zero		1


	//----- nvinfo : EIATTR_MERCURY_ISA_VERSION
	.align		4
        /*0024*/ 	.byte	0x03, 0x5f
        /*0026*/ 	.short	0x0101


	//----- nvinfo : EIATTR_COOP_GROUP_MASK_REGIDS
	.align		4
        /*0028*/ 	.byte	0x04, 0x29
        /*002a*/ 	.short	(.L_400 - .L_399)


	//   ....[0]....
.L_399:
        /*002c*/ 	.word	0xffffffff


	//   ....[1]....
        /*0030*/ 	.word	0xffffffff


	//   ....[2]....
        /*0034*/ 	.word	0xffffffff


	//   ....[3]....
        /*0038*/ 	.word	0xffffffff


	//   ....[4]....
        /*003c*/ 	.word	0xffffffff


	//   ....[5]....
        /*0040*/ 	.word	0xffffffff


	//   ....[6]....
        /*0044*/ 	.word	0xffffffff


	//   ....[7]....
        /*0048*/ 	.word	0xffffffff


	//----- nvinfo : EIATTR_COOP_GROUP_INSTR_OFFSETS
	.align		4
.L_400:
        /*004c*/ 	.byte	0x04, 0x28
        /*004e*/ 	.short	(.L_402 - .L_401)


	//   ....[0]....
.L_401:
        /*0050*/ 	.word	0x00001ba0


	//   ....[1]....
        /*0054*/ 	.word	0x00001bc0


	//   ....[2]....
        /*0058*/ 	.word	0x00001be0


	//   ....[3]....
        /*005c*/ 	.word	0x00001c00


	//   ....[4]....
        /*0060*/ 	.word	0x00001da0


	//   ....[5]....
        /*0064*/ 	.word	0x00001e30


	//   ....[6]....
        /*0068*/ 	.word	0x00001f00


	//   ....[7]....
        /*006c*/ 	.word	0x00001ff0


	//----- nvinfo : EIATTR_EXIT_INSTR_OFFSETS
	.align		4
.L_402:
        /*0070*/ 	.byte	0x04, 0x1c
        /*0072*/ 	.short	(.L_404 - .L_403)


	//   ....[0]....
.L_403:
        /*0074*/ 	.word	0x00004c60


	//   ....[1]....
        /*0078*/ 	.word	0x00005270


	//----- nvinfo : EIATTR_CRS_STACK_SIZE
	.align		4
.L_404:
        /*007c*/ 	.byte	0x04, 0x1e
        /*007e*/ 	.short	(.L_406 - .L_405)
.L_405:
        /*0080*/ 	.word	0x00000000


	//----- nvinfo : EIATTR_CBANK_PARAM_SIZE
	.align		4
.L_406:
        /*0084*/ 	.byte	0x03, 0x19
        /*0086*/ 	.short	0x01d0


	//----- nvinfo : EIATTR_PARAM_CBANK
	.align		4
        /*0088*/ 	.byte	0x04, 0x0a
        /*008a*/ 	.short	(.L_408 - .L_407)
	.align		4
.L_407:
        /*008c*/ 	.word	index@(.nv.constant0._ZN5flash32flash_fwd_splitkv_combine_kernelI23Flash_fwd_kernel_traitsILi192ELi64ELi64ELi4ELb0ELb0EN7cutlass6half_tE19Flash_kernel_traitsILi192ELi64ELi64ELi4ES3_EELi8ELi6ELb1EEEvNS_16Flash_fwd_paramsE)
        /*0090*/ 	.short	0x0210
        /*0092*/ 	.short	0x01d0


	//----- nvinfo : EIATTR_SW_WAR
	.align		4
.L_408:
        /*0094*/ 	.byte	0x04, 0x36
        /*0096*/ 	.short	(.L_410 - .L_409)
.L_409:
        /*0098*/ 	.word	0x00000008
.L_410:


//--------------------- .nv.info._ZN5flash32flash_fwd_splitkv_combine_kernelI23Flash_fwd_kernel_traitsILi192ELi64ELi64ELi4ELb0ELb0EN7cutlass6half_tE19Flash_kernel_traitsILi192ELi64ELi64ELi4ES3_EELi8ELi5ELb1EEEvNS_16Flash_fwd_paramsE --------------------------
	.section	.nv.info._ZN5flash32flash_fwd_splitkv_combine_kernelI23Flash_fwd_kernel_traitsILi192ELi64ELi64ELi4ELb0ELb0EN7cutlass6half_tE19Flash_kernel_traitsILi192ELi64ELi64ELi4ES3_EELi8ELi5ELb1EEEvNS_16Flash_fwd_paramsE,"",@"SHT_CUDA_INFO"
	.sectionflags	@""
	.align	4


	//----- nvinfo : EIATTR_CUDA_API_VERSION
	.align		4
        /*0000*/ 	.byte	0x04, 0x37
        /*0002*/ 	.short	(.L_412 - .L_411)
.L_411:
        /*0004*/ 	.word	0x00000082


	//----- nvinfo : EIATTR_KPARAM_INFO
	.align		4
.L_412:
        /*0008*/ 	.byte	0x04, 0x17
        /*000a*/ 	.short	(.L_414 - .L_413)
.L_413:
        /*000c*/ 	.word	0x00000000
        /*0010*/ 	.short	0x0000
        /*0012*/ 	.short	0x0000
        /*0014*/ 	.byte	0x00, 0xf0, 0x41, 0x07


	//----- nvinfo : EIATTR_SPARSE_MMA_MASK
	.align		4
.L_414:
        /*0018*/ 	.byte	0x03, 0x50
        /*001a*/ 	.short	0x0000


	//----- nvinfo : EIATTR_MAXREG_COUNT
	.align		4
        /*001c*/ 	.byte	0x03, 0x1b
        /*001e*/ 	.short	0x00ff


	//----- nvinfo : EIATTR_NUM_BARRIERS
	.align		4
        /*0020*/ 	.byte	0x02, 0x4c
        /*0022*/ 	.byte	0x01
	.zero		1


	//----- nvinfo : EIATTR_MERCURY_ISA_VERSION
	.align		4
        /*0024*/ 	.byte	0x03, 0x5f
        /*0026*/ 	.short	0x0101


	//----- nvinfo : EIATTR_COOP_GROUP_MASK_REGIDS
	.align		4
        /*0028*/ 	.byte	0x04, 0x29
        /*002a*/ 	.short	(.L_416 - .L_415)


	//   ....[0]....
.L_415:
        /*002c*/ 	.word	0xffffffff


	//   ....[1]....
        /*0030*/ 	.word	0xffffffff


	//   ....[2]....
        /*0034*/ 	.word	0xffffffff


	//   ....[3]....
        /*0038*/ 	.word	0xffffffff


	//   ....[4]....
        /*003c*/ 	.word	0xffffffff


	//   ....[5]....
        /*0040*/ 	.word	0xffffffff


	//   ....[6]....
        /*0044*/ 	.word	0xffffffff


	//   ....[7]....
        /*0048*/ 	.word	0xffffffff


	//----- nvinfo : EIATTR_COOP_GROUP_INSTR_OFFSETS
	.align		4
.L_416:
        /*004c*/ 	.byte	0x04, 0x28
        /*004e*/ 	.short	(.L_418 - .L_417)


	//   ....[0]....
.L_417:
        /*0050*/ 	.word	0x000016f0


	//   ....[1]....
        /*0054*/ 	.word	0x00001710


	//   ....[2]....
        /*0058*/ 	.word	0x00001750


	//   ....[3]....
        /*005c*/ 	.word	0x000017c0


	//   ....[4]....
        /*0060*/ 	.word	0x000019a0


	//   ....[5]....
        /*0064*/ 	.word	0x00001a00


	//   ....[6]....
        /*0068*/ 	.word	0x00001aa0


	//   ....[7]....
        /*006c*/ 	.word	0x00001bf0


	//----- nvinfo : EIATTR_EXIT_INSTR_OFFSETS
	.align		4
.L_418:
        /*0070*/ 	.byte	0x04, 0x1c
        /*0072*/ 	.short	(.L_420 - .L_419)


	//   ....[0]....
.L_419:
        /*0074*/ 	.word	0x000048b0


	//   ....[1]....
        /*0078*/ 	.word	0x00004ec0


	//----- nvinfo : EIATTR_CRS_STACK_SIZE
	.align		4
.L_420:
        /*007c*/ 	.byte	0x04, 0x1e
        /*007e*/ 	.short	(.L_422 - .L_421)
.L_421:
        /*0080*/ 	.word	0x00000000


	//----- nvinfo : EIATTR_CBANK_PARAM_SIZE
	.align		4
.L_422:
        /*0084*/ 	.byte	0x03, 0x19
        /*0086*/ 	.short	0x01d0


	//----- nvinfo : EIATTR_PARAM_CBANK
	.align		4
        /*0088*/ 	.byte	0x04, 0x0a
        /*008a*/ 	.short	(.L_424 - .L_423)
	.align		4
.L_423:
        /*008c*/ 	.word	index@(.nv.constant0._ZN5flash32flash_fwd_splitkv_combine_kernelI23Flash_fwd_kernel_traitsILi192ELi64ELi64ELi4ELb0ELb0EN7cutlass6half_tE19Flash_kernel_traitsILi192ELi64ELi64ELi4ES3_EELi8ELi5ELb1EEEvNS_16Flash_fwd_paramsE)
        /*0090*/ 	.short	0x0210
        /*0092*/ 	.short	0x01d0


	//----- nvinfo : EIATTR_SW_WAR
	.align		4
.L_424:
        /*0094*/ 	.byte	0x04, 0x36
        /*0096*/ 	.short	(.L_426 - .L_425)
.L_425:
        /*0098*/ 	.word	0x00000008
.L_426:


//--------------------- .nv.info._ZN5flash32flash_fwd_splitkv_combine_kernelI23Flash_fwd_kernel_traitsILi192ELi64ELi64ELi4ELb0ELb0EN7cutlass6half_tE19Flash_kernel_traitsILi192ELi64ELi64ELi4ES3_EELi8ELi4ELb1EEEvNS_16Flash_fwd_paramsE --------------------------
	.section	.nv.info._ZN5flash32flash_fwd_splitkv_combine_kernelI23Flash_fwd_kernel_traitsILi192ELi64ELi64ELi4ELb0ELb0EN7cutlass6half_tE19Flash_kernel_traitsILi192ELi64ELi64ELi4ES3_EELi8ELi4ELb1EEEvNS_16Flash_fwd_paramsE,"",@"SHT_CUDA_INFO"
	.sectionflags	@""
	.align	4


	//----- nvinfo : EIATTR_CUDA_API_VERSION
	.align		4
        /*0000*/ 	.byte	0x04, 0x37
        /*0002*/ 	.short	(.L_428 - .L_427)
.L_427:
        /*0004*/ 	.word	0x00000082


	//----- nvinfo : EIATTR_KPARAM_INFO
	.align		4
.L_428:
        /*0008*/ 	.byte	0x04, 0x17
        /*000a*/ 	.short	(.L_430 - .L_429)
.L_429:
        /*000c*/ 	.word	0x00000000
        /*0010*/ 	.short	0x0000
        /*0012*/ 	.short	0x0000
        /*0014*/ 	.byte	0x00, 0xf0, 0x41, 0x07


	//----- nvinfo : EIATTR_SPARSE_MMA_MASK
	.align		4
.L_430:
        /*0018*/ 	.byte	0x03, 0x50
        /*001a*/ 	.short	0x0000


	//----- nvinfo : EIATTR_MAXREG_COUNT
	.align		4
        /*001c*/ 	.byte	0x03, 0x1b
        /*001e*/ 	.short	0x00ff


	//----- nvinfo : EIATTR_NUM_BARRIERS
	.align		4
        /*0020*/ 	.byte	0x02, 0x4c
        /*0022*/ 	.byte	0x01
	.zero		1


	//----- nvinfo : EIATTR_MERCURY_ISA_VERSION
	.align		4
        /*0024*/ 	.byte	0x03, 0x5f
        /*0026*/ 	.short	0x0101


	//----- nvinfo : EIATTR_COOP_GROUP_MASK_REGIDS
	.align		4
        /*0028*/ 	.byte	0x04, 0x29
        /*002a*/ 	.short	(.L_432 - .L_431)


	//   ....[0]....
.L_431:
        /*002c*/ 	.word	0xffffffff


	//   ....[1]....
        /*0030*/ 	.word	0xffffffff


	//   ....[2]....
        /*0034*/ 	.word	0xffffffff


	//   ....[3]....
        /*0038*/ 	.word	0xffffffff


	//   ....[4]....
        /*003c*/ 	.word	0xffffffff


	//   ....[5]....
        /*0040*/ 	.word	0xffffffff


	//   ....[6]....
        /*0044*/ 	.word	0xffffffff


	//   ....[7]....
        /*0048*/ 	.word	0xffffffff


	//----- nvinfo : EIATTR_COOP_GROUP_INSTR_OFFSETS
	.align		4
.L_432:
        /*004c*/ 	.byte	0x04, 0x28
        /*004e*/ 	.short	(.L_434 - .L_433)


	//   ....[0]....
.L_433:
        /*0050*/ 	.word	0x00001810


	//   ....[1]....
        /*0054*/ 	.word	0x00001870


	//   ....[2]....
        /*0058*/ 	.word	0x000018e0


	//   ....[3]....
        /*005c*/ 	.word	0x00001920


	//   ....[4]....
        /*0060*/ 	.word	0x00001a40


	//   ....[5]....
        /*0064*/ 	.word	0x00001b20


	//   ....[6]....
        /*0068*/ 	.word	0x00001be0


	//   ....[7]....
        /*006c*/ 	.word	0x00001d00


	//----- nvinfo : EIATTR_EXIT_INSTR_OFFSETS
	.align		4
.L_434:
        /*0070*/ 	.byte	0x04, 0x1c
        /*0072*/ 	.short	(.L_436 - .L_435)


	//   ....[0]....
.L_435:
        /*0074*/ 	.word	0x000048b0


	//   ....[1]....
        /*0078*/ 	.word	0x00004ec0


	//----- nvinfo : EIATTR_CRS_STACK_SIZE
	.align		4
.L_436:
        /*007c*/ 	.byte	0x04, 0x1e
        /*007e*/ 	.short	(.L_438 - .L_437)
.L_437:
        /*0080*/ 	.word	0x00000000


	//----- nvinfo : EIATTR_CBANK_PARAM_SIZE
	.align		4
.L_438:
        /*0084*/ 	.byte	0x03, 0x19
        /*0086*/ 	.short	0x01d0


	//----- nvinfo : EIATTR_PARAM_CBANK
	.align		4
        /*0088*/ 	.byte	0x04, 0x0a
        /*008a*/ 	.short	(.L_440 - .L_439)
	.align		4
.L_439:
        /*008c*/ 	.word	index@(.nv.constant0._ZN5flash32flash_fwd_splitkv_combine_kernelI23Flash_fwd_kernel_traitsILi192ELi64ELi64ELi4ELb0ELb0EN7cutlass6half_tE19Flash_kernel_traitsILi192ELi64ELi64ELi4ES3_EELi8ELi4ELb1EEEvNS_16Flash_fwd_paramsE)
        /*0090*/ 	.short	0x0210
        /*0092*/ 	.short	0x01d0


	//----- nvinfo : EIATTR_SW_WAR
	.align		4
.L_440:
        /*0094*/ 	.byte	0x04, 0x36
        /*0096*/ 	.short	(.L_442 - .L_441)
.L_441:
        /*0098*/ 	.word	0x00000008
.L_442:


//--------------------- .nv.info._ZN5flash32flash_fwd_splitkv_combine_kernelI23Flash_fwd_kernel_traitsILi192ELi64ELi64ELi4ELb0ELb0EN7cutlass6half_tE19Flash_kernel_traitsILi192ELi64ELi64ELi4ES3_EELi8ELi3ELb1EEEvNS_16Flash_fwd_paramsE --------------------------
	.section	.nv.info._ZN5flash32flash_fwd_splitkv_combine_kernelI23Flash_fwd_kernel_traitsILi192ELi64ELi64ELi4ELb0ELb0EN7cutlass6half_tE19Flash_kernel_traitsILi192ELi64ELi64ELi4ES3_EELi8ELi3ELb1EEEvNS_16Flash_fwd_paramsE,"",@"SHT_CUDA_INFO"
	.sectionflags	@""
	.align	4


	//----- nvinfo : EIATTR_CUDA_API_VERSION
	.align		4
        /*0000*/ 	.byte	0x04, 0x37
        /*0002*/ 	.short	(.L_444 - .L_443)
.L_443:
        /*0004*/ 	.word	0x00000082


	//----- nvinfo : EIATTR_KPARAM_INFO
	.align		4
.L_444:
        /*0008*/ 	.byte	0x04, 0x17
        /*000a*/ 	.short	(.L_446 - .L_445)
.L_445:
        /*000c*/ 	.word	0x00000000
        /*0010*/ 	.short	0x0000
        /*0012*/ 	.short	0x0000
        /*0014*/ 	.byte	0x00, 0xf0, 0x41, 0x07


	//----- nvinfo : EIATTR_SPARSE_MMA_MASK
	.align		4
.L_446:
        /*0018*/ 	.byte	0x03, 0x50
        /*001a*/ 	.short	0x0000


	//----- nvinfo : EIATTR_MAXREG_COUNT
	.align		4
        /*001c*/ 	.byte	0x03, 0x1b
        /*001e*/ 	.short	0x00ff


	//----- nvinfo : EIATTR_NUM_BARRIERS
	.align		4
        /*0020*/ 	.byte	0x02, 0x4c
        /*0022*/ 	.byte	0x01
	.zero		1


	//----- nvinfo : EIATTR_MERCURY_ISA_VERSION
	.align		4
        /*0024*/ 	.byte	0x03, 0x5f
        /*0026*/ 	.short	0x0101


	//----- nvinfo : EIATTR_COOP_GROUP_MASK_REGIDS
	.align		4
        /*0028*/ 	.byte	0x04, 0x29
        /*002a*/ 	.short	(.L_448 - .L_447)


	//   ....[0]....
.L_447:
        /*002c*/ 	.word	0xffffffff


	//   ....[1]....
        /*0030*/ 	.word	0xffffffff


	//   ....[2]....
        /*0034*/ 	.word	0xffffffff


	//   ....[3]....
        /*0038*/ 	.word	0xffffffff


	//   ....[4]....
        /*003c*/ 	.word	0xffffffff


	//   ....[5]....
        /*0040*/ 	.word	0xffffffff


	//----- nvinfo : EIATTR_COOP_GROUP_INSTR_OFFSETS
	.align		4
.L_448:
        /*0044*/ 	.byte	0x04, 0x28
        /*0046*/ 	.short	(.L_450 - .L_449)


	//   ....[0]....
.L_449:
        /*0048*/ 	.word	0x00001880


	//   ....[1]....
        /*004c*/ 	.word	0x000018b0


	//   ....[2]....
        /*0050*/ 	.word	0x00001910


	//   ....[3]....
        /*0054*/ 	.word	0x00001a60


	//   ....[4]....
        /*0058*/ 	.word	0x00001ab0


	//   ....[5]....
        /*005c*/ 	.word	0x00001ba0


	//----- nvinfo : EIATTR_EXIT_INSTR_OFFSETS
	.align		4
.L_450:
        /*0060*/ 	.byte	0x04, 0x1c
        /*0062*/ 	.short	(.L_452 - .L_451)


	//   ....[0]....
.L_451:
        /*0064*/ 	.word	0x000047d0


	//   ....[1]....
        /*0068*/ 	.word	0x00004de0


	//----- nvinfo : EIATTR_CRS_STACK_SIZE
	.align		4
.L_452:
        /*006c*/ 	.byte	0x04, 0x1e
        /*006e*/ 	.short	(.L_454 - .L_453)
.L_453:
        /*0070*/ 	.word	0x00000000


	//----- nvinfo : EIATTR_CBANK_PARAM_SIZE
	.align		4
.L_454:
        /*0074*/ 	.byte	0x03, 0x19
        /*0076*/ 	.short	0x01d0


	//----- nvinfo : EIATTR_PARAM_CBANK
	.align		4
        /*0078*/ 	.byte	0x04, 0x0a
        /*007a*/ 	.short	(.L_456 - .L_455)
	.align		4
.L_455:
        /*007c*/ 	.word	index@(.nv.constant0._ZN5flash32flash_fwd_splitkv_combine_kernelI23Flash_fwd_kernel_traitsILi192ELi64ELi64ELi4ELb0ELb0EN7cutlass6half_tE19Flash_kernel_traitsILi192ELi64ELi64ELi4ES3_EELi8ELi3ELb1EEEvNS_16Flash_fwd_paramsE)
        /*0080*/ 	.short	0x0210
        /*0082*/ 	.short	0x01d0


	//----- nvinfo : EIATTR_SW_WAR
	.align		4
.L_456:
        /*0084*/ 	.byte	0x04, 0x36
        /*0086*/ 	.short	(.L_458 - .L_457)
.L_457:
        /*0088*/ 	.word	0x00000008
.L_458:


//--------------------- .nv.info._ZN5flash32flash_fwd_splitkv_combine_kernelI23Flash_fwd_kernel_traitsILi192ELi64ELi64ELi4ELb0ELb0EN7cutlass6half_tE19Flash_kernel_traitsILi192ELi64ELi64ELi4ES3_EELi8ELi2ELb1EEEvNS_16Flash_fwd_paramsE --------------------------
	.section	.nv.info._ZN5flash32flash_fwd_splitkv_combine_kernelI23Flash_fwd_kernel_traitsILi192ELi64ELi64ELi4ELb0ELb0EN7cutlass6half_tE19Flash_kernel_traitsILi192ELi64ELi64ELi4ES3_EELi8ELi2ELb1EEEvNS_16Flash_fwd_paramsE,"",@"SHT_CUDA_INFO"
	.sectionflags	@""
	.align	4


	//----- nvinfo : EIATTR_CUDA_API_VERSION
	.align		4
        /*0000*/ 	.byte	0x04, 0x37
        /*0002*/ 	.short	(.L_460 - .L_459)
.L_459:
        /*0004*/ 	.word	0x00000082


	//----- nvinfo : EIATTR_KPARAM_INFO
	.align		4
.L_460:
        /*0008*/ 	.byte	0x04, 0x17
        /*000a*/ 	.short	(.L_462 - .L_461)
.L_461:
        /*000c*/ 	.word	0x00000000
        /*0010*/ 	.short	0x0000
        /*0012*/ 	.short	0x0000
        /*0014*/ 	.byte	0x00, 0xf0, 0x41, 0x07


	//----- nvinfo : EIATTR_SPARSE_MMA_MASK
	.align		4
.L_462:
        /*0018*/ 	.byte	0x03, 0x50
        /*001a*/ 	.short	0x0000


	//----- nvinfo : EIATTR_MAXREG_COUNT
	.align		4
        /*001c*/ 	.byte	0x03, 0x1b
        /*001e*/ 	.short	0x00ff


	//----- nvinfo : EIATTR_NUM_BARRIERS
	.align		4
        /*0020*/ 	.byte	0x02, 0x4c
        /*0022*/ 	.byte	0x01
	.zero		1


	//----- nvinfo : EIATTR_MERCURY_ISA_VERSION
	.align		4
        /*0024*/ 	.byte	0x03, 0x5f
        /*0026*/ 	.short	0x0101


	//----- nvinfo : EIATTR_COOP_GROUP_MASK_REGIDS
	.align		4
        /*0028*/ 	.byte	0x04, 0x29
        /*002a*/ 	.short	(.L_464 - .L_463)


	//   ....[0]....
.L_463:
        /*002c*/ 	.word	0xffffffff


	//   ....[1]....
        /*0030*/ 	.word	0xffffffff


	//   ....[2]....
        /*0034*/ 	.word	0xffffffff


	//   ....[3]....
        /*0038*/ 	.word	0xffffffff


	//----- nvinfo : EIATTR_COOP_GROUP_INSTR_OFFSETS
	.align		4
.L_464:
        /*003c*/ 	.byte	0x04, 0x28
        /*003e*/ 	.short	(.L_466 - .L_465)


	//   ....[0]....
.L_465:
        /*0040*/ 	.word	0x00001800


	//   ....[1]....
        /*0044*/ 	.word	0x00001880


	//   ....[2]....
        /*0048*/ 	.word	0x00001a80


	//   ....[3]....
        /*004c*/ 	.word	0x00001bd0


	//----- nvinfo : EIATTR_EXIT_INSTR_OFFSETS
	.align		4
.L_466:
        /*0050*/ 	.byte	0x04, 0x1c
        /*0052*/ 	.short	(.L_468 - .L_467)


	//   ....[0]....
.L_467:
        /*0054*/ 	.word	0x00004840


	//   ....[1]....
        /*0058*/ 	.word	0x00004e50


	//----- nvinfo : EIATTR_CRS_STACK_SIZE
	.align		4
.L_468:
        /*005c*/ 	.byte	0x04, 0x1e
        /*005e*/ 	.short	(.L_470 - .L_469)
.L_469:
        /*0060*/ 	.word	0x00000000


	//----- nvinfo : EIATTR_CBANK_PARAM_SIZE
	.align		4
.L_470:
        /*0064*/ 	.byte	0x03, 0x19
        /*0066*/ 	.short	0x01d0


	//----- nvinfo : EIATTR_PARAM_CBANK
	.align		4
        /*0068*/ 	.byte	0x04, 0x0a
        /*006a*/ 	.short	(.L_472 - .L_471)
	.align		4
.L_471:
        /*006c*/ 	.word	index@(.nv.constant0._ZN5flash32flash_fwd_splitkv_combine_kernelI23Flash_fwd_kernel_traitsILi192ELi64ELi64ELi4ELb0ELb0EN7cutlass6half_tE19Flash_kernel_traitsILi192ELi64ELi64ELi4ES3_EELi8ELi2ELb1EEEvNS_16Flash_fwd_paramsE)
        /*0070*/ 	.short	0x0210
        /*0072*/ 	.short	0x01d0


	//----- nvinfo : EIATTR_SW_WAR
	.align		4
.L_472:
        /*0074*/ 	.byte	0x04, 0x36
        /*0076*/ 	.short	(.L_474 - .L_473)
.L_473:
        /*0078*/ 	.word	0x00000008
.L_474:


//--------------------- .nv.info._ZN5flash32flash_fwd_splitkv_combine_kernelI23Flash_fwd_kernel_traitsILi192ELi64ELi64ELi4ELb0ELb0EN7cutlass6half_tE19Flash_kernel_traitsILi192ELi64ELi64ELi4ES3_EELi8ELi1ELb1EEEvNS_16Flash_fwd_paramsE --------------------------
	.section	.nv.info._ZN5flash32flash_fwd_splitkv_combine_kernelI23Flash_fwd_kernel_traitsILi192ELi64ELi64ELi4ELb0ELb0EN7cutlass6half_tE19Flash_kernel_traitsILi192ELi64ELi64ELi4ES3_EELi8ELi1ELb1EEEvNS_16Flash_fwd_paramsE,"",@"SHT_CUDA_INFO"
	.sectionflags	@""
	.align	4


	//----- nvinfo : EIATTR_CUDA_API_VERSION
	.align		4
        /*0000*/ 	.byte	0x04, 0x37
        /*0002*/ 	.short	(.L_476 - .L_475)
.L_475:
        /*0004*/ 	.word	0x00000082


	//----- nvinfo : EIATTR_KPARAM_INFO
	.align		4
.L_476:
        /*0008*/ 	.byte	0x04, 0x17
        /*000a*/ 	.short	(.L_478 - .L_477)
.L_477:
        /*000c*/ 	.word	0x00000000
        /*0010*/ 	.short	0x0000
        /*0012*/ 	.short	0x0000
        /*0014*/ 	.byte	0x00, 0xf0, 0x41, 0x07


	//----- nvinfo : EIATTR_SPARSE_MMA_MASK
	.align		4
.L_478:
        /*0018*/ 	.byte	0x03, 0x50
        /*001a*/ 	.short	0x0000


	//----- nvinfo : EIATTR_MAXREG_COUNT
	.align		4
        /*001c*/ 	.byte	0x03, 0x1b
        /*001e*/ 	.short	0x00ff


	//----- nvinfo : EIATTR_NUM_BARRIERS
	.align		4
        /*0020*/ 	.byte	0x02, 0x4c
        /*0022*/ 	.byte	0x01
	.zero		1


	//----- nvinfo : EIATTR_MERCURY_ISA_VERSION
	.align		4
        /*0024*/ 	.byte	0x03, 0x5f
        /*0026*/ 	.short	0x0101


	//----- nvinfo : EIATTR_COOP_GROUP_MASK_REGIDS
	.align		4
        /*0028*/ 	.byte	0x04, 0x29
        /*002a*/ 	.short	(.L_480 - .L_479)


	//   ....[0]....
.L_479:
        /*002c*/ 	.word	0xffffffff


	//   ....[1]....
        /*0030*/ 	.word	0xffffffff


	//----- nvinfo : EIATTR_COOP_GROUP_INSTR_OFFSETS
	.align		4
.L_480:
        /*0034*/ 	.byte	0x04, 0x28
        /*0036*/ 	.short	(.L_482 - .L_481)


	//   ....[0]....
.L_481:
        /*0038*/ 	.word	0x000018a0


	//   ....[1]....
        /*003c*/ 	.word	0x00001b30


	//----- nvinfo : EIATTR_EXIT_INSTR_OFFSETS
	.align		4
.L_482:
        /*0040*/ 	.byte	0x04, 0x1c
        /*0042*/ 	.short	(.L_484 - .L_483)


	//   ....[0]....
.L_483:
        /*0044*/ 	.word	0x00004880


	//   ....[1]....
        /*0048*/ 	.word	0x00004e90


	//----- nvinfo : EIATTR_CRS_STACK_SIZE
	.align		4
.L_484:
        /*004c*/ 	.byte	0x04, 0x1e
        /*004e*/ 	.short	(.L_486 - .L_485)
.L_485:
        /*0050*/ 	.word	0x00000000


	//----- nvinfo : EIATTR_CBANK_PARAM_SIZE
	.align		4
.L_486:
        /*0054*/ 	.byte	0x03, 0x19
        /*0056*/ 	.short	0x01d0


	//----- nvinfo : EIATTR_PARAM_CBANK
	.align		4
        /*0058*/ 	.byte	0x04, 0x0a
        /*005a*/ 	.short	(.L_488 - .L_487)
	.align		4
.L_487:
        /*005c*/ 	.word	index@(.nv.constant0._ZN5flash32flash_fwd_splitkv_combine_kernelI23Flash_fwd_kernel_traitsILi192ELi64ELi64ELi4ELb0ELb0EN7cutlass6half_tE19Flash_kernel_traitsILi192ELi64ELi64ELi4ES3_EELi8ELi1ELb1EEEvNS_16Flash_fwd_paramsE)
        /*0060*/ 	.short	0x0210
        /*0062*/ 	.short	0x01d0


	//----- nvinfo : EIATTR_SW_WAR
	.align		4
.L_488:
        /*0064*/ 	.byte	0x04, 0x36
        /*0066*/ 	.short	(.L_490 - .L_489)
.L_489:
        /*0068*/ 	.word	0x00000008
.L_490:


//--------------------- .nv.info._ZN5flash24flash_fwd_splitkv_kernelI23Flash_fwd_kernel_traitsILi192ELi64ELi64ELi4ELb0ELb0EN7cutlass6half_tE19Flash_kernel_traitsILi192ELi64ELi64ELi4ES3_EELb1ELb0ELb0ELb0ELb0ELb0ELb0ELb0EEEvNS_16Flash_fwd_paramsE --------------------------
	.section	.nv.info._ZN5flash24flash_fwd_splitkv_kernelI23Flash_fwd_kernel_traitsILi192ELi64ELi64ELi4ELb0ELb0EN7cutlass6half_tE19Flash_kernel_traitsILi192ELi64ELi64ELi4ES3_EELb1ELb0ELb0ELb0ELb0ELb0ELb0ELb0EEEvNS_16Flash_fwd_paramsE,"",@"SHT_CUDA_INFO"
	.sectionflags	@""
	.align	4


	//----- nvinfo : EIATTR_CUDA_API_VERSION
	.align		4
        /*0000*/ 	.byte	0x04, 0x37
        /*0002*/ 	.short	(.L_492 - .L_491)
.L_491:
        /*0004*/ 	.word	0x00000082


	//----- nvinfo : EIATTR_KPARAM_INFO
	.align		4
.L_492:
        /*0008*/ 	.byte	0x04, 0x17
        /*000a*/ 	.short	(.L_494 - .L_493)
.L_493:
        /*000c*/ 	.word	0x00000000
        /*0010*/ 	.short	0x0000
        /*0012*/ 	.short	0x0000
        /*0014*/ 	.byte	0x00, 0xf0, 0x41, 0x07


	//----- nvinfo : EIATTR_SPARSE_MMA_MASK
	.align		4
.L_494:
        /*0018*/ 	.byte	0x03, 0x50
        /*001a*/ 	.short	0x0000


	//----- nvinfo : EIATTR_MAXREG_COUNT
	.align		4
        /*001c*/ 	.byte	0x03, 0x1b
        /*001e*/ 	.short	0x00ff


	//----- nvinfo : EIATTR_NUM_BARRIERS
	.align		4
        /*0020*/ 	.byte	0x02, 0x4c
        /*0022*/ 	.byte	0x01
	.zero		1


	//----- nvinfo : EIATTR_MERCURY_ISA_VERSION
	.align		4
        /*0024*/ 	.byte	0x03, 0x5f
        /*0026*/ 	.short	0x0101


	//----- nvinfo : EIATTR_INT_WARP_WIDE_INSTR_OFFSETS
	.align		4
        /*0028*/ 	.byte	0x04, 0x31
        /*002a*/ 	.short	(.L_496 - .L_495)


	//   ....[0]....
.L_495:
        /*002c*/ 	.word	0x000092d0


	//----- nvinfo : EIATTR_COOP_GROUP_MASK_REGIDS
	.align		4
.L_496:
        /*0030*/ 	.byte	0x04, 0x29
        /*0032*/ 	.short	(.L_498 - .L_497)


	//   ....[0]....
.L_497:
        /*0034*/ 	.word	0xffffffff


	//   ....[1]....
        /*0038*/ 	.word	0xffffffff


	//   ....[2]....
        /*003c*/ 	.word	0xffffffff


	//   ....[3]....
        /*0040*/ 	.word	0xffffffff


	//   ....[4]....
        /*0044*/ 	.word	0xffffffff


	//   ....[5]....
        /*0048*/ 	.word	0xffffffff


	//   ....[6]....
        /*004c*/ 	.word	0xffffffff


	//   ....[7]....
        /*0050*/ 	.word	0xffffffff


	//   ....[8]....
        /*0054*/ 	.word	0xffffffff


	//   ....[9]....
        /*0058*/ 	.word	0xffffffff


	//   ....[10]....
        /*005c*/ 	.word	0xffffffff


	//   ....[11]....
        /*0060*/ 	.word	0xffffffff


	//   ....[12]....
        /*0064*/ 	.word	0xffffffff


	//   ....[13]....
        /*0068*/ 	.word	0xffffffff


	//   ....[14]....
        /*006c*/ 	.word	0xffffffff


	//   ....[15]....
        /*0070*/ 	.word	0xffffffff


	//----- nvinfo : EIATTR_COOP_GROUP_INSTR_OFFSETS
	.align		4
.L_498:
        /*0074*/ 	.byte	0x04, 0x28
        /*0076*/ 	.short	(.L_500 - .L_499)


	//   ....[0]....
.L_499:
        /*0078*/ 	.word	0x00006100


	//   ....[1]....
        /*007c*/ 	.word	0x00006150


	//   ....[2]....
        /*0080*/ 	.word	0x00006170


	//   ....[3]....
        /*0084*/ 	.word	0x00006190


	//   ....[4]....
        /*0088*/ 	.word	0x00009be0


	//   ....[5]....
        /*008c*/ 	.word	0x00009bf0


	//   ....[6]....
        /*0090*/ 	.word	0x00009c30


	//   ....[7]....
        /*0094*/ 	.word	0x00009c40


	//   ....[8]....
        /*0098*/ 	.word	0x0000d6a0


	//   ....[9]....
        /*009c*/ 	.word	0x0000d6c0


	//   ....[10]....
        /*00a0*/ 	.word	0x0000d6f0


	//   ....[11]....
        /*00a4*/ 	.word	0x0000d700


	//   ....[12]....
        /*00a8*/ 	.word	0x0000edf0


	//   ....[13]....
        /*00ac*/ 	.word	0x0000ee30


	//   ....[14]....
        /*00b0*/ 	.word	0x0000eeb0


	//   ....[15]....
        /*00b4*/ 	.word	0x0000eec0


	//----- nvinfo : EIATTR_EXIT_INSTR_OFFSETS
	.align		4
.L_500:
        /*00b8*/ 	.byte	0x04, 0x1c
        /*00ba*/ 	.short	(.L_502 - .L_501)


	//   ....[0]....
.L_501:
        /*00bc*/ 	.word	0x000004a0


	//   ....[1]....
        /*00c0*/ 	.word	0x00000f40


	//   ....[2]....
        /*00c4*/ 	.word	0x00000f70


	//   ....[3]....
        /*00c8*/ 	.word	0x000107e0


	//   ....[4]....
        /*00cc*/ 	.word	0x00010900


	//   ....[5]....
        /*00d0*/ 	.word	0x00010920


	//----- nvinfo : EIATTR_CRS_STACK_SIZE
	.align		4
.L_502:
        /*00d4*/ 	.byte	0x04, 0x1e
        /*00d6*/ 	.short	(.L_504 - .L_503)
.L_503:
        /*00d8*/ 	.word	0x00000000


	//----- nvinfo : EIATTR_CBANK_PARAM_SIZE
	.align		4
.L_504:
        /*00dc*/ 	.byte	0x03, 0x19
        /*00de*/ 	.short	0x01d0


	//----- nvinfo : EIATTR_PARAM_CBANK
	.align		4
        /*00e0*/ 	.byte	0x04, 0x0a
        /*00e2*/ 	.short	(.L_506 - .L_505)
	.align		4
.L_505:
        /*00e4*/ 	.word	index@(.nv.constant0._ZN5flash24flash_fwd_splitkv_kernelI23Flash_fwd_kernel_traitsILi192ELi64ELi64ELi4ELb0ELb0EN7cutlass6half_tE19Flash_kernel_traitsILi192ELi64ELi64ELi4ES3_EELb1ELb0ELb0ELb0ELb0ELb0ELb0ELb0EEEvNS_16Flash_fwd_paramsE)
        /*00e8*/ 	.short	0x0210
        /*00ea*/ 	.short	0x01d0


	//----- nvinfo : EIATTR_SW_WAR
	.align		4
.L_506:
        /*00ec*/ 	.byte	0x04, 0x36
        /*00ee*/ 	.short	(.L_508 - .L_507)
.L_507:
        /*00f0*/ 	.word	0x00000008
.L_508:


//--------------------- .nv.info._ZN5flash24flash_fwd_splitkv_kernelI23Flash_fwd_kernel_traitsILi192ELi64ELi64ELi4ELb0ELb0EN7cutlass6half_tE19Flash_kernel_traitsILi192ELi64ELi64ELi4ES3_EELb1ELb0ELb0ELb0ELb0ELb1ELb0ELb0EEEvNS_16Flash_fwd_paramsE --------------------------
	.section	.nv.info._ZN5flash24flash_fwd_splitkv_kernelI23Flash_fwd_kernel_traitsILi192ELi64ELi64ELi4ELb0ELb0EN7cutlass6half_tE19Flash_kernel_traitsILi192ELi64ELi64ELi4ES3_EELb1ELb0ELb0ELb0ELb0ELb1ELb0ELb0EEEvNS_16Flash_fwd_paramsE,"",@"SHT_CUDA_INFO"
	.sectionflags	@""
	.align	4


	//----- nvinfo : EIATTR_CUDA_API_VERSION
	.align		4
        /*0000*/ 	.byte	0x04, 0x37
        /*0002*/ 	.short	(.L_510 - .L_509)
.L_509:
        /*0004*/ 	.word	0x00000082


	//----- nvinfo : EIATTR_KPARAM_INFO
	.align		4
.L_510:
        /*0008*/ 	.byte	0x04, 0x17
        /*000a*/ 	.short	(.L_512 - .L_511)
.L_511:
        /*000c*/ 	.word	0x00000000
        /*0010*/ 	.short	0x0000
        /*0012*/ 	.short	0x0000
        /*0014*/ 	.byte	0x00, 0xf0, 0x41, 0x07


	//----- nvinfo : EIATTR_SPARSE_MMA_MASK
	.align		4
.L_512:
        /*0018*/ 	.byte	0x03, 0x50
        /*001a*/ 	.short	0x0000


	//----- nvinfo : EIATTR_MAXREG_COUNT
	.align		4
        /*001c*/ 	.byte	0x03, 0x1b
        /*001e*/ 	.short	0x00ff


	//----- nvinfo : EIATTR_NUM_BARRIERS
	.align		4
        /*0020*/ 	.byte	0x02, 0x4c
        /*0022*/ 	.byte	0x01
	.zero		1


	//----- nvinfo : EIATTR_MERCURY_ISA_VERSION
	.align		4
        /*0024*/ 	.byte	0x03, 0x5f
        /*0026*/ 	.short	0x0101


	//----- nvinfo : EIATTR_INT_WARP_WIDE_INSTR_OFFSETS
	.align		4
        /*0028*/ 	.byte	0x04, 0x31
        /*002a*/ 	.short	(.L_514 - .L_513)


	//   ....[0]....
.L_513:
        /*002c*/ 	.word	0x00009ab0


	//----- nvinfo : EIATTR_COOP_GROUP_MASK_REGIDS
	.align		4
.L_514:
        /*0030*/ 	.byte	0x04, 0x29
        /*0032*/ 	.short	(.L_516 - .L_515)


	//   ....[0]....
.L_515:
        /*0034*/ 	.word	0xffffffff


	//   ....[1]....
        /*0038*/ 	.word	0xffffffff


	//   ....[2]....
        /*003c*/ 	.word	0xffffffff


	//   ....[3]....
        /*0040*/ 	.word	0xffffffff


	//   ....[4]....
        /*0044*/ 	.word	0xffffffff


	//   ....[5]....
        /*0048*/ 	.word	0xffffffff


	//   ....[6]....
        /*004c*/ 	.word	0xffffffff


	//   ....[7]....
        /*0050*/ 	.word	0xffffffff


	//   ....[8]....
        /*0054*/ 	.word	0xffffffff


	//   ....[9]....
        /*0058*/ 	.word	0xffffffff


	//   ....[10]....
        /*005c*/ 	.word	0xffffffff


	//   ....[11]....
        /*0060*/ 	.word	0xffffffff


	//   ....[12]....
        /*0064*/ 	.word	0xffffffff


	//   ....[13]....
        /*0068*/ 	.word	0xffffffff


	//   ....[14]....
        /*006c*/ 	.word	0xffffffff


	//   ....[15]....
        /*0070*/ 	.word	0xffffffff


	//----- nvinfo : EIATTR_COOP_GROUP_INSTR_OFFSETS
	.align		4
.L_516:
        /*0074*/ 	.byte	0x04, 0x28
        /*0076*/ 	.short	(.L_518 - .L_517)


	//   ....[0]....
.L_517:
        /*0078*/ 	.word	0x00006530


	//   ....[1]....
        /*007c*/ 	.word	0x00006550


	//   ....[2]....
        /*0080*/ 	.word	0x00006570


	//   ....[3]....
        /*0084*/ 	.word	0x00006590


	//   ....[4]....
        /*0088*/ 	.word	0x0000a3b0


	//   ....[5]....
        /*008c*/ 	.word	0x0000a3c0


	//   ....[6]....
        /*0090*/ 	.word	0x0000a3f0


	//   ....[7]....
        /*0094*/ 	.word	0x0000a400


	//   ....[8]....
        /*0098*/ 	.word	0x0000e2b0


	//   ....[9]....
        /*009c*/ 	.word	0x0000e2c0


	//   ....[10]....
        /*00a0*/ 	.word	0x0000e300


	//   ....[11]....
        /*00a4*/ 	.word	0x0000e310


	//   ....[12]....
        /*00a8*/ 	.word	0x0000f9d0


	//   ....[13]....
        /*00ac*/ 	.word	0x0000fa10


	//   ....[14]....
        /*00b0*/ 	.word	0x0000fa90


	//   ....[15]....
        /*00b4*/ 	.word	0x0000faa0


	//----- nvinfo : EIATTR_EXIT_INSTR_OFFSETS
	.align		4
.L_518:
        /*00b8*/ 	.byte	0x04, 0x1c
        /*00ba*/ 	.short	(.L_520 - .L_519)


	//   ....[0]....
.L_519:
        /*00bc*/ 	.word	0x000004a0


	//   ....[1]....
        /*00c0*/ 	.word	0x00000f40


	//   ....[2]....
        /*00c4*/ 	.word	0x00000f70


	//   ....[3]....
        /*00c8*/ 	.word	0x000113c0


	//   ....[4]....
        /*00cc*/ 	.word	0x000114e0


	//   ....[5]....
        /*00d0*/ 	.word	0x00011500


	//----- nvinfo : EIATTR_CRS_STACK_SIZE
	.align		4
.L_520:
        /*00d4*/ 	.byte	0x04, 0x1e
        /*00d6*/ 	.short	(.L_522 - .L_521)
.L_521:
        /*00d8*/ 	.word	0x00000000


	//----- nvinfo : EIATTR_CBANK_PARAM_SIZE
	.align		4
.L_522:
        /*00dc*/ 	.byte	0x03, 0x19
        /*00de*/ 	.short	0x01d0


	//----- nvinfo : EIATTR_PARAM_CBANK
	.align		4
        /*00e0*/ 	.byte	0x04, 0x0a
        /*00e2*/ 	.short	(.L_524 - .L_523)
	.align		4
.L_523:
        /*00e4*/ 	.word	index@(.nv.constant0._ZN5flash24flash_fwd_splitkv_kernelI23Flash_fwd_kernel_traitsILi192ELi64ELi64ELi4ELb0ELb0EN7cutlass6half_tE19Flash_kernel_traitsILi192ELi64ELi64ELi4ES3_EELb1ELb0ELb0ELb0ELb0ELb1ELb0ELb0EEEvNS_16Flash_fwd_paramsE)
        /*00e8*/ 	.short	0x0210
        /*00ea*/ 	.short	0x01d0


	//----- nvinfo : EIATTR_SW_WAR
	.align		4
.L_524:
        /*00ec*/ 	.byte	0x04, 0x36
        /*00ee*/ 	.short	(.L_526 - .L_525)
.L_525:
        /*00f0*/ 	.word	0x00000008
.L_526:


//--------------------- .nv.info._ZN5flash24flash_fwd_splitkv_kernelI23Flash_fwd_kernel_traitsILi192ELi64ELi64ELi4ELb0ELb0EN7cutlass6half_tE19Flash_kernel_traitsILi192ELi64ELi64ELi4ES3_EELb1ELb0ELb0ELb0ELb0ELb0ELb0ELb1EEEvNS_16Flash_fwd_paramsE --------------------------
	.section	.nv.info._ZN5flash24flash_fwd_splitkv_kernelI23Flash_fwd_kernel_traitsILi192ELi64ELi64ELi4ELb0ELb0EN7cutlass6half_tE19Flash_kernel_traitsILi192ELi64ELi64ELi4ES3_EELb1ELb0ELb0ELb0ELb0ELb0ELb0ELb1EEEvNS_16Flash_fwd_paramsE,"",@"SHT_CUDA_INFO"
	.sectionflags	@""
	.align	4


	//----- nvinfo : EIATTR_CUDA_API_VERSION
	.align		4
        /*0000*/ 	.byte	0x04, 0x37
        /*0002*/ 	.short	(.L_528 - .L_527)
.L_527:
        /*0004*/ 	.word	0x00000082


	//----- nvinfo : EIATTR_KPARAM_INFO
	.align		4
.L_528:
        /*0008*/ 	.byte	0x04, 0x17
        /*000a*/ 	.short	(.L_530 - .L_529)
.L_529:
        /*000c*/ 	.word	0x00000000
        /*0010*/ 	.short	0x0000
        /*0012*/ 	.short	0x0000
        /*0014*/ 	.byte	0x00, 0xf0, 0x41, 0x07


	//----- nvinfo : EIATTR_SPARSE_MMA_MASK
	.align		4
.L_530:
        /*0018*/ 	.byte	0x03, 0x50
        /*001a*/ 	.short	0x0000


	//----- nvinfo : EIATTR_MAXREG_COUNT
	.align		4
        /*001c*/ 	.byte	0x03, 0x1b
        /*001e*/ 	.short	0x00ff


	//----- nvinfo : EIATTR_NUM_BARRIERS
	.align		4
        /*0020*/ 	.byte	0x02, 0x4c
        /*0022*/ 	.byte	0x01
	.zero		1


	//----- nvinfo : EIATTR_MERCURY_ISA_VERSION
	.align		4
        /*0024*/ 	.byte	0x03, 0x5f
        /*0026*/ 	.short	0x0101


	//----- nvinfo : EIATTR_COOP_GROUP_MASK_REGIDS
	.align		4
        /*0028*/ 	.byte	0x04, 0x29
        /*002a*/ 	.short	(.L_532 - .L_531)


	//   ....[0]....
.L_531:
        /*002c*/ 	.word	0xffffffff


	//   ....[1]....
        /*0030*/ 	.word	0xffffffff


	//   ....[2]....
        /*0034*/ 	.word	0xffffffff


	//   ....[3]....
        /*0038*/ 	.word	0xffffffff


	//   ....[4]....
        /*003c*/ 	.word	0xffffffff


	//   ....[5]....
        /*0040*/ 	.word	0xffffffff


	//   ....[6]....
        /*0044*/ 	.word	0xffffffff


	//   ....[7]....
        /*0048*/ 	.word	0xffffffff


	//   ....[8]....
        /*004c*/ 	.word	0xffffffff


	//   ....[9]....
        /*0050*/ 	.word	0xffffffff


	//   ....[10]....
        /*0054*/ 	.word	0xffffffff


	//   ....[11]....
        /*0058*/ 	.word	0xffffffff


	//   ....[12]....
        /*005c*/ 	.word	0xffffffff


	//   ....[13]....
        /*0060*/ 	.word	0xffffffff


	//   ....[14]....
        /*0064*/ 	.word	0xffffffff


	//   ....[15]....
        /*0068*/ 	.word	0xffffffff


	//----- nvinfo : EIATTR_COOP_GROUP_INSTR_OFFSETS
	.align		4
.L_532:
        /*006c*/ 	.byte	0x04, 0x28
        /*006e*/ 	.short	(.L_534 - .L_533)


	//   ....[0]....
.L_533:
        /*0070*/ 	.word	0x00016320


	//   ....[1]....
        /*0074*/ 	.word	0x00016400


	//   ....[2]....
        /*0078*/ 	.word	0x00016410


	//   ....[3]....
        /*007c*/ 	.word	0x00016450


	//   ....[4]....
        /*0080*/ 	.word	0x00019b90


	//   ....[5]....
        /*0084*/ 	.word	0x00019ba0


	//   ....[6]....
        /*0088*/ 	.word	0x00019bd0


	//   ....[7]....
        /*008c*/ 	.word	0x00019be0


	//   ....[8]....
        /*0090*/ 	.word	0x0001d4d0


	//   ....[9]....
        /*0094*/ 	.word	0x0001d4f0


	//   ....[10]....
        /*0098*/ 	.word	0x0001d520


	//   ....[11]....
        /*009c*/ 	.word	0x0001d530


	//   ....[12]....
        /*00a0*/ 	.word	0x0001ec40


	//   ....[13]....
        /*00a4*/ 	.word	0x0001ec80


	//   ....[14]....
        /*00a8*/ 	.word	0x0001ece0


	//   ....[15]....
        /*00ac*/ 	.word	0x0001ecf0


	//----- nvinfo : EIATTR_EXIT_INSTR_OFFSETS
	.align		4
.L_534:
        /*00b0*/ 	.byte	0x04, 0x1c
        /*00b2*/ 	.short	(.L_536 - .L_535)


	//   ....[0]....
.L_535:
        /*00b4*/ 	.word	0x00000330


	//   ....[1]....
        /*00b8*/ 	.word	0x00000d90


	//   ....[2]....
        /*00bc*/ 	.word	0x00000dc0


	//   ....[3]....
        /*00c0*/ 	.word	0x000206b0


	//   ....[4]....
        /*00c4*/ 	.word	0x000207d0


	//   ....[5]....
        /*00c8*/ 	.word	0x000207f0


	//----- nvinfo : EIATTR_CRS_STACK_SIZE
	.align		4
.L_536:
        /*00cc*/ 	.byte	0x04, 0x1e
        /*00ce*/ 	.short	(.L_538 - .L_537)
.L_537:
        /*00d0*/ 	.word	0x00000000


	//----- nvinfo : EIATTR_CBANK_PARAM_SIZE
	.align		4
.L_538:
        /*00d4*/ 	.byte	0x03, 0x19
        /*00d6*/ 	.short	0x01d0


	//----- nvinfo : EIATTR_PARAM_CBANK
	.align		4
        /*00d8*/ 	.byte	0x04, 0x0a
        /*00da*/ 	.short	(.L_540 - .L_539)
	.align		4
.L_539:
        /*00dc*/ 	.word	index@(.nv.constant0._ZN5flash24flash_fwd_splitkv_kernelI23Flash_fwd_kernel_traitsILi192ELi64ELi64ELi4ELb0ELb0EN7cutlass6half_tE19Flash_kernel_traitsILi192ELi64ELi64ELi4ES3_EELb1ELb0ELb0ELb0ELb0ELb0ELb0ELb1EEEvNS_16Flash_fwd_paramsE)
        /*00e0*/ 	.short	0x0210
        /*00e2*/ 	.short	0x01d0


	//----- nvinfo : EIATTR_SW_WAR
	.align		4
.L_540:
        /*00e4*/ 	.byte	0x04, 0x36
        /*00e6*/ 	.short	(.L_542 - .L_541)
.L_541:
        /*00e8*/ 	.word	0x00000008
.L_542:


//--------------------- .nv.info._ZN5flash24flash_fwd_splitkv_kernelI23Flash_fwd_kernel_traitsILi192ELi64ELi64ELi4ELb0ELb0EN7cutlass6half_tE19Flash_kernel_traitsILi192ELi64ELi64ELi4ES3_EELb1ELb0ELb0ELb0ELb0ELb1ELb0ELb1EEEvNS_16Flash_fwd_paramsE --------------------------
	.section	.nv.info._ZN5flash24flash_fwd_splitkv_kernelI23Flash_fwd_kernel_traitsILi192ELi64ELi64ELi4ELb0ELb0EN7cutlass6half_tE19Flash_kernel_traitsILi192ELi64ELi64ELi4ES3_EELb1ELb0ELb0ELb0ELb0ELb1ELb0ELb1EEEvNS_16Flash_fwd_paramsE,"",@"SHT_CUDA_INFO"
	.sectionflags	@""
	.align	4


	//----- nvinfo : EIATTR_CUDA_API_VERSION
	.align		4
        /*0000*/ 	.byte	0x04, 0x37
        /*0002*/ 	.short	(.L_544 - .L_543)
.L_543:
        /*0004*/ 	.word	0x00000082


	//----- nvinfo : EIATTR_KPARAM_INFO
	.align		4
.L_544:
        /*0008*/ 	.byte	0x04, 0x17
        /*000a*/ 	.short	(.L_546 - .L_545)
.L_545:
        /*000c*/ 	.word	0x00000000
        /*0010*/ 	.short	0x0000
        /*0012*/ 	.short	0x0000
        /*0014*/ 	.byte	0x00, 0xf0, 0x41, 0x07


	//----- nvinfo : EIATTR_SPARSE_MMA_MASK
	.align		4
.L_546:
        /*0018*/ 	.byte	0x03, 0x50
        /*001a*/ 	.short	0x0000


	//----- nvinfo : EIATTR_MAXREG_COUNT
	.align		4
        /*001c*/ 	.byte	0x03, 0x1b
        /*001e*/ 	.short	0x00ff


	//----- nvinfo : EIATTR_NUM_BARRIERS
	.align		4
        /*0020*/ 	.byte	0x02, 0x4c
        /*0022*/ 	.byte	0x01
	.zero		1


	//----- nvinfo : EIATTR_MERCURY_ISA_VERSION
	.align		4
        /*0024*/ 	.byte	0x03, 0x5f
        /*0026*/ 	.short	0x0101


	//----- nvinfo : EIATTR_COOP_GROUP_MASK_REGIDS
	.align		4
        /*0028*/ 	.byte	0x04, 0x29
        /*002a*/ 	.short	(.L_548 - .L_547)


	//   ....[0]....
.L_547:
        /*002c*/ 	.word	0xffffffff


	//   ....[1]....
        /*0030*/ 	.word	0xffffffff


	//   ....[2]....
        /*0034*/ 	.word	0xffffffff


	//   ....[3]....
        /*0038*/ 	.word	0xffffffff


	//   ....[4]....
        /*003c*/ 	.word	0xffffffff


	//   ....[5]....
        /*0040*/ 	.word	0xffffffff


	//   ....[6]....
        /*0044*/ 	.word	0xffffffff


	//   ....[7]....
        /*0048*/ 	.word	0xffffffff


	//   ....[8]....
        /*004c*/ 	.word	0xffffffff


	//   ....[9]....
        /*0050*/ 	.word	0xffffffff


	//   ....[10]....
        /*0054*/ 	.word	0xffffffff


	//   ....[11]....
        /*0058*/ 	.word	0xffffffff


	//   ....[12]....
        /*005c*/ 	.word	0xffffffff


	//   ....[13]....
        /*0060*/ 	.word	0xffffffff


	//   ....[14]....
        /*0064*/ 	.word	0xffffffff


	//   ....[15]....
        /*0068*/ 	.word	0xffffffff


	//----- nvinfo : EIATTR_COOP_GROUP_INSTR_OFFSETS
	.align		4
.L_548:
        /*006c*/ 	.byte	0x04, 0x28
        /*006e*/ 	.short	(.L_550 - .L_549)


	//   ....[0]....
.L_549:
        /*0070*/ 	.word	0x000167c0


	//   ....[1]....
        /*0074*/ 	.word	0x000167e0


	//   ....[2]....
        /*0078*/ 	.word	0x00016800


	//   ....[3]....
        /*007c*/ 	.word	0x00016820


	//   ....[4]....
        /*0080*/ 	.word	0x0001a390


	//   ....[5]....
        /*0084*/ 	.word	0x0001a3a0


	//   ....[6]....
        /*0088*/ 	.word	0x0001a3d0


	//   ....[7]....
        /*008c*/ 	.word	0x0001a3e0


	//   ....[8]....
        /*0090*/ 	.word	0x0001e0a0


	//   ....[9]....
        /*0094*/ 	.word	0x0001e0c0


	//   ....[10]....
        /*0098*/ 	.word	0x0001e0f0


	//   ....[11]....
        /*009c*/ 	.word	0x0001e100


	//   ....[12]....
        /*00a0*/ 	.word	0x0001f830


	//   ....[13]....
        /*00a4*/ 	.word	0x0001f870


	//   ....[14]....
        /*00a8*/ 	.word	0x0001f8d0


	//   ....[15]....
        /*00ac*/ 	.word	0x0001f8e0


	//----- nvinfo : EIATTR_EXIT_INSTR_OFFSETS
	.align		4
.L_550:
        /*00b0*/ 	.byte	0x04, 0x1c
        /*00b2*/ 	.short	(.L_552 - .L_551)


	//   ....[0]....
.L_551:
        /*00b4*/ 	.word	0x00000330


	//   ....[1]....
        /*00b8*/ 	.word	0x00000d90


	//   ....[2]....
        /*00bc*/ 	.word	0x00000dc0


	//   ....[3]....
        /*00c0*/ 	.word	0x000212a0


	//   ....[4]....
        /*00c4*/ 	.word	0x000213c0


	//   ....[5]....
        /*00c8*/ 	.word	0x000213e0


	//----- nvinfo : EIATTR_CRS_STACK_SIZE
	.align		4
.L_552:
        /*00cc*/ 	.byte	0x04, 0x1e
        /*00ce*/ 	.short	(.L_554 - .L_553)
.L_553:
        /*00d0*/ 	.word	0x00000000


	//----- nvinfo : EIATTR_CBANK_PARAM_SIZE
	.align		4
.L_554:
        /*00d4*/ 	.byte	0x03, 0x19
        /*00d6*/ 	.short	0x01d0


	//----- nvinfo : EIATTR_PARAM_CBANK
	.align		4
        /*00d8*/ 	.byte	0x04, 0x0a
        /*00da*/ 	.short	(.L_556 - .L_555)
	.align		4
.L_555:
        /*00dc*/ 	.word	index@(.nv.constant0._ZN5flash24flash_fwd_splitkv_kernelI23Flash_fwd_kernel_traitsILi192ELi64ELi64ELi4ELb0ELb0EN7cutlass6half_tE19Flash_kernel_traitsILi192ELi64ELi64ELi4ES3_EELb1ELb0ELb0ELb0ELb0ELb1ELb0ELb1EEEvNS_16Flash_fwd_paramsE)
        /*00e0*/ 	.short	0x0210
        /*00e2*/ 	.short	0x01d0


	//----- nvinfo : EIATTR_SW_WAR
	.align		4
.L_556:
        /*00e4*/ 	.byte	0x04, 0x36
        /*00e6*/ 	.short	(.L_558 - .L_557)
.L_557:
        /*00e8*/ 	.word	0x00000008
.L_558:


//--------------------- .nv.info._ZN5flash24flash_fwd_splitkv_kernelI23Flash_fwd_kernel_traitsILi192ELi64ELi64ELi4ELb0ELb0EN7cutlass6half_tE19Flash_kernel_traitsILi192ELi64ELi64ELi4ES3_EELb1ELb0ELb0ELb0ELb0ELb0ELb1ELb0EEEvNS_16Flash_fwd_paramsE --------------------------
	.section	.nv.info._ZN5flash24flash_fwd_splitkv_kernelI23Flash_fwd_kernel_traitsILi192ELi64ELi64ELi4ELb0ELb0EN7cutlass6half_tE19Flash_kernel_traitsILi192ELi64ELi64ELi4ES3_EELb1ELb0ELb0ELb0ELb0ELb0ELb1ELb0EEEvNS_16Flash_fwd_paramsE,"",@"SHT_CUDA_INFO"
	.sectionflags	@""
	.align	4


	//----- nvinfo : EIATTR_CUDA_API_VERSION
	.align		4
        /*0000*/ 	.byte	0x04, 0x37
        /*0002*/ 	.short	(.L_560 - .L_559)
.L_559:
        /*0004*/ 	.word	0x00000082


	//----- nvinfo : EIATTR_KPARAM_INFO
	.align		4
.L_560:
        /*0008*/ 	.byte	0x04, 0x17
        /*000a*/ 	.short	(.L_562 - .L_561)
.L_561:
        /*000c*/ 	.word	0x00000000
        /*0010*/ 	.short	0x0000
        /*0012*/ 	.short	0x0000
        /*0014*/ 	.byte	0x00, 0xf0, 0x41, 0x07


	//----- nvinfo : EIATTR_SPARSE_MMA_MASK
	.align		4
.L_562:
        /*0018*/ 	.byte	0x03, 0x50
        /*001a*/ 	.short	0x0000


	//----- nvinfo : EIATTR_MAXREG_COUNT
	.align		4
        /*001c*/ 	.byte	0x03, 0x1b
        /*001e*/ 	.short	0x00ff


	//----- nvinfo : EIATTR_NUM_BARRIERS
	.align		4
        /*0020*/ 	.byte	0x02, 0x4c
        /*0022*/ 	.byte	0x01
	.zero		1


	//----- nvinfo : EIATTR_MERCURY_ISA_VERSION
	.align		4
        /*0024*/ 	.byte	0x03, 0x5f
        /*0026*/ 	.short	0x0101


	//----- nvinfo : EIATTR_COOP_GROUP_MASK_REGIDS
	.align		4
        /*0028*/ 	.byte	0x04, 0x29
        /*002a*/ 	.short	(.L_564 - .L_563)


	//   ....[0]....
.L_563:
        /*002c*/ 	.word	0xffffffff


	//   ....[1]....
        /*0030*/ 	.word	0xffffffff


	//   ....[2]....
        /*0034*/ 	.word	0xffffffff


	//   ....[3]....
        /*0038*/ 	.word	0xffffffff


	//   ....[4]....
        /*003c*/ 	.word	0xffffffff


	//   ....[5]....
        /*0040*/ 	.word	0xffffffff


	//   ....[6]....
        /*0044*/ 	.word	0xffffffff


	//   ....[7]....
        /*0048*/ 	.word	0xffffffff


	//   ....[8]....
        /*004c*/ 	.word	0xffffffff


	//   ....[9]....
        /*0050*/ 	.word	0xffffffff


	//   ....[10]....
        /*0054*/ 	.word	0xffffffff


	//   ....[11]....
        /*0058*/ 	.word	0xffffffff


	//   ....[12]....
        /*005c*/ 	.word	0xffffffff


	//   ....[13]....
        /*0060*/ 	.word	0xffffffff


	//   ....[14]....
        /*0064*/ 	.word	0xffffffff


	//   ....[15]....
        /*0068*/ 	.word	0xffffffff


	//----- nvinfo : EIATTR_COOP_GROUP_INSTR_OFFSETS
	.align		4
.L_564:
        /*006c*/ 	.byte	0x04, 0x28
        /*006e*/ 	.short	(.L_566 - .L_565)


	//   ....[0]....
.L_565:
        /*0070*/ 	.word	0x000060d0


	//   ....[1]....
        /*0074*/ 	.word	0x00006100


	//   ....[2]....
        /*0078*/ 	.word	0x00006120


	//   ....[3]....
        /*007c*/ 	.word	0x00006150


	//   ....[4]....
        /*0080*/ 	.word	0x000098d0


	//   ....[5]....
        /*0084*/ 	.word	0x000098e0


	//   ....[6]....
        /*0088*/ 	.word	0x00009910


	//   ....[7]....
        /*008c*/ 	.word	0x00009920


	//   ....[8]....
        /*0090*/ 	.word	0x0000d0f0


	//   ....[9]....
        /*0094*/ 	.word	0x0000d100


	//   ....[10]....
        /*0098*/ 	.word	0x0000d130


	//   ....[11]....
        /*009c*/ 	.word	0x0000d140


	//   ....[12]....
        /*00a0*/ 	.word	0x0000e840


	//   ....[13]....
        /*00a4*/ 	.word	0x0000e880


	//   ....[14]....
        /*00a8*/ 	.word	0x0000e900


	//   ....[15]....
        /*00ac*/ 	.word	0x0000e910


	//----- nvinfo : EIATTR_EXIT_INSTR_OFFSETS
	.align		4
.L_566:
        /*00b0*/ 	.byte	0x04, 0x1c
        /*00b2*/ 	.short	(.L_568 - .L_567)


	//   ....[0]....
.L_567:
        /*00b4*/ 	.word	0x00000440


	//   ....[1]....
        /*00b8*/ 	.word	0x000010d0


	//   ....[2]....
        /*00bc*/ 	.word	0x00001100


	//   ....[3]....
        /*00c0*/ 	.word	0x000100b0


	//   ....[4]....
        /*00c4*/ 	.word	0x00010130


	//   ....[5]....
        /*00c8*/ 	.word	0x00010150


	//----- nvinfo : EIATTR_CRS_STACK_SIZE
	.align		4
.L_568:
        /*00cc*/ 	.byte	0x04, 0x1e
        /*00ce*/ 	.short	(.L_570 - .L_569)
.L_569:
        /*00d0*/ 	.word	0x00000000


	//----- nvinfo : EIATTR_CBANK_PARAM_SIZE
	.align		4
.L_570:
        /*00d4*/ 	.byte	0x03, 0x19
        /*00d6*/ 	.short	0x01d0


	//----- nvinfo : EIATTR_PARAM_CBANK
	.align		4
        /*00d8*/ 	.byte	0x04, 0x0a
        /*00da*/ 	.short	(.L_572 - .L_571)
	.align		4
.L_571:
        /*00dc*/ 	.word	index@(.nv.constant0._ZN5flash24flash_fwd_splitkv_kernelI23Flash_fwd_kernel_traitsILi192ELi64ELi64ELi4ELb0ELb0EN7cutlass6half_tE19Flash_kernel_traitsILi192ELi64ELi64ELi4ES3_EELb1ELb0ELb0ELb0ELb0ELb0ELb1ELb0EEEvNS_16Flash_fwd_paramsE)
        /*00e0*/ 	.short	0x0210
        /*00e2*/ 	.short	0x01d0


	//----- nvinfo : EIATTR_SW_WAR
	.align		4
.L_572:
        /*00e4*/ 	.byte	0x04, 0x36
        /*00e6*/ 	.short	(.L_574 - .L_573)
.L_573:
        /*00e8*/ 	.word	0x00000008
.L_574:


//--------------------- .nv.info._ZN5flash24flash_fwd_splitkv_kernelI23Flash_fwd_kernel_traitsILi192ELi64ELi64ELi4ELb0ELb0EN7cutlass6half_tE19Flash_kernel_traitsILi192ELi64ELi64ELi4ES3_EELb1ELb0ELb0ELb0ELb0ELb1ELb1ELb0EEEvNS_16Flash_fwd_paramsE --------------------------
	.section	.nv.info._ZN5flash24flash_fwd_splitkv_kernelI23Flash_fwd_kernel_traitsILi192ELi64ELi64ELi4ELb0ELb0EN7cutlass6half_tE19Flash_kernel_traitsILi192ELi64ELi64ELi4ES3_EELb1ELb0ELb0ELb0ELb0ELb1ELb1ELb0EEEvNS_16Flash_fwd_paramsE,"",@"SHT_CUDA_INFO"
	.sectionflags	@""
	.align	4


	//----- nvinfo : EIATTR_CUDA_API_VERSION
	.align		4
        /*0000*/ 	.byte	0x04, 0x37
        /*0002*/ 	.short	(.L_576 - .L_575)
.L_575:
        /*0004*/ 	.word	0x00000082


	//----- nvinfo : EIATTR_KPARAM_INFO
	.align		4
.L_576:
        /*0008*/ 	.byte	0x04, 0x17
        /*000a*/ 	.short	(.L_578 - .L_577)
.L_577:
        /*000c*/ 	.word	0x00000000
        /*0010*/ 	.short	0x0000
        /*0012*/ 	.short	0x0000
        /*0014*/ 	.byte	0x00, 0xf0, 0x41, 0x07


	//----- nvinfo : EIATTR_SPARSE_MMA_MASK
	.align		4
.L_578:
        /*0018*/ 	.byte	0x03, 0x50
        /*001a*/ 	.short	0x0000


	//----- nvinfo : EIATTR_MAXREG_COUNT
	.align		4
        /*001c*/ 	.byte	0x03, 0x1b
        /*001e*/ 	.short	0x00ff


	//----- nvinfo : EIATTR_NUM_BARRIERS
	.align		4
        /*0020*/ 	.byte	0x02, 0x4c
        /*0022*/ 	.byte	0x01
	.zero		1


	//----- nvinfo : EIATTR_MERCURY_ISA_VERSION
	.align		4
        /*0024*/ 	.byte	0x03, 0x5f
        /*0026*/ 	.short	0x0101


	//----- nvinfo : EIATTR_COOP_GROUP_MASK_REGIDS
	.align		4
        /*0028*/ 	.byte	0x04, 0x29
        /*002a*/ 	.short	(.L_580 - .L_579)


	//   ....[0]....
.L_579:
        /*002c*/ 	.word	0xffffffff


	//   ....[1]....
        /*0030*/ 	.word	0xffffffff


	//   ....[2]....
        /*0034*/ 	.word	0xffffffff


	//   ....[3]....
        /*0038*/ 	.word	0xffffffff


	//   ....[4]....
        /*003c*/ 	.word	0xffffffff


	//   ....[5]....
        /*0040*/ 	.word	0xffffffff


	//   ....[6]....
        /*0044*/ 	.word	0xffffffff


	//   ....[7]....
        /*0048*/ 	.word	0xffffffff


	//   ....[8]....
        /*004c*/ 	.word	0xffffffff


	//   ....[9]....
        /*0050*/ 	.word	0xffffffff


	//   ....[10]....
        /*0054*/ 	.word	0xffffffff


	//   ....[11]....
        /*0058*/ 	.word	0xffffffff


	//   ....[12]....
        /*005c*/ 	.word	0xffffffff


	//   ....[13]....
        /*0060*/ 	.word	0xffffffff


	//   ....[14]....
        /*0064*/ 	.word	0xffffffff


	//   ....[15]....
        /*0068*/ 	.word	0xffffffff


	//----- nvinfo : EIATTR_COOP_GROUP_INSTR_OFFSETS
	.align		4
.L_580:
        /*006c*/ 	.byte	0x04, 0x28
        /*006e*/ 	.short	(.L_582 - .L_581)


	//   ....[0]....
.L_581:
        /*0070*/ 	.word	0x00006340


	//   ....[1]....
        /*0074*/ 	.word	0x00006400


	//   ....[2]....
        /*0078*/ 	.word	0x00006410


	//   ....[3]....
        /*007c*/ 	.word	0x00006440


	//   ....[4]....
        /*0080*/ 	.word	0x00009f90


	//   ....[5]....
        /*0084*/ 	.word	0x00009fa0


	//   ....[6]....
        /*0088*/ 	.word	0x00009fd0


	//   ....[7]....
        /*008c*/ 	.word	0x00009fe0


	//   ....[8]....
        /*0090*/ 	.word	0x0000dc00


	//   ....[9]....
        /*0094*/ 	.word	0x0000dc10


	//   ....[10]....
        /*0098*/ 	.word	0x0000dc40


	//   ....[11]....
        /*009c*/ 	.word	0x0000dc50


	//   ....[12]....
        /*00a0*/ 	.word	0x0000f330


	//   ....[13]....
        /*00a4*/ 	.word	0x0000f370


	//   ....[14]....
        /*00a8*/ 	.word	0x0000f400


	//   ....[15]....
        /*00ac*/ 	.word	0x0000f410


	//----- nvinfo : EIATTR_EXIT_INSTR_OFFSETS
	.align		4
.L_582:
        /*00b0*/ 	.byte	0x04, 0x1c
        /*00b2*/ 	.short	(.L_584 - .L_583)


	//   ....[0]....
.L_583:
        /*00b4*/ 	.word	0x00000440


	//   ....[1]....
        /*00b8*/ 	.word	0x000010d0


	//   ....[2]....
        /*00bc*/ 	.word	0x00001100


	//   ....[3]....
        /*00c0*/ 	.word	0x00010ba0


	//   ....[4]....
        /*00c4*/ 	.word	0x00010c20


	//   ....[5]....
        /*00c8*/ 	.word	0x00010c40


	//----- nvinfo : EIATTR_CRS_STACK_SIZE
	.align		4
.L_584:
        /*00cc*/ 	.byte	0x04, 0x1e
        /*00ce*/ 	.short	(.L_586 - .L_585)
.L_585:
        /*00d0*/ 	.word	0x00000000


	//----- nvinfo : EIATTR_CBANK_PARAM_SIZE
	.align		4
.L_586:
        /*00d4*/ 	.byte	0x03, 0x19
        /*00d6*/ 	.short	0x01d0


	//----- nvinfo : EIATTR_PARAM_CBANK
	.align		4
        /*00d8*/ 	.byte	0x04, 0x0a
        /*00da*/ 	.short	(.L_588 - .L_587)
	.align		4
.L_587:
        /*00dc*/ 	.word	index@(.nv.constant0._ZN5flash24flash_fwd_splitkv_kernelI23Flash_fwd_kernel_traitsILi192ELi64ELi64ELi4ELb0ELb0EN7cutlass6half_tE19Flash_kernel_traitsILi192ELi64ELi64ELi4ES3_EELb1ELb0ELb0ELb0ELb0ELb1ELb1ELb0EEEvNS_16Flash_fwd_paramsE)
        /*00e0*/ 	.short	0x0210
        /*00e2*/ 	.short	0x01d0


	//----- nvinfo : EIATTR_SW_WAR
	.align		4
.L_588:
        /*00e4*/ 	.byte	0x04, 0x36
        /*00e6*/ 	.short	(.L_590 - .L_589)
.L_589:
        /*00e8*/ 	.word	0x00000008
.L_590:


//--------------------- .nv.info._ZN5flash24flash_fwd_splitkv_kernelI23Flash_fwd_kernel_traitsILi192ELi64ELi64ELi4ELb0ELb0EN7cutlass6half_tE19Flash_kernel_traitsILi192ELi64ELi64ELi4ES3_EELb1ELb0ELb0ELb0ELb0ELb0ELb1ELb1EEEvNS_16Flash_fwd_paramsE --------------------------
	.section	.nv.info._ZN5flash24flash_fwd_splitkv_kernelI23Flash_fwd_kernel_traitsILi192ELi64ELi64ELi4ELb0ELb0EN7cutlass6half_tE19Flash_kernel_traitsILi192ELi64ELi64ELi4ES3_EELb1ELb0ELb0ELb0ELb0ELb0ELb1ELb1EEEvNS_16Flash_fwd_paramsE,"",@"SHT_CUDA_INFO"
	.sectionflags	@""
	.align	4


	//----- nvinfo : EIATTR_CUDA_API_VERSION
	.align		4
        /*0000*/ 	.byte	0x04, 0x37
        /*0002*/ 	.short	(.L_592 - .L_591)
.L_591:
        /*0004*/ 	.word	0x00000082


	//----- nvinfo : EIATTR_KPARAM_INFO
	.align		4
.L_592:
        /*0008*/ 	.byte	0x04, 0x17
        /*000a*/ 	.short	(.L_594 - .L_593)
.L_593:
        /*000c*/ 	.word	0x00000000
        /*0010*/ 	.short	0x0000
        /*0012*/ 	.short	0x0000
        /*0014*/ 	.byte	0x00, 0xf0, 0x41, 0x07


	//----- nvinfo : EIATTR_SPARSE_MMA_MASK
	.align		4
.L_594:
        /*0018*/ 	.byte	0x03, 0x50
        /*001a*/ 	.short	0x0000


	//----- nvinfo : EIATTR_MAXREG_COUNT
	.align		4
        /*001c*/ 	.byte	0x03, 0x1b
        /*001e*/ 	.short	0x00ff


	//----- nvinfo : EIATTR_NUM_BARRIERS
	.align		4
        /*0020*/ 	.byte	0x02, 0x4c
        /*0022*/ 	.byte	0x01
	.zero		1


	//----- nvinfo : EIATTR_MERCURY_ISA_VERSION
	.align		4
        /*0024*/ 	.byte	0x03, 0x5f
        /*0026*/ 	.short	0x0101


	//----- nvinfo : EIATTR_COOP_GROUP_MASK_REGIDS
	.align		4
        /*0028*/ 	.byte	0x04, 0x29
        /*002a*/ 	.short	(.L_596 - .L_595)


	//   ....[0]....
.L_595:
        /*002c*/ 	.word	0xffffffff


	//   ....[1]....
        /*0030*/ 	.word	0xffffffff


	//   ....[2]....
        /*0034*/ 	.word	0xffffffff


	//   ....[3]....
        /*0038*/ 	.word	0xffffffff


	//   ....[4]....
        /*003c*/ 	.word	0xffffffff


	//   ....[5]....
        /*0040*/ 	.word	0xffffffff


	//   ....[6]....
        /*0044*/ 	.word	0xffffffff


	//   ....[7]....
        /*0048*/ 	.word	0xffffffff


	//   ....[8]....
        /*004c*/ 	.word	0xffffffff


	//   ....[9]....
        /*0050*/ 	.word	0xffffffff


	//   ....[10]....
        /*0054*/ 	.word	0xffffffff


	//   ....[11]....
        /*0058*/ 	.word	0xffffffff


	//   ....[12]....
        /*005c*/ 	.word	0xffffffff


	//   ....[13]....
        /*0060*/ 	.word	0xffffffff


	//   ....[14]....
        /*0064*/ 	.word	0xffffffff


	//   ....[15]....
        /*0068*/ 	.word	0xffffffff


	//----- nvinfo : EIATTR_COOP_GROUP_INSTR_OFFSETS
	.align		4
.L_596:
        /*006c*/ 	.byte	0x04, 0x28
        /*006e*/ 	.short	(.L_598 - .L_597)


	//   ....[0]....
.L_597:
        /*0070*/ 	.word	0x00016720


	//   ....[1]....
        /*0074*/ 	.word	0x000167f0


	//   ....[2]....
        /*0078*/ 	.word	0x00016800


	//   ....[3]....
        /*007c*/ 	.word	0x00016840


	//   ....[4]....
        /*0080*/ 	.word	0x00019fc0


	//   ....[5]....
        /*0084*/ 	.word	0x00019fe0


	//   ....[6]....
        /*0088*/ 	.word	0x0001a000


	//   ....[7]....
        /*008c*/ 	.word	0x0001a020


	//   ....[8]....
        /*0090*/ 	.word	0x0001d940


	//   ....[9]....
        /*0094*/ 	.word	0x0001d960


	//   ....[10]....
        /*0098*/ 	.word	0x0001d990


	//   ....[11]....
        /*009c*/ 	.word	0x0001d9a0


	//   ....[12]....
        /*00a0*/ 	.word	0x0001f090


	//   ....[13]....
        /*00a4*/ 	.word	0x0001f0d0


	//   ....[14]....
        /*00a8*/ 	.word	0x0001f180


	//   ....[15]....
        /*00ac*/ 	.word	0x0001f190


	//----- nvinfo : EIATTR_EXIT_INSTR_OFFSETS
	.align		4
.L_598:
        /*00b0*/ 	.byte	0x04, 0x1c
        /*00b2*/ 	.short	(.L_600 - .L_599)


	//   ....[0]....
.L_599:
        /*00b4*/ 	.word	0x00000440


	//   ....[1]....
        /*00b8*/ 	.word	0x000010e0


	//   ....[2]....
        /*00bc*/ 	.word	0x00001110


	//   ....[3]....
        /*00c0*/ 	.word	0x00020930


	//   ....[4]....
        /*00c4*/ 	.word	0x000209b0


	//   ....[5]....
        /*00c8*/ 	.word	0x000209d0


	//----- nvinfo : EIATTR_CRS_STACK_SIZE
	.align		4
.L_600:
        /*00cc*/ 	.byte	0x04, 0x1e
        /*00ce*/ 	.short	(.L_602 - .L_601)
.L_601:
        /*00d0*/ 	.word	0x00000000


	//----- nvinfo : EIATTR_CBANK_PARAM_SIZE
	.align		4
.L_602:
        /*00d4*/ 	.byte	0x03, 0x19
        /*00d6*/ 	.short	0x01d0


	//----- nvinfo : EIATTR_PARAM_CBANK
	.align		4
        /*00d8*/ 	.byte	0x04, 0x0a
        /*00da*/ 	.short	(.L_604 - .L_603)
	.align		4
.L_603:
        /*00dc*/ 	.word	index@(.nv.constant0._ZN5flash24flash_fwd_splitkv_kernelI23Flash_fwd_kernel_traitsILi192ELi64ELi64ELi4ELb0ELb0EN7cutlass6half_tE19Flash_kernel_traitsILi192ELi64ELi64ELi4ES3_EELb1ELb0ELb0ELb0ELb0ELb0ELb1ELb1EEEvNS_16Flash_fwd_paramsE)
        /*00e0*/ 	.short	0x0210
        /*00e2*/ 	.short	0x01d0


	//----- nvinfo : EIATTR_SW_WAR
	.align		4
.L_604:
        /*00e4*/ 	.byte	0x04, 0x36
        /*00e6*/ 	.short	(.L_606 - .L_605)
.L_605:
        /*00e8*/ 	.word	0x00000008
.L_606:


//--------------------- .nv.info._ZN5flash24flash_fwd_splitkv_kernelI23Flash_fwd_kernel_traitsILi192ELi64ELi64ELi4ELb0ELb0EN7cutlass6half_tE19Flash_kernel_traitsILi192ELi64ELi64ELi4ES3_EELb1ELb0ELb0ELb0ELb0ELb1ELb1ELb1EEEvNS_16Flash_fwd_paramsE --------------------------
	.section	.nv.info._ZN5flash24flash_fwd_splitkv_kernelI23Flash_fwd_kernel_traitsILi192ELi64ELi64ELi4ELb0ELb0EN7cutlass6half_tE19Flash_kernel_traitsILi192ELi64ELi64ELi4ES3_EELb1ELb0ELb0ELb0ELb0ELb1ELb1ELb1EEEvNS_16Flash_fwd_paramsE,"",@"SHT_CUDA_INFO"
	.sectionflags	@""
	.align	4


	//----- nvinfo : EIATTR_CUDA_API_VERSION
	.align		4
        /*0000*/ 	.byte	0x04, 0x37
        /*0002*/ 	.short	(.L_608 - .L_607)
.L_607:
        /*0004*/ 	.word	0x00000082


	//----- nvinfo : EIATTR_KPARAM_INFO
	.align		4
.L_608:
        /*0008*/ 	.byte	0x04, 0x17
        /*000a*/ 	.short	(.L_610 - .L_609)
.L_609:
        /*000c*/ 	.word	0x00000000
        /*0010*/ 	.short	0x0000
        /*0012*/ 	.short	0x0000
        /*0014*/ 	.byte	0x00, 0xf0, 0x41, 0x07


	//----- nvinfo : EIATTR_SPARSE_MMA_MASK
	.align		4
.L_610:
        /*0018*/ 	.byte	0x03, 0x50
        /*001a*/ 	.short	0x0000


	//----- nvinfo : EIATTR_MAXREG_COUNT
	.align		4
        /*001c*/ 	.byte	0x03, 0x1b
        /*001e*/ 	.short	0x00ff


	//----- nvinfo : EIATTR_NUM_BARRIERS
	.align		4
        /*0020*/ 	.byte	0x02, 0x4c
        /*0022*/ 	.byte	0x01
	.zero		1


	//----- nvinfo : EIATTR_MERCURY_ISA_VERSION
	.align		4
        /*0024*/ 	.byte	0x03, 0x5f
        /*0026*/ 	.short	0x0101


	//----- nvinfo : EIATTR_COOP_GROUP_MASK_REGIDS
	.align		4
        /*0028*/ 	.byte	0x04, 0x29
        /*002a*/ 	.short	(.L_612 - .L_611)


	//   ....[0]....
.L_611:
        /*002c*/ 	.word	0xffffffff


	//   ....[1]....
        /*0030*/ 	.word	0xffffffff


	//   ....[2]....
        /*0034*/ 	.word	0xffffffff


	//   ....[3]....
        /*0038*/ 	.word	0xffffffff


	//   ....[4]....
        /*003c*/ 	.word	0xffffffff


	//   ....[5]....
        /*0040*/ 	.word	0xffffffff


	//   ....[6]....
        /*0044*/ 	.word	0xffffffff


	//   ....[7]....
        /*0048*/ 	.word	0xffffffff


	//   ....[8]....
        /*004c*/ 	.word	0xffffffff


	//   ....[9]....
        /*0050*/ 	.word	0xffffffff


	//   ....[10]....
        /*0054*/ 	.word	0xffffffff


	//   ....[11]....
        /*0058*/ 	.word	0xffffffff


	//   ....[12]....
        /*005c*/ 	.word	0xffffffff


	//   ....[13]....
        /*0060*/ 	.word	0xffffffff


	//   ....[14]....
        /*0064*/ 	.word	0xffffffff


	//   ....[15]....
        /*0068*/ 	.word	0xffffffff


	//----- nvinfo : EIATTR_COOP_GROUP_INSTR_OFFSETS
	.align		4
.L_612:
        /*006c*/ 	.byte	0x04, 0x28
        /*006e*/ 	.short	(.L_614 - .L_613)


	//   ....[0]....
.L_613:
        /*0070*/ 	.word	0x00016bc0


	//   ....[1]....
        /*0074*/ 	.word	0x00016be0


	//   ....[2]....
        /*0078*/ 	.word	0x00016c00


	//   ....[3]....
        /*007c*/ 	.word	0x00016c20


	//   ....[4]....
        /*0080*/ 	.word	0x0001a7d0


	//   ....[5]....
        /*0084*/ 	.word	0x0001a7e0


	//   ....[6]....
        /*0088*/ 	.word	0x0001a810


	//   ....[7]....
        /*008c*/ 	.word	0x0001a820


	//   ....[8]....
        /*0090*/ 	.word	0x0001e510


	//   ....[9]....
        /*0094*/ 	.word	0x0001e530


	//   ....[10]....
        /*0098*/ 	.word	0x0001e560


	//   ....[11]....
        /*009c*/ 	.word	0x0001e570


	//   ....[12]....
        /*00a0*/ 	.word	0x0001fc90


	//   ....[13]....
        /*00a4*/ 	.word	0x0001fcd0


	//   ....[14]....
        /*00a8*/ 	.word	0x0001fd80


	//   ....[15]....
        /*00ac*/ 	.word	0x0001fd90


	//----- nvinfo : EIATTR_EXIT_INSTR_OFFSETS
	.align		4
.L_614:
        /*00b0*/ 	.byte	0x04, 0x1c
        /*00b2*/ 	.short	(.L_616 - .L_615)


	//   ....[0]....
.L_615:
        /*00b4*/ 	.word	0x00000440


	//   ....[1]....
        /*00b8*/ 	.word	0x000010e0


	//   ....[2]....
        /*00bc*/ 	.word	0x00001110


	//   ....[3]....
        /*00c0*/ 	.word	0x00021530


	//   ....[4]....
        /*00c4*/ 	.word	0x000215b0


	//   ....[5]....
        /*00c8*/ 	.word	0x000215d0


	//----- nvinfo : EIATTR_CRS_STACK_SIZE
	.align		4
.L_616:
        /*00cc*/ 	.byte	0x04, 0x1e
        /*00ce*/ 	.short	(.L_618 - .L_617)
.L_617:
        /*00d0*/ 	.word	0x00000000


	//----- nvinfo : EIATTR_CBANK_PARAM_SIZE
	.align		4
.L_618:
        /*00d4*/ 	.byte	0x03, 0x19
        /*00d6*/ 	.short	0x01d0


	//----- nvinfo : EIATTR_PARAM_CBANK
	.align		4
        /*00d8*/ 	.byte	0x04, 0x0a
        /*00da*/ 	.short	(.L_620 - .L_619)
	.align		4
.L_619:
        /*00dc*/ 	.word	index@(.nv.constant0._ZN5flash24flash_fwd_splitkv_kernelI23Flash_fwd_kernel_traitsILi192ELi64ELi64ELi4ELb0ELb0EN7cutlass6half_tE19Flash_kernel_traitsILi192ELi64ELi64ELi4ES3_EELb1ELb0ELb0ELb0ELb0ELb1ELb1ELb1EEEvNS_16Flash_fwd_paramsE)
        /*00e0*/ 	.short	0x0210
        /*00e2*/ 	.short	0x01d0


	//----- nvinfo : EIATTR_SW_WAR
	.align		4
.L_620:
        /*00e4*/ 	.byte	0x04, 0x36
        /*00e6*/ 	.short	(.L_622 - .L_621)
.L_621:
        /*00e8*/ 	.word	0x00000008
.L_622:


//--------------------- .nv.info._ZN5flash24flash_fwd_splitkv_kernelI23Flash_fwd_kernel_traitsILi192ELi64ELi64ELi4ELb0ELb0EN7cutlass6half_tE19Flash_kernel_traitsILi192ELi64ELi64ELi4ES3_EELb1ELb0ELb0ELb0ELb1ELb0ELb0ELb0EEEvNS_16Flash_fwd_paramsE --------------------------
	.section	.nv.info._ZN5flash24flash_fwd_splitkv_kernelI23Flash_fwd_kernel_traitsILi192ELi64ELi64ELi4ELb0ELb0EN7cutlass6half_tE19Flash_kernel_traitsILi192ELi64ELi64ELi4ES3_EELb1ELb0ELb0ELb0ELb1ELb0ELb0ELb0EEEvNS_16Flash_fwd_paramsE,"",@"SHT_CUDA_INFO"
	.sectionflags	@""
	.align	4


	//----- nvinfo : EIATTR_CUDA_API_VERSION
	.align		4
        /*0000*/ 	.byte	0x04, 0x37
        /*0002*/ 	.short	(.L_624 - .L_623)
.L_623:
        /*0004*/ 	.word	0x00000082


	//----- nvinfo : EIATTR_KPARAM_INFO
	.align		4
.L_624:
        /*0008*/ 	.byte	0x04, 0x17
        /*000a*/ 	.short	(.L_626 - .L_625)
.L_625:
        /*000c*/ 	.word	0x00000000
        /*0010*/ 	.short	0x0000
        /*0012*/ 	.short	0x0000
        /*0014*/ 	.byte	0x00, 0xf0, 0x41, 0x07


	//----- nvinfo : EIATTR_SPARSE_MMA_MASK
	.align		4
.L_626:
        /*0018*/ 	.byte	0x03, 0x50
        /*001a*/ 	.short	0x0000


	//----- nvinfo : EIATTR_MAXREG_COUNT
	.align		4
        /*001c*/ 	.byte	0x03, 0x1b
        /*001e*/ 	.short	0x00ff


	//----- nvinfo : EIATTR_NUM_BARRIERS
	.align		4
        /*0020*/ 	.byte	0x02, 0x4c
        /*0022*/ 	.byte	0x01
	.zero		1


	//----- nvinfo : EIATTR_MERCURY_ISA_VERSION
	.align		4
        /*0024*/ 	.byte	0x03, 0x5f
        /*0026*/ 	.short	0x0101


	//----- nvinfo : EIATTR_COOP_GROUP_MASK_REGIDS
	.align		4
        /*0028*/ 	.byte	0x04, 0x29
        /*002a*/ 	.short	(.L_628 - .L_627)


	//   ....[0]....
.L_627:
        /*002c*/ 	.word	0xffffffff


	//   ....[1]....
        /*0030*/ 	.word	0xffffffff


	//   ....[2]....
        /*0034*/ 	.word	0xffffffff


	//   ....[3]....
        /*0038*/ 	.word	0xffffffff


	//   ....[4]....
        /*003c*/ 	.word	0xffffffff


	//   ....[5]....
        /*0040*/ 	.word	0xffffffff


	//   ....[6]....
        /*0044*/ 	.word	0xffffffff


	//   ....[7]....
        /*0048*/ 	.word	0xffffffff


	//   ....[8]....
        /*004c*/ 	.word	0xffffffff


	//   ....[9]....
        /*0050*/ 	.word	0xffffffff


	//   ....[10]....
        /*0054*/ 	.word	0xffffffff


	//   ....[11]....
        /*0058*/ 	.word	0xffffffff


	//   ....[12]....
        /*005c*/ 	.word	0xffffffff


	//   ....[13]....
        /*0060*/ 	.word	0xffffffff


	//   ....[14]....
        /*0064*/ 	.word	0xffffffff


	//   ....[15]....
        /*0068*/ 	.word	0xffffffff


	//----- nvinfo : EIATTR_COOP_GROUP_INSTR_OFFSETS
	.align		4
.L_628:
        /*006c*/ 	.byte	0x04, 0x28
        /*006e*/ 	.short	(.L_630 - .L_629)


	//   ....[0]....
.L_629:
        /*0070*/ 	.word	0x00004340


	//   ....[1]....
        /*0074*/ 	.word	0x00004360


	//   ....[2]....
        /*0078*/ 	.word	0x00004400


	//   ....[3]....
        /*007c*/ 	.word	0x00004410


	//   ....[4]....
        /*0080*/ 	.word	0x000071f0


	//   ....[5]....
        /*0084*/ 	.word	0x00007200


	//   ....[6]....
        /*0088*/ 	.word	0x00007230


	//   ....[7]....
        /*008c*/ 	.word	0x00007240


	//   ....[8]....
        /*0090*/ 	.word	0x0000a1d0


	//   ....[9]....
        /*0094*/ 	.word	0x0000a1f0


	//   ....[10]....
        /*0098*/ 	.word	0x0000a220


	//   ....[11]....
        /*009c*/ 	.word	0x0000a230


	//   ....[12]....
        /*00a0*/ 	.word	0x0000b940


	//   ....[13]....
        /*00a4*/ 	.word	0x0000b980


	//   ....[14]....
        /*00a8*/ 	.word	0x0000b9e0


	//   ....[15]....
        /*00ac*/ 	.word	0x0000b9f0


	//----- nvinfo : EIATTR_EXIT_INSTR_OFFSETS
	.align		4
.L_630:
        /*00b0*/ 	.byte	0x04, 0x1c
        /*00b2*/ 	.short	(.L_632 - .L_631)


	//   ....[0]....
.L_631:
        /*00b4*/ 	.word	0x00000320


	//   ....[1]....
        /*00b8*/ 	.word	0x00000c50


	//   ....[2]....
        /*00bc*/ 	.word	0x00000c80


	//   ....[3]....
        /*00c0*/ 	.word	0x0000d280


	//   ....[4]....
        /*00c4*/ 	.word	0x0000d370


	//----- nvinfo : EIATTR_CRS_STACK_SIZE
	.align		4
.L_632:
        /*00c8*/ 	.byte	0x04, 0x1e
        /*00ca*/ 	.short	(.L_634 - .L_633)
.L_633:
        /*00cc*/ 	.word	0x00000000


	//----- nvinfo : EIATTR_CBANK_PARAM_SIZE
	.align		4
.L_634:
        /*00d0*/ 	.byte	0x03, 0x19
        /*00d2*/ 	.short	0x01d0


	//----- nvinfo : EIATTR_PARAM_CBANK
	.align		4
        /*00d4*/ 	.byte	0x04, 0x0a
        /*00d6*/ 	.short	(.L_636 - .L_635)
	.align		4
.L_635:
        /*00d8*/ 	.word	index@(.nv.constant0._ZN5flash24flash_fwd_splitkv_kernelI23Flash_fwd_kernel_traitsILi192ELi64ELi64ELi4ELb0ELb0EN7cutlass6half_tE19Flash_kernel_traitsILi192ELi64ELi64ELi4ES3_EELb1ELb0ELb0ELb0ELb1ELb0ELb0ELb0EEEvNS_16Flash_fwd_paramsE)
        /*00dc*/ 	.short	0x0210
        /*00de*/ 	.short	0x01d0


	//----- nvinfo : EIATTR_SW_WAR
	.align		4
.L_636:
        /*00e0*/ 	.byte	0x04, 0x36
        /*00e2*/ 	.short	(.L_638 - .L_637)
.L_637:
        /*00e4*/ 	.word	0x00000008
.L_638:


//--------------------- .nv.info._ZN5flash24flash_fwd_splitkv_kernelI23Flash_fwd_kernel_traitsILi192ELi64ELi64ELi4ELb0ELb0EN7cutlass6half_tE19Flash_kernel_traitsILi192ELi64ELi64ELi4ES3_EELb1ELb0ELb0ELb0ELb1ELb1ELb0ELb0EEEvNS_16Flash_fwd_paramsE --------------------------
	.section	.nv.info._ZN5flash24flash_fwd_splitkv_kernelI23Flash_fwd_kernel_traitsILi192ELi64ELi64ELi4ELb0ELb0EN7cutlass6half_tE19Flash_kernel_traitsILi192ELi64ELi64ELi4ES3_EELb1ELb0ELb0ELb0ELb1ELb1ELb0ELb0EEEvNS_16Flash_fwd_paramsE,"",@"SHT_CUDA_INFO"
	.sectionflags	@""
	.align	4


	//----- nvinfo : EIATTR_CUDA_API_VERSION
	.align		4
        /*0000*/ 	.byte	0x04, 0x37
        /*0002*/ 	.short	(.L_640 - .L_639)
.L_639:
        /*0004*/ 	.word	0x00000082


	//----- nvinfo : EIATTR_KPARAM_INFO
	.align		4
.L_640:
        /*0008*/ 	.byte	0x04, 0x17
        /*000a*/ 	.short	(.L_642 - .L_641)
.L_641:
        /*000c*/ 	.word	0x00000000
        /*0010*/ 	.short	0x0000
        /*0012*/ 	.short	0x0000
        /*0014*/ 	.byte	0x00, 0xf0, 0x41, 0x07


	//----- nvinfo : EIATTR_SPARSE_MMA_MASK
	.align		4
.L_642:
        /*0018*/ 	.byte	0x03, 0x50
        /*001a*/ 	.short	0x0000


	//----- nvinfo : EIATTR_MAXREG_COUNT
	.align		4
        /*001c*/ 	.byte	0x03, 0x1b
        /*001e*/ 	.short	0x00ff


	//----- nvinfo : EIATTR_NUM_BARRIERS
	.align		4
        /*0020*/ 	.byte	0x02, 0x4c
        /*0022*/ 	.byte	0x01
	.zero		1


	//----- nvinfo : EIATTR_MERCURY_ISA_VERSION
	.align		4
        /*0024*/ 	.byte	0x03, 0x5f
        /*0026*/ 	.short	0x0101


	//----- nvinfo : EIATTR_COOP_GROUP_MASK_REGIDS
	.align		4
        /*0028*/ 	.byte	0x04, 0x29
        /*002a*/ 	.short	(.L_644 - .L_643)


	//   ....[0]....
.L_643:
        /*002c*/ 	.word	0xffffffff


	//   ....[1]....
        /*0030*/ 	.word	0xffffffff


	//   ....[2]....
        /*0034*/ 	.word	0xffffffff


	//   ....[3]....
        /*0038*/ 	.word	0xffffffff


	//   ....[4]....
        /*003c*/ 	.word	0xffffffff


	//   ....[5]....
        /*0040*/ 	.word	0xffffffff


	//   ....[6]....
        /*0044*/ 	.word	0xffffffff


	//   ....[7]....
        /*0048*/ 	.word	0xffffffff


	//   ....[8]....
        /*004c*/ 	.word	0xffffffff


	//   ....[9]....
        /*0050*/ 	.word	0xffffffff


	//   ....[10]....
        /*0054*/ 	.word	0xffffffff


	//   ....[11]....
        /*0058*/ 	.word	0xffffffff


	//   ....[12]....
        /*005c*/ 	.word	0xffffffff


	//   ....[13]....
        /*0060*/ 	.word	0xffffffff


	//   ....[14]....
        /*0064*/ 	.word	0xffffffff


	//   ....[15]....
        /*0068*/ 	.word	0xffffffff


	//----- nvinfo : EIATTR_COOP_GROUP_INSTR_OFFSETS
	.align		4
.L_644:
        /*006c*/ 	.byte	0x04, 0x28
        /*006e*/ 	.short	(.L_646 - .L_645)


	//   ....[0]....
.L_645:
        /*0070*/ 	.word	0x000046f0


	//   ....[1]....
        /*0074*/ 	.word	0x00004710


	//   ....[2]....
        /*0078*/ 	.word	0x000047b0


	//   ....[3]....
        /*007c*/ 	.word	0x000047c0


	//   ....[4]....
        /*0080*/ 	.word	0x000079b0


	//   ....[5]....
        /*0084*/ 	.word	0x000079c0


	//   ....[6]....
        /*0088*/ 	.word	0x000079f0


	//   ....[7]....
        /*008c*/ 	.word	0x00007a00


	//   ....[8]....
        /*0090*/ 	.word	0x0000ada0


	//   ....[9]....
        /*0094*/ 	.word	0x0000adb0


	//   ....[10]....
        /*0098*/ 	.word	0x0000adf0


	//   ....[11]....
        /*009c*/ 	.word	0x0000ae00


	//   ....[12]....
        /*00a0*/ 	.word	0x0000c4e0


	//   ....[13]....
        /*00a4*/ 	.word	0x0000c520


	//   ....[14]....
        /*00a8*/ 	.word	0x0000c580


	//   ....[15]....
        /*00ac*/ 	.word	0x0000c590


	//----- nvinfo : EIATTR_EXIT_INSTR_OFFSETS
	.align		4
.L_646:
        /*00b0*/ 	.byte	0x04, 0x1c
        /*00b2*/ 	.short	(.L_648 - .L_647)


	//   ....[0]....
.L_647:
        /*00b4*/ 	.word	0x00000320


	//   ....[1]....
        /*00b8*/ 	.word	0x00000c50


	//   ....[2]....
        /*00bc*/ 	.word	0x00000c80


	//   ....[3]....
        /*00c0*/ 	.word	0x0000de20


	//   ....[4]....
        /*00c4*/ 	.word	0x0000df10


	//----- nvinfo : EIATTR_CRS_STACK_SIZE
	.align		4
.L_648:
        /*00c8*/ 	.byte	0x04, 0x1e
        /*00ca*/ 	.short	(.L_650 - .L_649)
.L_649:
        /*00cc*/ 	.word	0x00000000


	//----- nvinfo : EIATTR_CBANK_PARAM_SIZE
	.align		4
.L_650:
        /*00d0*/ 	.byte	0x03, 0x19
        /*00d2*/ 	.short	0x01d0


	//----- nvinfo : EIATTR_PARAM_CBANK
	.align		4
        /*00d4*/ 	.byte	0x04, 0x0a
        /*00d6*/ 	.short	(.L_652 - .L_651)
	.align		4
.L_651:
        /*00d8*/ 	.word	index@(.nv.constant0._ZN5flash24flash_fwd_splitkv_kernelI23Flash_fwd_kernel_traitsILi192ELi64ELi64ELi4ELb0ELb0EN7cutlass6half_tE19Flash_kernel_traitsILi192ELi64ELi64ELi4ES3_EELb1ELb0ELb0ELb0ELb1ELb1ELb0ELb0EEEvNS_16Flash_fwd_paramsE)
        /*00dc*/ 	.short	0x0210
        /*00de*/ 	.short	0x01d0


	//----- nvinfo : EIATTR_SW_WAR
	.align		4
.L_652:
        /*00e0*/ 	.byte	0x04, 0x36
        /*00e2*/ 	.short	(.L_654 - .L_653)
.L_653:
        /*00e4*/ 	.word	0x00000008
.L_654:


//--------------------- .nv.info._ZN5flash24flash_fwd_splitkv_kernelI23Flash_fwd_kernel_traitsILi192ELi64ELi64ELi4ELb0ELb0EN7cutlass6half_tE19Flash_kernel_traitsILi192ELi64ELi64ELi4ES3_EELb1ELb0ELb1ELb0ELb0ELb0ELb0ELb0EEEvNS_16Flash_fwd_paramsE --------------------------
	.section	.nv.info._ZN5flash24flash_fwd_splitkv_kernelI23Flash_fwd_kernel_traitsILi192ELi64ELi64ELi4ELb0ELb0EN7cutlass6half_tE19Flash_kernel_traitsILi192ELi64ELi64ELi4ES3_EELb1ELb0ELb1ELb0ELb0ELb0ELb0ELb0EEEvNS_16Flash_fwd_paramsE,"",@"SHT_CUDA_INFO"
	.sectionflags	@""
	.align	4


	//----- nvinfo : EIATTR_CUDA_API_VERSION
	.align		4
        /*0000*/ 	.byte	0x04, 0x37
        /*0002*/ 	.short	(.L_656 - .L_655)
.L_655:
        /*0004*/ 	.word	0x00000082


	//----- nvinfo : EIATTR_KPARAM_INFO
	.align		4
.L_656:
        /*0008*/ 	.byte	0x04, 0x17
        /*000a*/ 	.short	(.L_658 - .L_657)
.L_657:
        /*000c*/ 	.word	0x00000000
        /*0010*/ 	.short	0x0000
        /*0012*/ 	.short	0x0000
        /*0014*/ 	.byte	0x00, 0xf0, 0x41, 0x07


	//----- nvinfo : EIATTR_SPARSE_MMA_MASK
	.align		4
.L_658:
        /*0018*/ 	.byte	0x03, 0x50
        /*001a*/ 	.short	0x0000


	//----- nvinfo : EIATTR_MAXREG_COUNT
	.align		4
        /*001c*/ 	.byte	0x03, 0x1b
        /*001e*/ 	.short	0x00ff


	//----- nvinfo : EIATTR_NUM_BARRIERS
	.align		4
        /*0020*/ 	.byte	0x02, 0x4c
        /*0022*/ 	.byte	0x01
	.zero		1


	//----- nvinfo : EIATTR_MERCURY_ISA_VERSION
	.align		4
        /*0024*/ 	.byte	0x03, 0x5f
        /*0026*/ 	.short	0x0101


	//----- nvinfo : EIATTR_COOP_GROUP_MASK_REGIDS
	.align		4
        /*0028*/ 	.byte	0x04, 0x29
        /*002a*/ 	.short	(.L_660 - .L_659)


	//   ....[0]....
.L_659:
        /*002c*/ 	.word	0xffffffff


	//   ....[1]....
        /*0030*/ 	.word	0xffffffff


	//   ....[2]....
        /*0034*/ 	.word	0xffffffff


	//   ....[3]....
        /*0038*/ 	.word	0xffffffff


	//   ....[4]....
        /*003c*/ 	.word	0xffffffff


	//   ....[5]....
        /*0040*/ 	.word	0xffffffff


	//   ....[6]....
        /*0044*/ 	.word	0xffffffff


	//   ....[7]....
        /*0048*/ 	.word	0xffffffff


	//   ....[8]....
        /*004c*/ 	.word	0xffffffff


	//   ....[9]....
        /*0050*/ 	.word	0xffffffff


	//   ....[10]....
        /*0054*/ 	.word	0xffffffff


	//   ....[11]....
        /*0058*/ 	.word	0xffffffff


	//   ....[12]....
        /*005c*/ 	.word	0xffffffff


	//   ....[13]....
        /*0060*/ 	.word	0xffffffff


	//   ....[14]....
        /*0064*/ 	.word	0xffffffff


	//   ....[15]....
        /*0068*/ 	.word	0xffffffff


	//----- nvinfo : EIATTR_COOP_GROUP_INSTR_OFFSETS
	.align		4
.L_660:
        /*006c*/ 	.byte	0x04, 0x28
        /*006e*/ 	.short	(.L_662 - .L_661)


	//   ....[0]....
.L_661:
        /*0070*/ 	.word	0x00006490


	//   ....[1]....
        /*0074*/ 	.word	0x000064b0


	//   ....[2]....
        /*0078*/ 	.word	0x00006550


	//   ....[3]....
        /*007c*/ 	.word	0x00006560


	//   ....[4]....
        /*0080*/ 	.word	0x0000a2a0


	//   ....[5]....
        /*0084*/ 	.word	0x0000a2b0


	//   ....[6]....
        /*0088*/ 	.word	0x0000a2e0


	//   ....[7]....
        /*008c*/ 	.word	0x0000a2f0


	//   ....[8]....
        /*0090*/ 	.word	0x0000e1b0


	//   ....[9]....
        /*0094*/ 	.word	0x0000e1c0


	//   ....[10]....
        /*0098*/ 	.word	0x0000e1f0


	//   ....[11]....
        /*009c*/ 	.word	0x0000e200


	//   ....[12]....
        /*00a0*/ 	.word	0x0000f8e0


	//   ....[13]....
        /*00a4*/ 	.word	0x0000f920


	//   ....[14]....
        /*00a8*/ 	.word	0x0000f980


	//   ....[15]....
        /*00ac*/ 	.word	0x0000f990


	//----- nvinfo : EIATTR_EXIT_INSTR_OFFSETS
	.align		4
.L_662:
        /*00b0*/ 	.byte	0x04, 0x1c
        /*00b2*/ 	.short	(.L_664 - .L_663)


	//   ....[0]....
.L_663:
        /*00b4*/ 	.word	0x000004a0


	//   ....[1]....
        /*00b8*/ 	.word	0x00000f30


	//   ....[2]....
        /*00bc*/ 	.word	0x00000f60


	//   ....[3]....
        /*00c0*/ 	.word	0x000112e0


	//   ....[4]....
        /*00c4*/ 	.word	0x00011400


	//   ....[5]....
        /*00c8*/ 	.word	0x00011420


	//----- nvinfo : EIATTR_CRS_STACK_SIZE
	.align		4
.L_664:
        /*00cc*/ 	.byte	0x04, 0x1e
        /*00ce*/ 	.short	(.L_666 - .L_665)
.L_665:
        /*00d0*/ 	.word	0x00000000


	//----- nvinfo : EIATTR_CBANK_PARAM_SIZE
	.align		4
.L_666:
        /*00d4*/ 	.byte	0x03, 0x19
        /*00d6*/ 	.short	0x01d0


	//----- nvinfo : EIATTR_PARAM_CBANK
	.align		4
        /*00d8*/ 	.byte	0x04, 0x0a
        /*00da*/ 	.short	(.L_668 - .L_667)
	.align		4
.L_667:
        /*00dc*/ 	.word	index@(.nv.constant0._ZN5flash24flash_fwd_splitkv_kernelI23Flash_fwd_kernel_traitsILi192ELi64ELi64ELi4ELb0ELb0EN7cutlass6half_tE19Flash_kernel_traitsILi192ELi64ELi64ELi4ES3_EELb1ELb0ELb1ELb0ELb0ELb0ELb0ELb0EEEvNS_16Flash_fwd_paramsE)
        /*00e0*/ 	.short	0x0210
        /*00e2*/ 	.short	0x01d0


	//----- nvinfo : EIATTR_SW_WAR
	.align		4
.L_668:
        /*00e4*/ 	.byte	0x04, 0x36
        /*00e6*/ 	.short	(.L_670 - .L_669)
.L_669:
        /*00e8*/ 	.word	0x00000008
.L_670:


//--------------------- .nv.info._ZN5flash24flash_fwd_splitkv_kernelI23Flash_fwd_kernel_traitsILi192ELi64ELi64ELi4ELb0ELb0EN7cutlass6half_tE19Flash_kernel_traitsILi192ELi64ELi64ELi4ES3_EELb1ELb0ELb1ELb0ELb0ELb1ELb0ELb0EEEvNS_16Flash_fwd_paramsE --------------------------
	.section	.nv.info._ZN5flash24flash_fwd_splitkv_kernelI23Flash_fwd_kernel_traitsILi192ELi64ELi64ELi4ELb0ELb0EN7cutlass6half_tE19Flash_kernel_traitsILi192ELi64ELi64ELi4ES3_EELb1ELb0ELb1ELb0ELb0ELb1ELb0ELb0EEEvNS_16Flash_fwd_paramsE,"",@"SHT_CUDA_INFO"
	.sectionflags	@""
	.align	4


	//----- nvinfo : EIATTR_CUDA_API_VERSION
	.align		4
        /*0000*/ 	.byte	0x04, 0x37
        /*0002*/ 	.short	(.L_672 - .L_671)
.L_671:
        /*0004*/ 	.word	0x00000082


	//----- nvinfo : EIATTR_KPARAM_INFO
	.align		4
.L_672:
        /*0008*/ 	.byte	0x04, 0x17
        /*000a*/ 	.short	(.L_674 - .L_673)
.L_673:
        /*000c*/ 	.word	0x00000000
        /*0010*/ 	.short	0x0000
        /*0012*/ 	.short	0x0000
        /*0014*/ 	.byte	0x00, 0xf0, 0x41, 0x07


	//----- nvinfo : EIATTR_SPARSE_MMA_MASK
	.align		4
.L_674:
        /*0018*/ 	.byte	0x03, 0x50
        /*001a*/ 	.short	0x0000


	//----- nvinfo : EIATTR_MAXREG_COUNT
	.align		4
        /*001c*/ 	.byte	0x03, 0x1b
        /*001e*/ 	.short	0x00ff


	//----- nvinfo : EIATTR_NUM_BARRIERS
	.align		4
        /*0020*/ 	.byte	0x02, 0x4c
        /*0022*/ 	.byte	0x01
	.zero		1


	//----- nvinfo : EIATTR_MERCURY_ISA_VERSION
	.align		4
        /*0024*/ 	.byte	0x03, 0x5f
        /*0026*/ 	.short	0x0101


	//----- nvinfo : EIATTR_COOP_GROUP_MASK_REGIDS
	.align		4
        /*0028*/ 	.byte	0x04, 0x29
        /*002a*/ 	.short	(.L_676 - .L_675)


	//   ....[0]....
.L_675:
        /*002c*/ 	.word	0xffffffff


	//   ....[1]....
        /*0030*/ 	.word	0xffffffff


	//   ....[2]....
        /*0034*/ 	.word	0xffffffff


	//   ....[3]....
        /*0038*/ 	.word	0xffffffff


	//   ....[4]....
        /*003c*/ 	.word	0xffffffff


	//   ....[5]....
        /*0040*/ 	.word	0xffffffff


	//   ....[6]....
        /*0044*/ 	.word	0xffffffff


	//   ....[7]....
        /*0048*/ 	.word	0xffffffff


	//   ....[8]....
        /*004c*/ 	.word	0xffffffff


	//   ....[9]....
        /*0050*/ 	.word	0xffffffff


	//   ....[10]....
        /*0054*/ 	.word	0xffffffff


	//   ....[11]....
        /*0058*/ 	.word	0xffffffff


	//   ....[12]....
        /*005c*/ 	.word	0xffffffff


	//   ....[13]....
        /*0060*/ 	.word	0xffffffff


	//   ....[14]....
        /*0064*/ 	.word	0xffffffff


	//   ....[15]....
        /*0068*/ 	.word	0xffffffff


	//----- nvinfo : EIATTR_COOP_GROUP_INSTR_OFFSETS
	.align		4
.L_676:
        /*006c*/ 	.byte	0x04, 0x28
        /*006e*/ 	.short	(.L_678 - .L_677)


	//   ....[0]....
.L_677:
        /*0070*/ 	.word	0x000068c0


	//   ....[1]....
        /*0074*/ 	.word	0x000068e0


	//   ....[2]....
        /*0078*/ 	.word	0x00006980


	//   ....[3]....
        /*007c*/ 	.word	0x00006990


	//   ....[4]....
        /*0080*/ 	.word	0x0000aaf0


	//   ....[5]....
        /*0084*/ 	.word	0x0000ab00


	//   ....[6]....
        /*0088*/ 	.word	0x0000ab40


	//   ....[7]....
        /*008c*/ 	.word	0x0000ab50


	//   ....[8]....
        /*0090*/ 	.word	0x0000edd0


	//   ....[9]....
        /*0094*/ 	.word	0x0000ede0


	//   ....[10]....
        /*0098*/ 	.word	0x0000ee10


	//   ....[11]....
        /*009c*/ 	.word	0x0000ee20


	//   ....[12]....
        /*00a0*/ 	.word	0x00010530


	//   ....[13]....
        /*00a4*/ 	.word	0x00010570


	//   ....[14]....
        /*00a8*/ 	.word	0x000105d0


	//   ....[15]....
        /*00ac*/ 	.word	0x000105e0


	//----- nvinfo : EIATTR_EXIT_INSTR_OFFSETS
	.align		4
.L_678:
        /*00b0*/ 	.byte	0x04, 0x1c
        /*00b2*/ 	.short	(.L_680 - .L_679)


	//   ....[0]....
.L_679:
        /*00b4*/ 	.word	0x000004a0


	//   ....[1]....
        /*00b8*/ 	.word	0x00000f30


	//   ....[2]....
        /*00bc*/ 	.word	0x00000f60


	//   ....[3]....
        /*00c0*/ 	.word	0x00011f30


	//   ....[4]....
        /*00c4*/ 	.word	0x00012050


	//   ....[5]....
        /*00c8*/ 	.word	0x00012070


	//----- nvinfo : EIATTR_CRS_STACK_SIZE
	.align		4
.L_680:
        /*00cc*/ 	.byte	0x04, 0x1e
        /*00ce*/ 	.short	(.L_682 - .L_681)
.L_681:
        /*00d0*/ 	.word	0x00000000


	//----- nvinfo : EIATTR_CBANK_PARAM_SIZE
	.align		4
.L_682:
        /*00d4*/ 	.byte	0x03, 0x19
        /*00d6*/ 	.short	0x01d0


	//----- nvinfo : EIATTR_PARAM_CBANK
	.align		4
        /*00d8*/ 	.byte	0x04, 0x0a
        /*00da*/ 	.short	(.L_684 - .L_683)
	.align		4
.L_683:
        /*00dc*/ 	.word	index@(.nv.constant0._ZN5flash24flash_fwd_splitkv_kernelI23Flash_fwd_kernel_traitsILi192ELi64ELi64ELi4ELb0ELb0EN7cutlass6half_tE19Flash_kernel_traitsILi192ELi64ELi64ELi4ES3_EELb1ELb0ELb1ELb0ELb0ELb1ELb0ELb0EEEvNS_16Flash_fwd_paramsE)
        /*00e0*/ 	.short	0x0210
        /*00e2*/ 	.short	0x01d0


	//----- nvinfo : EIATTR_SW_WAR
	.align		4
.L_684:
        /*00e4*/ 	.byte	0x04, 0x36
        /*00e6*/ 	.short	(.L_686 - .L_685)
.L_685:
        /*00e8*/ 	.word	0x00000008
.L_686:


//--------------------- .nv.info._ZN5flash24flash_fwd_splitkv_kernelI23Flash_fwd_kernel_traitsILi192ELi64ELi64ELi4ELb0ELb0EN7cutlass6half_tE19Flash_kernel_traitsILi192ELi64ELi64ELi4ES3_EELb1ELb0ELb0ELb0ELb1ELb0ELb0ELb1EEEvNS_16Flash_fwd_paramsE --------------------------
	.section	.nv.info._ZN5flash24flash_fwd_splitkv_kernelI23Flash_fwd_kernel_traitsILi192ELi64ELi64ELi4ELb0ELb0EN7cutlass6half_tE19Flash_kernel_traitsILi192ELi64ELi64ELi4ES3_EELb1ELb0ELb0ELb0ELb1ELb0ELb0ELb1EEEvNS_16Flash_fwd_paramsE,"",@"SHT_CUDA_INFO"
	.sectionflags	@""
	.align	4


	//----- nvinfo : EIATTR_CUDA_API_VERSION
	.align		4
        /*0000*/ 	.byte	0x04, 0x37
        /*0002*/ 	.short	(.L_688 - .L_687)
.L_687:
        /*0004*/ 	.word	0x00000082


	//----- nvinfo : EIATTR_KPARAM_INFO
	.align		4
.L_688:
        /*0008*/ 	.byte	0x04, 0x17
        /*000a*/ 	.short	(.L_690 - .L_689)
.L_689:
        /*000c*/ 	.word	0x00000000
        /*0010*/ 	.short	0x0000
        /*0012*/ 	.short	0x0000
        /*0014*/ 	.byte	0x00, 0xf0, 0x41, 0x07


	//----- nvinfo : EIATTR_SPARSE_MMA_MASK
	.align		4
.L_690:
        /*0018*/ 	.byte	0x03, 0x50
        /*001a*/ 	.short	0x0000


	//----- nvinfo : EIATTR_MAXREG_COUNT
	.align		4
        /*001c*/ 	.byte	0x03, 0x1b
        /*001e*/ 	.short	0x00ff


	//----- nvinfo : EIATTR_NUM_BARRIERS
	.align		4
        /*0020*/ 	.byte	0x02, 0x4c
        /*0022*/ 	.byte	0x01
	.zero		1


	//----- nvinfo : EIATTR_MERCURY_ISA_VERSION
	.align		4
        /*0024*/ 	.byte	0x03, 0x5f
        /*0026*/ 	.short	0x0101


	//----- nvinfo : EIATTR_COOP_GROUP_MASK_REGIDS
	.align		4
        /*0028*/ 	.byte	0x04, 0x29
        /*002a*/ 	.short	(.L_692 - .L_691)


	//   ....[0]....
.L_691:
        /*002c*/ 	.word	0xffffffff


	//   ....[1]....
        /*0030*/ 	.word	0xffffffff


	//   ....[2]....
        /*0034*/ 	.word	0xffffffff


	//   ....[3]....
        /*0038*/ 	.word	0xffffffff


	//   ....[4]....
        /*003c*/ 	.word	0xffffffff


	//   ....[5]....
        /*0040*/ 	.word	0xffffffff


	//   ....[6]....
        /*0044*/ 	.word	0xffffffff


	//   ....[7]....
        /*0048*/ 	.word	0xffffffff


	//   ....[8]....
        /*004c*/ 	.word	0xffffffff


	//   ....[9]....
        /*0050*/ 	.word	0xffffffff


	//   ....[10]....
        /*0054*/ 	.word	0xffffffff


	//   ....[11]....
        /*0058*/ 	.word	0xffffffff


	//   ....[12]....
        /*005c*/ 	.word	0xffffffff


	//   ....[13]....
        /*0060*/ 	.word	0xffffffff


	//   ....[14]....
        /*0064*/ 	.word	0xffffffff


	//   ....[15]....
        /*0068*/ 	.word	0xffffffff


	//----- nvinfo : EIATTR_COOP_GROUP_INSTR_OFFSETS
	.align		4
.L_692:
        /*006c*/ 	.byte	0x04, 0x28
        /*006e*/ 	.short	(.L_694 - .L_693)


	//   ....[0]....
.L_693:
        /*0070*/ 	.word	0x00013c20


	//   ....[1]....
        /*0074*/ 	.word	0x00013c40


	//   ....[2]....
        /*0078*/ 	.word	0x00013ce0


	//   ....[3]....
        /*007c*/ 	.word	0x00013cf0


	//   ....[4]....
        /*0080*/ 	.word	0x00016b50


	//   ....[5]....
        /*0084*/ 	.word	0x00016b60


	//   ....[6]....
        /*0088*/ 	.word	0x00016ba0


	//   ....[7]....
        /*008c*/ 	.word	0x00016bb0


	//   ....[8]....
        /*0090*/ 	.word	0x00019b70


	//   ....[9]....
        /*0094*/ 	.word	0x00019b90


	//   ....[10]....
        /*0098*/ 	.word	0x00019bc0


	//   ....[11]....
        /*009c*/ 	.word	0x00019bd0


	//   ....[12]....
        /*00a0*/ 	.word	0x0001b2e0


	//   ....[13]....
        /*00a4*/ 	.word	0x0001b320


	//   ....[14]....
        /*00a8*/ 	.word	0x0001b380


	//   ....[15]....
        /*00ac*/ 	.word	0x0001b390


	//----- nvinfo : EIATTR_EXIT_INSTR_OFFSETS
	.align		4
.L_694:
        /*00b0*/ 	.byte	0x04, 0x1c
        /*00b2*/ 	.short	(.L_696 - .L_695)


	//   ....[0]....
.L_695:
        /*00b4*/ 	.word	0x00000340


	//   ....[1]....
        /*00b8*/ 	.word	0x00000c70


	//   ....[2]....
        /*00bc*/ 	.word	0x00000ca0


	//   ....[3]....
        /*00c0*/ 	.word	0x0001cc50


	//   ....[4]....
        /*00c4*/ 	.word	0x0001cd40


	//----- nvinfo : EIATTR_CRS_STACK_SIZE
	.align		4
.L_696:
        /*00c8*/ 	.byte	0x04, 0x1e
        /*00ca*/ 	.short	(.L_698 - .L_697)
.L_697:
        /*00cc*/ 	.word	0x00000000


	//----- nvinfo : EIATTR_CBANK_PARAM_SIZE
	.align		4
.L_698:
        /*00d0*/ 	.byte	0x03, 0x19
        /*00d2*/ 	.short	0x01d0


	//----- nvinfo : EIATTR_PARAM_CBANK
	.align		4
        /*00d4*/ 	.byte	0x04, 0x0a
        /*00d6*/ 	.short	(.L_700 - .L_699)
	.align		4
.L_699:
        /*00d8*/ 	.word	index@(.nv.constant0._ZN5flash24flash_fwd_splitkv_kernelI23Flash_fwd_kernel_traitsILi192ELi64ELi64ELi4ELb0ELb0EN7cutlass6half_tE19Flash_kernel_traitsILi192ELi64ELi64ELi4ES3_EELb1ELb0ELb0ELb0ELb1ELb0ELb0ELb1EEEvNS_16Flash_fwd_paramsE)
        /*00dc*/ 	.short	0x0210
        /*00de*/ 	.short	0x01d0


	//----- nvinfo : EIATTR_SW_WAR
	.align		4
.L_700:
        /*00e0*/ 	.byte	0x04, 0x36
        /*00e2*/ 	.short	(.L_702 - .L_701)
.L_701:
        /*00e4*/ 	.word	0x00000008
.L_702:


//--------------------- .nv.info._ZN5flash24flash_fwd_splitkv_kernelI23Flash_fwd_kernel_traitsILi192ELi64ELi64ELi4ELb0ELb0EN7cutlass6half_tE19Flash_kernel_traitsILi192ELi64ELi64ELi4ES3_EELb1ELb0ELb0ELb0ELb1ELb1ELb0ELb1EEEvNS_16Flash_fwd_paramsE --------------------------
	.section	.nv.info._ZN5flash24flash_fwd_splitkv_kernelI23Flash_fwd_kernel_traitsILi192ELi64ELi64ELi4ELb0ELb0EN7cutlass6half_tE19Flash_kernel_traitsILi192ELi64ELi64ELi4ES3_EELb1ELb0ELb0ELb0ELb1ELb1ELb0ELb1EEEvNS_16Flash_fwd_paramsE,"",@"SHT_CUDA_INFO"
	.sectionflags	@""
	.align	4


	//----- nvinfo : EIATTR_CUDA_API_VERSION
	.align		4
        /*0000*/ 	.byte	0x04, 0x37
        /*0002*/ 	.short	(.L_704 - .L_703)
.L_703:
        /*0004*/ 	.word	0x00000082


	//----- nvinfo : EIATTR_KPARAM_INFO
	.align		4
.L_704:
        /*0008*/ 	.byte	0x04, 0x17
        /*000a*/ 	.short	(.L_706 - .L_705)
.L_705:
        /*000c*/ 	.word	0x00000000
        /*0010*/ 	.short	0x0000
        /*0012*/ 	.short	0x0000
        /*0014*/ 	.byte	0x00, 0xf0, 0x41, 0x07


	//----- nvinfo : EIATTR_SPARSE_MMA_MASK
	.align		4
.L_706:
        /*0018*/ 	.byte	0x03, 0x50
        /*001a*/ 	.short	0x0000


	//----- nvinfo : EIATTR_MAXREG_COUNT
	.align		4
        /*001c*/ 	.byte	0x03, 0x1b
        /*001e*/ 	.short	0x00ff


	//----- nvinfo : EIATTR_NUM_BARRIERS
	.align		4
        /*0020*/ 	.byte	0x02, 0x4c
        /*0022*/ 	.byte	0x01
	.zero		1


	//----- nvinfo : EIATTR_MERCURY_ISA_VERSION
	.align		4
        /*0024*/ 	.byte	0x03, 0x5f
        /*0026*/ 	.short	0x0101


	//----- nvinfo : EIATTR_COOP_GROUP_MASK_REGIDS
	.align		4
        /*0028*/ 	.byte	0x04, 0x29
        /*002a*/ 	.short	(.L_708 - .L_707)


	//   ....[0]....
.L_707:
        /*002c*/ 	.word	0xffffffff


	//   ....[1]....
        /*0030*/ 	.word	0xffffffff


	//   ....[2]....
        /*0034*/ 	.word	0xffffffff


	//   ....[3]....
        /*0038*/ 	.word	0xffffffff


	//   ....[4]....
        /*003c*/ 	.word	0xffffffff


	//   ....[5]....
        /*0040*/ 	.word	0xffffffff


	//   ....[6]....
        /*0044*/ 	.word	0xffffffff


	//   ....[7]....
        /*0048*/ 	.word	0xffffffff


	//   ....[8]....
        /*004c*/ 	.word	0xffffffff


	//   ....[9]....
        /*0050*/ 	.word	0xffffffff


	//   ....[10]....
        /*0054*/ 	.word	0xffffffff


	//   ....[11]....
        /*0058*/ 	.word	0xffffffff


	//   ....[12]....
        /*005c*/ 	.word	0xffffffff


	//   ....[13]....
        /*0060*/ 	.word	0xffffffff


	//   ....[14]....
        /*0064*/ 	.word	0xffffffff


	//   ....[15]....
        /*0068*/ 	.word	0xffffffff


	//----- nvinfo : EIATTR_COOP_GROUP_INSTR_OFFSETS
	.align		4
.L_708:
        /*006c*/ 	.byte	0x04, 0x28
        /*006e*/ 	.short	(.L_710 - .L_709)


	//   ....[0]....
.L_709:
        /*0070*/ 	.word	0x00014030


	//   ....[1]....
        /*0074*/ 	.word	0x00014050


	//   ....[2]....
        /*0078*/ 	.word	0x000140f0


	//   ....[3]....
        /*007c*/ 	.word	0x00014100


	//   ....[4]....
        /*0080*/ 	.word	0x00017350


	//   ....[5]....
        /*0084*/ 	.word	0x00017360


	//   ....[6]....
        /*0088*/ 	.word	0x00017390


	//   ....[7]....
        /*008c*/ 	.word	0x000173a0


	//   ....[8]....
        /*0090*/ 	.word	0x0001a740


	//   ....[9]....
        /*0094*/ 	.word	0x0001a760


	//   ....[10]....
        /*0098*/ 	.word	0x0001a790


	//   ....[11]....
        /*009c*/ 	.word	0x0001a7a0


	//   ....[12]....
        /*00a0*/ 	.word	0x0001bee0


	//   ....[13]....
        /*00a4*/ 	.word	0x0001bf20


	//   ....[14]....
        /*00a8*/ 	.word	0x0001bf80


	//   ....[15]....
        /*00ac*/ 	.word	0x0001bf90


	//----- nvinfo : EIATTR_EXIT_INSTR_OFFSETS
	.align		4
.L_710:
        /*00b0*/ 	.byte	0x04, 0x1c
        /*00b2*/ 	.short	(.L_712 - .L_711)


	//   ....[0]....
.L_711:
        /*00b4*/ 	.word	0x00000340


	//   ....[1]....
        /*00b8*/ 	.word	0x00000c70


	//   ....[2]....
        /*00bc*/ 	.word	0x00000ca0


	//   ....[3]....
        /*00c0*/ 	.word	0x0001d850


	//   ....[4]....
        /*00c4*/ 	.word	0x0001d940


	//----- nvinfo : EIATTR_CRS_STACK_SIZE
	.align		4
.L_712:
        /*00c8*/ 	.byte	0x04, 0x1e
        /*00ca*/ 	.short	(.L_714 - .L_713)
.L_713:
        /*00cc*/ 	.word	0x00000000


	//----- nvinfo : EIATTR_CBANK_PARAM_SIZE
	.align		4
.L_714:
        /*00d0*/ 	.byte	0x03, 0x19
        /*00d2*/ 	.short	0x01d0


	//----- nvinfo : EIATTR_PARAM_CBANK
	.align		4
        /*00d4*/ 	.byte	0x04, 0x0a
        /*00d6*/ 	.short	(.L_716 - .L_715)
	.align		4
.L_715:
        /*00d8*/ 	.word	index@(.nv.constant0._ZN5flash24flash_fwd_splitkv_kernelI23Flash_fwd_kernel_traitsILi192ELi64ELi64ELi4ELb0ELb0EN7cutlass6half_tE19Flash_kernel_traitsILi192ELi64ELi64ELi4ES3_EELb1ELb0ELb0ELb0ELb1ELb1ELb0ELb1EEEvNS_16Flash_fwd_paramsE)
        /*00dc*/ 	.short	0x0210
        /*00de*/ 	.short	0x01d0


	//----- nvinfo : EIATTR_SW_WAR
	.align		4
.L_716:
        /*00e0*/ 	.byte	0x04, 0x36
        /*00e2*/ 	.short	(.L_718 - .L_717)
.L_717:
        /*00e4*/ 	.word	0x00000008
.L_718:


//--------------------- .nv.info._ZN5flash24flash_fwd_splitkv_kernelI23Flash_fwd_kernel_traitsILi192ELi64ELi64ELi4ELb0ELb0EN7cutlass6half_tE19Flash_kernel_traitsILi192ELi64ELi64ELi4ES3_EELb1ELb0ELb1ELb0ELb0ELb0ELb0ELb1EEEvNS_16Flash_fwd_paramsE --------------------------
	.section	.nv.info._ZN5flash24flash_fwd_splitkv_kernelI23Flash_fwd_kernel_traitsILi192ELi64ELi64ELi4ELb0ELb0EN7cutlass6half_tE19Flash_kernel_traitsILi192ELi64ELi64ELi4ES3_EELb1ELb0ELb1ELb0ELb0ELb0ELb0ELb1EEEvNS_16Flash_fwd_paramsE,"",@"SHT_CUDA_INFO"
	.sectionflags	@""
	.align	4


	//----- nvinfo : EIATTR_CUDA_API_VERSION
	.align		4
        /*0000*/ 	.byte	0x04, 0x37
        /*0002*/ 	.short	(.L_720 - .L_719)
.L_719:
        /*0004*/ 	.word	0x00000082


	//----- nvinfo : EIATTR_KPARAM_INFO
	.align		4
.L_720:
        /*0008*/ 	.byte	0x04, 0x17
        /*000a*/ 	.short	(.L_722 - .L_721)
.L_721:
        /*000c*/ 	.word	0x00000000
        /*0010*/ 	.short	0x0000
        /*0012*/ 	.short	0x0000
        /*0014*/ 	.byte	0x00, 0xf0, 0x41, 0x07


	//----- nvinfo : EIATTR_SPARSE_MMA_MASK
	.align		4
.L_722:
        /*0018*/ 	.byte	0x03, 0x50
        /*001a*/ 	.short	0x0000


	//----- nvinfo : EIATTR_MAXREG_COUNT
	.align		4
        /*001c*/ 	.byte	0x03, 0x1b
        /*001e*/ 	.short	0x00ff


	//----- nvinfo : EIATTR_NUM_BARRIERS
	.align		4
        /*0020*/ 	.byte	0x02, 0x4c
        /*0022*/ 	.byte	0x01
	.zero		1


	//----- nvinfo : EIATTR_MERCURY_ISA_VERSION
	.align		4
        /*0024*/ 	.byte	0x03, 0x5f
        /*0026*/ 	.short	0x0101


	//----- nvinfo : EIATTR_COOP_GROUP_MASK_REGIDS
	.align		4
        /*0028*/ 	.byte	0x04, 0x29
        /*002a*/ 	.short	(.L_724 - .L_723)


	//   ....[0]....
.L_723:
        /*002c*/ 	.word	0xffffffff


	//   ....[1]....
        /*0030*/ 	.word	0xffffffff


	//   ....[2]....
        /*0034*/ 	.word	0xffffffff


	//   ....[3]....
        /*0038*/ 	.word	0xffffffff


	//   ....[4]....
        /*003c*/ 	.word	0xffffffff


	//   ....[5]....
        /*0040*/ 	.word	0xffffffff


	//   ....[6]....
        /*0044*/ 	.word	0xffffffff


	//   ....[7]....
        /*0048*/ 	.word	0xffffffff


	//   ....[8]....
        /*004c*/ 	.word	0xffffffff


	//   ....[9]....
        /*0050*/ 	.word	0xffffffff


	//   ....[10]....
        /*0054*/ 	.word	0xffffffff


	//   ....[11]....
        /*0058*/ 	.word	0xffffffff


	//   ....[12]....
        /*005c*/ 	.word	0xffffffff


	//   ....[13]....
        /*0060*/ 	.word	0xffffffff


	//   ....[14]....
        /*0064*/ 	.word	0xffffffff


	//   ....[15]....
        /*0068*/ 	.word	0xffffffff


	//----- nvinfo : EIATTR_COOP_GROUP_INSTR_OFFSETS
	.align		4
.L_724:
        /*006c*/ 	.byte	0x04, 0x28
        /*006e*/ 	.short	(.L_726 - .L_725)


	//   ....[0]....
.L_725:
        /*0070*/ 	.word	0x000166b0


	//   ....[1]....
        /*0074*/ 	.word	0x000166d0


	//   ....[2]....
        /*0078*/ 	.word	0x00016770


	//   ....[3]....
        /*007c*/ 	.word	0x00016780


	//   ....[4]....
        /*0080*/ 	.word	0x0001a310


	//   ....[5]....
        /*0084*/ 	.word	0x0001a320


	//   ....[6]....
        /*0088*/ 	.word	0x0001a350


	//   ....[7]....
        /*008c*/ 	.word	0x0001a360


	//   ....[8]....
        /*0090*/ 	.word	0x0001e0a0


	//   ....[9]....
        /*0094*/ 	.word	0x0001e0b0


	//   ....[10]....
        /*0098*/ 	.word	0x0001e0f0


	//   ....[11]....
        /*009c*/ 	.word	0x0001e100


	//   ....[12]....
        /*00a0*/ 	.word	0x0001f820


	//   ....[13]....
        /*00a4*/ 	.word	0x0001f860


	//   ....[14]....
        /*00a8*/ 	.word	0x0001f8b0


	//   ....[15]....
        /*00ac*/ 	.word	0x0001f8c0


	//----- nvinfo : EIATTR_EXIT_INSTR_OFFSETS
	.align		4
.L_726:
        /*00b0*/ 	.byte	0x04, 0x1c
        /*00b2*/ 	.short	(.L_728 - .L_727)


	//   ....[0]....
.L_727:
        /*00b4*/ 	.word	0x00000330


	//   ....[1]....
        /*00b8*/ 	.word	0x00000d90


	//   ....[2]....
        /*00bc*/ 	.word	0x00000dc0


	//   ....[3]....
        /*00c0*/ 	.word	0x00021290


	//   ....[4]....
        /*00c4*/ 	.word	0x000213b0


	//   ....[5]....
        /*00c8*/ 	.word	0x000213d0


	//----- nvinfo : EIATTR_CRS_STACK_SIZE
	.align		4
.L_728:
        /*00cc*/ 	.byte	0x04, 0x1e
        /*00ce*/ 	.short	(.L_730 - .L_729)
.L_729:
        /*00d0*/ 	.word	0x00000000


	//----- nvinfo : EIATTR_CBANK_PARAM_SIZE
	.align		4
.L_730:
        /*00d4*/ 	.byte	0x03, 0x19
        /*00d6*/ 	.short	0x01d0


	//----- nvinfo : EIATTR_PARAM_CBANK
	.align		4
        /*00d8*/ 	.byte	0x04, 0x0a
        /*00da*/ 	.short	(.L_732 - .L_731)
	.align		4
.L_731:
        /*00dc*/ 	.word	index@(.nv.constant0._ZN5flash24flash_fwd_splitkv_kernelI23Flash_fwd_kernel_traitsILi192ELi64ELi64ELi4ELb0ELb0EN7cutlass6half_tE19Flash_kernel_traitsILi192ELi64ELi64ELi4ES3_EELb1ELb0ELb1ELb0ELb0ELb0ELb0ELb1EEEvNS_16Flash_fwd_paramsE)
        /*00e0*/ 	.short	0x0210
        /*00e2*/ 	.short	0x01d0


	//----- nvinfo : EIATTR_SW_WAR
	.align		4
.L_732:
        /*00e4*/ 	.byte	0x04, 0x36
        /*00e6*/ 	.short	(.L_734 - .L_733)
.L_733:
        /*00e8*/ 	.word	0x00000008
.L_734:


//--------------------- .nv.info._ZN5flash24flash_fwd_splitkv_kernelI23Flash_fwd_kernel_traitsILi192ELi64ELi64ELi4ELb0ELb0EN7cutlass6half_tE19Flash_kernel_traitsILi192ELi64ELi64ELi4ES3_EELb1ELb0ELb1ELb0ELb0ELb1ELb0ELb1EEEvNS_16Flash_fwd_paramsE --------------------------
	.section	.nv.info._ZN5flash24flash_fwd_splitkv_kernelI23Flash_fwd_kernel_traitsILi192ELi64ELi64ELi4ELb0ELb0EN7cutlass6half_tE19Flash_kernel_traitsILi192ELi64ELi64ELi4ES3_EELb1ELb0ELb1ELb0ELb0ELb1ELb0ELb1EEEvNS_16Flash_fwd_paramsE,"",@"SHT_CUDA_INFO"
	.sectionflags	@""
	.align	4


	//----- nvinfo : EIATTR_CUDA_API_VERSION
	.align		4
        /*0000*/ 	.byte	0x04, 0x37
        /*0002*/ 	.short	(.L_736 - .L_735)
.L_735:
        /*0004*/ 	.word	0x00000082


	//----- nvinfo : EIATTR_KPARAM_INFO
	.align		4
.L_736:
        /*0008*/ 	.byte	0x04, 0x17
        /*000a*/ 	.short	(.L_738 - .L_737)
.L_737:
        /*000c*/ 	.word	0x00000000
        /*0010*/ 	.short	0x0000
        /*0012*/ 	.short	0x0000
        /*0014*/ 	.byte	0x00, 0xf0, 0x41, 0x07


	//----- nvinfo : EIATTR_SPARSE_MMA_MASK
	.align		4
.L_738:
        /*0018*/ 	.byte	0x03, 0x50
        /*001a*/ 	.short	0x0000


	//----- nvinfo : EIATTR_MAXREG_COUNT
	.align		4
        /*001c*/ 	.byte	0x03, 0x1b
        /*001e*/ 	.short	0x00ff


	//----- nvinfo : EIATTR_NUM_BARRIERS
	.align		4
        /*0020*/ 	.byte	0x02, 0x4c
        /*0022*/ 	.byte	0x01
	.zero		1


	//----- nvinfo : EIATTR_MERCURY_ISA_VERSION
	.align		4
        /*0024*/ 	.byte	0x03, 0x5f
        /*0026*/ 	.short	0x0101


	//----- nvinfo : EIATTR_COOP_GROUP_MASK_REGIDS
	.align		4
        /*0028*/ 	.byte	0x04, 0x29
        /*002a*/ 	.short	(.L_740 - .L_739)


	//   ....[0]....
.L_739:
        /*002c*/ 	.word	0xffffffff


	//   ....[1]....
        /*0030*/ 	.word	0xffffffff


	//   ....[2]....
        /*0034*/ 	.word	0xffffffff


	//   ....[3]....
        /*0038*/ 	.word	0xffffffff


	//   ....[4]....
        /*003c*/ 	.word	0xffffffff


	//   ....[5]....
        /*0040*/ 	.word	0xffffffff


	//   ....[6]....
        /*0044*/ 	.word	0xffffffff


	//   ....[7]....
        /*0048*/ 	.word	0xffffffff


	//   ....[8]....
        /*004c*/ 	.word	0xffffffff


	//   ....[9]....
        /*0050*/ 	.word	0xffffffff


	//   ....[10]....
        /*0054*/ 	.word	0xffffffff


	//   ....[11]....
        /*0058*/ 	.word	0xffffffff


	//   ....[12]....
        /*005c*/ 	.word	0xffffffff


	//   ....[13]....
        /*0060*/ 	.word	0xffffffff


	//   ....[14]....
        /*0064*/ 	.word	0xffffffff


	//   ....[15]....
        /*0068*/ 	.word	0xffffffff


	//----- nvinfo : EIATTR_COOP_GROUP_INSTR_OFFSETS
	.align		4
.L_740:
        /*006c*/ 	.byte	0x04, 0x28
        /*006e*/ 	.short	(.L_742 - .L_741)


	//   ....[0]....
.L_741:
        /*0070*/ 	.word	0x00016a80


	//   ....[1]....
        /*0074*/ 	.word	0x00016aa0


	//   ....[2]....
        /*0078*/ 	.word	0x00016b40


	//   ....[3]....
        /*007c*/ 	.word	0x00016b50


	//   ....[4]....
        /*0080*/ 	.word	0x0001aac0


	//   ....[5]....
        /*0084*/ 	.word	0x0001aad0


	//   ....[6]....
        /*0088*/ 	.word	0x0001ab00


	//   ....[7]....
        /*008c*/ 	.word	0x0001ab10


	//   ....[8]....
        /*0090*/ 	.word	0x0001ec30


	//   ....[9]....
        /*0094*/ 	.word	0x0001ec50


	//   ....[10]....
        /*0098*/ 	.word	0x0001ec80


	//   ....[11]....
        /*009c*/ 	.word	0x0001ec90


	//   ....[12]....
        /*00a0*/ 	.word	0x000203d0


	//   ....[13]....
        /*00a4*/ 	.word	0x00020410


	//   ....[14]....
        /*00a8*/ 	.word	0x00020460


	//   ....[15]....
        /*00ac*/ 	.word	0x00020470


	//----- nvinfo : EIATTR_EXIT_INSTR_OFFSETS
	.align		4
.L_742:
        /*00b0*/ 	.byte	0x04, 0x1c
        /*00b2*/ 	.short	(.L_744 - .L_743)


	//   ....[0]....
.L_743:
        /*00b4*/ 	.word	0x00000330


	//   ....[1]....
        /*00b8*/ 	.word	0x00000d90


	//   ....[2]....
        /*00bc*/ 	.word	0x00000dc0


	//   ....[3]....
        /*00c0*/ 	.word	0x00021e40


	//   ....[4]....
        /*00c4*/ 	.word	0x00021f60


	//   ....[5]....
        /*00c8*/ 	.word	0x00021f80


	//----- nvinfo : EIATTR_CRS_STACK_SIZE
	.align		4
.L_744:
        /*00cc*/ 	.byte	0x04, 0x1e
        /*00ce*/ 	.short	(.L_746 - .L_745)
.L_745:
        /*00d0*/ 	.word	0x00000000


	//----- nvinfo : EIATTR_CBANK_PARAM_SIZE
	.align		4
.L_746:
        /*00d4*/ 	.byte	0x03, 0x19
        /*00d6*/ 	.short	0x01d0


	//----- nvinfo : EIATTR_PARAM_CBANK
	.align		4
        /*00d8*/ 	.byte	0x04, 0x0a
        /*00da*/ 	.short	(.L_748 - .L_747)
	.align		4
.L_747:
        /*00dc*/ 	.word	index@(.nv.constant0._ZN5flash24flash_fwd_splitkv_kernelI23Flash_fwd_kernel_traitsILi192ELi64ELi64ELi4ELb0ELb0EN7cutlass6half_tE19Flash_kernel_traitsILi192ELi64ELi64ELi4ES3_EELb1ELb0ELb1ELb0ELb0ELb1ELb0ELb1EEEvNS_16Flash_fwd_paramsE)
        /*00e0*/ 	.short	0x0210
        /*00e2*/ 	.short	0x01d0


	//----- nvinfo : EIATTR_SW_WAR
	.align		4
.L_748:
        /*00e4*/ 	.byte	0x04, 0x36
        /*00e6*/ 	.short	(.L_750 - .L_749)
.L_749:
        /*00e8*/ 	.word	0x00000008
.L_750:


//--------------------- .nv.info._ZN5flash24flash_fwd_splitkv_kernelI23Flash_fwd_kernel_traitsILi192ELi64ELi64ELi4ELb0ELb0EN7cutlass6half_tE19Flash_kernel_traitsILi192ELi64ELi64ELi4ES3_EELb1ELb0ELb0ELb0ELb1ELb0ELb1ELb0EEEvNS_16Flash_fwd_paramsE --------------------------
	.section	.nv.info._ZN5flash24flash_fwd_splitkv_kernelI23Flash_fwd_kernel_traitsILi192ELi64ELi64ELi4ELb0ELb0EN7cutlass6half_tE19Flash_kernel_traitsILi192ELi64ELi64ELi4ES3_EELb1ELb0ELb0ELb0ELb1ELb0ELb1ELb0EEEvNS_16Flash_fwd_paramsE,"",@"SHT_CUDA_INFO"
	.sectionflags	@""
	.align	4


	//----- nvinfo : EIATTR_CUDA_API_VERSION
	.align		4
        /*0000*/ 	.byte	0x04, 0x37
        /*0002*/ 	.short	(.L_752 - .L_751)
.L_751:
        /*0004*/ 	.word	0x00000082


	//----- nvinfo : EIATTR_KPARAM_INFO
	.align		4
.L_752:
        /*0008*/ 	.byte	0x04, 0x17
        /*000a*/ 	.short	(.L_754 - .L_753)
.L_753:
        /*000c*/ 	.word	0x00000000
        /*0010*/ 	.short	0x0000
        /*0012*/ 	.short	0x0000
        /*0014*/ 	.byte	0x00, 0xf0, 0x41, 0x07


	//----- nvinfo : EIATTR_SPARSE_MMA_MASK
	.align		4
.L_754:
        /*0018*/ 	.byte	0x03, 0x50
        /*001a*/ 	.short	0x0000


	//----- nvinfo : EIATTR_MAXREG_COUNT
	.align		4
        /*001c*/ 	.byte	0x03, 0x1b
        /*001e*/ 	.short	0x00ff


	//----- nvinfo : EIATTR_NUM_BARRIERS
	.align		4
        /*0020*/ 	.byte	0x02, 0x4c
        /*0022*/ 	.byte	0x01
	.zero		1


	//----- nvinfo : EIATTR_MERCURY_ISA_VERSION
	.align		4
        /*0024*/ 	.byte	0x03, 0x5f
        /*0026*/ 	.short	0x0101


	//----- nvinfo : EIATTR_COOP_GROUP_MASK_REGIDS
	.align		4
        /*0028*/ 	.byte	0x04, 0x29
        /*002a*/ 	.short	(.L_756 - .L_755)


	//   ....[0]....
.L_755:
        /*002c*/ 	.word	0xffffffff


	//   ....[1]....
        /*0030*/ 	.word	0xffffffff


	//   ....[2]....
        /*0034*/ 	.word	0xffffffff


	//   ....[3]....
        /*0038*/ 	.word	0xffffffff


	//   ....[4]....
        /*003c*/ 	.word	0xffffffff


	//   ....[5]....
        /*0040*/ 	.word	0xffffffff


	//   ....[6]....
        /*0044*/ 	.word	0xffffffff


	//   ....[7]....
        /*0048*/ 	.word	0xffffffff


	//   ....[8]....
        /*004c*/ 	.word	0xffffffff


	//   ....[9]....
        /*0050*/ 	.word	0xffffffff


	//   ....[10]....
        /*0054*/ 	.word	0xffffffff


	//   ....[11]....
        /*0058*/ 	.word	0xffffffff


	//   ....[12]....
        /*005c*/ 	.word	0xffffffff


	//   ....[13]....
        /*0060*/ 	.word	0xffffffff


	//   ....[14]....
        /*0064*/ 	.word	0xffffffff


	//   ....[15]....
        /*0068*/ 	.word	0xffffffff


	//----- nvinfo : EIATTR_COOP_GROUP_INSTR_OFFSETS
	.align		4
.L_756:
        /*006c*/ 	.byte	0x04, 0x28
        /*006e*/ 	.short	(.L_758 - .L_757)


	//   ....[0]....
.L_757:
        /*0070*/ 	.word	0x00004490


	//   ....[1]....
        /*0074*/ 	.word	0x00004560


	//   ....[2]....
        /*0078*/ 	.word	0x00004570


	//   ....[3]....
        /*007c*/ 	.word	0x000045b0


	//   ....[4]....
        /*0080*/ 	.word	0x00007350


	//   ....[5]....
        /*0084*/ 	.word	0x00007360


	//   ....[6]....
        /*0088*/ 	.word	0x00007390


	//   ....[7]....
        /*008c*/ 	.word	0x000073a0


	//   ....[8]....
        /*0090*/ 	.word	0x0000a300


	//   ....[9]....
        /*0094*/ 	.word	0x0000a320


	//   ....[10]....
        /*0098*/ 	.word	0x0000a350


	//   ....[11]....
        /*009c*/ 	.word	0x0000a360


	//   ....[12]....
        /*00a0*/ 	.word	0x0000ba50


	//   ....[13]....
        /*00a4*/ 	.word	0x0000ba90


	//   ....[14]....
        /*00a8*/ 	.word	0x0000bb50


	//   ....[15]....
        /*00ac*/ 	.word	0x0000bb60


	//----- nvinfo : EIATTR_EXIT_INSTR_OFFSETS
	.align		4
.L_758:
        /*00b0*/ 	.byte	0x04, 0x1c
        /*00b2*/ 	.short	(.L_760 - .L_759)


	//   ....[0]....
.L_759:
        /*00b4*/ 	.word	0x00000450


	//   ....[1]....
        /*00b8*/ 	.word	0x00000d30


	//   ....[2]....
        /*00bc*/ 	.word	0x00000d60


	//   ....[3]....
        /*00c0*/ 	.word	0x0000cf20


	//   ....[4]....
        /*00c4*/ 	.word	0x0000cf60


	//----- nvinfo : EIATTR_CRS_STACK_SIZE
	.align		4
.L_760:
        /*00c8*/ 	.byte	0x04, 0x1e
        /*00ca*/ 	.short	(.L_762 - .L_761)
.L_761:
        /*00cc*/ 	.word	0x00000000


	//----- nvinfo : EIATTR_CBANK_PARAM_SIZE
	.align		4
.L_762:
        /*00d0*/ 	.byte	0x03, 0x19
        /*00d2*/ 	.short	0x01d0


	//----- nvinfo : EIATTR_PARAM_CBANK
	.align		4
        /*00d4*/ 	.byte	0x04, 0x0a
        /*00d6*/ 	.short	(.L_764 - .L_763)
	.align		4
.L_763:
        /*00d8*/ 	.word	index@(.nv.constant0._ZN5flash24flash_fwd_splitkv_kernelI23Flash_fwd_kernel_traitsILi192ELi64ELi64ELi4ELb0ELb0EN7cutlass6half_tE19Flash_kernel_traitsILi192ELi64ELi64ELi4ES3_EELb1ELb0ELb0ELb0ELb1ELb0ELb1ELb0EEEvNS_16Flash_fwd_paramsE)
        /*00dc*/ 	.short	0x0210
        /*00de*/ 	.short	0x01d0


	//----- nvinfo : EIATTR_SW_WAR
	.align		4
.L_764:
        /*00e0*/ 	.byte	0x04, 0x36
        /*00e2*/ 	.short	(.L_766 - .L_765)
.L_765:
        /*00e4*/ 	.word	0x00000008
.L_766:


//--------------------- .nv.info._ZN5flash24flash_fwd_splitkv_kernelI23Flash_fwd_kernel_traitsILi192ELi64ELi64ELi4ELb0ELb0EN7cutlass6half_tE19Flash_kernel_traitsILi192ELi64ELi64ELi4ES3_EELb1ELb0ELb0ELb0ELb1ELb1ELb1ELb0EEEvNS_16Flash_fwd_paramsE --------------------------
	.section	.nv.info._ZN5flash24flash_fwd_splitkv_kernelI23Flash_fwd_kernel_traitsILi192ELi64ELi64ELi4ELb0ELb0EN7cutlass6half_tE19Flash_kernel_traitsILi192ELi64ELi64ELi4ES3_EELb1ELb0ELb0ELb0ELb1ELb1ELb1ELb0EEEvNS_16Flash_fwd_paramsE,"",@"SHT_CUDA_INFO"
	.sectionflags	@""
	.align	4


	//----- nvinfo : EIATTR_CUDA_API_VERSION
	.align		4
        /*0000*/ 	.byte	0x04, 0x37
        /*0002*/ 	.short	(.L_768 - .L_767)
.L_767:
        /*0004*/ 	.word	0x00000082


	//----- nvinfo : EIATTR_KPARAM_INFO
	.align		4
.L_768:
        /*0008*/ 	.byte	0x04, 0x17
        /*000a*/ 	.short	(.L_770 - .L_769)
.L_769:
        /*000c*/ 	.word	0x00000000
        /*0010*/ 	.short	0x0000
        /*0012*/ 	.short	0x0000
        /*0014*/ 	.byte	0x00, 0xf0, 0x41, 0x07


	//----- nvinfo : EIATTR_SPARSE_MMA_MASK
	.align		4
.L_770:
        /*0018*/ 	.byte	0x03, 0x50
        /*001a*/ 	.short	0x0000


	//----- nvinfo : EIATTR_MAXREG_COUNT
	.align		4
        /*001c*/ 	.byte	0x03, 0x1b
        /*001e*/ 	.short	0x00ff


	//----- nvinfo : EIATTR_NUM_BARRIERS
	.align		4
        /*0020*/ 	.byte	0x02, 0x4c
        /*0022*/ 	.byte	0x01
	.zero		1


	//----- nvinfo : EIATTR_MERCURY_ISA_VERSION
	.align		4
        /*0024*/ 	.byte	0x03, 0x5f
        /*0026*/ 	.short	0x0101


	//----- nvinfo : EIATTR_COOP_GROUP_MASK_REGIDS
	.align		4
        /*0028*/ 	.byte	0x04, 0x29
        /*002a*/ 	.short	(.L_772 - .L_771)


	//   ....[0]....
.L_771:
        /*002c*/ 	.word	0xffffffff


	//   ....[1]....
        /*0030*/ 	.word	0xffffffff


	//   ....[2]....
        /*0034*/ 	.word	0xffffffff


	//   ....[3]....
        /*0038*/ 	.word	0xffffffff


	//   ....[4]....
        /*003c*/ 	.word	0xffffffff


	//   ....[5]....
        /*0040*/ 	.word	0xffffffff


	//   ....[6]....
        /*0044*/ 	.word	0xffffffff


	//   ....[7]....
        /*0048*/ 	.word	0xffffffff


	//   ....[8]....
        /*004c*/ 	.word	0xffffffff


	//   ....[9]....
        /*0050*/ 	.word	0xffffffff


	//   ....[10]....
        /*0054*/ 	.word	0xffffffff


	//   ....[11]....
        /*0058*/ 	.word	0xffffffff


	//   ....[12]....
        /*005c*/ 	.word	0xffffffff


	//   ....[13]....
        /*0060*/ 	.word	0xffffffff


	//   ....[14]....
        /*0064*/ 	.word	0xffffffff


	//   ....[15]....
        /*0068*/ 	.word	0xffffffff


	//----- nvinfo : EIATTR_COOP_GROUP_INSTR_OFFSETS
	.align		4
.L_772:
        /*006c*/ 	.byte	0x04, 0x28
        /*006e*/ 	.short	(.L_774 - .L_773)


	//   ....[0]....
.L_773:
        /*0070*/ 	.word	0x000048f0


	//   ....[1]....
        /*0074*/ 	.word	0x00004920


	//   ....[2]....
        /*0078*/ 	.word	0x00004940


	//   ....[3]....
        /*007c*/ 	.word	0x00004960


	//   ....[4]....
        /*0080*/ 	.word	0x00007ad0


	//   ....[5]....
        /*0084*/ 	.word	0x00007ae0


	//   ....[6]....
        /*0088*/ 	.word	0x00007b10


	//   ....[7]....
        /*008c*/ 	.word	0x00007b20


	//   ....[8]....
        /*0090*/ 	.word	0x0000aeb0


	//   ....[9]....
        /*0094*/ 	.word	0x0000aed0


	//   ....[10]....
        /*0098*/ 	.word	0x0000af00


	//   ....[11]....
        /*009c*/ 	.word	0x0000af10


	//   ....[12]....
        /*00a0*/ 	.word	0x0000c5f0


	//   ....[13]....
        /*00a4*/ 	.word	0x0000c630


	//   ....[14]....
        /*00a8*/ 	.word	0x0000c6f0


	//   ....[15]....
        /*00ac*/ 	.word	0x0000c700


	//----- nvinfo : EIATTR_EXIT_INSTR_OFFSETS
	.align		4
.L_774:
        /*00b0*/ 	.byte	0x04, 0x1c
        /*00b2*/ 	.short	(.L_776 - .L_775)


	//   ....[0]....
.L_775:
        /*00b4*/ 	.word	0x00000450


	//   ....[1]....
        /*00b8*/ 	.word	0x00000d30


	//   ....[2]....
        /*00bc*/ 	.word	0x00000d60


	//   ....[3]....
        /*00c0*/ 	.word	0x0000dac0


	//   ....[4]....
        /*00c4*/ 	.word	0x0000db00


	//----- nvinfo : EIATTR_CRS_STACK_SIZE
	.align		4
.L_776:
        /*00c8*/ 	.byte	0x04, 0x1e
        /*00ca*/ 	.short	(.L_778 - .L_777)
.L_777:
        /*00cc*/ 	.word	0x00000000


	//----- nvinfo : EIATTR_CBANK_PARAM_SIZE
	.align		4
.L_778:
        /*00d0*/ 	.byte	0x03, 0x19
        /*00d2*/ 	.short	0x01d0


	//----- nvinfo : EIATTR_PARAM_CBANK
	.align		4
        /*00d4*/ 	.byte	0x04, 0x0a
        /*00d6*/ 	.short	(.L_780 - .L_779)
	.align		4
.L_779:
        /*00d8*/ 	.word	index@(.nv.constant0._ZN5flash24flash_fwd_splitkv_kernelI23Flash_fwd_kernel_traitsILi192ELi64ELi64ELi4ELb0ELb0EN7cutlass6half_tE19Flash_kernel_traitsILi192ELi64ELi64ELi4ES3_EELb1ELb0ELb0ELb0ELb1ELb1ELb1ELb0EEEvNS_16Flash_fwd_paramsE)
        /*00dc*/ 	.short	0x0210
        /*00de*/ 	.short	0x01d0


	//----- nvinfo : EIATTR_SW_WAR
	.align		4
.L_780:
        /*00e0*/ 	.byte	0x04, 0x36
        /*00e2*/ 	.short	(.L_782 - .L_781)
.L_781:
        /*00e4*/ 	.word	0x00000008
.L_782:


//--------------------- .nv.info._ZN5flash24flash_fwd_splitkv_kernelI23Flash_fwd_kernel_traitsILi192ELi64ELi64ELi4ELb0ELb0EN7cutlass6half_tE19Flash_kernel_traitsILi192ELi64ELi64ELi4ES3_EELb1ELb0ELb1ELb0ELb0ELb0ELb1ELb0EEEvNS_16Flash_fwd_paramsE --------------------------
	.section	.nv.info._ZN5flash24flash_fwd_splitkv_kernelI23Flash_fwd_kernel_traitsILi192ELi64ELi64ELi4ELb0ELb0EN7cutlass6half_tE19Flash_kernel_traitsILi192ELi64ELi64ELi4ES3_EELb1ELb0ELb1ELb0ELb0ELb0ELb1ELb0EEEvNS_16Flash_fwd_paramsE,"",@"SHT_CUDA_INFO"
	.sectionflags	@""
	.align	4


	//----- nvinfo : EIATTR_CUDA_API_VERSION
	.align		4
        /*0000*/ 	.byte	0x04, 0x37
        /*0002*/ 	.short	(.L_784 - .L_783)
.L_783:
        /*0004*/ 	.word	0x00000082


	//----- nvinfo : EIATTR_KPARAM_INFO
	.align		4
.L_784:
        /*0008*/ 	.byte	0x04, 0x17
        /*000a*/ 	.short	(.L_786 - .L_785)
.L_785:
        /*000c*/ 	.word	0x00000000
        /*0010*/ 	.short	0x0000
        /*0012*/ 	.short	0x0000
        /*0014*/ 	.byte	0x00, 0xf0, 0x41, 0x07


	//----- nvinfo : EIATTR_SPARSE_MMA_MASK
	.align		4
.L_786:
        /*0018*/ 	.byte	0x03, 0x50
        /*001a*/ 	.short	0x0000


	//----- nvinfo : EIATTR_MAXREG_COUNT
	.align		4
        /*001c*/ 	.byte	0x03, 0x1b
        /*001e*/ 	.short	0x00ff


	//----- nvinfo : EIATTR_NUM_BARRIERS
	.align		4
        /*0020*/ 	.byte	0x02, 0x4c
        /*0022*/ 	.byte	0x01
	.zero		1


	//----- nvinfo : EIATTR_MERCURY_ISA_VERSION
	.align		4
        /*0024*/ 	.byte	0x03, 0x5f
        /*0026*/ 	.short	0x0101


	//----- nvinfo : EIATTR_INT_WARP_WIDE_INSTR_OFFSETS
	.align		4
        /*0028*/ 	.byte	0x04, 0x31
        /*002a*/ 	.short	(.L_788 - .L_787)


	//   ....[0]....
.L_787:
        /*002c*/ 	.word	0x00009c60


	//----- nvinfo : EIATTR_COOP_GROUP_MASK_REGIDS
	.align		4
.L_788:
        /*0030*/ 	.byte	0x04, 0x29
        /*0032*/ 	.short	(.L_790 - .L_789)


	//   ....[0]....
.L_789:
        /*0034*/ 	.word	0xffffffff


	//   ....[1]....
        /*0038*/ 	.word	0xffffffff


	//   ....[2]....
        /*003c*/ 	.word	0xffffffff


	//   ....[3]....
        /*0040*/ 	.word	0xffffffff


	//   ....[4]....
        /*0044*/ 	.word	0xffffffff


	//   ....[5]....
        /*0048*/ 	.word	0xffffffff


	//   ....[6]....
        /*004c*/ 	.word	0xffffffff


	//   ....[7]....
        /*0050*/ 	.word	0xffffffff


	//   ....[8]....
        /*0054*/ 	.word	0xffffffff


	//   ....[9]....
        /*0058*/ 	.word	0xffffffff


	//   ....[10]....
        /*005c*/ 	.word	0xffffffff


	//   ....[11]....
        /*0060*/ 	.word	0xffffffff


	//   ....[12]....
        /*0064*/ 	.word	0xffffffff


	//   ....[13]....
        /*0068*/ 	.word	0xffffffff


	//   ....[14]....
        /*006c*/ 	.word	0xffffffff


	//   ....[15]....
        /*0070*/ 	.word	0xffffffff


	//----- nvinfo : EIATTR_COOP_GROUP_INSTR_OFFSETS
	.align		4
.L_790:
        /*0074*/ 	.byte	0x04, 0x28
        /*0076*/ 	.short	(.L_792 - .L_791)


	//   ....[0]....
.L_791:
        /*0078*/ 	.word	0x000067b0


	//   ....[1]....
        /*007c*/ 	.word	0x000067d0


	//   ....[2]....
        /*0080*/ 	.word	0x00006870


	//   ....[3]....
        /*0084*/ 	.word	0x00006880


	//   ....[4]....
        /*0088*/ 	.word	0x0000a5f0


	//   ....[5]....
        /*008c*/ 	.word	0x0000a600


	//   ....[6]....
        /*0090*/ 	.word	0x0000a630


	//   ....[7]....
        /*0094*/ 	.word	0x0000a640


	//   ....[8]....
        /*0098*/ 	.word	0x0000e4a0


	//   ....[9]....
        /*009c*/ 	.word	0x0000e4b0


	//   ....[10]....
        /*00a0*/ 	.word	0x0000e4e0


	//   ....[11]....
        /*00a4*/ 	.word	0x0000e4f0


	//   ....[12]....
        /*00a8*/ 	.word	0x0000fbf0


	//   ....[13]....
        /*00ac*/ 	.word	0x0000fc30


	//   ....[14]....
        /*00b0*/ 	.word	0x0000fcc0


	//   ....[15]....
        /*00b4*/ 	.word	0x0000fcd0


	//----- nvinfo : EIATTR_EXIT_INSTR_OFFSETS
	.align		4
.L_792:
        /*00b8*/ 	.byte	0x04, 0x1c
        /*00ba*/ 	.short	(.L_794 - .L_793)


	//   ....[0]....
.L_793:
        /*00bc*/ 	.word	0x00000590


	//   ....[1]....
        /*00c0*/ 	.word	0x00001260


	//   ....[2]....
        /*00c4*/ 	.word	0x00001290


	//   ....[3]....
        /*00c8*/ 	.word	0x00011460


	//   ....[4]....
        /*00cc*/ 	.word	0x000114e0


	//   ....[5]....
        /*00d0*/ 	.word	0x00011500


	//----- nvinfo : EIATTR_CRS_STACK_SIZE
	.align		4
.L_794:
        /*00d4*/ 	.byte	0x04, 0x1e
        /*00d6*/ 	.short	(.L_796 - .L_795)
.L_795:
        /*00d8*/ 	.word	0x00000000


	//----- nvinfo : EIATTR_CBANK_PARAM_SIZE
	.align		4
.L_796:
        /*00dc*/ 	.byte	0x03, 0x19
        /*00de*/ 	.short	0x01d0


	//----- nvinfo : EIATTR_PARAM_CBANK
	.align		4
        /*00e0*/ 	.byte	0x04, 0x0a
        /*00e2*/ 	.short	(.L_798 - .L_797)
	.align		4
.L_797:
        /*00e4*/ 	.word	index@(.nv.constant0._ZN5flash24flash_fwd_splitkv_kernelI23Flash_fwd_kernel_traitsILi192ELi64ELi64ELi4ELb0ELb0EN7cutlass6half_tE19Flash_kernel_traitsILi192ELi64ELi64ELi4ES3_EELb1ELb0ELb1ELb0ELb0ELb0ELb1ELb0EEEvNS_16Flash_fwd_paramsE)
        /*00e8*/ 	.short	0x0210
        /*00ea*/ 	.short	0x01d0


	//----- nvinfo : EIATTR_SW_WAR
	.align		4
.L_798:
        /*00ec*/ 	.byte	0x04, 0x36
        /*00ee*/ 	.short	(.L_800 - .L_799)
.L_799:
        /*00f0*/ 	.word	0x00000008
.L_800:


//--------------------- .nv.info._ZN5flash24flash_fwd_splitkv_kernelI23Flash_fwd_kernel_traitsILi192ELi64ELi64ELi4ELb0ELb0EN7cutlass6half_tE19Flash_kernel_traitsILi192ELi64ELi64ELi4ES3_EELb1ELb0ELb1ELb0ELb0ELb1ELb1ELb0EEEvNS_16Flash_fwd_paramsE --------------------------
	.section	.nv.info._ZN5flash24flash_fwd_splitkv_kernelI23Flash_fwd_kernel_traitsILi192ELi64ELi64ELi4ELb0ELb0EN7cutlass6half_tE19Flash_kernel_traitsILi192ELi64ELi64ELi4ES3_EELb1ELb0ELb1ELb0ELb0ELb1ELb1ELb0EEEvNS_16Flash_fwd_paramsE,"",@"SHT_CUDA_INFO"
	.sectionflags	@""
	.align	4


	//----- nvinfo : EIATTR_CUDA_API_VERSION
	.align		4
        /*0000*/ 	.byte	0x04, 0x37
        /*0002*/ 	.short	(.L_802 - .L_801)
.L_801:
        /*0004*/ 	.word	0x00000082


	//----- nvinfo : EIATTR_KPARAM_INFO
	.align		4
.L_802:
        /*0008*/ 	.byte	0x04, 0x17
        /*000a*/ 	.short	(.L_804 - .L_803)
.L_803:
        /*000c*/ 	.word	0x00000000
        /*0010*/ 	.short	0x0000
        /*0012*/ 	.short	0x0000
        /*0014*/ 	.byte	0x00, 0xf0, 0x41, 0x07


	//----- nvinfo : EIATTR_SPARSE_MMA_MASK
	.align		4
.L_804:
        /*0018*/ 	.byte	0x03, 0x50
        /*001a*/ 	.short	0x0000


	//----- nvinfo : EIATTR_MAXREG_COUNT
	.align		4
        /*001c*/ 	.byte	0x03, 0x1b
        /*001e*/ 	.short	0x00ff


	//----- nvinfo : EIATTR_NUM_BARRIERS
	.align		4
        /*0020*/ 	.byte	0x02, 0x4c
        /*0022*/ 	.byte	0x01
	.zero		1


	//----- nvinfo : EIATTR_MERCURY_ISA_VERSION
	.align		4
        /*0024*/ 	.byte	0x03, 0x5f
        /*0026*/ 	.short	0x0101


	//----- nvinfo : EIATTR_INT_WARP_WIDE_INSTR_OFFSETS
	.align		4
        /*0028*/ 	.byte	0x04, 0x31
        /*002a*/ 	.short	(.L_806 - .L_805)


	//   ....[0]....
.L_805:
        /*002c*/ 	.word	0x0000a480


	//----- nvinfo : EIATTR_COOP_GROUP_MASK_REGIDS
	.align		4
.L_806:
        /*0030*/ 	.byte	0x04, 0x29
        /*0032*/ 	.short	(.L_808 - .L_807)


	//   ....[0]....
.L_807:
        /*0034*/ 	.word	0xffffffff


	//   ....[1]....
        /*0038*/ 	.word	0xffffffff


	//   ....[2]....
        /*003c*/ 	.word	0xffffffff


	//   ....[3]....
        /*0040*/ 	.word	0xffffffff


	//   ....[4]....
        /*0044*/ 	.word	0xffffffff


	//   ....[5]....
        /*0048*/ 	.word	0xffffffff


	//   ....[6]....
        /*004c*/ 	.word	0xffffffff


	//   ....[7]....
        /*0050*/ 	.word	0xffffffff


	//   ....[8]....
        /*0054*/ 	.word	0xffffffff


	//   ....[9]....
        /*0058*/ 	.word	0xffffffff


	//   ....[10]....
        /*005c*/ 	.word	0xffffffff


	//   ....[11]....
        /*0060*/ 	.word	0xffffffff


	//   ....[12]....
        /*0064*/ 	.word	0xffffffff


	//   ....[13]....
        /*0068*/ 	.word	0xffffffff


	//   ....[14]....
        /*006c*/ 	.word	0xffffffff


	//   ....[15]....
        /*0070*/ 	.word	0xffffffff


	//----- nvinfo : EIATTR_COOP_GROUP_INSTR_OFFSETS
	.align		4
.L_808:
        /*0074*/ 	.byte	0x04, 0x28
        /*0076*/ 	.short	(.L_810 - .L_809)


	//   ....[0]....
.L_809:
        /*0078*/ 	.word	0x00006bc0


	//   ....[1]....
        /*007c*/ 	.word	0x00006be0


	//   ....[2]....
        /*0080*/ 	.word	0x00006c80


	//   ....[3]....
        /*0084*/ 	.word	0x00006c90


	//   ....[4]....
        /*0088*/ 	.word	0x0000ae10


	//   ....[5]....
        /*008c*/ 	.word	0x0000ae20


	//   ....[6]....
        /*0090*/ 	.word	0x0000ae50


	//   ....[7]....
        /*0094*/ 	.word	0x0000ae60


	//   ....[8]....
        /*0098*/ 	.word	0x0000f0a0


	//   ....[9]....
        /*009c*/ 	.word	0x0000f0b0


	//   ....[10]....
        /*00a0*/ 	.word	0x0000f0e0


	//   ....[11]....
        /*00a4*/ 	.word	0x0000f0f0


	//   ....[12]....
        /*00a8*/ 	.word	0x00010810


	//   ....[13]....
        /*00ac*/ 	.word	0x00010850


	//   ....[14]....
        /*00b0*/ 	.word	0x000108e0


	//   ....[15]....
        /*00b4*/ 	.word	0x000108f0


	//----- nvinfo : EIATTR_EXIT_INSTR_OFFSETS
	.align		4
.L_810:
        /*00b8*/ 	.byte	0x04, 0x1c
        /*00ba*/ 	.short	(.L_812 - .L_811)


	//   ....[0]....
.L_811:
        /*00bc*/ 	.word	0x00000590


	//   ....[1]....
        /*00c0*/ 	.word	0x00001260


	//   ....[2]....
        /*00c4*/ 	.word	0x00001290


	//   ....[3]....
        /*00c8*/ 	.word	0x00012080


	//   ....[4]....
        /*00cc*/ 	.word	0x00012100


	//   ....[5]....
        /*00d0*/ 	.word	0x00012120


	//----- nvinfo : EIATTR_CRS_STACK_SIZE
	.align		4
.L_812:
        /*00d4*/ 	.byte	0x04, 0x1e
        /*00d6*/ 	.short	(.L_814 - .L_813)
.L_813:
        /*00d8*/ 	.word	0x00000000


	//----- nvinfo : EIATTR_CBANK_PARAM_SIZE
	.align		4
.L_814:
        /*00dc*/ 	.byte	0x03, 0x19
        /*00de*/ 	.short	0x01d0


	//----- nvinfo : EIATTR_PARAM_CBANK
	.align		4
        /*00e0*/ 	.byte	0x04, 0x0a
        /*00e2*/ 	.short	(.L_816 - .L_815)
	.align		4
.L_815:
        /*00e4*/ 	.word	index@(.nv.constant0._ZN5flash24flash_fwd_splitkv_kernelI23Flash_fwd_kernel_traitsILi192ELi64ELi64ELi4ELb0ELb0EN7cutlass6half_tE19Flash_kernel_traitsILi192ELi64ELi64ELi4ES3_EELb1ELb0ELb1ELb0ELb0ELb1ELb1ELb0EEEvNS_16Flash_fwd_paramsE)
        /*00e8*/ 	.short	0x0210
        /*00ea*/ 	.short	0x01d0


	//----- nvinfo : EIATTR_SW_WAR
	.align		4
.L_816:
        /*00ec*/ 	.byte	0x04, 0x36
        /*00ee*/ 	.short	(.L_818 - .L_817)
.L_817:
        /*00f0*/ 	.word	0x00000008
.L_818:


//--------------------- .nv.info._ZN5flash24flash_fwd_splitkv_kernelI23Flash_fwd_kernel_traitsILi192ELi64ELi64ELi4ELb0ELb0EN7cutlass6half_tE19Flash_kernel_traitsILi192ELi64ELi64ELi4ES3_EELb1ELb0ELb0ELb0ELb1ELb0ELb1ELb1EEEvNS_16Flash_fwd_paramsE --------------------------
	.section	.nv.info._ZN5flash24flash_fwd_splitkv_kernelI23Flash_fwd_kernel_traitsILi192ELi64ELi64ELi4ELb0ELb0EN7cutlass6half_tE19Flash_kernel_traitsILi192ELi64ELi64ELi4ES3_EELb1ELb0ELb0ELb0ELb1ELb0ELb1ELb1EEEvNS_16Flash_fwd_paramsE,"",@"SHT_CUDA_INFO"
	.sectionflags	@""
	.align	4


	//----- nvinfo : EIATTR_CUDA_API_VERSION
	.align		4
        /*0000*/ 	.byte	0x04, 0x37
        /*0002*/ 	.short	(.L_820 - .L_819)
.L_819:
        /*0004*/ 	.word	0x00000082


	//----- nvinfo : EIATTR_KPARAM_INFO
	.align		4
.L_820:
        /*0008*/ 	.byte	0x04, 0x17
        /*000a*/ 	.short	(.L_822 - .L_821)
.L_821:
        /*000c*/ 	.word	0x00000000
        /*0010*/ 	.short	0x0000
        /*0012*/ 	.short	0x0000
        /*0014*/ 	.byte	0x00, 0xf0, 0x41, 0x07


	//----- nvinfo : EIATTR_SPARSE_MMA_MASK
	.align		4
.L_822:
        /*0018*/ 	.byte	0x03, 0x50
        /*001a*/ 	.short	0x0000


	//----- nvinfo : EIATTR_MAXREG_COUNT
	.align		4
        /*001c*/ 	.byte	0x03, 0x1b
        /*001e*/ 	.short	0x00ff


	//----- nvinfo : EIATTR_NUM_BARRIERS
	.align		4
        /*0020*/ 	.byte	0x02, 0x4c
        /*0022*/ 	.byte	0x01
	.zero		1


	//----- nvinfo : EIATTR_MERCURY_ISA_VERSION
	.align		4
        /*0024*/ 	.byte	0x03, 0x5f
        /*0026*/ 	.short	0x0101


	//----- nvinfo : EIATTR_COOP_GROUP_MASK_REGIDS
	.align		4
        /*0028*/ 	.byte	0x04, 0x29
        /*002a*/ 	.short	(.L_824 - .L_823)


	//   ....[0]....
.L_823:
        /*002c*/ 	.word	0xffffffff


	//   ....[1]....
        /*0030*/ 	.word	0xffffffff


	//   ....[2]....
        /*0034*/ 	.word	0xffffffff


	//   ....[3]....
        /*0038*/ 	.word	0xffffffff


	//   ....[4]....
        /*003c*/ 	.word	0xffffffff


	//   ....[5]....
        /*0040*/ 	.word	0xffffffff


	//   ....[6]....
        /*0044*/ 	.word	0xffffffff


	//   ....[7]....
        /*0048*/ 	.word	0xffffffff


	//   ....[8]....
        /*004c*/ 	.word	0xffffffff


	//   ....[9]....
        /*0050*/ 	.word	0xffffffff


	//   ....[10]....
        /*0054*/ 	.word	0xffffffff


	//   ....[11]....
        /*0058*/ 	.word	0xffffffff


	//   ....[12]....
        /*005c*/ 	.word	0xffffffff


	//   ....[13]....
        /*0060*/ 	.word	0xffffffff


	//   ....[14]....
        /*0064*/ 	.word	0xffffffff


	//   ....[15]....
        /*0068*/ 	.word	0xffffffff


	//----- nvinfo : EIATTR_COOP_GROUP_INSTR_OFFSETS
	.align		4
.L_824:
        /*006c*/ 	.byte	0x04, 0x28
        /*006e*/ 	.short	(.L_826 - .L_825)


	//   ....[0]....
.L_825:
        /*0070*/ 	.word	0x00013d60


	//   ....[1]....
        /*0074*/ 	.word	0x00013d90


	//   ....[2]....
        /*0078*/ 	.word	0x00013e10


	//   ....[3]....
        /*007c*/ 	.word	0x00013e20


	//   ....[4]....
        /*0080*/ 	.word	0x00016c60


	//   ....[5]....
        /*0084*/ 	.word	0x00016c70


	//   ....[6]....
        /*0088*/ 	.word	0x00016ca0


	//   ....[7]....
        /*008c*/ 	.word	0x00016cb0


	//   ....[8]....
        /*0090*/ 	.word	0x00019c70


	//   ....[9]....
        /*0094*/ 	.word	0x00019c90


	//   ....[10]....
        /*0098*/ 	.word	0x00019cc0


	//   ....[11]....
        /*009c*/ 	.word	0x00019cd0


	//   ....[12]....
        /*00a0*/ 	.word	0x0001b3c0


	//   ....[13]....
        /*00a4*/ 	.word	0x0001b400


	//   ....[14]....
        /*00a8*/ 	.word	0x0001b4c0


	//   ....[15]....
        /*00ac*/ 	.word	0x0001b4d0


	//----- nvinfo : EIATTR_EXIT_INSTR_OFFSETS
	.align		4
.L_826:
        /*00b0*/ 	.byte	0x04, 0x1c
        /*00b2*/ 	.short	(.L_828 - .L_827)


	//   ....[0]....
.L_827:
        /*00b4*/ 	.word	0x00000450


	//   ....[1]....
        /*00b8*/ 	.word	0x00000d40


	//   ....[2]....
        /*00bc*/ 	.word	0x00000d70


	//   ....[3]....
        /*00c0*/ 	.word	0x0001c8d0


	//   ....[4]....
        /*00c4*/ 	.word	0x0001c910


	//----- nvinfo : EIATTR_CRS_STACK_SIZE
	.align		4
.L_828:
        /*00c8*/ 	.byte	0x04, 0x1e
        /*00ca*/ 	.short	(.L_830 - .L_829)
.L_829:
        /*00cc*/ 	.word	0x00000000


	//----- nvinfo : EIATTR_CBANK_PARAM_SIZE
	.align		4
.L_830:
        /*00d0*/ 	.byte	0x03, 0x19
        /*00d2*/ 	.short	0x01d0


	//----- nvinfo : EIATTR_PARAM_CBANK
	.align		4
        /*00d4*/ 	.byte	0x04, 0x0a
        /*00d6*/ 	.short	(.L_832 - .L_831)
	.align		4
.L_831:
        /*00d8*/ 	.word	index@(.nv.constant0._ZN5flash24flash_fwd_splitkv_kernelI23Flash_fwd_kernel_traitsILi192ELi64ELi64ELi4ELb0ELb0EN7cutlass6half_tE19Flash_kernel_traitsILi192ELi64ELi64ELi4ES3_EELb1ELb0ELb0ELb0ELb1ELb0ELb1ELb1EEEvNS_16Flash_fwd_paramsE)
        /*00dc*/ 	.short	0x0210
        /*00de*/ 	.short	0x01d0


	//----- nvinfo : EIATTR_SW_WAR
	.align		4
.L_832:
        /*00e0*/ 	.byte	0x04, 0x36
        /*00e2*/ 	.short	(.L_834 - .L_833)
.L_833:
        /*00e4*/ 	.word	0x00000008
.L_834:


//--------------------- .nv.info._ZN5flash24flash_fwd_splitkv_kernelI23Flash_fwd_kernel_traitsILi192ELi64ELi64ELi4ELb0ELb0EN7cutlass6half_tE19Flash_kernel_traitsILi192ELi64ELi64ELi4ES3_EELb1ELb0ELb0ELb0ELb1ELb1ELb1ELb1EEEvNS_16Flash_fwd_paramsE --------------------------
	.section	.nv.info._ZN5flash24flash_fwd_splitkv_kernelI23Flash_fwd_kernel_traitsILi192ELi64ELi64ELi4ELb0ELb0EN7cutlass6half_tE19Flash_kernel_traitsILi192ELi64ELi64ELi4ES3_EELb1ELb0ELb0ELb0ELb1ELb1ELb1ELb1EEEvNS_16Flash_fwd_paramsE,"",@"SHT_CUDA_INFO"
	.sectionflags	@""
	.align	4


	//----- nvinfo : EIATTR_CUDA_API_VERSION
	.align		4
        /*0000*/ 	.byte	0x04, 0x37
        /*0002*/ 	.short	(.L_836 - .L_835)
.L_835:
        /*0004*/ 	.word	0x00000082


	//----- nvinfo : EIATTR_KPARAM_INFO
	.align		4
.L_836:
        /*0008*/ 	.byte	0x04, 0x17
        /*000a*/ 	.short	(.L_838 - .L_837)
.L_837:
        /*000c*/ 	.word	0x00000000
        /*0010*/ 	.short	0x0000
        /*0012*/ 	.short	0x0000
        /*0014*/ 	.byte	0x00, 0xf0, 0x41, 0x07


	//----- nvinfo : EIATTR_SPARSE_MMA_MASK
	.align		4
.L_838:
        /*0018*/ 	.byte	0x03, 0x50
        /*001a*/ 	.short	0x0000


	//----- nvinfo : EIATTR_MAXREG_COUNT
	.align		4
        /*001c*/ 	.byte	0x03, 0x1b
        /*001e*/ 	.short	0x00ff


	//----- nvinfo : EIATTR_NUM_BARRIERS
	.align		4
        /*0020*/ 	.byte	0x02, 0x4c
        /*0022*/ 	.byte	0x01
	.zero		1


	//----- nvinfo : EIATTR_MERCURY_ISA_VERSION
	.align		4
        /*0024*/ 	.byte	0x03, 0x5f
        /*0026*/ 	.short	0x0101


	//----- nvinfo : EIATTR_COOP_GROUP_MASK_REGIDS
	.align		4
        /*0028*/ 	.byte	0x04, 0x29
        /*002a*/ 	.short	(.L_840 - .L_839)


	//   ....[0]....
.L_839:
        /*002c*/ 	.word	0xffffffff


	//   ....[1]....
        /*0030*/ 	.word	0xffffffff


	//   ....[2]....
        /*0034*/ 	.word	0xffffffff


	//   ....[3]....
        /*0038*/ 	.word	0xffffffff


	//   ....[4]....
        /*003c*/ 	.word	0xffffffff


	//   ....[5]....
        /*0040*/ 	.word	0xffffffff


	//   ....[6]....
        /*0044*/ 	.word	0xffffffff


	//   ....[7]....
        /*0048*/ 	.word	0xffffffff


	//   ....[8]....
        /*004c*/ 	.word	0xffffffff


	//   ....[9]....
        /*0050*/ 	.word	0xffffffff


	//   ....[10]....
        /*0054*/ 	.word	0xffffffff


	//   ....[11]....
        /*0058*/ 	.word	0xffffffff


	//   ....[12]....
        /*005c*/ 	.word	0xffffffff


	//   ....[13]....
        /*0060*/ 	.word	0xffffffff


	//   ....[14]....
        /*0064*/ 	.word	0xffffffff


	//   ....[15]....
        /*0068*/ 	.word	0xffffffff


	//----- nvinfo : EIATTR_COOP_GROUP_INSTR_OFFSETS
	.align		4
.L_840:
        /*006c*/ 	.byte	0x04, 0x28
        /*006e*/ 	.short	(.L_842 - .L_841)


	//   ....[0]....
.L_841:
        /*0070*/ 	.word	0x00014140


	//   ....[1]....
        /*0074*/ 	.word	0x00014160


	//   ....[2]....
        /*0078*/ 	.word	0x00014200


	//   ....[3]....
        /*007c*/ 	.word	0x00014210


	//   ....[4]....
        /*0080*/ 	.word	0x00017440


	//   ....[5]....
        /*0084*/ 	.word	0x00017450


	//   ....[6]....
        /*0088*/ 	.word	0x00017480


	//   ....[7]....
        /*008c*/ 	.word	0x00017490


	//   ....[8]....
        /*0090*/ 	.word	0x0001a840


	//   ....[9]....
        /*0094*/ 	.word	0x0001a860


	//   ....[10]....
        /*0098*/ 	.word	0x0001a890


	//   ....[11]....
        /*009c*/ 	.word	0x0001a8a0


	//   ....[12]....
        /*00a0*/ 	.word	0x0001bfc0


	//   ....[13]....
        /*00a4*/ 	.word	0x0001c000


	//   ....[14]....
        /*00a8*/ 	.word	0x0001c0c0


	//   ....[15]....
        /*00ac*/ 	.word	0x0001c0d0


	//----- nvinfo : EIATTR_EXIT_INSTR_OFFSETS
	.align		4
.L_842:
        /*00b0*/ 	.byte	0x04, 0x1c
        /*00b2*/ 	.short	(.L_844 - .L_843)


	//   ....[0]....
.L_843:
        /*00b4*/ 	.word	0x00000450


	//   ....[1]....
        /*00b8*/ 	.word	0x00000d40


	//   ....[2]....
        /*00bc*/ 	.word	0x00000d70


	//   ....[3]....
        /*00c0*/ 	.word	0x0001d4d0


	//   ....[4]....
        /*00c4*/ 	.word	0x0001d510


	//----- nvinfo : EIATTR_CRS_STACK_SIZE
	.align		4
.L_844:
        /*00c8*/ 	.byte	0x04, 0x1e
        /*00ca*/ 	.short	(.L_846 - .L_845)
.L_845:
        /*00cc*/ 	.word	0x00000000


	//----- nvinfo : EIATTR_CBANK_PARAM_SIZE
	.align		4
.L_846:
        /*00d0*/ 	.byte	0x03, 0x19
        /*00d2*/ 	.short	0x01d0


	//----- nvinfo : EIATTR_PARAM_CBANK
	.align		4
        /*00d4*/ 	.byte	0x04, 0x0a
        /*00d6*/ 	.short	(.L_848 - .L_847)
	.align		4
.L_847:
        /*00d8*/ 	.word	index@(.nv.constant0._ZN5flash24flash_fwd_splitkv_kernelI23Flash_fwd_kernel_traitsILi192ELi64ELi64ELi4ELb0ELb0EN7cutlass6half_tE19Flash_kernel_traitsILi192ELi64ELi64ELi4ES3_EELb1ELb0ELb0ELb0ELb1ELb1ELb1ELb1EEEvNS_16Flash_fwd_paramsE)
        /*00dc*/ 	.short	0x0210
        /*00de*/ 	.short	0x01d0


	//----- nvinfo : EIATTR_SW_WAR
	.align		4
.L_848:
        /*00e0*/ 	.byte	0x04, 0x36
        /*00e2*/ 	.short	(.L_850 - .L_849)
.L_849:
        /*00e4*/ 	.word	0x00000008
.L_850:


//--------------------- .nv.info._ZN5flash24flash_fwd_splitkv_kernelI23Flash_fwd_kernel_traitsILi192ELi64ELi64ELi4ELb0ELb0EN7cutlass6half_tE19Flash_kernel_traitsILi192ELi64ELi64ELi4ES3_EELb1ELb0ELb1ELb0ELb0ELb0ELb1ELb1EEEvNS_16Flash_fwd_paramsE --------------------------
	.section	.nv.info._ZN5flash24flash_fwd_splitkv_kernelI23Flash_fwd_kernel_traitsILi192ELi64ELi64ELi4ELb0ELb0EN7cutlass6half_tE19Flash_kernel_traitsILi192ELi64ELi64ELi4ES3_EELb1ELb0ELb1ELb0ELb0ELb0ELb1ELb1EEEvNS_16Flash_fwd_paramsE,"",@"SHT_CUDA_INFO"
	.sectionflags	@""
	.align	4


	//----- nvinfo : EIATTR_CUDA_API_VERSION
	.align		4
        /*0000*/ 	.byte	0x04, 0x37
        /*0002*/ 	.short	(.L_852 - .L_851)
.L_851:
        /*0004*/ 	.word	0x00000082


	//----- nvinfo : EIATTR_KPARAM_INFO
	.align		4
.L_852:
        /*0008*/ 	.byte	0x04, 0x17
        /*000a*/ 	.short	(.L_854 - .L_853)
.L_853:
        /*000c*/ 	.word	0x00000000
        /*0010*/ 	.short	0x0000
        /*0012*/ 	.short	0x0000
        /*0014*/ 	.byte	0x00, 0xf0, 0x41, 0x07


	//----- nvinfo : EIATTR_SPARSE_MMA_MASK
	.align		4
.L_854:
        /*0018*/ 	.byte	0x03, 0x50
        /*001a*/ 	.short	0x0000


	//----- nvinfo : EIATTR_MAXREG_COUNT
	.align		4
        /*001c*/ 	.byte	0x03, 0x1b
        /*001e*/ 	.short	0x00ff


	//----- nvinfo : EIATTR_NUM_BARRIERS
	.align		4
        /*0020*/ 	.byte	0x02, 0x4c
        /*0022*/ 	.byte	0x01
	.zero		1


	//----- nvinfo : EIATTR_MERCURY_ISA_VERSION
	.align		4
        /*0024*/ 	.byte	0x03, 0x5f
        /*0026*/ 	.short	0x0101


	//----- nvinfo : EIATTR_COOP_GROUP_MASK_REGIDS
	.align		4
        /*0028*/ 	.byte	0x04, 0x29
        /*002a*/ 	.short	(.L_856 - .L_855)


	//   ....[0]....
.L_855:
        /*002c*/ 	.word	0xffffffff


	//   ....[1]....
        /*0030*/ 	.word	0xffffffff


	//   ....[2]....
        /*0034*/ 	.word	0xffffffff


	//   ....[3]....
        /*0038*/ 	.word	0xffffffff


	//   ....[4]....
        /*003c*/ 	.word	0xffffffff


	//   ....[5]....
        /*0040*/ 	.word	0xffffffff


	//   ....[6]....
        /*0044*/ 	.word	0xffffffff


	//   ....[7]....
        /*0048*/ 	.word	0xffffffff


	//   ....[8]....
        /*004c*/ 	.word	0xffffffff


	//   ....[9]....
        /*0050*/ 	.word	0xffffffff


	//   ....[10]....
        /*0054*/ 	.word	0xffffffff


	//   ....[11]....
        /*0058*/ 	.word	0xffffffff


	//   ....[12]....
        /*005c*/ 	.word	0xffffffff


	//   ....[13]....
        /*0060*/ 	.word	0xffffffff


	//   ....[14]....
        /*0064*/ 	.word	0xffffffff


	//   ....[15]....
        /*0068*/ 	.word	0xffffffff


	//----- nvinfo : EIATTR_COOP_GROUP_INSTR_OFFSETS
	.align		4
.L_856:
        /*006c*/ 	.byte	0x04, 0x28
        /*006e*/ 	.short	(.L_858 - .L_857)


	//   ....[0]....
.L_857:
        /*0070*/ 	.word	0x00016ae0


	//   ....[1]....
        /*0074*/ 	.word	0x00016b00


	//   ....[2]....
        /*0078*/ 	.word	0x00016ba0


	//   ....[3]....
        /*007c*/ 	.word	0x00016bb0


	//   ....[4]....
        /*0080*/ 	.word	0x0001a6c0


	//   ....[5]....
        /*0084*/ 	.word	0x0001a6e0


	//   ....[6]....
        /*0088*/ 	.word	0x0001a700


	//   ....[7]....
        /*008c*/ 	.word	0x0001a720


	//   ....[8]....
        /*0090*/ 	.word	0x0001e420


	//   ....[9]....
        /*0094*/ 	.word	0x0001e430


	//   ....[10]....
        /*0098*/ 	.word	0x0001e470


	//   ....[11]....
        /*009c*/ 	.word	0x0001e480


	//   ....[12]....
        /*00a0*/ 	.word	0x0001fb80


	//   ....[13]....
        /*00a4*/ 	.word	0x0001fbc0


	//   ....[14]....
        /*00a8*/ 	.word	0x0001fc60


	//   ....[15]....
        /*00ac*/ 	.word	0x0001fc70


	//----- nvinfo : EIATTR_EXIT_INSTR_OFFSETS
	.align		4
.L_858:
        /*00b0*/ 	.byte	0x04, 0x1c
        /*00b2*/ 	.short	(.L_860 - .L_859)


	//   ....[0]....
.L_859:
        /*00b4*/ 	.word	0x00000440


	//   ....[1]....
        /*00b8*/ 	.word	0x000010e0


	//   ....[2]....
        /*00bc*/ 	.word	0x00001110


	//   ....[3]....
        /*00c0*/ 	.word	0x00021420


	//   ....[4]....
        /*00c4*/ 	.word	0x000214a0


	//   ....[5]....
        /*00c8*/ 	.word	0x000214c0


	//----- nvinfo : EIATTR_CRS_STACK_SIZE
	.align		4
.L_860:
        /*00cc*/ 	.byte	0x04, 0x1e
        /*00ce*/ 	.short	(.L_862 - .L_861)
.L_861:
        /*00d0*/ 	.word	0x00000000


	//----- nvinfo : EIATTR_CBANK_PARAM_SIZE
	.align		4
.L_862:
        /*00d4*/ 	.byte	0x03, 0x19
        /*00d6*/ 	.short	0x01d0


	//----- nvinfo : EIATTR_PARAM_CBANK
	.align		4
        /*00d8*/ 	.byte	0x04, 0x0a
        /*00da*/ 	.short	(.L_864 - .L_863)
	.align		4
.L_863:
        /*00dc*/ 	.word	index@(.nv.constant0._ZN5flash24flash_fwd_splitkv_kernelI23Flash_fwd_kernel_traitsILi192ELi64ELi64ELi4ELb0ELb0EN7cutlass6half_tE19Flash_kernel_traitsILi192ELi64ELi64ELi4ES3_EELb1ELb0ELb1ELb0ELb0ELb0ELb1ELb1EEEvNS_16Flash_fwd_paramsE)
        /*00e0*/ 	.short	0x0210
        /*00e2*/ 	.short	0x01d0


	//----- nvinfo : EIATTR_SW_WAR
	.align		4
.L_864:
        /*00e4*/ 	.byte	0x04, 0x36
        /*00e6*/ 	.short	(.L_866 - .L_865)
.L_865:
        /*00e8*/ 	.word	0x00000008
.L_866:


//--------------------- .nv.info._ZN5flash24flash_fwd_splitkv_kernelI23Flash_fwd_kernel_traitsILi192ELi64ELi64ELi4ELb0ELb0EN7cutlass6half_tE19Flash_kernel_traitsILi192ELi64ELi64ELi4ES3_EELb1ELb0ELb1ELb0ELb0ELb1ELb1ELb1EEEvNS_16Flash_fwd_paramsE --------------------------
	.section	.nv.info._ZN5flash24flash_fwd_splitkv_kernelI23Flash_fwd_kernel_traitsILi192ELi64ELi64ELi4ELb0ELb0EN7cutlass6half_tE19Flash_kernel_traitsILi192ELi64ELi64ELi4ES3_EELb1ELb0ELb1ELb0ELb0ELb1ELb1ELb1EEEvNS_16Flash_fwd_paramsE,"",@"SHT_CUDA_INFO"
	.sectionflags	@""
	.align	4


	//----- nvinfo : EIATTR_CUDA_API_VERSION
	.align		4
        /*0000*/ 	.byte	0x04, 0x37
        /*0002*/ 	.short	(.L_868 - .L_867)
.L_867:
        /*0004*/ 	.word	0x00000082


	//----- nvinfo : EIATTR_KPARAM_INFO
	.align		4
.L_868:
        /*0008*/ 	.byte	0x04, 0x17
        /*000a*/ 	.short	(.L_870 - .L_869)
.L_869:
        /*000c*/ 	.word	0x00000000
        /*0010*/ 	.short	0x0000
        /*0012*/ 	.short	0x0000
        /*0014*/ 	.byte	0x00, 0xf0, 0x41, 0x07


	//----- nvinfo : EIATTR_SPARSE_MMA_MASK
	.align		4
.L_870:
        /*0018*/ 	.byte	0x03, 0x50
        /*001a*/ 	.short	0x0000


	//----- nvinfo : EIATTR_MAXREG_COUNT
	.align		4
        /*001c*/ 	.byte	0x03, 0x1b
        /*001e*/ 	.short	0x00ff


	//----- nvinfo : EIATTR_NUM_BARRIERS
	.align		4
        /*0020*/ 	.byte	0x02, 0x4c
        /*0022*/ 	.byte	0x01
	.zero		1


	//----- nvinfo : EIATTR_MERCURY_ISA_VERSION
	.align		4
        /*0024*/ 	.byte	0x03, 0x5f
        /*0026*/ 	.short	0x0101


	//----- nvinfo : EIATTR_COOP_GROUP_MASK_REGIDS
	.align		4
        /*0028*/ 	.byte	0x04, 0x29
        /*002a*/ 	.short	(.L_872 - .L_871)


	//   ....[0]....
.L_871:
        /*002c*/ 	.word	0xffffffff


	//   ....[1]....
        /*0030*/ 	.word	0xffffffff


	//   ....[2]....
        /*0034*/ 	.word	0xffffffff


	//   ....[3]....
        /*0038*/ 	.word	0xffffffff


	//   ....[4]....
        /*003c*/ 	.word	0xffffffff


	//   ....[5]....
        /*0040*/ 	.word	0xffffffff


	//   ....[6]....
        /*0044*/ 	.word	0xffffffff


	//   ....[7]....
        /*0048*/ 	.word	0xffffffff


	//   ....[8]....
        /*004c*/ 	.word	0xffffffff


	//   ....[9]....
        /*0050*/ 	.word	0xffffffff


	//   ....[10]....
        /*0054*/ 	.word	0xffffffff


	//   ....[11]....
        /*0058*/ 	.word	0xffffffff


	//   ....[12]....
        /*005c*/ 	.word	0xffffffff


	//   ....[13]....
        /*0060*/ 	.word	0xffffffff


	//   ....[14]....
        /*0064*/ 	.word	0xffffffff


	//   ....[15]....
        /*0068*/ 	.word	0xffffffff


	//----- nvinfo : EIATTR_COOP_GROUP_INSTR_OFFSETS
	.align		4
.L_872:
        /*006c*/ 	.byte	0x04, 0x28
        /*006e*/ 	.short	(.L_874 - .L_873)


	//   ....[0]....
.L_873:
        /*0070*/ 	.word	0x00016f60


	//   ....[1]....
        /*0074*/ 	.word	0x00016f80


	//   ....[2]....
        /*0078*/ 	.word	0x00017020


	//   ....[3]....
        /*007c*/ 	.word	0x00017030


	//   ....[4]....
        /*0080*/ 	.word	0x0001af50


	//   ....[5]....
        /*0084*/ 	.word	0x0001af60


	//   ....[6]....
        /*0088*/ 	.word	0x0001af90


	//   ....[7]....
        /*008c*/ 	.word	0x0001afa0


	//   ....[8]....
        /*0090*/ 	.word	0x0001f080


	//   ....[9]....
        /*0094*/ 	.word	0x0001f0a0


	//   ....[10]....
        /*0098*/ 	.word	0x0001f0e0


	//   ....[11]....
        /*009c*/ 	.word	0x0001f0f0


	//   ....[12]....
        /*00a0*/ 	.word	0x00020810


	//   ....[13]....
        /*00a4*/ 	.word	0x00020850


	//   ....[14]....
        /*00a8*/ 	.word	0x00020900


	//   ....[15]....
        /*00ac*/ 	.word	0x00020910


	//----- nvinfo : EIATTR_EXIT_INSTR_OFFSETS
	.align		4
.L_874:
        /*00b0*/ 	.byte	0x04, 0x1c
        /*00b2*/ 	.short	(.L_876 - .L_875)


	//   ....[0]....
.L_875:
        /*00b4*/ 	.word	0x00000440


	//   ....[1]....
        /*00b8*/ 	.word	0x000010e0


	//   ....[2]....
        /*00bc*/ 	.word	0x00001110


	//   ....[3]....
        /*00c0*/ 	.word	0x000220b0


	//   ....[4]....
        /*00c4*/ 	.word	0x00022130


	//   ....[5]....
        /*00c8*/ 	.word	0x00022150


	//----- nvinfo : EIATTR_CRS_STACK_SIZE
	.align		4
.L_876:
        /*00cc*/ 	.byte	0x04, 0x1e
        /*00ce*/ 	.short	(.L_878 - .L_877)
.L_877:
        /*00d0*/ 	.word	0x00000000


	//----- nvinfo : EIATTR_CBANK_PARAM_SIZE
	.align		4
.L_878:
        /*00d4*/ 	.byte	0x03, 0x19
        /*00d6*/ 	.short	0x01d0


	//----- nvinfo : EIATTR_PARAM_CBANK
	.align		4
        /*00d8*/ 	.byte	0x04, 0x0a
        /*00da*/ 	.short	(.L_880 - .L_879)
	.align		4
.L_879:
        /*00dc*/ 	.word	index@(.nv.constant0._ZN5flash24flash_fwd_splitkv_kernelI23Flash_fwd_kernel_traitsILi192ELi64ELi64ELi4ELb0ELb0EN7cutlass6half_tE19Flash_kernel_traitsILi192ELi64ELi64ELi4ES3_EELb1ELb0ELb1ELb0ELb0ELb1ELb1ELb1EEEvNS_16Flash_fwd_paramsE)
        /*00e0*/ 	.short	0x0210
        /*00e2*/ 	.short	0x01d0


	//----- nvinfo : EIATTR_SW_WAR
	.align		4
.L_880:
        /*00e4*/ 	.byte	0x04, 0x36
        /*00e6*/ 	.short	(.L_882 - .L_881)
.L_881:
        /*00e8*/ 	.word	0x00000008
.L_882:


//--------------------- .nv.callgraph             --------------------------
	.section	.nv.callgraph,"",@"SHT_CUDA_CALLGRAPH"
	.align	4
	.sectionentsize	8
	.align		4
        /*0000*/ 	.word	0x00000000
	.align		4
        /*0004*/ 	.word	0xffffffff
	.align		4
        /*0008*/ 	.word	0x00000000
	.align		4
        /*000c*/ 	.word	0xfffffffe
	.align		4
        /*0010*/ 	.word	0x00000000
	.align		4
        /*0014*/ 	.word	0xfffffffd
	.align		4
        /*0018*/ 	.word	0x00000000
	.align		4
        /*001c*/ 	.word	0xfffffffc


//--------------------- .nv.constant4             --------------------------
	.section	.nv.constant4,"a",@progbits
	.align	8
	.align		8
.nv.constant4:
        /*0000*/ 	.dword	_ZN79_INTERNAL_fb7b40c3_43_flash_fwd_split_hdim192_fp16_causal_sm80_cu_60c5005d_28414cuda3std3__45__cpo5beginE
	.align		8
        /*0008*/ 	.dword	_ZN79_INTERNAL_fb7b40c3_43_flash_fwd_split_hdim192_fp16_causal_sm80_cu_60c5005d_28414cuda3std3__45__cpo3endE
	.align		8
        /*0010*/ 	.dword	_ZN79_INTERNAL_fb7b40c3_43_flash_fwd_split_hdim192_fp16_causal_sm80_cu_60c5005d_28414cuda3std3__45__cpo6cbeginE
	.align		8
        /*0018*/ 	.dword	_ZN79_INTERNAL_fb7b40c3_43_flash_fwd_split_hdim192_fp16_causal_sm80_cu_60c5005d_28414cuda3std3__45__cpo4cendE
	.align		8
        /*0020*/ 	.dword	_ZN79_INTERNAL_fb7b40c3_43_flash_fwd_split_hdim192_fp16_causal_sm80_cu_60c5005d_28414cuda3std3__481_GLOBAL__N__fb7b40c3_43_flash_fwd_split_hdim192_fp16_causal_sm80_cu_60c5005d_28416ignoreE
	.align		8
        /*0028*/ 	.dword	_ZN79_INTERNAL_fb7b40c3_43_flash_fwd_split_hdim192_fp16_causal_sm80_cu_60c5005d_28414cuda3std3__419piecewise_constructE
	.align		8
        /*0030*/ 	.dword	_ZN79_INTERNAL_fb7b40c3_43_flash_fwd_split_hdim192_fp16_causal_sm80_cu_60c5005d_28414cuda3std3__48in_placeE
	.align		8
        /*0038*/ 	.dword	_ZN79_INTERNAL_fb7b40c3_43_flash_fwd_split_hdim192_fp16_causal_sm80_cu_60c5005d_28414cuda3std6ranges3__45__cpo4swapE
	.align		8
        /*0040*/ 	.dword	_ZN79_INTERNAL_fb7b40c3_43_flash_fwd_split_hdim192_fp16_causal_sm80_cu_60c5005d_28414cuda3std6ranges3__45__cpo9iter_moveE
	.align		8
        /*0048*/ 	.dword	_ZN79_INTERNAL_fb7b40c3_43_flash_fwd_split_hdim192_fp16_causal_sm80_cu_60c5005d_28414cute7productE
	.align		8
        /*0050*/ 	.dword	_ZN79_INTERNAL_fb7b40c3_43_flash_fwd_split_hdim192_fp16_causal_sm80_cu_60c5005d_28414cute1_E


//--------------------- .text._ZN5flash32flash_fwd_splitkv_combine_kernelI23Flash_fwd_kernel_traitsILi192ELi64ELi64ELi4ELb0ELb0EN7cutlass6half_tE19Flash_kernel_traitsILi192ELi64ELi64ELi4ES3_EELi8ELi7ELb0EEEvNS_16Flash_fwd_paramsE --------------------------
	.section	.text._ZN5flash32flash_fwd_splitkv_combine_kernelI23Flash_fwd_kernel_traitsILi192ELi64ELi64ELi4ELb0ELb0EN7cutlass6half_tE19Flash_kernel_traitsILi192ELi64ELi64ELi4ES3_EELi8ELi7ELb0EEEvNS_16Flash_fwd_paramsE,"ax",@progbits
	.align	128
        .global         _ZN5flash32flash_fwd_splitkv_combine_kernelI23Flash_fwd_kernel_traitsILi192ELi64ELi64ELi4ELb0ELb0EN7cutlass6half_tE19Flash_kernel_traitsILi192ELi64ELi64ELi4ES3_EELi8ELi7ELb0EEEvNS_16Flash_fwd_paramsE
        .type           _ZN5flash32flash_fwd_splitkv_combine_kernelI23Flash_fwd_kernel_traitsILi192ELi64ELi64ELi4ELb0ELb0EN7cutlass6half_tE19Flash_kernel_traitsILi192ELi64ELi64ELi4ES3_EELi8ELi7ELb0EEEvNS_16Flash_fwd_paramsE,@function
        .size           _ZN5flash32flash_fwd_splitkv_combine_kernelI23Flash_fwd_kernel_traitsILi192ELi64ELi64ELi4ELb0ELb0EN7cutlass6half_tE19Flash_kernel_traitsILi192ELi64ELi64ELi4ES3_EELi8ELi7ELb0EEEvNS_16Flash_fwd_paramsE,(.L_x_4130 - _ZN5flash32flash_fwd_splitkv_combine_kernelI23Flash_fwd_kernel_traitsILi192ELi64ELi64ELi4ELb0ELb0EN7cutlass6half_tE19Flash_kernel_traitsILi192ELi64ELi64ELi4ES3_EELi8ELi7ELb0EEEvNS_16Flash_fwd_paramsE)
        .other          _ZN5flash32flash_fwd_splitkv_combine_kernelI23Flash_fwd_kernel_traitsILi192ELi64ELi64ELi4ELb0ELb0EN7cutlass6half_tE19Flash_kernel_traitsILi192ELi64ELi64ELi4ES3_EELi8ELi7ELb0EEEvNS_16Flash_fwd_paramsE,@"STO_CUDA_ENTRY STV_DEFAULT"
_ZN5flash32flash_fwd_splitkv_combine_kernelI23Flash_fwd_kernel_traitsILi192ELi64ELi64ELi4ELb0ELb0EN7cutlass6half_tE19Flash_kernel_traitsILi192ELi64ELi64ELi4ES3_EELi8ELi7ELb0EEEvNS_16Flash_fwd_paramsE:
.text._ZN5flash32flash_fwd_splitkv_combine_kernelI23Flash_fwd_kernel_traitsILi192ELi64ELi64ELi4ELb0ELb0EN7cutlass6half_tE19Flash_kernel_traitsILi192ELi64ELi64ELi4ES3_EELi8ELi7ELb0EEEvNS_16Flash_fwd_paramsE:
[----:B------:R-:W-:Y:S08]  /*0000*/  LDC R1, c[0x0][0x28] ;  /* 0x00000a00ff017b82 */ /* 0x000ff00000000800 */
[----:B------:R-:W0:Y:S01]  /*0010*/  LDC.64 R24, c[0x0][0x2c0] ;  /* 0x0000b000ff187b82 */ /* 0x000e220000000a00 */
[----:B------:R-:W-:-:S07]  /*0020*/  ULDC UR5, c[0x0][0x270] ;  /* 0x00009c0000057ab9 */ /* 0x000fce0000000800 */
[----:B------:R-:W1:Y:S01]  /*0030*/  S2UR UR7, SR_CTAID.X ;  /* 0x00000000000779c3 */ /* 0x000e620000002500 */
[----:B0-----:R-:W-:Y:S01]  /*0040*/  IMAD R24, R24, UR5, RZ ;  /* 0x0000000518187c24 */ /* 0x001fe2000f8e02ff */
[----:B------:R-:W-:Y:S01]  /*0050*/  SHF.R.S32.HI R2, RZ, 0x1f, R25 ;  /* 0x0000001fff027819 */ /* 0x000fe20000011419 */
[----:B------:R-:W-:Y:S02]  /*0060*/  USHF.R.S32.HI UR5, URZ, 0x1f, UR5 ;  /* 0x0000001f3f057899 */ /* 0x000fe40008011405 */
[----:B------:R-:W-:Y:S01]  /*0070*/  IMAD R28, R24, R25, RZ ;  /* 0x00000019181c7224 */ /* 0x000fe200078e02ff */
[----:B-1----:R-:W-:-:S04]  /*0080*/  USHF.L.U32 UR7, UR7, 0x3, URZ ;  /* 0x0000000307077899 */ /* 0x002fc8000800063f */
[----:B------:R-:W-:Y:S02]  /*0090*/  ISETP.LT.U32.AND P0, PT, R28, R25, PT ;  /* 0x000000191c00720c */ /* 0x000fe40003f01070 */
[----:B------:R-:W-:Y:S01]  /*00a0*/  SHF.R.S32.HI R5, RZ, 0x1f, R28 ;  /* 0x0000001fff057819 */ /* 0x000fe2000001141c */
[----:B------:R-:W-:-:S03]  /*00b0*/  USHF.R.S32.HI UR6, URZ, 0x1f, UR7 ;  /* 0x0000001f3f067899 */ /* 0x000fc60008011407 */
[----:B------:R-:W-:-:S04]  /*00c0*/  ISETP.LT.AND.EX P0, PT, R5, R2, PT, P0 ;  /* 0x000000020500720c */ /* 0x000fc80003f01300 */
[C---:B------:R-:W-:Y:S02]  /*00d0*/  SEL R2, R5.reuse, R2, P0 ;  /* 0x0000000205027207 */ /* 0x040fe40000000000 */
[----:B------:R-:W-:Y:S02]  /*00e0*/  SEL R25, R28, R25, P0 ;  /* 0x000000191c197207 */ /* 0x000fe40000000000 */
[----:B------:R-:W-:-:S04]  /*00f0*/  LOP3.LUT R0, R5, R2, RZ, 0xfc, !PT ;  /* 0x0000000205007212 */ /* 0x000fc800078efcff */
[----:B------:R-:W-:-:S13]  /*0100*/  ISETP.NE.U32.AND P1, PT, R0, RZ, PT ;  /* 0x000000ff0000720c */ /* 0x000fda0003f25070 */
[----:B------:R-:W-:Y:S05]  /*0110*/  @!P1 BRA `(.L_x_0) ;  /* 0x0000000000249947 */ /* 0x000fea0003800000 */
[----:B------:R-:W-:Y:S01]  /*0120*/  IMAD.MOV.U32 R18, RZ, RZ, R28 ;  /* 0x000000ffff127224 */ /* 0x000fe200078e001c */
[----:B------:R-:W-:Y:S01]  /*0130*/  MOV R24, R25 ;  /* 0x0000001900187202 */ /* 0x000fe20000000f00 */
[----:B------:R-:W-:Y:S01]  /*0140*/  IMAD.MOV.U32 R19, RZ, RZ, R5 ;  /* 0x000000ffff137224 */ /* 0x000fe200078e0005 */
[----:B------:R-:W-:Y:S02]  /*0150*/  MOV R23, R2 ;  /* 0x0000000200177202 */ /* 0x000fe40000000f00 */
[----:B------:R-:W-:Y:S02]  /*0160*/  MOV R22, 0x180 ;  /* 0x0000018000167802 */ /* 0x000fe40000000f00 */
[----:B------:R-:W-:Y:S05]  /*0170*/  CALL.REL.NOINC `($__internal_0_$__cuda_sm20_div_s64) ;  /* 0x0000005000707944 */ /* 0x000fea0003c00000 */
[----:B------:R-:W-:Y:S02]  /*0180*/  MOV R18, R0 ;  /* 0x0000000000127202 */ /* 0x000fe40000000f00 */
[----:B------:R-:W-:Y:S01]  /*0190*/  MOV R19, R27 ;  /* 0x0000001b00137202 */ /* 0x000fe20000000f00 */
[----:B------:R-:W-:Y:S06]  /*01a0*/  BRA `(.L_x_1) ;  /* 0x00000000004c7947 */ /* 0x000fec0003800000 */
.L_x_0:
[----:B------:R-:W0:Y:S01]  /*01b0*/  I2F.U32.RP R4, R25 ;  /* 0x0000001900047306 */ /* 0x000e220000209000 */
[----:B------:R-:W-:Y:S02]  /*01c0*/  ISETP.NE.U32.AND P0, PT, R25, RZ, PT ;  /* 0x000000ff1900720c */ /* 0x000fe40003f05070 */
[----:B------:R-:W-:-:S05]  /*01d0*/  MOV R19, RZ ;  /* 0x000000ff00137202 */ /* 0x000fca0000000f00 */
[----:B0-----:R-:W0:Y:S02]  /*01e0*/  MUFU.RCP R6, R4 ;  /* 0x0000000400067308 */ /* 0x001e240000001000 */
[----:B0-----:R-:W-:-:S06]  /*01f0*/  VIADD R6, R6, 0xffffffe ;  /* 0x0ffffffe06067836 */ /* 0x001fcc0000000000 */
[----:B------:R0:W1:Y:S02]  /*0200*/  F2I.FTZ.U32.TRUNC.NTZ R7, R6 ;  /* 0x0000000600077305 */ /* 0x000064000021f000 */
[----:B0-----:R-:W-:Y:S01]  /*0210*/  HFMA2.MMA R6, -RZ, RZ, 0, 0 ;  /* 0x00000000ff067435 */ /* 0x001fe200000001ff */
[----:B-1----:R-:W-:-:S04]  /*0220*/  IMAD.MOV R0, RZ, RZ, -R7 ;  /* 0x000000ffff007224 */ /* 0x002fc800078e0a07 */
[----:B------:R-:W-:-:S05]  /*0230*/  IMAD R3, R0, R25, RZ ;  /* 0x0000001900037224 */ /* 0x000fca00078e02ff */
[----:B------:R-:W-:-:S06]  /*0240*/  IMAD.HI.U32 R3, R7, R3, R6 ;  /* 0x0000000307037227 */ /* 0x000fcc00078e0006 */
[----:B------:R-:W-:-:S04]  /*0250*/  IMAD.HI.U32 R18, R3, R28, RZ ;  /* 0x0000001c03127227 */ /* 0x000fc800078e00ff */
[----:B------:R-:W-:-:S04]  /*0260*/  IMAD.MOV R0, RZ, RZ, -R18 ;  /* 0x000000ffff007224 */ /* 0x000fc800078e0a12 */
[----:B------:R-:W-:-:S05]  /*0270*/  IMAD R0, R25, R0, R28 ;  /* 0x0000000019007224 */ /* 0x000fca00078e021c */
[----:B------:R-:W-:-:S13]  /*0280*/  ISETP.GE.U32.AND P2, PT, R0, R25, PT ;  /* 0x000000190000720c */ /* 0x000fda0003f46070 */
[----:B------:R-:W-:Y:S01]  /*0290*/  @P2 IADD3 R0, R0, -R25, RZ ;  /* 0x8000001900002210 */ /* 0x000fe20007ffe0ff */
[----:B------:R-:W-:-:S03]  /*02a0*/  @P2 VIADD R18, R18, 0x1 ;  /* 0x0000000112122836 */ /* 0x000fc60000000000 */
[----:B------:R-:W-:-:S13]  /*02b0*/  ISETP.GE.U32.AND P1, PT, R0, R25, PT ;  /* 0x000000190000720c */ /* 0x000fda0003f26070 */
[----:B------:R-:W-:Y:S02]  /*02c0*/  @P1 IADD3 R18, R18, 0x1, RZ ;  /* 0x0000000112121810 */ /* 0x000fe40007ffe0ff */
[----:B------:R-:W-:-:S07]  /*02d0*/  @!P0 LOP3.LUT R18, RZ, R25, RZ, 0x33, !PT ;  /* 0x00000019ff128212 */ /* 0x000fce00078e33ff */
.L_x_1:
[----:B------:R-:W-:Y:S01]  /*02e0*/  ULDC UR4, c[0x0][0x270] ;  /* 0x00009c0000047ab9 */ /* 0x000fe20000000800 */
[----:B------:R-:W-:Y:S01]  /*02f0*/  BSSY B0, `(.L_x_2) ;  /* 0x0000020000007945 */ /* 0x000fe20003800000 */
[----:B------:R-:W-:-:S04]  /*0300*/  ISETP.LT.U32.AND P0, PT, R18, UR4, PT ;  /* 0x0000000412007c0c */ /* 0x000fc8000bf01070 */
[----:B------:R-:W-:-:S04]  /*0310*/  ISETP.LT.AND.EX P0, PT, R19, UR5, PT, P0 ;  /* 0x0000000513007c0c */ /* 0x000fc8000bf01300 */
[C---:B------:R-:W-:Y:S02]  /*0320*/  SEL R23, R19.reuse, UR5, P0 ;  /* 0x0000000513177c07 */ /* 0x040fe40008000000 */
[----:B------:R-:W-:Y:S02]  /*0330*/  SEL R24, R18, UR4, P0 ;  /* 0x0000000412187c07 */ /* 0x000fe40008000000 */
[----:B------:R-:W-:-:S04]  /*0340*/  LOP3.LUT R0, R19, R23, RZ, 0xfc, !PT ;  /* 0x0000001713007212 */ /* 0x000fc800078efcff */
[----:B------:R-:W-:-:S13]  /*0350*/  ISETP.NE.U32.AND P1, PT, R0, RZ, PT ;  /* 0x000000ff0000720c */ /* 0x000fda0003f25070 */
[----:B------:R-:W-:Y:S05]  /*0360*/  @!P1 BRA `(.L_x_3) ;  /* 0x0000000000149947 */ /* 0x000fea0003800000 */
[----:B------:R-:W-:Y:S02]  /*0370*/  MOV R22, 0x390 ;  /* 0x0000039000167802 */ /* 0x000fe40000000f00 */
[----:B------:R-:W-:Y:S05]  /*0380*/  CALL.REL.NOINC `($__internal_0_$__cuda_sm20_div_s64) ;  /* 0x0000004c00ec7944 */ /* 0x000fea0003c00000 */
[----:B------:R-:W-:Y:S02]  /*0390*/  MOV R8, R0 ;  /* 0x0000000000087202 */ /* 0x000fe40000000f00 */
[----:B------:R-:W-:Y:S01]  /*03a0*/  MOV R9, R27 ;  /* 0x0000001b00097202 */ /* 0x000fe20000000f00 */
[----:B------:R-:W-:Y:S05]  /*03b0*/  BRA `(.L_x_4) ;  /* 0x00000000004c7947 */ /* 0x000fea0003800000 */
.L_x_3:
        /* <DEDUP_REMOVED lines=18> */
[----:B------:R-:W-:Y:S02]  /*04e0*/  @!P0 LOP3.LUT R8, RZ, R24, RZ, 0x33, !PT ;  /* 0x00000018ff088212 */ /* 0x000fe400078e33ff */
.L_x_4:
[----:B------:R-:W-:Y:S05]  /*04f0*/  BSYNC B0 ;  /* 0x0000000000007941 */ /* 0x000fea0003800000 */
.L_x_2:
[----:B------:R-:W0:Y:S01]  /*0500*/  LDC R0, c[0x0][0x2c4] ;  /* 0x0000b100ff007b82 */ /* 0x000e220000000800 */
[----:B------:R-:W-:Y:S01]  /*0510*/  BSSY B0, `(.L_x_5) ;  /* 0x0000049000007945 */ /* 0x000fe20003800000 */
[----:B0-----:R-:W-:Y:S01]  /*0520*/  IABS R4, R0 ;  /* 0x0000000000047213 */ /* 0x001fe20000000000 */
[C---:B------:R-:W-:Y:S01]  /*0530*/  VIADD R3, R0.reuse, 0xffffffff ;  /* 0xffffffff00037836 */ /* 0x040fe20000000000 */
[----:B------:R-:W-:Y:S02]  /*0540*/  ISETP.NE.AND P3, PT, R0, RZ, PT ;  /* 0x000000ff0000720c */ /* 0x000fe40003f65270 */
[----:B------:R-:W0:Y:S01]  /*0550*/  I2F.RP R14, R4 ;  /* 0x00000004000e7306 */ /* 0x000e220000209400 */
[----:B------:R-:W-:-:S05]  /*0560*/  IMAD.IADD R7, R3, 0x1, R4 ;  /* 0x0000000103077824 */ /* 0x000fca00078e0204 */
[----:B------:R-:W-:Y:S02]  /*0570*/  IABS R6, R7 ;  /* 0x0000000700067213 */ /* 0x000fe40000000000 */
[----:B0-----:R-:W0:Y:S02]  /*0580*/  MUFU.RCP R12, R14 ;  /* 0x0000000e000c7308 */ /* 0x001e240000001000 */
[----:B0-----:R-:W-:-:S06]  /*0590*/  VIADD R12, R12, 0xffffffe ;  /* 0x0ffffffe0c0c7836 */ /* 0x001fcc0000000000 */
[----:B------:R-:W0:Y:S02]  /*05a0*/  F2I.FTZ.U32.TRUNC.NTZ R13, R12 ;  /* 0x0000000c000d7305 */ /* 0x000e24000021f000 */
[----:B0-----:R-:W-:Y:S02]  /*05b0*/  IMAD.MOV R11, RZ, RZ, -R13 ;  /* 0x000000ffff0b7224 */ /* 0x001fe400078e0a0d */
[----:B------:R-:W-:Y:S02]  /*05c0*/  IMAD.MOV.U32 R12, RZ, RZ, RZ ;  /* 0x000000ffff0c7224 */ /* 0x000fe400078e00ff */
[----:B------:R-:W-:-:S04]  /*05d0*/  IMAD R10, R11, R4, RZ ;  /* 0x000000040b0a7224 */ /* 0x000fc800078e02ff */
[----:B------:R-:W-:-:S06]  /*05e0*/  IMAD.HI.U32 R11, R13, R10, R12 ;  /* 0x0000000a0d0b7227 */ /* 0x000fcc00078e000c */
[----:B------:R-:W-:-:S04]  /*05f0*/  IMAD.HI.U32 R11, R11, R6, RZ ;  /* 0x000000060b0b7227 */ /* 0x000fc800078e00ff */
[----:B------:R-:W-:-:S04]  /*0600*/  IMAD.MOV R13, RZ, RZ, -R11 ;  /* 0x000000ffff0d7224 */ /* 0x000fc800078e0a0b */
[C---:B------:R-:W-:Y:S01]  /*0610*/  IMAD R13, R4.reuse, R13, R6 ;  /* 0x0000000d040d7224 */ /* 0x040fe200078e0206 */
[C---:B------:R-:W-:Y:S02]  /*0620*/  LOP3.LUT R6, R7.reuse, R4, RZ, 0x3c, !PT ;  /* 0x0000000407067212 */ /* 0x040fe400078e3cff */
[----:B------:R-:W-:Y:S02]  /*0630*/  LOP3.LUT R7, R7, R0, RZ, 0x3c, !PT ;  /* 0x0000000007077212 */ /* 0x000fe400078e3cff */
[----:B------:R-:W-:Y:S02]  /*0640*/  ISETP.GT.U32.AND P1, PT, R4, R13, PT ;  /* 0x0000000d0400720c */ /* 0x000fe40003f24070 */
[----:B------:R-:W-:Y:S02]  /*0650*/  ISETP.GE.AND P0, PT, R6, RZ, PT ;  /* 0x000000ff0600720c */ /* 0x000fe40003f06270 */
[----:B------:R-:W-:-:S09]  /*0660*/  LEA.HI.SX32 R6, R0, 0x1, 0x1 ;  /* 0x0000000100067811 */ /* 0x000fd200078f0aff */
[----:B------:R-:W-:Y:S02]  /*0670*/  @!P1 IMAD.IADD R13, R13, 0x1, -R4 ;  /* 0x000000010d0d9824 */ /* 0x000fe400078e0a04 */
[----:B------:R-:W-:Y:S01]  /*0680*/  @!P1 VIADD R11, R11, 0x1 ;  /* 0x000000010b0b9836 */ /* 0x000fe20000000000 */
[----:B------:R-:W-:Y:S02]  /*0690*/  ISETP.NE.AND P1, PT, R0, RZ, PT ;  /* 0x000000ff0000720c */ /* 0x000fe40003f25270 */
[----:B------:R-:W-:-:S13]  /*06a0*/  ISETP.GE.U32.AND P2, PT, R13, R4, PT ;  /* 0x000000040d00720c */ /* 0x000fda0003f46070 */
[----:B------:R-:W-:Y:S01]  /*06b0*/  @P2 VIADD R11, R11, 0x1 ;  /* 0x000000010b0b2836 */ /* 0x000fe20000000000 */
[----:B------:R-:W-:-:S03]  /*06c0*/  ISETP.GT.AND P2, PT, R0, RZ, PT ;  /* 0x000000ff0000720c */ /* 0x000fc60003f44270 */
[----:B------:R-:W-:-:S04]  /*06d0*/  IMAD.MOV.U32 R17, RZ, RZ, R11 ;  /* 0x000000ffff117224 */ /* 0x000fc800078e000b */
[----:B------:R-:W-:Y:S01]  /*06e0*/  @!P0 IMAD.MOV R17, RZ, RZ, -R17 ;  /* 0x000000ffff118224 */ /* 0x000fe200078e0a11 */
[----:B------:R-:W-:Y:S02]  /*06f0*/  @!P1 LOP3.LUT R17, RZ, R4, RZ, 0x33, !PT ;  /* 0x00000004ff119212 */ /* 0x000fe400078e33ff */
[----:B------:R-:W-:Y:S02]  /*0700*/  ISETP.GE.AND P1, PT, R7, RZ, PT ;  /* 0x000000ff0700720c */ /* 0x000fe40003f26270 */
[----:B------:R-:W-:Y:S02]  /*0710*/  ISETP.LT.U32.AND P0, PT, R24, R17, PT ;  /* 0x000000111800720c */ /* 0x000fe40003f01070 */
[----:B------:R-:W-:Y:S02]  /*0720*/  SHF.R.S32.HI R16, RZ, 0x1f, R17 ;  /* 0x0000001fff107819 */ /* 0x000fe40000011411 */
[----:B------:R-:W-:Y:S02]  /*0730*/  SHF.R.S32.HI R7, RZ, 0x1f, R0 ;  /* 0x0000001fff077819 */ /* 0x000fe40000011400 */
[----:B------:R-:W-:-:S03]  /*0740*/  ISETP.LT.AND.EX P0, PT, R23, R16, PT, P0 ;  /* 0x000000101700720c */ /* 0x000fc60003f01300 */
[----:B------:R-:W-:Y:S01]  /*0750*/  @!P2 IMAD.MOV R6, RZ, RZ, R7 ;  /* 0x000000ffff06a224 */ /* 0x000fe200078e0207 */
[C---:B------:R-:W-:Y:S01]  /*0760*/  SEL R16, R23.reuse, R16, P0 ;  /* 0x0000001017107207 */ /* 0x040fe20000000000 */
[----:B------:R-:W-:Y:S01]  /*0770*/  @!P1 IMAD.MOV R11, RZ, RZ, -R11 ;  /* 0x000000ffff0b9224 */ /* 0x000fe200078e0a0b */
[----:B------:R-:W-:Y:S02]  /*0780*/  @!P3 LOP3.LUT R11, RZ, R0, RZ, 0x33, !PT ;  /* 0x00000000ff0bb212 */ /* 0x000fe400078e33ff */
[----:B------:R-:W-:Y:S02]  /*0790*/  LOP3.LUT R4, R23, R16, RZ, 0xfc, !PT ;  /* 0x0000001017047212 */ /* 0x000fe400078efcff */
[----:B------:R-:W-:Y:S02]  /*07a0*/  SEL R17, R24, R17, P0 ;  /* 0x0000001118117207 */ /* 0x000fe40000000000 */
[----:B------:R-:W-:Y:S01]  /*07b0*/  ISETP.NE.U32.AND P1, PT, R4, RZ, PT ;  /* 0x000000ff0400720c */ /* 0x000fe20003f25070 */
[----:B------:R-:W-:-:S12]  /*07c0*/  IMAD R4, R11, R6, RZ ;  /* 0x000000060b047224 */ /* 0x000fd800078e02ff */
        /* <DEDUP_REMOVED lines=9> */
[----:B------:R-:W-:Y:S05]  /*0860*/  BRA `(.L_x_7) ;  /* 0x00000000004c7947 */ /* 0x000fea0003800000 */
.L_x_6:
        /* <DEDUP_REMOVED lines=19> */
.L_x_7:
[----:B------:R-:W-:Y:S05]  /*09a0*/  BSYNC B0 ;  /* 0x0000000000007941 */ /* 0x000fea0003800000 */
.L_x_5:
[----:B------:R-:W0:Y:S01]  /*09b0*/  LDC R0, c[0x0][0x2c4] ;  /* 0x0000b100ff007b82 */ /* 0x000e220000000800 */
[----:B------:R-:W-:Y:S01]  /*09c0*/  ULDC UR5, c[0x0][0x270] ;  /* 0x00009c0000057ab9 */ /* 0x000fe20000000800 */
[----:B------:R-:W-:Y:S01]  /*09d0*/  IABS R11, R4 ;  /* 0x00000004000b7213 */ /* 0x000fe20000000000 */
[----:B------:R-:W1:Y:S01]  /*09e0*/  S2R R35, SR_TID.X ;  /* 0x0000000000237919 */ /* 0x000e620000002100 */
[----:B------:R-:W-:Y:S02]  /*09f0*/  BSSY B0, `(.L_x_8) ;  /* 0x0000079000007945 */ /* 0x000fe40003800000 */
[----:B------:R-:W2:Y:S08]  /*0a00*/  I2F.RP R15, R11 ;  /* 0x0000000b000f7306 */ /* 0x000eb00000209400 */
[----:B--2---:R-:W2:Y:S01]  /*0a10*/  MUFU.RCP R6, R15 ;  /* 0x0000000f00067308 */ /* 0x004ea20000001000 */
[----:B0-----:R-:W-:Y:S01]  /*0a20*/  IMAD R7, R0, UR5, RZ ;  /* 0x0000000500077c24 */ /* 0x001fe2000f8e02ff */
[----:B------:R-:W-:Y:S01]  /*0a30*/  IABS R10, R0 ;  /* 0x00000000000a7213 */ /* 0x000fe20000000000 */
[----:B------:R-:W-:-:S03]  /*0a40*/  UIADD3 UR5, UR5, -0x1, URZ ;  /* 0xffffffff05057890 */ /* 0x000fc6000fffe03f */
[----:B------:R-:W-:Y:S02]  /*0a50*/  IABS R12, R7 ;  /* 0x00000007000c7213 */ /* 0x000fe40000000000 */
[----:B------:R-:W0:Y:S01]  /*0a60*/  I2F.RP R14, R10 ;  /* 0x0000000a000e7306 */ /* 0x000e220000209400 */
[----:B------:R-:W-:Y:S02]  /*0a70*/  ISETP.NE.AND P5, PT, R7, RZ, PT ;  /* 0x000000ff0700720c */ /* 0x000fe40003fa5270 */
[----:B------:R-:W-:-:S05]  /*0a80*/  IMAD.IADD R21, R3, 0x1, R12 ;  /* 0x0000000103157824 */ /* 0x000fca00078e020c */
[----:B------:R-:W3:Y:S01]  /*0a90*/  I2F.RP R13, R12 ;  /* 0x0000000c000d7306 */ /* 0x000ee20000209400 */
[----:B--2---:R-:W-:-:S07]  /*0aa0*/  VIADD R18, R6, 0xffffffe ;  /* 0x0ffffffe06127836 */ /* 0x004fce0000000000 */
[----:B0-----:R-:W0:Y:S08]  /*0ab0*/  MUFU.RCP R22, R14 ;  /* 0x0000000e00167308 */ /* 0x001e300000001000 */
[----:B---3--:R-:W2:Y:S08]  /*0ac0*/  MUFU.RCP R26, R13 ;  /* 0x0000000d001a7308 */ /* 0x008eb00000001000 */
[----:B------:R-:W3:Y:S01]  /*0ad0*/  F2I.FTZ.U32.TRUNC.NTZ R19, R18 ;  /* 0x0000001200137305 */ /* 0x000ee2000021f000 */
[----:B0-----:R-:W-:Y:S01]  /*0ae0*/  VIADD R22, R22, 0xffffffe ;  /* 0x0ffffffe16167836 */ /* 0x001fe20000000000 */
[----:B------:R-:W-:-:S05]  /*0af0*/  IABS R14, R4 ;  /* 0x00000004000e7213 */ /* 0x000fca0000000000 */
[----:B------:R-:W-:Y:S01]  /*0b00*/  IMAD.MOV R14, RZ, RZ, -R14 ;  /* 0x000000ffff0e7224 */ /* 0x000fe200078e0a0e */
[----:B------:R-:W0:Y:S01]  /*0b10*/  F2I.FTZ.U32.TRUNC.NTZ R23, R22 ;  /* 0x0000001600177305 */ /* 0x000e22000021f000 */
[----:B--2---:R-:W-:Y:S02]  /*0b20*/  VIADD R26, R26, 0xffffffe ;  /* 0x0ffffffe1a1a7836 */ /* 0x004fe40000000000 */
[----:B---3--:R-:W-:-:S05]  /*0b30*/  IMAD.MOV R6, RZ, RZ, -R19 ;  /* 0x000000ffff067224 */ /* 0x008fca00078e0a13 */
[----:B------:R-:W2:Y:S01]  /*0b40*/  F2I.FTZ.U32.TRUNC.NTZ R27, R26 ;  /* 0x0000001a001b7305 */ /* 0x000ea2000021f000 */
[----:B------:R-:W-:Y:S02]  /*0b50*/  IMAD.MOV.U32 R18, RZ, RZ, RZ ;  /* 0x000000ffff127224 */ /* 0x000fe400078e00ff */
[----:B------:R-:W-:Y:S02]  /*0b60*/  IMAD R13, R6, R11, RZ ;  /* 0x0000000b060d7224 */ /* 0x000fe400078e02ff */
[----:B------:R-:W-:Y:S02]  /*0b70*/  VIADD R6, R11, UR5 ;  /* 0x000000050b067c36 */ /* 0x000fe40008000000 */
[----:B------:R-:W-:Y:S01]  /*0b80*/  IMAD.HI.U32 R13, R19, R13, R18 ;  /* 0x0000000d130d7227 */ /* 0x000fe200078e0012 */
[----:B------:R-:W-:Y:S02]  /*0b90*/  IABS R18, R7 ;  /* 0x0000000700127213 */ /* 0x000fe40000000000 */
[----:B------:R-:W-:Y:S01]  /*0ba0*/  IABS R19, R21 ;  /* 0x0000001500137213 */ /* 0x000fe20000000000 */
[----:B0-----:R-:W-:-:S02]  /*0bb0*/  IMAD.MOV R3, RZ, RZ, -R23 ;  /* 0x000000ffff037224 */ /* 0x001fc400078e0a17 */
[----:B------:R-:W-:Y:S02]  /*0bc0*/  IMAD.MOV R18, RZ, RZ, -R18 ;  /* 0x000000ffff127224 */ /* 0x000fe400078e0a12 */
[--C-:B--2---:R-:W-:Y:S02]  /*0bd0*/  IMAD.MOV R15, RZ, RZ, -R27.reuse ;  /* 0x000000ffff0f7224 */ /* 0x104fe400078e0a1b */
[----:B------:R-:W-:Y:S02]  /*0be0*/  IMAD.MOV.U32 R26, RZ, RZ, RZ ;  /* 0x000000ffff1a7224 */ /* 0x000fe400078e00ff */
[----:B------:R-:W-:Y:S01]  /*0bf0*/  IMAD R20, R15, R12, RZ ;  /* 0x0000000c0f147224 */ /* 0x000fe200078e02ff */
[----:B------:R-:W-:Y:S01]  /*0c00*/  IABS R15, R6 ;  /* 0x00000006000f7213 */ /* 0x000fe20000000000 */
[----:B------:R-:W-:Y:S02]  /*0c10*/  IMAD R3, R3, R10, RZ ;  /* 0x0000000a03037224 */ /* 0x000fe400078e02ff */
[----:B------:R-:W-:-:S04]  /*0c20*/  IMAD.HI.U32 R20, R27, R20, R26 ;  /* 0x000000141b147227 */ /* 0x000fc800078e001a */
[----:B------:R-:W-:Y:S02]  /*0c30*/  IMAD.MOV.U32 R22, RZ, RZ, RZ ;  /* 0x000000ffff167224 */ /* 0x000fe400078e00ff */
[----:B------:R-:W-:-:S04]  /*0c40*/  IMAD.HI.U32 R20, R20, R19, RZ ;  /* 0x0000001314147227 */ /* 0x000fc800078e00ff */
[----:B------:R-:W-:Y:S02]  /*0c50*/  IMAD R27, R20, R18, R19 ;  /* 0x00000012141b7224 */ /* 0x000fe400078e0213 */
[----:B------:R-:W-:-:S03]  /*0c60*/  IMAD.HI.U32 R22, R23, R3, R22 ;  /* 0x0000000317167227 */ /* 0x000fc600078e0016 */
[----:B------:R-:W-:Y:S01]  /*0c70*/  ISETP.GT.U32.AND P4, PT, R12, R27, PT ;  /* 0x0000001b0c00720c */ /* 0x000fe20003f84070 */
[----:B------:R-:W-:-:S04]  /*0c80*/  IMAD.HI.U32 R13, R13, R15, RZ ;  /* 0x0000000f0d0d7227 */ /* 0x000fc800078e00ff */
[----:B------:R-:W-:-:S04]  /*0c90*/  IMAD.HI.U32 R22, R22, R19, RZ ;  /* 0x0000001316167227 */ /* 0x000fc800078e00ff */
[----:B------:R-:W-:Y:S01]  /*0ca0*/  IMAD R14, R13, R14, R15 ;  /* 0x0000000e0d0e7224 */ /* 0x000fe200078e020f */
[----:B------:R-:W-:Y:S02]  /*0cb0*/  IADD3 R3, -R22, RZ, RZ ;  /* 0x000000ff16037210 */ /* 0x000fe40007ffe1ff */
[----:B------:R-:W-:Y:S01]  /*0cc0*/  LOP3.LUT R15, R21, R12, RZ, 0x3c, !PT ;  /* 0x0000000c150f7212 */ /* 0x000fe200078e3cff */
[----:B------:R-:W-:Y:S01]  /*0cd0*/  @!P4 IMAD.IADD R27, R27, 0x1, -R12 ;  /* 0x000000011b1bc824 */ /* 0x000fe200078e0a0c */
[----:B------:R-:W-:Y:S01]  /*0ce0*/  ISETP.GT.U32.AND P3, PT, R11, R14, PT ;  /* 0x0000000e0b00720c */ /* 0x000fe20003f64070 */
[----:B------:R-:W-:Y:S01]  /*0cf0*/  IMAD R3, R10, R3, R19 ;  /* 0x000000030a037224 */ /* 0x000fe200078e0213 */
[----:B------:R-:W-:Y:S01]  /*0d00*/  ISETP.GE.AND P1, PT, R15, RZ, PT ;  /* 0x000000ff0f00720c */ /* 0x000fe20003f26270 */
[----:B------:R-:W-:Y:S01]  /*0d10*/  @!P4 VIADD R20, R20, 0x1 ;  /* 0x000000011414c836 */ /* 0x000fe20000000000 */
[----:B------:R-:W-:Y:S02]  /*0d20*/  ISETP.GE.U32.AND P2, PT, R27, R12, PT ;  /* 0x0000000c1b00720c */ /* 0x000fe40003f46070 */
[----:B------:R-:W-:-:S02]  /*0d30*/  ISETP.GT.U32.AND P0, PT, R10, R3, PT ;  /* 0x000000030a00720c */ /* 0x000fc40003f04070 */
[----:B------:R-:W-:Y:S02]  /*0d40*/  LOP3.LUT R21, R21, R0, RZ, 0x3c, !PT ;  /* 0x0000000015157212 */ /* 0x000fe400078e3cff */
[----:B------:R-:W-:-:S03]  /*0d50*/  LEA.HI.SX32 R15, R7, 0x1, 0x1 ;  /* 0x00000001070f7811 */ /* 0x000fc600078f0aff */
[----:B------:R-:W-:Y:S02]  /*0d60*/  @!P3 IMAD.IADD R14, R14, 0x1, -R11 ;  /* 0x000000010e0eb824 */ /* 0x000fe400078e0a0b */
[----:B------:R-:W-:Y:S01]  /*0d70*/  @!P3 VIADD R13, R13, 0x1 ;  /* 0x000000010d0db836 */ /* 0x000fe20000000000 */
[----:B------:R-:W-:Y:S01]  /*0d80*/  ISETP.NE.AND P3, PT, R4, RZ, PT ;  /* 0x000000ff0400720c */ /* 0x000fe20003f65270 */
[----:B------:R-:W-:Y:S01]  /*0d90*/  @P2 VIADD R20, R20, 0x1 ;  /* 0x0000000114142836 */ /* 0x000fe20000000000 */
[-C--:B------:R-:W-:Y:S01]  /*0da0*/  ISETP.GE.U32.AND P6, PT, R14, R11.reuse, PT ;  /* 0x0000000b0e00720c */ /* 0x080fe20003fc6070 */
[----:B------:R-:W-:Y:S01]  /*0db0*/  @!P0 IMAD.IADD R3, R3, 0x1, -R10 ;  /* 0x0000000103038824 */ /* 0x000fe200078e0a0a */
[----:B------:R-:W-:Y:S01]  /*0dc0*/  LOP3.LUT R14, R6, R11, RZ, 0x3c, !PT ;  /* 0x0000000b060e7212 */ /* 0x000fe200078e3cff */
[----:B------:R-:W-:Y:S01]  /*0dd0*/  @!P1 IMAD.MOV R20, RZ, RZ, -R20 ;  /* 0x000000ffff149224 */ /* 0x000fe200078e0a14 */
[----:B------:R-:W-:Y:S01]  /*0de0*/  @!P5 LOP3.LUT R20, RZ, R12, RZ, 0x33, !PT ;  /* 0x0000000cff14d212 */ /* 0x000fe200078e33ff */
[----:B------:R-:W-:Y:S01]  /*0df0*/  @!P0 VIADD R22, R22, 0x1 ;  /* 0x0000000116168836 */ /* 0x000fe20000000000 */
[----:B------:R-:W-:-:S02]  /*0e00*/  ISETP.GE.AND P2, PT, R14, RZ, PT ;  /* 0x000000ff0e00720c */ /* 0x000fc40003f46270 */
[----:B------:R-:W-:Y:S02]  /*0e10*/  ISETP.GE.U32.AND P4, PT, R3, R10, PT ;  /* 0x0000000a0300720c */ /* 0x000fe40003f86070 */
[----:B------:R-:W-:Y:S02]  /*0e20*/  ISETP.LT.U32.AND P0, PT, R8, R20, PT ;  /* 0x000000140800720c */ /* 0x000fe40003f01070 */
[----:B------:R-:W-:Y:S02]  /*0e30*/  SHF.R.S32.HI R3, RZ, 0x1f, R20 ;  /* 0x0000001fff037819 */ /* 0x000fe40000011414 */
[----:B------:R-:W-:Y:S02]  /*0e40*/  @P6 IADD3 R13, R13, 0x1, RZ ;  /* 0x000000010d0d6810 */ /* 0x000fe40007ffe0ff */
[----:B------:R-:W-:Y:S02]  /*0e50*/  ISETP.GE.AND P1, PT, R21, RZ, PT ;  /* 0x000000ff1500720c */ /* 0x000fe40003f26270 */
[C---:B------:R-:W-:Y:S01]  /*0e60*/  ISETP.LT.AND.EX P0, PT, R9.reuse, R3, PT, P0 ;  /* 0x000000030900720c */ /* 0x040fe20003f01300 */
[----:B------:R-:W-:Y:S01]  /*0e70*/  @!P2 IMAD.MOV R13, RZ, RZ, -R13 ;  /* 0x000000ffff0da224 */ /* 0x000fe200078e0a0d */
[----:B------:R-:W-:Y:S01]  /*0e80*/  @!P3 LOP3.LUT R13, RZ, R11, RZ, 0x33, !PT ;  /* 0x0000000bff0db212 */ /* 0x000fe200078e33ff */
[----:B------:R-:W-:Y:S01]  /*0e90*/  @P4 VIADD R22, R22, 0x1 ;  /* 0x0000000116164836 */ /* 0x000fe20000000000 */
[----:B------:R-:W-:-:S02]  /*0ea0*/  SEL R11, R9, R3, P0 ;  /* 0x00000003090b7207 */ /* 0x000fc40000000000 */
[----:B------:R-:W-:Y:S02]  /*0eb0*/  ISETP.NE.AND P2, PT, R0, RZ, PT ;  /* 0x000000ff0000720c */ /* 0x000fe40003f45270 */
[----:B------:R-:W-:Y:S02]  /*0ec0*/  LOP3.LUT R3, R9, R11, RZ, 0xfc, !PT ;  /* 0x0000000b09037212 */ /* 0x000fe400078efcff */
[----:B------:R-:W-:Y:S01]  /*0ed0*/  ISETP.GT.AND P5, PT, R7, RZ, PT ;  /* 0x000000ff0700720c */ /* 0x000fe20003fa4270 */
[----:B------:R-:W-:Y:S01]  /*0ee0*/  @!P1 IMAD.MOV R22, RZ, RZ, -R22 ;  /* 0x000000ffff169224 */ /* 0x000fe200078e0a16 */
[----:B------:R-:W-:Y:S02]  /*0ef0*/  ISETP.NE.U32.AND P1, PT, R3, RZ, PT ;  /* 0x000000ff0300720c */ /* 0x000fe40003f25070 */
[----:B------:R-:W-:Y:S02]  /*0f00*/  SHF.R.S32.HI R10, RZ, 0x1f, R7 ;  /* 0x0000001fff0a7819 */ /* 0x000fe40000011407 */
[----:B------:R-:W-:-:S02]  /*0f10*/  ISETP.LT.U32.AND P3, PT, R32, R13, PT ;  /* 0x0000000d2000720c */ /* 0x000fc40003f61070 */
[----:B------:R-:W-:Y:S02]  /*0f20*/  SHF.R.S32.HI R7, RZ, 0x1f, R13 ;  /* 0x0000001fff077819 */ /* 0x000fe4000001140d */
[----:B------:R-:W-:Y:S02]  /*0f30*/  @!P2 LOP3.LUT R22, RZ, R0, RZ, 0x33, !PT ;  /* 0x00000000ff16a212 */ /* 0x000fe400078e33ff */
[C---:B------:R-:W-:Y:S01]  /*0f40*/  ISETP.LT.AND.EX P3, PT, R33.reuse, R7, PT, P3 ;  /* 0x000000072100720c */ /* 0x040fe20003f61330 */
[----:B------:R-:W-:Y:S01]  /*0f50*/  @!P5 IMAD.MOV R15, RZ, RZ, R10 ;  /* 0x000000ffff0fd224 */ /* 0x000fe200078e020a */
[----:B------:R-:W-:Y:S02]  /*0f60*/  SEL R12, R8, R20, P0 ;  /* 0x00000014080c7207 */ /* 0x000fe40000000000 */
[----:B------:R-:W-:Y:S01]  /*0f70*/  SEL R14, R32, R13, P3 ;  /* 0x0000000d200e7207 */ /* 0x000fe20001800000 */
[----:B------:R-:W-:Y:S01]  /*0f80*/  IMAD R3, R22, R15, RZ ;  /* 0x0000000f16037224 */ /* 0x000fe200078e02ff */
[----:B------:R-:W-:Y:S01]  /*0f90*/  SEL R13, R33, R7, P3 ;  /* 0x00000007210d7207 */ /* 0x000fe20001800000 */
[----:B-1----:R-:W-:Y:S06]  /*0fa0*/  @!P1 BRA `(.L_x_9) ;  /* 0x0000000000249947 */ /* 0x002fec0003800000 */
        /* <DEDUP_REMOVED lines=9> */
.L_x_9:
[----:B------:R-:W0:Y:S01]  /*1040*/  I2F.U32.RP R9, R12 ;  /* 0x0000000c00097306 */ /* 0x000e220000209000 */
[----:B------:R-:W-:-:S07]  /*1050*/  ISETP.NE.U32.AND P0, PT, R12, RZ, PT ;  /* 0x000000ff0c00720c */ /* 0x000fce0003f05070 */
[----:B0-----:R-:W0:Y:S02]  /*1060*/  MUFU.RCP R18, R9 ;  /* 0x0000000900127308 */ /* 0x001e240000001000 */
[----:B0-----:R-:W-:Y:S01]  /*1070*/  IADD3 R18, R18, 0xffffffe, RZ ;  /* 0x0ffffffe12127810 */ /* 0x001fe20007ffe0ff */
[----:B------:R-:W-:-:S05]  /*1080*/  IMAD.MOV.U32 R9, RZ, RZ, RZ ;  /* 0x000000ffff097224 */ /* 0x000fca00078e00ff */
[----:B------:R-:W0:Y:S02]  /*1090*/  F2I.FTZ.U32.TRUNC.NTZ R19, R18 ;  /* 0x0000001200137305 */ /* 0x000e24000021f000 */
[----:B0-----:R-:W-:Y:S01]  /*10a0*/  IADD3 R0, RZ, -R19, RZ ;  /* 0x80000013ff007210 */ /* 0x001fe20007ffe0ff */
[----:B------:R-:W-:-:S04]  /*10b0*/  IMAD.MOV.U32 R18, RZ, RZ, RZ ;  /* 0x000000ffff127224 */ /* 0x000fc800078e00ff */
[----:B------:R-:W-:-:S04]  /*10c0*/  IMAD R0, R0, R12, RZ ;  /* 0x0000000c00007224 */ /* 0x000fc800078e02ff */
[----:B------:R-:W-:-:S06]  /*10d0*/  IMAD.HI.U32 R19, R19, R0, R18 ;  /* 0x0000000013137227 */ /* 0x000fcc00078e0012 */
[----:B------:R-:W-:-:S05]  /*10e0*/  IMAD.HI.U32 R0, R19, R8, RZ ;  /* 0x0000000813007227 */ /* 0x000fca00078e00ff */
[----:B------:R-:W-:-:S05]  /*10f0*/  IADD3 R7, -R0, RZ, RZ ;  /* 0x000000ff00077210 */ /* 0x000fca0007ffe1ff */
[----:B------:R-:W-:-:S05]  /*1100*/  IMAD R7, R12, R7, R8 ;  /* 0x000000070c077224 */ /* 0x000fca00078e0208 */
[----:B------:R-:W-:-:S13]  /*1110*/  ISETP.GE.U32.AND P2, PT, R7, R12, PT ;  /* 0x0000000c0700720c */ /* 0x000fda0003f46070 */
[----:B------:R-:W-:Y:S01]  /*1120*/  @P2 IMAD.IADD R7, R7, 0x1, -R12 ;  /* 0x0000000107072824 */ /* 0x000fe200078e0a0c */
[----:B------:R-:W-:-:S04]  /*1130*/  @P2 IADD3 R0, R0, 0x1, RZ ;  /* 0x0000000100002810 */ /* 0x000fc80007ffe0ff */
[----:B------:R-:W-:-:S13]  /*1140*/  ISETP.GE.U32.AND P1, PT, R7, R12, PT ;  /* 0x0000000c0700720c */ /* 0x000fda0003f26070 */
[----:B------:R-:W-:Y:S01]  /*1150*/  @P1 VIADD R0, R0, 0x1 ;  /* 0x0000000100001836 */ /* 0x000fe20000000000 */
[----:B------:R-:W-:-:S04]  /*1160*/  @!P0 LOP3.LUT R0, RZ, R12, RZ, 0x33, !PT ;  /* 0x0000000cff008212 */ /* 0x000fc800078e33ff */
[----:B------:R-:W-:Y:S02]  /*1170*/  MOV R8, R0 ;  /* 0x0000000000087202 */ /* 0x000fe40000000f00 */
.L_x_10:
[----:B------:R-:W-:Y:S05]  /*1180*/  BSYNC B0 ;  /* 0x0000000000007941 */ /* 0x000fea0003800000 */
.L_x_8:
[----:B------:R-:W-:Y:S01]  /*1190*/  SHF.R.S32.HI R30, RZ, 0x1f, R35 ;  /* 0x0000001fff1e7819 */ /* 0x000fe20000011423 */
[----:B------:R-:W-:Y:S01]  /*11a0*/  ULDC UR4, c[0x0][0x3c4] ;  /* 0x0000f10000047ab9 */ /* 0x000fe20000000800 */
[----:B------:R-:W-:Y:S01]  /*11b0*/  IADD3 R19, P0, R28, -UR7, RZ ;  /* 0x800000071c137c10 */ /* 0x000fe2000ff1e0ff */
[----:B------:R-:W-:Y:S01]  /*11c0*/  ULDC.64 UR8, c[0x0][0x208] ;  /* 0x0000820000087ab9 */ /* 0x000fe20000000a00 */
[----:B------:R-:W-:Y:S02]  /*11d0*/  LEA.HI R7, R30, R35, RZ, 0x3 ;  /* 0x000000231e077211 */ /* 0x000fe400078f18ff */
[----:B------:R-:W-:Y:S02]  /*11e0*/  IADD3.X R15, R5, ~UR6, RZ, P0, !PT ;  /* 0x80000006050f7c10 */ /* 0x000fe400087fe4ff */
[----:B------:R-:W-:Y:S02]  /*11f0*/  LOP3.LUT R0, R7, 0xfffffff8, RZ, 0xc0, !PT ;  /* 0xfffffff807007812 */ /* 0x000fe400078ec0ff */
[----:B------:R-:W-:-:S03]  /*1200*/  SHF.R.S32.HI R7, RZ, 0x3, R7 ;  /* 0x00000003ff077819 */ /* 0x000fc60000011407 */
[----:B------:R-:W-:Y:S02]  /*1210*/  IMAD.IADD R0, R35, 0x1, -R0 ;  /* 0x0000000123007824 */ /* 0x000fe400078e0a00 */
[C---:B------:R-:W-:Y:S02]  /*1220*/  VIADD R21, R7.reuse, 0x10 ;  /* 0x0000001007157836 */ /* 0x040fe40000000000 */
[----:B------:R-:W-:Y:S01]  /*1230*/  VIADD R27, R7, 0x20 ;  /* 0x00000020071b7836 */ /* 0x000fe20000000000 */
[----:B------:R-:W-:Y:S01]  /*1240*/  ISETP.GT.U32.AND P1, PT, R19, R0, PT ;  /* 0x000000001300720c */ /* 0x000fe20003f24070 */
[----:B------:R-:W-:Y:S01]  /*1250*/  VIADD R34, R7, 0x30 ;  /* 0x0000003007227836 */ /* 0x000fe20000000000 */
[----:B------:R-:W-:Y:S02]  /*1260*/  SHF.R.S32.HI R10, RZ, 0x1f, R0 ;  /* 0x0000001fff0a7819 */ /* 0x000fe40000011400 */
[----:B------:R-:W-:Y:S02]  /*1270*/  IADD3 R36, P3, R0, UR7, RZ ;  /* 0x0000000700247c10 */ /* 0x000fe4000ff7e0ff */
[----:B------:R-:W-:-:S02]  /*1280*/  ISETP.GT.AND.EX P1, PT, R15, R10, PT, P1 ;  /* 0x0000000a0f00720c */ /* 0x000fc40003f24310 */
[----:B------:R-:W-:Y:S02]  /*1290*/  IADD3.X R37, R10, UR6, RZ, P3, !PT ;  /* 0x000000060a257c10 */ /* 0x000fe40009ffe4ff */
[----:B------:R-:W-:Y:S02]  /*12a0*/  ISETP.GE.OR P0, PT, R21, UR4, !P1 ;  /* 0x0000000415007c0c */ /* 0x000fe4000cf06670 */
[----:B------:R-:W-:Y:S02]  /*12b0*/  ISETP.GE.OR P2, PT, R7, UR4, !P1 ;  /* 0x0000000407007c0c */ /* 0x000fe4000cf46670 */
[----:B------:R-:W-:Y:S02]  /*12c0*/  ISETP.GE.OR P6, PT, R27, UR4, !P1 ;  /* 0x000000041b007c0c */ /* 0x000fe4000cfc6670 */
[----:B------:R-:W-:-:S07]  /*12d0*/  ISETP.GE.OR P5, PT, R34, UR4, !P1 ;  /* 0x0000000422007c0c */ /* 0x000fce000cfa6670 */
[----:B------:R-:W0:Y:S01]  /*12e0*/  @!P0 LDC.64 R18, c[0x0][0x2b8] ;  /* 0x0000ae00ff128b82 */ /* 0x000e220000000a00 */
[----:B------:R-:W-:Y:S01]  /*12f0*/  @!P0 SHF.R.S32.HI R15, RZ, 0x1f, R21 ;  /* 0x0000001fff0f8819 */ /* 0x000fe20000011415 */
[--C-:B------:R-:W-:Y:S02]  /*1300*/  @!P2 IMAD.MOV.U32 R48, RZ, RZ, R36.reuse ;  /* 0x000000ffff30a224 */ /* 0x100fe400078e0024 */
[----:B------:R-:W-:Y:S01]  /*1310*/  @!P2 IMAD.MOV.U32 R49, RZ, RZ, R37 ;  /* 0x000000ffff31a224 */ /* 0x000fe200078e0025 */
[----:B------:R-:W-:Y:S01]  /*1320*/  @!P6 SHF.R.S32.HI R29, RZ, 0x1f, R27 ;  /* 0x0000001fff1de819 */ /* 0x000fe2000001141b */
[----:B------:R-:W-:Y:S01]  /*1330*/  @!P0 IMAD R10, R15, R28, RZ ;  /* 0x0000001c0f0a8224 */ /* 0x000fe200078e02ff */
[----:B------:R-:W-:Y:S01]  /*1340*/  @!P2 SHF.R.S32.HI R15, RZ, 0x1f, R7 ;  /* 0x0000001fff0fa819 */ /* 0x000fe20000011407 */
[----:B------:R-:W1:Y:S01]  /*1350*/  @!P2 LDC.64 R22, c[0x0][0x2b8] ;  /* 0x0000ae00ff16ab82 */ /* 0x000e620000000a00 */
[----:B------:R-:W-:Y:S01]  /*1360*/  @!P0 IMAD.WIDE.U32 R46, R28, R21, R36 ;  /* 0x000000151c2e8225 */ /* 0x000fe200078e0024 */
[----:B------:R-:W-:-:S03]  /*1370*/  @!P6 MOV R42, R36 ;  /* 0x00000024002ae202 */ /* 0x000fc60000000f00 */
[----:B------:R-:W-:Y:S02]  /*1380*/  @!P2 IMAD R24, R15, R28, RZ ;  /* 0x0000001c0f18a224 */ /* 0x000fe400078e02ff */
[----:B------:R-:W-:-:S04]  /*1390*/  @!P2 IMAD.WIDE.U32 R48, R28, R7, R48 ;  /* 0x000000071c30a225 */ /* 0x000fc800078e0030 */
[-C--:B------:R-:W-:Y:S02]  /*13a0*/  @!P2 IMAD R15, R7, R5.reuse, R24 ;  /* 0x00000005070fa224 */ /* 0x080fe400078e0218 */
[----:B------:R-:W-:Y:S02]  /*13b0*/  @!P0 IMAD R10, R21, R5, R10 ;  /* 0x00000005150a8224 */ /* 0x000fe400078e020a */
[----:B------:R-:W2:Y:S01]  /*13c0*/  @!P6 LDC.64 R20, c[0x0][0x2b8] ;  /* 0x0000ae00ff14eb82 */ /* 0x000ea20000000a00 */
[----:B0-----:R-:W-:Y:S01]  /*13d0*/  @!P0 LEA R44, P3, R46, R18, 0x2 ;  /* 0x000000122e2c8211 */ /* 0x001fe200078610ff */
[----:B------:R-:W-:Y:S01]  /*13e0*/  @!P2 IMAD.IADD R18, R49, 0x1, R15 ;  /* 0x000000013112a824 */ /* 0x000fe200078e020f */
[----:B------:R-:W-:Y:S01]  /*13f0*/  MOV R15, 0xff800000 ;  /* 0xff800000000f7802 */ /* 0x000fe20000000f00 */
[----:B------:R-:W-:Y:S02]  /*1400*/  @!P0 IMAD.IADD R10, R47, 0x1, R10 ;  /* 0x000000012f0a8824 */ /* 0x000fe400078e020a */
[----:B------:R-:W-:-:S02]  /*1410*/  @!P6 IMAD.MOV.U32 R43, RZ, RZ, R37 ;  /* 0x000000ffff2be224 */ /* 0x000fc400078e0025 */
[----:B------:R-:W-:Y:S01]  /*1420*/  @!P6 IMAD R38, R29, R28, RZ ;  /* 0x0000001c1d26e224 */ /* 0x000fe200078e02ff */
[----:B-1----:R-:W-:Y:S01]  /*1430*/  @!P2 LEA R40, P4, R48, R22, 0x2 ;  /* 0x000000163028a211 */ /* 0x002fe200078810ff */
[----:B------:R-:W-:Y:S01]  /*1440*/  VIADD R22, R7, 0x40 ;  /* 0x0000004007167836 */ /* 0x000fe20000000000 */
[----:B------:R-:W-:Y:S01]  /*1450*/  @!P0 LEA.HI.X R45, R46, R19, R10, 0x2, P3 ;  /* 0x000000132e2d8211 */ /* 0x000fe200018f140a */
[----:B------:R-:W-:Y:S01]  /*1460*/  @!P6 IMAD.WIDE.U32 R42, R28, R27, R42 ;  /* 0x0000001b1c2ae225 */ /* 0x000fe200078e002a */
[----:B------:R-:W-:Y:S02]  /*1470*/  @!P2 LEA.HI.X R41, R48, R23, R18, 0x2, P4 ;  /* 0x000000173029a211 */ /* 0x000fe400020f1412 */
[----:B------:R-:W-:Y:S01]  /*1480*/  ISETP.GE.OR P4, PT, R22, UR4, !P1 ;  /* 0x0000000416007c0c */ /* 0x000fe2000cf86670 */
[----:B------:R-:W0:Y:S01]  /*1490*/  @!P5 LDC.64 R18, c[0x0][0x2b8] ;  /* 0x0000ae00ff12db82 */ /* 0x000e220000000a00 */
[----:B------:R-:W-:Y:S01]  /*14a0*/  @!P6 IMAD R38, R27, R5, R38 ;  /* 0x000000051b26e224 */ /* 0x000fe200078e0226 */
[----:B------:R-:W-:Y:S01]  /*14b0*/  @!P5 SHF.R.S32.HI R23, RZ, 0x1f, R34 ;  /* 0x0000001fff17d819 */ /* 0x000fe20000011422 */
[----:B------:R-:W-:Y:S01]  /*14c0*/  VIADD R31, R7, 0x50 ;  /* 0x00000050071f7836 */ /* 0x000fe20000000000 */
[----:B------:R1:W3:Y:S01]  /*14d0*/  @!P0 LDG.E R15, desc[UR8][R44.64] ;  /* 0x000000082c0f8981 */ /* 0x0002e2000c1e1900 */
[----:B------:R-:W-:-:S07]  /*14e0*/  IMAD.MOV.U32 R24, RZ, RZ, -0x800000 ;  /* 0xff800000ff187424 */ /* 0x000fce00078e00ff */
[----:B------:R-:W4:Y:S01]  /*14f0*/  @!P4 LDC.64 R26, c[0x0][0x2b8] ;  /* 0x0000ae00ff1acb82 */ /* 0x000f220000000a00 */
[----:B------:R-:W-:Y:S01]  /*1500*/  @!P5 IMAD R23, R23, R28, RZ ;  /* 0x0000001c1717d224 */ /* 0x000fe200078e02ff */
[----:B------:R-:W-:Y:S01]  /*1510*/  ISETP.GE.OR P3, PT, R31, UR4, !P1 ;  /* 0x000000041f007c0c */ /* 0x000fe2000cf66670 */
[C---:B------:R-:W-:Y:S01]  /*1520*/  VIADD R29, R7.reuse, 0x60 ;  /* 0x00000060071d7836 */ /* 0x040fe20000000000 */
[----:B------:R2:W5:Y:S01]  /*1530*/  @!P2 LDG.E R24, desc[UR8][R40.64] ;  /* 0x000000082818a981 */ /* 0x000562000c1e1900 */
[----:B------:R-:W-:Y:S02]  /*1540*/  VIADD R10, R7, 0x70 ;  /* 0x00000070070a7836 */ /* 0x000fe40000000000 */
[----:B------:R-:W-:Y:S01]  /*1550*/  @!P6 IMAD.IADD R38, R43, 0x1, R38 ;  /* 0x000000012b26e824 */ /* 0x000fe200078e0226 */
[----:B------:R-:W-:Y:S01]  /*1560*/  @!P4 SHF.R.S32.HI R39, RZ, 0x1f, R22 ;  /* 0x0000001fff27c819 */ /* 0x000fe20000011416 */
[----:B------:R-:W-:Y:S01]  /*1570*/  @!P5 IMAD R23, R34, R5, R23 ;  /* 0x000000052217d224 */ /* 0x000fe200078e0217 */
[----:B------:R-:W-:-:S02]  /*1580*/  ISETP.GE.OR P2, PT, R29, UR4, !P1 ;  /* 0x000000041d007c0c */ /* 0x000fc4000cf46670 */
[----:B-1----:R-:W-:Y:S01]  /*1590*/  @!P5 MOV R45, R37 ;  /* 0x00000025002dd202 */ /* 0x002fe20000000f00 */
[----:B------:R-:W-:Y:S01]  /*15a0*/  @!P5 IMAD.MOV.U32 R44, RZ, RZ, R36 ;  /* 0x000000ffff2cd224 */ /* 0x000fe200078e0024 */
[----:B------:R-:W-:-:S03]  /*15b0*/  ISETP.GE.OR P1, PT, R10, UR4, !P1 ;  /* 0x000000040a007c0c */ /* 0x000fc6000cf26670 */
[----:B------:R-:W-:Y:S01]  /*15c0*/  @!P5 IMAD.WIDE.U32 R44, R28, R34, R44 ;  /* 0x000000221c2cd225 */ /* 0x000fe200078e002c */
[----:B--2---:R-:W-:-:S03]  /*15d0*/  @!P6 LEA R40, P0, R42, R20, 0x2 ;  /* 0x000000142a28e211 */ /* 0x004fc600078010ff */
[----:B------:R-:W-:Y:S02]  /*15e0*/  @!P5 IMAD.IADD R23, R45, 0x1, R23 ;  /* 0x000000012d17d824 */ /* 0x000fe400078e0217 */
[----:B------:R-:W-:Y:S01]  /*15f0*/  @!P4 IMAD.MOV.U32 R48, RZ, RZ, R36 ;  /* 0x000000ffff30c224 */ /* 0x000fe200078e0024 */
[----:B------:R-:W-:Y:S01]  /*1600*/  @!P6 LEA.HI.X R41, R42, R21, R38, 0x2, P0 ;  /* 0x000000152a29e211 */ /* 0x000fe200000f1426 */
[----:B------:R-:W-:Y:S01]  /*1610*/  @!P4 IMAD.MOV.U32 R49, RZ, RZ, R37 ;  /* 0x000000ffff31c224 */ /* 0x000fe200078e0025 */
[----:B0-----:R-:W-:Y:S01]  /*1620*/  @!P5 LEA R42, P0, R44, R18, 0x2 ;  /* 0x000000122c2ad211 */ /* 0x001fe200078010ff */
[----:B------:R-:W-:Y:S01]  /*1630*/  @!P4 IMAD R39, R39, R28, RZ ;  /* 0x0000001c2727c224 */ /* 0x000fe200078e02ff */
[----:B------:R-:W0:Y:S01]  /*1640*/  @!P2 LDC.64 R20, c[0x0][0x2b8] ;  /* 0x0000ae00ff14ab82 */ /* 0x000e220000000a00 */
[----:B------:R-:W-:Y:S01]  /*1650*/  @!P4 IMAD.WIDE.U32 R48, R28, R22, R48 ;  /* 0x000000161c30c225 */ /* 0x000fe200078e0030 */
[----:B------:R-:W-:Y:S02]  /*1660*/  @!P5 LEA.HI.X R43, R44, R19, R23, 0x2, P0 ;  /* 0x000000132c2bd211 */ /* 0x000fe400000f1417 */
[----:B------:R-:W-:Y:S01]  /*1670*/  @!P3 SHF.R.S32.HI R19, RZ, 0x1f, R31 ;  /* 0x0000001fff13b819 */ /* 0x000fe2000001141f */
[----:B------:R-:W-:Y:S01]  /*1680*/  @!P4 IMAD R18, R22, R5, R39 ;  /* 0x000000051612c224 */ /* 0x000fe200078e0227 */
[----:B----4-:R-:W-:-:S02]  /*1690*/  @!P4 LEA R46, P0, R48, R26, 0x2 ;  /* 0x0000001a302ec211 */ /* 0x010fc400078010ff */
[----:B------:R-:W1:Y:S01]  /*16a0*/  @!P3 LDC.64 R22, c[0x0][0x2b8] ;  /* 0x0000ae00ff16bb82 */ /* 0x000e620000000a00 */
[----:B------:R-:W-:Y:S01]  /*16b0*/  @!P3 IMAD R34, R19, R28, RZ ;  /* 0x0000001c1322b224 */ /* 0x000fe200078e02ff */
[----:B------:R-:W-:-:S06]  /*16c0*/  @!P4 IADD3 R26, R49, R18, RZ ;  /* 0x00000012311ac210 */ /* 0x000fcc0007ffe0ff */
[----:B------:R-:W2:Y:S01]  /*16d0*/  @!P1 LDC.64 R18, c[0x0][0x2b8] ;  /* 0x0000ae00ff129b82 */ /* 0x000ea20000000a00 */
[----:B------:R-:W-:Y:S01]  /*16e0*/  @!P4 LEA.HI.X R47, R48, R27, R26, 0x2, P0 ;  /* 0x0000001b302fc211 */ /* 0x000fe200000f141a */
[----:B------:R-:W-:Y:S01]  /*16f0*/  @!P3 IMAD.MOV.U32 R44, RZ, RZ, R36 ;  /* 0x000000ffff2cb224 */ /* 0x000fe200078e0024 */
[----:B------:R-:W-:Y:S01]  /*1700*/  @!P1 SHF.R.S32.HI R27, RZ, 0x1f, R10 ;  /* 0x0000001fff1b9819 */ /* 0x000fe2000001140a */
[----:B------:R-:W-:Y:S01]  /*1710*/  @!P3 IMAD.MOV.U32 R45, RZ, RZ, R37 ;  /* 0x000000ffff2db224 */ /* 0x000fe200078e0025 */
[----:B------:R-:W-:Y:S01]  /*1720*/  @!P2 SHF.R.S32.HI R39, RZ, 0x1f, R29 ;  /* 0x0000001fff27a819 */ /* 0x000fe2000001141d */
[----:B------:R-:W-:Y:S02]  /*1730*/  @!P3 IMAD R34, R31, R5, R34 ;  /* 0x000000051f22b224 */ /* 0x000fe400078e0222 */
[----:B------:R-:W-:-:S04]  /*1740*/  @!P3 IMAD.WIDE.U32 R44, R28, R31, R44 ;  /* 0x0000001f1c2cb225 */ /* 0x000fc800078e002c */
[-C--:B------:R-:W-:Y:S02]  /*1750*/  @!P1 IMAD R31, R27, R28.reuse, RZ ;  /* 0x0000001c1b1f9224 */ /* 0x080fe400078e02ff */
[----:B------:R-:W-:Y:S02]  /*1760*/  @!P2 IMAD R38, R39, R28, RZ ;  /* 0x0000001c2726a224 */ /* 0x000fe400078e02ff */
[--C-:B------:R-:W-:Y:S02]  /*1770*/  @!P2 IMAD.MOV.U32 R48, RZ, RZ, R36.reuse ;  /* 0x000000ffff30a224 */ /* 0x100fe400078e0024 */
[--C-:B------:R-:W-:Y:S02]  /*1780*/  @!P2 IMAD.MOV.U32 R49, RZ, RZ, R37.reuse ;  /* 0x000000ffff31a224 */ /* 0x100fe400078e0025 */
[----:B------:R-:W-:-:S04]  /*1790*/  @!P1 IMAD.WIDE.U32 R36, R28, R10, R36 ;  /* 0x0000000a1c249225 */ /* 0x000fc800078e0024 */
[-C--:B------:R-:W-:Y:S02]  /*17a0*/  @!P1 IMAD R31, R10, R5.reuse, R31 ;  /* 0x000000050a1f9224 */ /* 0x080fe400078e021f */
[----:B------:R-:W-:Y:S02]  /*17b0*/  @!P2 IMAD R38, R29, R5, R38 ;  /* 0x000000051d26a224 */ /* 0x000fe400078e0226 */
[----:B------:R-:W-:Y:S01]  /*17c0*/  @!P2 IMAD.WIDE.U32 R48, R28, R29, R48 ;  /* 0x0000001d1c30a225 */ /* 0x000fe200078e0030 */
[----:B--2---:R-:W-:-:S03]  /*17d0*/  @!P1 LEA R18, P0, R36, R18, 0x2 ;  /* 0x0000001224129211 */ /* 0x004fc600078010ff */
[----:B------:R-:W-:Y:S02]  /*17e0*/  IMAD.MOV.U32 R26, RZ, RZ, -0x800000 ;  /* 0xff800000ff1a7424 */ /* 0x000fe400078e00ff */
[----:B------:R-:W-:Y:S02]  /*17f0*/  IMAD.MOV.U32 R29, RZ, RZ, -0x800000 ;  /* 0xff800000ff1d7424 */ /* 0x000fe400078e00ff */
[----:B------:R-:W-:Y:S02]  /*1800*/  @!P1 IMAD.IADD R31, R37, 0x1, R31 ;  /* 0x00000001251f9824 */ /* 0x000fe400078e021f */
[----:B------:R-:W-:Y:S01]  /*1810*/  IMAD.MOV.U32 R27, RZ, RZ, -0x800000 ;  /* 0xff800000ff1b7424 */ /* 0x000fe200078e00ff */
[----:B------:R2:W4:Y:S01]  /*1820*/  @!P6 LDG.E R26, desc[UR8][R40.64] ;  /* 0x00000008281ae981 */ /* 0x000522000c1e1900 */
[----:B------:R-:W-:Y:S01]  /*1830*/  @!P3 IADD3 R34, R45, R34, RZ ;  /* 0x000000222d22b210 */ /* 0x000fe20007ffe0ff */
[----:B------:R-:W-:Y:S01]  /*1840*/  @!P2 IMAD.IADD R38, R49, 0x1, R38 ;  /* 0x000000013126a824 */ /* 0x000fe200078e0226 */
[----:B------:R-:W-:Y:S01]  /*1850*/  @!P1 LEA.HI.X R19, R36, R19, R31, 0x2, P0 ;  /* 0x0000001324139211 */ /* 0x000fe200000f141f */
[----:B------:R-:W4:Y:S01]  /*1860*/  @!P5 LDG.E R29, desc[UR8][R42.64] ;  /* 0x000000082a1dd981 */ /* 0x000f22000c1e1900 */
[----:B-1----:R-:W-:Y:S01]  /*1870*/  @!P3 LEA R22, P5, R44, R22, 0x2 ;  /* 0x000000162c16b211 */ /* 0x002fe200078a10ff */
[----:B------:R-:W-:Y:S01]  /*1880*/  IMAD.MOV.U32 R31, RZ, RZ, -0x800000 ;  /* 0xff800000ff1f7424 */ /* 0x000fe200078e00ff */
[----:B------:R-:W1:Y:S01]  /*1890*/  LDC R37, c[0x0][0x270] ;  /* 0x00009c00ff257b82 */ /* 0x000e620000000800 */
[----:B------:R-:W4:Y:S01]  /*18a0*/  @!P4 LDG.E R27, desc[UR8][R46.64] ;  /* 0x000000082e1bc981 */ /* 0x000f22000c1e1900 */
[----:B0-----:R-:W-:-:S02]  /*18b0*/  @!P2 LEA R20, P4, R48, R20, 0x2 ;  /* 0x000000143014a211 */ /* 0x001fc400078810ff */
[----:B------:R-:W-:Y:S01]  /*18c0*/  @!P3 LEA.HI.X R23, R44, R23, R34, 0x2, P5 ;  /* 0x000000172c17b211 */ /* 0x000fe200028f1422 */
[----:B------:R-:W-:Y:S01]  /*18d0*/  IMAD.MOV.U32 R34, RZ, RZ, -0x800000 ;  /* 0xff800000ff227424 */ /* 0x000fe200078e00ff */
[----:B------:R0:W4:Y:S01]  /*18e0*/  @!P1 LDG.E R31, desc[UR8][R18.64] ;  /* 0x00000008121f9981 */ /* 0x000122000c1e1900 */
[----:B------:R-:W-:Y:S01]  /*18f0*/  IMAD.MOV.U32 R36, RZ, RZ, -0x800000 ;  /* 0xff800000ff247424 */ /* 0x000fe200078e00ff */
[----:B------:R-:W-:-:S03]  /*1900*/  @!P2 LEA.HI.X R21, R48, R21, R38, 0x2, P4 ;  /* 0x000000153015a211 */ /* 0x000fc600020f1426 */
[----:B------:R0:W4:Y:S04]  /*1910*/  @!P3 LDG.E R34, desc[UR8][R22.64] ;  /* 0x000000081622b981 */ /* 0x000128000c1e1900 */
[----:B------:R0:W4:Y:S01]  /*1920*/  @!P2 LDG.E R36, desc[UR8][R20.64] ;  /* 0x000000081424a981 */ /* 0x000122000c1e1900 */
[----:B-1----:R-:W-:-:S04]  /*1930*/  IABS R38, R37 ;  /* 0x0000002500267213 */ /* 0x002fc80000000000 */
[----:B------:R-:W2:Y:S08]  /*1940*/  I2F.U32.RP R39, R38 ;  /* 0x0000002600277306 */ /* 0x000eb00000209000 */
[----:B--2---:R-:W1:Y:S01]  /*1950*/  MUFU.RCP R40, R39 ;  /* 0x0000002700287308 */ /* 0x004e620000001000 */
[----:B------:R-:W2:Y:S01]  /*1960*/  S2R R10, SR_CgaCtaId ;  /* 0x00000000000a7919 */ /* 0x000ea20000008800 */
[----:B-1----:R-:W-:-:S06]  /*1970*/  IADD3 R40, R40, 0xffffffe, RZ ;  /* 0x0ffffffe28287810 */ /* 0x002fcc0007ffe0ff */
[----:B------:R-:W1:Y:S01]  /*1980*/  F2I.FTZ.U32.TRUNC.NTZ R41, R40 ;  /* 0x0000002800297305 */ /* 0x000e62000021f000 */
[----:B0-----:R-:W-:Y:S02]  /*1990*/  IABS R18, R6 ;  /* 0x0000000600127213 */ /* 0x001fe40000000000 */
[----:B------:R-:W-:Y:S01]  /*19a0*/  IABS R19, R37 ;  /* 0x0000002500137213 */ /* 0x000fe20000000000 */
[----:B-1----:R-:W-:Y:S02]  /*19b0*/  IMAD.MOV R22, RZ, RZ, -R41 ;  /* 0x000000ffff167224 */ /* 0x002fe400078e0a29 */
[----:B------:R-:W-:Y:S02]  /*19c0*/  IMAD.MOV.U32 R40, RZ, RZ, RZ ;  /* 0x000000ffff287224 */ /* 0x000fe400078e00ff */
[----:B------:R-:W-:-:S04]  /*19d0*/  IMAD R23, R22, R38, RZ ;  /* 0x0000002616177224 */ /* 0x000fc800078e02ff */
[----:B------:R-:W-:Y:S01]  /*19e0*/  IMAD.HI.U32 R23, R41, R23, R40 ;  /* 0x0000001729177227 */ /* 0x000fe200078e0028 */
[----:B------:R-:W-:-:S03]  /*19f0*/  MOV R21, 0x400 ;  /* 0x0000040000157802 */ /* 0x000fc60000000f00 */
[----:B------:R-:W-:Y:S02]  /*1a00*/  IMAD.MOV R19, RZ, RZ, -R19 ;  /* 0x000000ffff137224 */ /* 0x000fe400078e0a13 */
[----:B------:R-:W-:Y:S01]  /*1a10*/  IMAD.HI.U32 R20, R23, R18, RZ ;  /* 0x0000001217147227 */ /* 0x000fe200078e00ff */
[----:B--2---:R-:W-:-:S03]  /*1a20*/  LEA R10, R10, R21, 0x18 ;  /* 0x000000150a0a7211 */ /* 0x004fc600078ec0ff */
[----:B------:R-:W-:Y:S01]  /*1a30*/  IMAD R19, R20, R19, R18 ;  /* 0x0000001314137224 */ /* 0x000fe200078e0212 */
[C---:B------:R-:W-:Y:S02]  /*1a40*/  ISETP.GT.AND P1, PT, R35.reuse, 0x37f, PT ;  /* 0x0000037f2300780c */ /* 0x040fe40003f24270 */
[C---:B------:R-:W-:Y:S02]  /*1a50*/  ISETP.GT.AND P2, PT, R35.reuse, 0x3ff, PT ;  /* 0x000003ff2300780c */ /* 0x040fe40003f44270 */
[----:B------:R-:W-:Y:S01]  /*1a60*/  ISETP.GT.AND P0, PT, R35, 0x2ff, PT ;  /* 0x000002ff2300780c */ /* 0x000fe20003f04270 */
[----:B------:R-:W-:Y:S01]  /*1a70*/  IMAD R7, R7, 0x24, R10 ;  /* 0x0000002407077824 */ /* 0x000fe200078e020a */
[----:B------:R-:W-:Y:S02]  /*1a80*/  ISETP.GT.U32.AND P4, PT, R38, R19, PT ;  /* 0x000000132600720c */ /* 0x000fe40003f84070 */
[C---:B------:R-:W-:Y:S01]  /*1a90*/  ISETP.GT.AND P3, PT, R35.reuse, 0x27f, PT ;  /* 0x0000027f2300780c */ /* 0x040fe20003f64270 */
[----:B------:R-:W-:Y:S01]  /*1aa0*/  IMAD R7, R0, 0x4, R7 ;  /* 0x0000000400077824 */ /* 0x000fe200078e0207 */
[----:B------:R-:W-:-:S09]  /*1ab0*/  ISETP.GT.AND P6, PT, R35, 0x7f, PT ;  /* 0x0000007f2300780c */ /* 0x000fd20003fc4270 */
[----:B------:R-:W-:Y:S01]  /*1ac0*/  @!P4 IMAD.IADD R19, R19, 0x1, -R38 ;  /* 0x000000011313c824 */ /* 0x000fe200078e0a26 */
[----:B------:R-:W-:Y:S02]  /*1ad0*/  LOP3.LUT R0, R33, R13, RZ, 0xfc, !PT ;  /* 0x0000000d21007212 */ /* 0x000fe400078efcff */
[----:B------:R-:W-:Y:S02]  /*1ae0*/  LOP3.LUT R6, R6, R37, RZ, 0x3c, !PT ;  /* 0x0000002506067212 */ /* 0x000fe400078e3cff */
[----:B------:R-:W-:Y:S01]  /*1af0*/  @!P4 IADD3 R20, R20, 0x1, RZ ;  /* 0x000000011414c810 */ /* 0x000fe20007ffe0ff */
[----:B------:R-:W-:Y:S01]  /*1b00*/  BSSY B0, `(.L_x_11) ;  /* 0x0000031000007945 */ /* 0x000fe20003800000 */
[----:B---3--:R0:W-:Y:S01]  /*1b10*/  @!P1 STS [R7+0x240], R15 ;  /* 0x0002400f07009388 */ /* 0x0081e20000000800 */
[----:B------:R-:W-:-:S03]  /*1b20*/  ISETP.GT.AND P1, PT, R35, 0x17f, PT ;  /* 0x0000017f2300780c */ /* 0x000fc60003f24270 */
[----:B-----5:R0:W-:Y:S01]  /*1b30*/  @!P2 STS [R7], R24 ;  /* 0x000000180700a388 */ /* 0x0201e20000000800 */
[----:B------:R-:W-:-:S03]  /*1b40*/  ISETP.GT.AND P2, PT, R35, 0x1ff, PT ;  /* 0x000001ff2300780c */ /* 0x000fc60003f44270 */
[----:B----4-:R0:W-:Y:S01]  /*1b50*/  @!P0 STS [R7+0x480], R26 ;  /* 0x0004801a07008388 */ /* 0x0101e20000000800 */
[----:B------:R-:W-:-:S03]  /*1b60*/  ISETP.GT.AND P0, PT, R35, 0xff, PT ;  /* 0x000000ff2300780c */ /* 0x000fc60003f04270 */
[----:B------:R0:W-:Y:S01]  /*1b70*/  @!P3 STS [R7+0x6c0], R29 ;  /* 0x0006c01d0700b388 */ /* 0x0001e20000000800 */
[----:B------:R-:W-:-:S05]  /*1b80*/  ISETP.GE.U32.AND P3, PT, R19, R38, PT ;  /* 0x000000261300720c */ /* 0x000fca0003f66070 */
[----:B------:R0:W-:Y:S04]  /*1b90*/  @!P2 STS [R7+0x900], R27 ;  /* 0x0009001b0700a388 */ /* 0x0001e80000000800 */
[----:B------:R0:W-:Y:S01]  /*1ba0*/  @!P6 STS [R7+0xfc0], R31 ;  /* 0x000fc01f0700e388 */ /* 0x0001e20000000800 */
[----:B------:R-:W-:-:S03]  /*1bb0*/  ISETP.GE.AND P2, PT, R6, RZ, PT ;  /* 0x000000ff0600720c */ /* 0x000fc60003f46270 */
[----:B------:R0:W-:Y:S01]  /*1bc0*/  @!P1 STS [R7+0xb40], R34 ;  /* 0x000b402207009388 */ /* 0x0001e20000000800 */
[----:B------:R-:W-:-:S03]  /*1bd0*/  ISETP.NE.U32.AND P1, PT, R0, RZ, PT ;  /* 0x000000ff0000720c */ /* 0x000fc60003f25070 */
[----:B------:R0:W-:Y:S01]  /*1be0*/  @!P0 STS [R7+0xd80], R36 ;  /* 0x000d802407008388 */ /* 0x0001e20000000800 */
[----:B------:R-:W-:Y:S01]  /*1bf0*/  ISETP.NE.AND P0, PT, R37, RZ, PT ;  /* 0x000000ff2500720c */ /* 0x000fe20003f05270 */
[----:B------:R-:W-:-:S04]  /*1c00*/  @P3 VIADD R20, R20, 0x1 ;  /* 0x0000000114143836 */ /* 0x000fc80000000000 */
[----:B------:R-:W-:-:S04]  /*1c10*/  IMAD.MOV.U32 R6, RZ, RZ, R20 ;  /* 0x000000ffff067224 */ /* 0x000fc800078e0014 */
[----:B------:R-:W-:-:S04]  /*1c20*/  @!P2 IMAD.MOV R6, RZ, RZ, -R6 ;  /* 0x000000ffff06a224 */ /* 0x000fc800078e0a06 */
[----:B------:R-:W-:Y:S01]  /*1c30*/  @!P0 LOP3.LUT R6, RZ, R37, RZ, 0x33, !PT ;  /* 0x00000025ff068212 */ /* 0x000fe200078e33ff */
[----:B------:R-:W-:Y:S06]  /*1c40*/  @!P1 BRA `(.L_x_12) ;  /* 0x0000000000249947 */ /* 0x000fec0003800000 */
[----:B------:R-:W-:Y:S01]  /*1c50*/  IMAD.MOV.U32 R18, RZ, RZ, R32 ;  /* 0x000000ffff127224 */ /* 0x000fe200078e0020 */
[----:B0-----:R-:W-:Y:S01]  /*1c60*/  MOV R24, R14 ;  /* 0x0000000e00187202 */ /* 0x001fe20000000f00 */
[----:B------:R-:W-:Y:S01]  /*1c70*/  IMAD.MOV.U32 R19, RZ, RZ, R33 ;  /* 0x000000ffff137224 */ /* 0x000fe200078e0021 */
[----:B------:R-:W-:Y:S02]  /*1c80*/  MOV R23, R13 ;  /* 0x0000000d00177202 */ /* 0x000fe40000000f00 */
[----:B------:R-:W-:Y:S02]  /*1c90*/  MOV R22, 0x1cb0 ;  /* 0x00001cb000167802 */ /* 0x000fe40000000f00 */
[----:B------:R-:W-:Y:S05]  /*1ca0*/  CALL.REL.NOINC `($__internal_0_$__cuda_sm20_div_s64) ;  /* 0x0000003400a47944 */ /* 0x000fea0003c00000 */
[----:B------:R-:W-:Y:S02]  /*1cb0*/  MOV R46, R0 ;  /* 0x00000000002e7202 */ /* 0x000fe40000000f00 */
[----:B------:R-:W-:Y:S01]  /*1cc0*/  MOV R47, R27 ;  /* 0x0000001b002f7202 */ /* 0x000fe20000000f00 */
[----:B------:R-:W-:Y:S05]  /*1cd0*/  BRA `(.L_x_13) ;  /* 0x00000000004c7947 */ /* 0x000fea0003800000 */
.L_x_12:
[----:B0-----:R-:W0:Y:S01]  /*1ce0*/  I2F.U32.RP R15, R14 ;  /* 0x0000000e000f7306 */ /* 0x001e220000209000 */
        /* <DEDUP_REMOVED lines=18> */
.L_x_13:
[----:B------:R-:W-:Y:S05]  /*1e10*/  BSYNC B0 ;  /* 0x0000000000007941 */ /* 0x000fea0003800000 */
.L_x_11:
[----:B------:R-:W-:Y:S01]  /*1e20*/  BAR.SYNC.DEFER_BLOCKING 0x0 ;  /* 0x0000000000007b1d */ /* 0x000fe20000010000 */
[----:B------:R-:W-:Y:S01]  /*1e30*/  LEA.HI R15, R30, R35, RZ, 0x4 ;  /* 0x000000231e0f7211 */ /* 0x000fe200078f20ff */
[----:B------:R-:W-:Y:S01]  /*1e40*/  IMAD.MOV.U32 R42, RZ, RZ, -0x800000 ;  /* 0xff800000ff2a7424 */ /* 0x000fe200078e00ff */
[----:B------:R-:W-:Y:S01]  /*1e50*/  MOV R40, 0xff800000 ;  /* 0xff80000000287802 */ /* 0x000fe20000000f00 */
[----:B------:R-:W-:Y:S01]  /*1e60*/  IMAD.MOV.U32 R31, RZ, RZ, -0x800000 ;  /* 0xff800000ff1f7424 */ /* 0x000fe200078e00ff */
[----:B------:R-:W-:Y:S01]  /*1e70*/  LOP3.LUT R0, R15, 0xfffffff0, RZ, 0xc0, !PT ;  /* 0xfffffff00f007812 */ /* 0x000fe200078ec0ff */
[----:B------:R-:W-:Y:S01]  /*1e80*/  IMAD.MOV.U32 R38, RZ, RZ, -0x800000 ;  /* 0xff800000ff267424 */ /* 0x000fe200078e00ff */
[----:B------:R-:W-:Y:S01]  /*1e90*/  SHF.R.S32.HI R15, RZ, 0x4, R15 ;  /* 0x00000004ff0f7819 */ /* 0x000fe2000001140f */
[----:B------:R-:W-:Y:S01]  /*1ea0*/  IMAD.MOV.U32 R34, RZ, RZ, -0x800000 ;  /* 0xff800000ff227424 */ /* 0x000fe200078e00ff */
[----:B------:R-:W-:Y:S01]  /*1eb0*/  MOV R30, 0xff800000 ;  /* 0xff800000001e7802 */ /* 0x000fe20000000f00 */
[----:B------:R-:W-:Y:S01]  /*1ec0*/  IMAD.IADD R35, R35, 0x1, -R0 ;  /* 0x0000000123237824 */ /* 0x000fe200078e0a00 */
[----:B------:R-:W-:Y:S01]  /*1ed0*/  ULDC.U8 UR4, c[0x0][0x3d9] ;  /* 0x0000f64000047ab9 */ /* 0x000fe20000000000 */
[----:B------:R-:W-:Y:S01]  /*1ee0*/  IMAD.MOV.U32 R36, RZ, RZ, -0x800000 ;  /* 0xff800000ff247424 */ /* 0x000fe200078e00ff */
[----:B------:R-:W-:Y:S01]  /*1ef0*/  BSSY B1, `(.L_x_14) ;  /* 0x0000257000017945 */ /* 0x000fe20003800000 */
[----:B------:R-:W-:-:S02]  /*1f00*/  IMAD R10, R35, 0x24, R10 ;  /* 0x00000024230a7824 */ /* 0x000fc400078e020a */
[----:B------:R-:W-:-:S03]  /*1f10*/  IMAD.MOV.U32 R32, RZ, RZ, -0x800000 ;  /* 0xff800000ff207424 */ /* 0x000fc600078e00ff */
[----:B------:R-:W-:-:S05]  /*1f20*/  LEA R33, R15, R10, 0x2 ;  /* 0x0000000a0f217211 */ /* 0x000fca00078e10ff */
[----:B------:R-:W-:Y:S04]  /*1f30*/  @!P6 LDS R42, [R33] ;  /* 0x00000000212ae984 */ /* 0x000fe80000000800 */
[----:B------:R-:W0:Y:S04]  /*1f40*/  @!P6 LDS R31, [R33+0x240] ;  /* 0x00024000211fe984 */ /* 0x000e280000000800 */
[----:B------:R-:W1:Y:S04]  /*1f50*/  @!P6 LDS R38, [R33+0x480] ;  /* 0x000480002126e984 */ /* 0x000e680000000800 */
[----:B------:R-:W2:Y:S04]  /*1f60*/  @!P6 LDS R40, [R33+0x6c0] ;  /* 0x0006c0002128e984 */ /* 0x000ea80000000800 */
[----:B------:R-:W3:Y:S04]  /*1f70*/  @!P6 LDS R34, [R33+0x900] ;  /* 0x000900002122e984 */ /* 0x000ee80000000800 */
[----:B------:R-:W4:Y:S04]  /*1f80*/  @!P6 LDS R36, [R33+0xb40] ;  /* 0x000b40002124e984 */ /* 0x000f280000000800 */
[----:B------:R-:W5:Y:S04]  /*1f90*/  @!P6 LDS R30, [R33+0xd80] ;  /* 0x000d8000211ee984 */ /* 0x000f680000000800 */
[----:B------:R-:W5:Y:S01]  /*1fa0*/  @!P6 LDS R32, [R33+0xfc0] ;  /* 0x000fc0002120e984 */ /* 0x000f620000000800 */
[----:B0-----:R-:W-:-:S04]  /*1fb0*/  FMNMX.FTZ R7, R42, R31, !PT ;  /* 0x0000001f2a077209 */ /* 0x001fc80007810000 */
[----:B-1----:R-:W-:-:S04]  /*1fc0*/  FMNMX.FTZ R7, R7, R38, !PT ;  /* 0x0000002607077209 */ /* 0x002fc80007810000 */
[----:B--2---:R-:W-:-:S04]  /*1fd0*/  FMNMX.FTZ R7, R7, R40, !PT ;  /* 0x0000002807077209 */ /* 0x004fc80007810000 */
[----:B---3--:R-:W-:-:S04]  /*1fe0*/  FMNMX.FTZ R7, R7, R34, !PT ;  /* 0x0000002207077209 */ /* 0x008fc80007810000 */
[----:B----4-:R-:W-:-:S04]  /*1ff0*/  FMNMX.FTZ R7, R7, R36, !PT ;  /* 0x0000002407077209 */ /* 0x010fc80007810000 */
[----:B-----5:R-:W-:-:S04]  /*2000*/  FMNMX.FTZ R7, R7, R30, !PT ;  /* 0x0000001e07077209 */ /* 0x020fc80007810000 */
[----:B------:R-:W-:-:S05]  /*2010*/  FMNMX.FTZ R18, R7, R32, !PT ;  /* 0x0000002007127209 */ /* 0x000fca0007810000 */
[----:B------:R-:W0:Y:S02]  /*2020*/  SHFL.BFLY PT, R21, R18, 0x8, 0x1f ;  /* 0x0d001f0012157f89 */ /* 0x000e2400000e0000 */
[----:B0-----:R-:W-:-:S05]  /*2030*/  FMNMX.FTZ R21, R18, R21, !PT ;  /* 0x0000001512157209 */ /* 0x001fca0007810000 */
[----:B------:R-:W0:Y:S02]  /*2040*/  SHFL.BFLY PT, R10, R21, 0x4, 0x1f ;  /* 0x0c801f00150a7f89 */ /* 0x000e2400000e0000 */
[----:B0-----:R-:W-:-:S05]  /*2050*/  FMNMX.FTZ R10, R21, R10, !PT ;  /* 0x0000000a150a7209 */ /* 0x001fca0007810000 */
[----:B------:R-:W0:Y:S02]  /*2060*/  SHFL.BFLY PT, R19, R10, 0x2, 0x1f ;  /* 0x0c401f000a137f89 */ /* 0x000e2400000e0000 */
[----:B0-----:R-:W-:-:S05]  /*2070*/  FMNMX.FTZ R19, R10, R19, !PT ;  /* 0x000000130a137209 */ /* 0x001fca0007810000 */
[----:B------:R-:W0:Y:S02]  /*2080*/  SHFL.BFLY PT, R0, R19, 0x1, 0x1f ;  /* 0x0c201f0013007f89 */ /* 0x000e2400000e0000 */
[----:B0-----:R-:W-:-:S04]  /*2090*/  FMNMX.FTZ R0, R19, R0, !PT ;  /* 0x0000000013007209 */ /* 0x001fc80007810000 */
[----:B------:R-:W-:-:S04]  /*20a0*/  FSETP.NEU.FTZ.AND P0, PT, R0, -INF , PT ;  /* 0xff8000000000780b */ /* 0x000fc80003f1d000 */
[----:B------:R-:W-:Y:S02]  /*20b0*/  FSEL R7, R0, RZ, P0 ;  /* 0x000000ff00077208 */ /* 0x000fe40000000000 */
[----:B------:R-:W-:-:S03]  /*20c0*/  ISETP.GT.AND P0, PT, R3, RZ, PT ;  /* 0x000000ff0300720c */ /* 0x000fc60003f04270 */
[C---:B------:R-:W-:Y:S01]  /*20d0*/  FADD.FTZ R0, -R7.reuse, R42 ;  /* 0x0000002a07007221 */ /* 0x040fe20000010100 */
[C---:B------:R-:W-:Y:S01]  /*20e0*/  FADD.FTZ R23, -R7.reuse, R31 ;  /* 0x0000001f07177221 */ /* 0x040fe20000010100 */
[C---:B------:R-:W-:Y:S01]  /*20f0*/  FADD.FTZ R22, -R7.reuse, R38 ;  /* 0x0000002607167221 */ /* 0x040fe20000010100 */
[----:B------:R-:W-:Y:S01]  /*2100*/  FADD.FTZ R21, -R7, R40 ;  /* 0x0000002807157221 */ /* 0x000fe20000010100 */
[----:B------:R-:W-:Y:S01]  /*2110*/  FMUL.FTZ R0, R0, 1.4426950216293334961 ;  /* 0x3fb8aa3b00007820 */ /* 0x000fe20000410000 */
[----:B------:R-:W-:Y:S01]  /*2120*/  FMUL.FTZ R23, R23, 1.4426950216293334961 ;  /* 0x3fb8aa3b17177820 */ /* 0x000fe20000410000 */
[----:B------:R-:W-:Y:S01]  /*2130*/  FMUL.FTZ R22, R22, 1.4426950216293334961 ;  /* 0x3fb8aa3b16167820 */ /* 0x000fe20000410000 */
[----:B------:R-:W-:Y:S01]  /*2140*/  FMUL.FTZ R21, R21, 1.4426950216293334961 ;  /* 0x3fb8aa3b15157820 */ /* 0x000fe20000410000 */
[C---:B------:R-:W-:Y:S01]  /*2150*/  FADD.FTZ R20, -R7.reuse, R34 ;  /* 0x0000002207147221 */ /* 0x040fe20000010100 */
[C---:B------:R-:W-:Y:S01]  /*2160*/  FADD.FTZ R19, -R7.reuse, R36 ;  /* 0x0000002407137221 */ /* 0x040fe20000010100 */
[----:B------:R-:W-:Y:S01]  /*2170*/  MUFU.EX2 R0, R0 ;  /* 0x0000000000007308 */ /* 0x000fe20000000800 */
[----:B------:R-:W-:Y:S01]  /*2180*/  FADD.FTZ R18, -R7, R30 ;  /* 0x0000001e07127221 */ /* 0x000fe20000010100 */
[----:B------:R-:W-:Y:S01]  /*2190*/  FMUL.FTZ R20, R20, 1.4426950216293334961 ;  /* 0x3fb8aa3b14147820 */ /* 0x000fe20000410000 */
[----:B------:R-:W-:Y:S01]  /*21a0*/  FMUL.FTZ R19, R19, 1.4426950216293334961 ;  /* 0x3fb8aa3b13137820 */ /* 0x000fe20000410000 */
[----:B------:R-:W-:Y:S01]  /*21b0*/  FADD.FTZ R10, -R7, R32 ;  /* 0x00000020070a7221 */ /* 0x000fe20000010100 */
[----:B------:R-:W-:-:S03]  /*21c0*/  FMUL.FTZ R18, R18, 1.4426950216293334961 ;  /* 0x3fb8aa3b12127820 */ /* 0x000fc60000410000 */
[----:B------:R-:W0:Y:S01]  /*21d0*/  MUFU.EX2 R23, R23 ;  /* 0x0000001700177308 */ /* 0x000e220000000800 */
[----:B------:R-:W-:-:S07]  /*21e0*/  FMUL.FTZ R10, R10, 1.4426950216293334961 ;  /* 0x3fb8aa3b0a0a7820 */ /* 0x000fce0000410000 */
[----:B------:R-:W1:Y:S08]  /*21f0*/  MUFU.EX2 R22, R22 ;  /* 0x0000001600167308 */ /* 0x000e700000000800 */
[----:B------:R-:W2:Y:S01]  /*2200*/  MUFU.EX2 R21, R21 ;  /* 0x0000001500157308 */ /* 0x000ea20000000800 */
[----:B0-----:R-:W-:Y:S02]  /*2210*/  FADD.FTZ R23, R0, R23 ;  /* 0x0000001700177221 */ /* 0x001fe40000010000 */
[----:B------:R-:W0:Y:S05]  /*2220*/  LDC R0, c[0x0][0x270] ;  /* 0x00009c00ff007b82 */ /* 0x000e2a0000000800 */
[----:B------:R-:W3:Y:S01]  /*2230*/  MUFU.EX2 R20, R20 ;  /* 0x0000001400147308 */ /* 0x000ee20000000800 */
[----:B-1----:R-:W-:-:S07]  /*2240*/  FADD.FTZ R22, R23, R22 ;  /* 0x0000001617167221 */ /* 0x002fce0000010000 */
[----:B------:R-:W1:Y:S01]  /*2250*/  MUFU.EX2 R19, R19 ;  /* 0x0000001300137308 */ /* 0x000e620000000800 */
[----:B--2---:R-:W-:Y:S01]  /*2260*/  FADD.FTZ R21, R22, R21 ;  /* 0x0000001516157221 */ /* 0x004fe20000010000 */
[----:B------:R-:W-:-:S06]  /*2270*/  IABS R22, R3 ;  /* 0x0000000300167213 */ /* 0x000fcc0000000000 */
[----:B------:R-:W2:Y:S01]  /*2280*/  MUFU.EX2 R18, R18 ;  /* 0x0000001200127308 */ /* 0x000ea20000000800 */
[----:B---3--:R-:W-:Y:S01]  /*2290*/  FADD.FTZ R20, R21, R20 ;  /* 0x0000001415147221 */ /* 0x008fe20000010000 */
[----:B0-----:R-:W-:-:S06]  /*22a0*/  IABS R21, R0 ;  /* 0x0000000000157213 */ /* 0x001fcc0000000000 */
[----:B------:R-:W0:Y:S01]  /*22b0*/  MUFU.EX2 R10, R10 ;  /* 0x0000000a000a7308 */ /* 0x000e220000000800 */
[----:B-1----:R-:W-:-:S07]  /*22c0*/  FADD.FTZ R19, R20, R19 ;  /* 0x0000001314137221 */ /* 0x002fce0000010000 */
[----:B------:R-:W1:Y:S01]  /*22d0*/  I2F.U32.RP R23, R21 ;  /* 0x0000001500177306 */ /* 0x000e620000209000 */
[----:B--2---:R-:W-:-:S07]  /*22e0*/  FADD.FTZ R19, R19, R18 ;  /* 0x0000001213137221 */ /* 0x004fce0000010000 */
[----:B------:R-:W2:Y:S01]  /*22f0*/  I2F.RP R18, R22 ;  /* 0x0000001600127306 */ /* 0x000ea20000209400 */
[----:B0-----:R-:W-:-:S05]  /*2300*/  FADD.FTZ R20, R19, R10 ;  /* 0x0000000a13147221 */ /* 0x001fca0000010000 */
[----:B------:R-:W0:Y:S02]  /*2310*/  SHFL.BFLY PT, R19, R20, 0x8, 0x1f ;  /* 0x0d001f0014137f89 */ /* 0x000e2400000e0000 */
[----:B-1----:R-:W1:Y:S08]  /*2320*/  MUFU.RCP R44, R23 ;  /* 0x00000017002c7308 */ /* 0x002e700000001000 */
[----:B--2---:R-:W2:Y:S01]  /*2330*/  MUFU.RCP R18, R18 ;  /* 0x0000001200127308 */ /* 0x004ea20000001000 */
[----:B-1----:R-:W-:-:S02]  /*2340*/  IADD3 R44, R44, 0xffffffe, RZ ;  /* 0x0ffffffe2c2c7810 */ /* 0x002fc40007ffe0ff */
[----:B------:R-:W-:-:S05]  /*2350*/  IADD3 R23, R22, UR5, RZ ;  /* 0x0000000516177c10 */ /* 0x000fca000fffe0ff */
[----:B------:R1:W3:Y:S01]  /*2360*/  F2I.FTZ.U32.TRUNC.NTZ R45, R44 ;  /* 0x0000002c002d7305 */ /* 0x0002e2000021f000 */
[----:B0-----:R-:W-:Y:S01]  /*2370*/  FADD.FTZ R10, R20, R19 ;  /* 0x00000013140a7221 */ /* 0x001fe20000010000 */
[----:B--2---:R-:W-:Y:S01]  /*2380*/  VIADD R48, R18, 0xffffffe ;  /* 0x0ffffffe12307836 */ /* 0x004fe20000000000 */
[----:B------:R-:W-:-:S03]  /*2390*/  IABS R18, R3 ;  /* 0x0000000300127213 */ /* 0x000fc60000000000 */
[----:B------:R-:W0:Y:S02]  /*23a0*/  SHFL.BFLY PT, R27, R10, 0x4, 0x1f ;  /* 0x0c801f000a1b7f89 */ /* 0x000e2400000e0000 */
[----:B------:R-:W2:Y:S01]  /*23b0*/  F2I.FTZ.U32.TRUNC.NTZ R49, R48 ;  /* 0x0000003000317305 */ /* 0x000ea2000021f000 */
[----:B------:R-:W-:Y:S01]  /*23c0*/  IMAD.MOV R18, RZ, RZ, -R18 ;  /* 0x000000ffff127224 */ /* 0x000fe200078e0a12 */
[----:B-1----:R-:W-:Y:S01]  /*23d0*/  HFMA2.MMA R44, -RZ, RZ, 0, 0 ;  /* 0x00000000ff2c7435 */ /* 0x002fe200000001ff */
[----:B---3--:R-:W-:-:S04]  /*23e0*/  IMAD.MOV R20, RZ, RZ, -R45 ;  /* 0x000000ffff147224 */ /* 0x008fc800078e0a2d */
[----:B------:R-:W-:Y:S02]  /*23f0*/  IMAD R20, R20, R21, RZ ;  /* 0x0000001514147224 */ /* 0x000fe400078e02ff */
[----:B--2---:R-:W-:Y:S02]  /*2400*/  IMAD.MOV R19, RZ, RZ, -R49 ;  /* 0x000000ffff137224 */ /* 0x004fe400078e0a31 */
[----:B------:R-:W-:Y:S02]  /*2410*/  IMAD.MOV.U32 R48, RZ, RZ, RZ ;  /* 0x000000ffff307224 */ /* 0x000fe400078e00ff */
[----:B------:R-:W-:Y:S01]  /*2420*/  IMAD R26, R19, R22, RZ ;  /* 0x00000016131a7224 */ /* 0x000fe200078e02ff */
[----:B------:R-:W-:Y:S01]  /*2430*/  IABS R19, R23 ;  /* 0x0000001700137213 */ /* 0x000fe20000000000 */
[----:B------:R-:W-:-:S04]  /*2440*/  IMAD.HI.U32 R20, R45, R20, R44 ;  /* 0x000000142d147227 */ /* 0x000fc800078e002c */
[----:B0-----:R-:W-:Y:S01]  /*2450*/  FADD.FTZ R27, R10, R27 ;  /* 0x0000001b0a1b7221 */ /* 0x001fe20000010000 */
[----:B------:R-:W-:Y:S01]  /*2460*/  IABS R10, R0 ;  /* 0x00000000000a7213 */ /* 0x000fe20000000000 */
[----:B------:R-:W-:-:S03]  /*2470*/  IMAD.HI.U32 R26, R49, R26, R48 ;  /* 0x0000001a311a7227 */ /* 0x000fc600078e0030 */
[----:B------:R-:W0:Y:S01]  /*2480*/  SHFL.BFLY PT, R24, R27, 0x2, 0x1f ;  /* 0x0c401f001b187f89 */ /* 0x000e2200000e0000 */
[----:B------:R-:W-:Y:S02]  /*2490*/  IMAD.MOV R10, RZ, RZ, -R10 ;  /* 0x000000ffff0a7224 */ /* 0x000fe400078e0a0a */
[----:B------:R-:W-:-:S04]  /*24a0*/  IMAD.HI.U32 R26, R26, R19, RZ ;  /* 0x000000131a1a7227 */ /* 0x000fc800078e00ff */
[----:B------:R-:W-:-:S04]  /*24b0*/  IMAD.HI.U32 R20, R20, R19, RZ ;  /* 0x0000001314147227 */ /* 0x000fc800078e00ff */
[--C-:B------:R-:W-:Y:S02]  /*24c0*/  IMAD R29, R26, R18, R19.reuse ;  /* 0x000000121a1d7224 */ /* 0x100fe400078e0213 */
[----:B------:R-:W-:Y:S01]  /*24d0*/  IMAD R18, R20, R10, R19 ;  /* 0x0000000a14127224 */ /* 0x000fe200078e0213 */
[----:B------:R-:W-:Y:S01]  /*24e0*/  LOP3.LUT R19, R23, R22, RZ, 0x3c, !PT ;  /* 0x0000001617137212 */ /* 0x000fe200078e3cff */
[----:B------:R-:W1:Y:S01]  /*24f0*/  S2R R10, SR_TID.X ;  /* 0x00000000000a7919 */ /* 0x000e620000002100 */
[----:B------:R-:W-:Y:S02]  /*2500*/  ISETP.GT.U32.AND P4, PT, R22, R29, PT ;  /* 0x0000001d1600720c */ /* 0x000fe40003f84070 */
[----:B------:R-:W-:Y:S02]  /*2510*/  ISETP.GT.U32.AND P1, PT, R21, R18, PT ;  /* 0x000000121500720c */ /* 0x000fe40003f24070 */
[----:B------:R-:W-:Y:S02]  /*2520*/  LOP3.LUT R23, R23, R0, RZ, 0x3c, !PT ;  /* 0x0000000017177212 */ /* 0x000fe400078e3cff */
[----:B------:R-:W-:Y:S01]  /*2530*/  ISETP.GE.AND P3, PT, R19, RZ, PT ;  /* 0x000000ff1300720c */ /* 0x000fe20003f66270 */
[----:B0-----:R-:W-:Y:S01]  /*2540*/  FADD.FTZ R27, R27, R24 ;  /* 0x000000181b1b7221 */ /* 0x001fe20000010000 */
[----:B------:R-:W-:-:S04]  /*2550*/  LEA.HI.SX32 R19, R4, 0x1, 0x1 ;  /* 0x0000000104137811 */ /* 0x000fc800078f0aff */
[----:B------:R-:W0:Y:S01]  /*2560*/  SHFL.BFLY PT, R24, R27, 0x1, 0x1f ;  /* 0x0c201f001b187f89 */ /* 0x000e2200000e0000 */
[-C--:B------:R-:W-:Y:S02]  /*2570*/  @!P4 IADD3 R29, R29, -R22.reuse, RZ ;  /* 0x800000161d1dc210 */ /* 0x080fe40007ffe0ff */
[----:B------:R-:W-:Y:S01]  /*2580*/  @!P1 IMAD.IADD R18, R18, 0x1, -R21 ;  /* 0x0000000112129824 */ /* 0x000fe200078e0a15 */
[----:B------:R-:W-:Y:S01]  /*2590*/  @!P4 IADD3 R26, R26, 0x1, RZ ;  /* 0x000000011a1ac810 */ /* 0x000fe20007ffe0ff */
[----:B------:R-:W-:Y:S01]  /*25a0*/  @!P1 VIADD R20, R20, 0x1 ;  /* 0x0000000114149836 */ /* 0x000fe20000000000 */
[----:B------:R-:W-:Y:S02]  /*25b0*/  ISETP.GE.U32.AND P2, PT, R29, R22, PT ;  /* 0x000000161d00720c */ /* 0x000fe40003f46070 */
[----:B------:R-:W-:Y:S02]  /*25c0*/  ISETP.GE.U32.AND P5, PT, R18, R21, PT ;  /* 0x000000151200720c */ /* 0x000fe40003fa6070 */
[----:B------:R-:W2:Y:S01]  /*25d0*/  LDC R21, c[0x0][0x2c4] ;  /* 0x0000b100ff157b82 */ /* 0x000ea20000000800 */
[----:B------:R-:W-:-:S02]  /*25e0*/  ISETP.GT.AND P4, PT, R4, RZ, PT ;  /* 0x000000ff0400720c */ /* 0x000fc40003f84270 */
[----:B------:R-:W-:Y:S02]  /*25f0*/  LEA.HI.SX32 R18, R3, 0x1, 0x1 ;  /* 0x0000000103127811 */ /* 0x000fe400078f0aff */
[----:B------:R-:W-:-:S04]  /*2600*/  MOV R29, 0x7f800000 ;  /* 0x7f800000001d7802 */ /* 0x000fc80000000f00 */
[----:B------:R-:W-:Y:S02]  /*2610*/  @P2 IADD3 R26, R26, 0x1, RZ ;  /* 0x000000011a1a2810 */ /* 0x000fe40007ffe0ff */
[----:B------:R-:W-:Y:S01]  /*2620*/  @P5 VIADD R20, R20, 0x1 ;  /* 0x0000000114145836 */ /* 0x000fe20000000000 */
[----:B------:R-:W-:Y:S01]  /*2630*/  ISETP.GE.AND P2, PT, R23, RZ, PT ;  /* 0x000000ff1700720c */ /* 0x000fe20003f46270 */
[----:B0-----:R-:W-:Y:S01]  /*2640*/  FADD.FTZ R24, R27, R24 ;  /* 0x000000181b187221 */ /* 0x001fe20000010000 */
[----:B------:R-:W-:Y:S02]  /*2650*/  SHF.R.S32.HI R27, RZ, 0x1f, R3 ;  /* 0x0000001fff1b7819 */ /* 0x000fe40000011403 */
[----:B------:R-:W-:Y:S02]  /*2660*/  ISETP.NE.AND P5, PT, R3, RZ, PT ;  /* 0x000000ff0300720c */ /* 0x000fe40003fa5270 */
[----:B------:R-:W-:Y:S02]  /*2670*/  FSETP.NE.FTZ.AND P1, PT, R24, RZ, PT ;  /* 0x000000ff1800720b */ /* 0x000fe40003f35000 */
[----:B------:R-:W-:-:S02]  /*2680*/  SHF.R.S32.HI R23, RZ, 0x1f, R4 ;  /* 0x0000001fff177819 */ /* 0x000fc40000011404 */
[----:B------:R-:W-:Y:S02]  /*2690*/  @!P0 IADD3 R18, R27, RZ, RZ ;  /* 0x000000ff1b128210 */ /* 0x000fe40007ffe0ff */
[----:B------:R-:W-:Y:S01]  /*26a0*/  ISETP.NE.AND P0, PT, R0, RZ, PT ;  /* 0x000000ff0000720c */ /* 0x000fe20003f05270 */
[----:B------:R-:W-:Y:S01]  /*26b0*/  @!P4 IMAD.MOV R19, RZ, RZ, R23 ;  /* 0x000000ffff13c224 */ /* 0x000fe200078e0217 */
[----:B-1----:R-:W-:Y:S01]  /*26c0*/  LOP3.LUT P4, RZ, R10, 0xf, RZ, 0xc0, !PT ;  /* 0x0000000f0aff7812 */ /* 0x002fe2000788c0ff */
[----:B------:R-:W-:Y:S01]  /*26d0*/  @!P2 IMAD.MOV R20, RZ, RZ, -R20 ;  /* 0x000000ffff14a224 */ /* 0x000fe200078e0a14 */
[----:B------:R-:W-:Y:S02]  /*26e0*/  @!P3 IADD3 R26, -R26, RZ, RZ ;  /* 0x000000ff1a1ab210 */ /* 0x000fe40007ffe1ff */
[----:B------:R-:W-:Y:S01]  /*26f0*/  ISETP.GT.OR P4, PT, R10, 0x7f, P4 ;  /* 0x0000007f0a00780c */ /* 0x000fe20002784670 */
[----:B------:R-:W0:Y:S01]  /*2700*/  @P1 MUFU.LG2 R24, R24 ;  /* 0x0000001800181308 */ /* 0x000e220000000c00 */
[----:B------:R-:W-:-:S02]  /*2710*/  ISETP.NE.AND P3, PT, RZ, UR4, PT ;  /* 0x00000004ff007c0c */ /* 0x000fc4000bf65270 */
[----:B------:R-:W-:Y:S02]  /*2720*/  @!P5 LOP3.LUT R26, RZ, R22, RZ, 0x33, !PT ;  /* 0x00000016ff1ad212 */ /* 0x000fe400078e33ff */
[----:B--2---:R-:W-:Y:S02]  /*2730*/  SEL R21, R21, 0x1, !P3 ;  /* 0x0000000115157807 */ /* 0x004fe40005800000 */
[----:B------:R-:W-:Y:S02]  /*2740*/  ISETP.LT.U32.AND P2, PT, R8, R26, PT ;  /* 0x0000001a0800720c */ /* 0x000fe40003f41070 */
[----:B------:R-:W-:Y:S01]  /*2750*/  SHF.R.S32.HI R23, RZ, 0x1f, R26 ;  /* 0x0000001fff177819 */ /* 0x000fe2000001141a */
[----:B------:R-:W-:Y:S01]  /*2760*/  IMAD R6, R6, R21, RZ ;  /* 0x0000001506067224 */ /* 0x000fe200078e02ff */
[----:B------:R-:W-:Y:S02]  /*2770*/  @!P0 LOP3.LUT R20, RZ, R0, RZ, 0x33, !PT ;  /* 0x00000000ff148212 */ /* 0x000fe400078e33ff */
[----:B------:R-:W-:-:S03]  /*2780*/  ISETP.LT.AND.EX P2, PT, R9, R23, PT, P2 ;  /* 0x000000170900720c */ /* 0x000fc60003f41320 */
[----:B------:R-:W-:Y:S01]  /*2790*/  IMAD R21, R20, R21, RZ ;  /* 0x0000001514157224 */ /* 0x000fe200078e02ff */
[----:B------:R-:W-:Y:S01]  /*27a0*/  SEL R10, R8, R26, P2 ;  /* 0x0000001a080a7207 */ /* 0x000fe20001000000 */
[----:B0-----:R-:W-:Y:S01]  /*27b0*/  @P1 FFMA.FTZ R29, R24, 0.69314718246459960938, R7 ;  /* 0x3f317218181d1823 */ /* 0x001fe20000010007 */
[----:B------:R-:W-:Y:S01]  /*27c0*/  SEL R9, R9, R23, P2 ;  /* 0x0000001709097207 */ /* 0x000fe20001000000 */
[----:B------:R-:W-:Y:S02]  /*27d0*/  IMAD R7, R6, R19, RZ ;  /* 0x0000001306077224 */ /* 0x000fe400078e02ff */
[----:B------:R-:W-:Y:S01]  /*27e0*/  IMAD R8, R18, R21, RZ ;  /* 0x0000001512087224 */ /* 0x000fe200078e02ff */
[----:B------:R-:W-:Y:S06]  /*27f0*/  @P4 BRA `(.L_x_15) ;  /* 0x0000001c00184947 */ /* 0x000fec0003800000 */
[----:B------:R-:W-:Y:S01]  /*2800*/  ULDC.U8 UR4, c[0x0][0x3d8] ;  /* 0x0000f60000047ab9 */ /* 0x000fe20000000000 */
[C---:B------:R-:W-:Y:S02]  /*2810*/  IADD3 R44, P0, R15.reuse, UR7, RZ ;  /* 0x000000070f2c7c10 */ /* 0x040fe4000ff1e0ff */
[----:B------:R-:W-:Y:S02]  /*2820*/  ISETP.NE.AND P1, PT, RZ, UR4, PT ;  /* 0x00000004ff007c0c */ /* 0x000fe4000bf25270 */
[----:B------:R-:W-:-:S11]  /*2830*/  LEA.HI.X.SX32 R45, R15, UR6, 0x1, P0 ;  /* 0x000000060f2d7c11 */ /* 0x000fd600080f0eff */
[----:B------:R-:W-:Y:S05]  /*2840*/  @!P1 BRA `(.L_x_16) ;  /* 0x0000001800f49947 */ /* 0x000fea0003800000 */
[----:B------:R-:W-:Y:S02]  /*2850*/  ISETP.GE.U32.AND P1, PT, R44, R28, PT ;  /* 0x0000001c2c00720c */ /* 0x000fe40003f26070 */
[----:B------:R-:W-:Y:S02]  /*2860*/  ISETP.LT.U32.AND P0, PT, R0, 0x1, PT ;  /* 0x000000010000780c */ /* 0x000fe40003f01070 */
[----:B------:R-:W-:Y:S02]  /*2870*/  ISETP.GE.AND.EX P1, PT, R45, R5, PT, P1 ;  /* 0x000000052d00720c */ /* 0x000fe40003f26310 */
[----:B------:R-:W-:-:S04]  /*2880*/  SHF.R.S32.HI R18, RZ, 0x1f, R0 ;  /* 0x0000001fff127819 */ /* 0x000fc80000011400 */
[----:B------:R-:W-:-:S04]  /*2890*/  ISETP.LT.AND.EX P0, PT, R18, RZ, PT, P0 ;  /* 0x000000ff1200720c */ /* 0x000fc80003f01300 */
[----:B------:R-:W-:Y:S02]  /*28a0*/  SEL R6, R0, 0x1, P0 ;  /* 0x0000000100067807 */ /* 0x000fe40000000000 */
[----:B------:R-:W-:Y:S01]  /*28b0*/  SEL R5, R18, RZ, P0 ;  /* 0x000000ff12057207 */ /* 0x000fe20000000000 */
[----:B------:R-:W-:Y:S06]  /*28c0*/  @P1 BRA `(.L_x_15) ;  /* 0x0000001800e41947 */ /* 0x000fec0003800000 */
[----:B------:R-:W-:Y:S01]  /*28d0*/  IADD3 R0, P1, R6, 0x1, RZ ;  /* 0x0000000106007810 */ /* 0x000fe20007f3e0ff */
[----:B------:R-:W-:Y:S03]  /*28e0*/  BSSY B0, `(.L_x_17) ;  /* 0x0000036000007945 */ /* 0x000fe60003800000 */
[----:B------:R-:W-:Y:S01]  /*28f0*/  ISETP.GE.U32.AND P0, PT, R0, 0x3, PT ;  /* 0x000000030000780c */ /* 0x000fe20003f06070 */
[----:B------:R-:W-:-:S05]  /*2900*/  IMAD.X R0, RZ, RZ, R5, P1 ;  /* 0x000000ffff007224 */ /* 0x000fca00008e0605 */
[----:B------:R-:W-:-:S04]  /*2910*/  ISETP.GE.U32.AND.EX P0, PT, R0, RZ, PT, P0 ;  /* 0x000000ff0000720c */ /* 0x000fc80003f06100 */
[----:B------:R-:W-:Y:S02]  /*2920*/  SEL R18, R5, RZ, !P0 ;  /* 0x000000ff05127207 */ /* 0x000fe40004000000 */
[----:B------:R-:W-:-:S03]  /*2930*/  SEL R0, R6, RZ, !P0 ;  /* 0x000000ff06007207 */ /* 0x000fc60004000000 */
[-C--:B------:R-:W-:Y:S02]  /*2940*/  IMAD R19, R18, R25.reuse, RZ ;  /* 0x0000001912137224 */ /* 0x080fe400078e02ff */
[----:B------:R-:W-:-:S04]  /*2950*/  IMAD.WIDE.U32 R20, R0, R25, RZ ;  /* 0x0000001900147225 */ /* 0x000fc800078e00ff */
[----:B------:R-:W-:Y:S02]  /*2960*/  IMAD R19, R0, R2, R19 ;  /* 0x0000000200137224 */ /* 0x000fe400078e0213 */
[----:B------:R-:W-:-:S03]  /*2970*/  IMAD.WIDE.U32 R48, R20, R6, RZ ;  /* 0x0000000614307225 */ /* 0x000fc600078e00ff */
[----:B------:R-:W-:-:S05]  /*2980*/  IADD3 R19, R21, R19, RZ ;  /* 0x0000001315137210 */ /* 0x000fca0007ffe0ff */
[----:B------:R-:W-:-:S04]  /*2990*/  IMAD R0, R19, R6, RZ ;  /* 0x0000000613007224 */ /* 0x000fc800078e02ff */
[----:B------:R-:W-:-:S04]  /*29a0*/  IMAD R23, R5, R20, R0 ;  /* 0x0000001405177224 */ /* 0x000fc800078e0200 */
[----:B------:R-:W-:-:S05]  /*29b0*/  IMAD.IADD R23, R49, 0x1, R23 ;  /* 0x0000000131177824 */ /* 0x000fca00078e0217 */
[----:B------:R-:W-:-:S04]  /*29c0*/  LOP3.LUT R0, R45, R23, RZ, 0xfc, !PT ;  /* 0x000000172d007212 */ /* 0x000fc800078efcff */
[----:B------:R-:W-:-:S13]  /*29d0*/  ISETP.NE.U32.AND P0, PT, R0, RZ, PT ;  /* 0x000000ff0000720c */ /* 0x000fda0003f05070 */
[----:B------:R-:W-:Y:S05]  /*29e0*/  @!P0 BRA `(.L_x_18) ;  /* 0x00000000003c8947 */ /* 0x000fea0003800000 */
[----:B------:R-:W-:Y:S01]  /*29f0*/  IMAD.MOV.U32 R18, RZ, RZ, R44 ;  /* 0x000000ffff127224 */ /* 0x000fe200078e002c */
[----:B------:R-:W-:Y:S01]  /*2a00*/  MOV R19, R45 ;  /* 0x0000002d00137202 */ /* 0x000fe20000000f00 */
[----:B------:R-:W-:Y:S01]  /*2a10*/  IMAD.MOV.U32 R24, RZ, RZ, R48 ;  /* 0x000000ffff187224 */ /* 0x000fe200078e0030 */
[----:B------:R-:W-:Y:S02]  /*2a20*/  MOV R22, 0x2a40 ;  /* 0x00002a4000167802 */ /* 0x000fe40000000f00 */
[----:B------:R-:W-:Y:S05]  /*2a30*/  CALL.REL.NOINC `($__internal_0_$__cuda_sm20_div_s64) ;  /* 0x0000002800407944 */ /* 0x000fea0003c00000 */
[-C--:B------:R-:W-:Y:S02]  /*2a40*/  IADD3 R21, P0, RZ, -R0.reuse, RZ ;  /* 0x80000000ff157210 */ /* 0x080fe40007f1e0ff */
[----:B------:R-:W-:Y:S02]  /*2a50*/  MOV R54, R0 ;  /* 0x0000000000367202 */ /* 0x000fe40000000f00 */
[----:B------:R-:W-:Y:S01]  /*2a60*/  IADD3.X R19, RZ, ~R27, RZ, P0, !PT ;  /* 0x8000001bff137210 */ /* 0x000fe200007fe4ff */
[----:B------:R-:W-:Y:S01]  /*2a70*/  IMAD.WIDE.U32 R44, R48, R21, R44 ;  /* 0x00000015302c7225 */ /* 0x000fe200078e002c */
[----:B------:R-:W-:-:S03]  /*2a80*/  MOV R55, R27 ;  /* 0x0000001b00377202 */ /* 0x000fc60000000f00 */
[----:B------:R-:W-:-:S04]  /*2a90*/  IMAD R18, R19, R48, RZ ;  /* 0x0000003013127224 */ /* 0x000fc800078e02ff */
[----:B------:R-:W-:Y:S01]  /*2aa0*/  IMAD R19, R23, R21, R18 ;  /* 0x0000001517137224 */ /* 0x000fe200078e0212 */
[----:B------:R-:W-:-:S04]  /*2ab0*/  MOV R18, R44 ;  /* 0x0000002c00127202 */ /* 0x000fc80000000f00 */
[----:B------:R-:W-:Y:S01]  /*2ac0*/  IADD3 R19, R45, R19, RZ ;  /* 0x000000132d137210 */ /* 0x000fe20007ffe0ff */
[----:B------:R-:W-:Y:S05]  /*2ad0*/  BRA `(.L_x_19) ;  /* 0x0000000000587947 */ /* 0x000fea0003800000 */
.L_x_18:
[----:B------:R-:W0:Y:S01]  /*2ae0*/  I2F.U32.RP R20, R48 ;  /* 0x0000003000147306 */ /* 0x000e220000209000 */
[----:B------:R-:W-:Y:S01]  /*2af0*/  ISETP.NE.U32.AND P0, PT, R48, RZ, PT ;  /* 0x000000ff3000720c */ /* 0x000fe20003f05070 */
[----:B------:R-:W-:-:S06]  /*2b00*/  HFMA2.MMA R55, -RZ, RZ, 0, 0 ;  /* 0x00000000ff377435 */ /* 0x000fcc00000001ff */
[----:B0-----:R-:W0:Y:S02]  /*2b10*/  MUFU.RCP R18, R20 ;  /* 0x0000001400127308 */ /* 0x001e240000001000 */
[----:B0-----:R-:W-:-:S06]  /*2b20*/  IADD3 R18, R18, 0xffffffe, RZ ;  /* 0x0ffffffe12127810 */ /* 0x001fcc0007ffe0ff */
        /* <DEDUP_REMOVED lines=11> */
[----:B------:R-:W-:Y:S02]  /*2be0*/  ISETP.GE.U32.AND P1, PT, R19, R48, PT ;  /* 0x000000301300720c */ /* 0x000fe40003f26070 */
[----:B------:R-:W-:-:S11]  /*2bf0*/  MOV R19, RZ ;  /* 0x000000ff00137202 */ /* 0x000fd60000000f00 */
[----:B------:R-:W-:Y:S02]  /*2c00*/  @P1 IADD3 R54, R54, 0x1, RZ ;  /* 0x0000000136361810 */ /* 0x000fe40007ffe0ff */
[----:B------:R-:W-:-:S05]  /*2c10*/  @!P0 LOP3.LUT R54, RZ, R48, RZ, 0x33, !PT ;  /* 0x00000030ff368212 */ /* 0x000fca00078e33ff */
[----:B------:R-:W-:-:S04]  /*2c20*/  IMAD.MOV R21, RZ, RZ, -R54 ;  /* 0x000000ffff157224 */ /* 0x000fc800078e0a36 */
[----:B------:R-:W-:Y:S02]  /*2c30*/  IMAD R18, R48, R21, R44 ;  /* 0x0000001530127224 */ /* 0x000fe400078e022c */
.L_x_19:
[----:B------:R-:W-:Y:S05]  /*2c40*/  BSYNC B0 ;  /* 0x0000000000007941 */ /* 0x000fea0003800000 */
.L_x_17:
[----:B------:R-:W-:Y:S01]  /*2c50*/  LOP3.LUT R0, R19, R2, RZ, 0xfc, !PT ;  /* 0x0000000213007212 */ /* 0x000fe200078efcff */
[----:B------:R-:W-:Y:S03]  /*2c60*/  BSSY B0, `(.L_x_20) ;  /* 0x0000026000007945 */ /* 0x000fe60003800000 */
[----:B------:R-:W-:-:S13]  /*2c70*/  ISETP.NE.U32.AND P0, PT, R0, RZ, PT ;  /* 0x000000ff0000720c */ /* 0x000fda0003f05070 */
[----:B------:R-:W-:Y:S05]  /*2c80*/  @!P0 BRA `(.L_x_21) ;  /* 0x0000000000348947 */ /* 0x000fea0003800000 */
[----:B------:R-:W-:Y:S01]  /*2c90*/  IMAD.MOV.U32 R24, RZ, RZ, R25 ;  /* 0x000000ffff187224 */ /* 0x000fe200078e0019 */
[----:B------:R-:W-:Y:S02]  /*2ca0*/  MOV R23, R2 ;  /* 0x0000000200177202 */ /* 0x000fe40000000f00 */
        /* <DEDUP_REMOVED lines=8> */
[----:B------:R-:W-:-:S05]  /*2d30*/  IMAD R2, R2, R21, R20 ;  /* 0x0000001502027224 */ /* 0x000fca00078e0214 */
[----:B------:R-:W-:Y:S01]  /*2d40*/  IADD3 R2, R45, R2, RZ ;  /* 0x000000022d027210 */ /* 0x000fe20007ffe0ff */
[----:B------:R-:W-:Y:S05]  /*2d50*/  BRA `(.L_x_22) ;  /* 0x0000000000587947 */ /* 0x000fea0003800000 */
.L_x_21:
[----:B------:R-:W0:Y:S01]  /*2d60*/  I2F.U32.RP R2, R25 ;  /* 0x0000001900027306 */ /* 0x000e220000209000 */
[----:B------:R-:W-:Y:S01]  /*2d70*/  ISETP.NE.U32.AND P0, PT, R25, RZ, PT ;  /* 0x000000ff1900720c */ /* 0x000fe20003f05070 */
[----:B------:R-:W-:-:S06]  /*2d80*/  HFMA2.MMA R49, -RZ, RZ, 0, 0 ;  /* 0x00000000ff317435 */ /* 0x000fcc00000001ff */
[----:B0-----:R-:W0:Y:S02]  /*2d90*/  MUFU.RCP R20, R2 ;  /* 0x0000000200147308 */ /* 0x001e240000001000 */
[----:B0-----:R-:W-:Y:S02]  /*2da0*/  IADD3 R20, R20, 0xffffffe, RZ ;  /* 0x0ffffffe14147810 */ /* 0x001fe40007ffe0ff */
[----:B------:R-:W-:-:S04]  /*2db0*/  MOV R2, RZ ;  /* 0x000000ff00027202 */ /* 0x000fc80000000f00 */
        /* <DEDUP_REMOVED lines=13> */
[----:B------:R-:W-:-:S05]  /*2e90*/  @!P0 LOP3.LUT R48, RZ, R25, RZ, 0x33, !PT ;  /* 0x00000019ff308212 */ /* 0x000fca00078e33ff */
[----:B------:R-:W-:-:S04]  /*2ea0*/  IMAD.MOV R44, RZ, RZ, -R48 ;  /* 0x000000ffff2c7224 */ /* 0x000fc800078e0a30 */
[----:B------:R-:W-:Y:S02]  /*2eb0*/  IMAD R44, R25, R44, R18 ;  /* 0x0000002c192c7224 */ /* 0x000fe400078e0212 */
.L_x_22:
[----:B------:R-:W-:Y:S05]  /*2ec0*/  BSYNC B0 ;  /* 0x0000000000007941 */ /* 0x000fea0003800000 */
.L_x_20:
[----:B------:R-:W0:Y:S01]  /*2ed0*/  LDC R25, c[0x0][0x2c0] ;  /* 0x0000b000ff197b82 */ /* 0x000e220000000800 */
[----:B------:R-:W-:Y:S01]  /*2ee0*/  LOP3.LUT R0, R49, R5, RZ, 0xfc, !PT ;  /* 0x0000000531007212 */ /* 0x000fe200078efcff */
[----:B------:R-:W-:Y:S03]  /*2ef0*/  BSSY B0, `(.L_x_23) ;  /* 0x0000028000007945 */ /* 0x000fe60003800000 */
[----:B------:R-:W-:Y:S02]  /*2f00*/  ISETP.NE.U32.AND P0, PT, R0, RZ, PT ;  /* 0x000000ff0000720c */ /* 0x000fe40003f05070 */
[----:B0-----:R-:W-:-:S11]  /*2f10*/  SEL R25, R25, 0x1, P3 ;  /* 0x0000000119197807 */ /* 0x001fd60001800000 */
[----:B------:R-:W-:Y:S05]  /*2f20*/  @!P0 BRA `(.L_x_24) ;  /* 0x0000000000388947 */ /* 0x000fea0003800000 */
[----:B------:R-:W-:Y:S01]  /*2f30*/  IMAD.MOV.U32 R18, RZ, RZ, R48 ;  /* 0x000000ffff127224 */ /* 0x000fe200078e0030 */
[----:B------:R-:W-:Y:S01]  /*2f40*/  MOV R24, R6 ;  /* 0x0000000600187202 */ /* 0x000fe20000000f00 */
[----:B------:R-:W-:Y:S01]  /*2f50*/  IMAD.MOV.U32 R19, RZ, RZ, R49 ;  /* 0x000000ffff137224 */ /* 0x000fe200078e0031 */
[----:B------:R-:W-:Y:S02]  /*2f60*/  MOV R23, R5 ;  /* 0x0000000500177202 */ /* 0x000fe40000000f00 */
[----:B------:R-:W-:Y:S02]  /*2f70*/  MOV R22, 0x2f90 ;  /* 0x00002f9000167802 */ /* 0x000fe40000000f00 */
[----:B------:R-:W-:Y:S05]  /*2f80*/  CALL.REL.NOINC `($__internal_0_$__cuda_sm20_div_s64) ;  /* 0x0000002000ec7944 */ /* 0x000fea0003c00000 */
[-C--:B------:R-:W-:Y:S02]  /*2f90*/  IADD3 R18, P0, RZ, -R0.reuse, RZ ;  /* 0x80000000ff127210 */ /* 0x080fe40007f1e0ff */
[----:B------:R-:W-:Y:S02]  /*2fa0*/  MOV R26, R0 ;  /* 0x00000000001a7202 */ /* 0x000fe40000000f00 */
[----:B------:R-:W-:Y:S01]  /*2fb0*/  IADD3.X R19, RZ, ~R27, RZ, P0, !PT ;  /* 0x8000001bff137210 */ /* 0x000fe200007fe4ff */
[----:B------:R-:W-:-:S04]  /*2fc0*/  IMAD.WIDE.U32 R48, R6, R18, R48 ;  /* 0x0000001206307225 */ /* 0x000fc800078e0030 */
[----:B------:R-:W-:-:S04]  /*2fd0*/  IMAD R19, R19, R6, RZ ;  /* 0x0000000613137224 */ /* 0x000fc800078e02ff */
[----:B------:R-:W-:-:S05]  /*2fe0*/  IMAD R5, R5, R18, R19 ;  /* 0x0000001205057224 */ /* 0x000fca00078e0213 */
[----:B------:R-:W-:Y:S01]  /*2ff0*/  IADD3 R5, R49, R5, RZ ;  /* 0x0000000531057210 */ /* 0x000fe20007ffe0ff */
[----:B------:R-:W-:Y:S05]  /*3000*/  BRA `(.L_x_25) ;  /* 0x0000000000587947 */ /* 0x000fea0003800000 */
.L_x_24:
        /* <DEDUP_REMOVED lines=22> */
.L_x_25:
[----:B------:R-:W-:Y:S05]  /*3170*/  BSYNC B0 ;  /* 0x0000000000007941 */ /* 0x000fea0003800000 */
.L_x_23:
[-C--:B------:R-:W-:Y:S01]  /*3180*/  IMAD R19, R47, R17.reuse, RZ ;  /* 0x000000112f137224 */ /* 0x080fe200078e02ff */
[----:B------:R-:W-:Y:S01]  /*3190*/  ULDC.U8 UR10, c[0x0][0x3d9] ;  /* 0x0000f640000a7ab9 */ /* 0x000fe20000000000 */
[C---:B------:R-:W-:Y:S01]  /*31a0*/  IMAD.WIDE.U32 R52, R46.reuse, R17, RZ ;  /* 0x000000112e347225 */ /* 0x040fe200078e00ff */
[----:B------:R-:W-:Y:S01]  /*31b0*/  UISETP.NE.AND UP0, UPT, UR10, URZ, UPT ;  /* 0x0000003f0a00728c */ /* 0x000fe2000bf05270 */
[----:B------:R-:W-:Y:S01]  /*31c0*/  BSSY B0, `(.L_x_26) ;  /* 0x0000046000007945 */ /* 0x000fe20003800000 */
[----:B------:R-:W-:Y:S01]  /*31d0*/  ULDC.64 UR4, c[0x0][0x2c0] ;  /* 0x0000b00000047ab9 */ /* 0x000fe20000000a00 */
[----:B------:R-:W-:Y:S01]  /*31e0*/  IMAD R19, R46, R16, R19 ;  /* 0x000000102e137224 */ /* 0x000fe200078e0213 */
[----:B------:R-:W-:Y:S01]  /*31f0*/  UIMAD UR4, UR4, UR5, URZ ;  /* 0x00000005040472a4 */ /* 0x000fe2000f8e023f */
[----:B------:R-:W-:Y:S01]  /*3200*/  IMAD R2, R2, R25, RZ ;  /* 0x0000001902027224 */ /* 0x000fe200078e02ff */
[----:B------:R-:W-:Y:S02]  /*3210*/  USEL UR5, UR5, 0x1, !UP0 ;  /* 0x0000000105057887 */ /* 0x000fe4000c000000 */
[----:B------:R-:W-:Y:S01]  /*3220*/  IADD3 R19, R53, R19, RZ ;  /* 0x0000001335137210 */ /* 0x000fe20007ffe0ff */
[----:B------:R-:W-:Y:S01]  /*3230*/  USHF.R.S32.HI UR11, URZ, 0x1f, UR4 ;  /* 0x0000001f3f0b7899 */ /* 0x000fe20008011404 */
[----:B------:R-:W-:Y:S01]  /*3240*/  IMAD R21, R5, UR4, RZ ;  /* 0x0000000405157c24 */ /* 0x000fe2000f8e02ff */
[----:B------:R-:W-:Y:S01]  /*3250*/  USHF.R.S32.HI UR10, URZ, 0x1f, UR5 ;  /* 0x0000001f3f0a7899 */ /* 0x000fe20008011405 */
[----:B------:R-:W-:-:S02]  /*3260*/  IMAD R5, R27, UR5, RZ ;  /* 0x000000051b057c24 */ /* 0x000fc4000f8e02ff */
[----:B------:R-:W-:Y:S01]  /*3270*/  IMAD R0, R19, R14, RZ ;  /* 0x0000000e13007224 */ /* 0x000fe200078e02ff */
[----:B------:R-:W-:Y:S01]  /*3280*/  SHF.R.S32.HI R19, RZ, 0x1f, R25 ;  /* 0x0000001fff137819 */ /* 0x000fe20000011419 */
[----:B------:R-:W-:Y:S02]  /*3290*/  IMAD R21, R48, UR11, R21 ;  /* 0x0000000b30157c24 */ /* 0x000fe4000f8e0215 */
[----:B------:R-:W-:Y:S02]  /*32a0*/  IMAD R23, R13, R52, R0 ;  /* 0x000000340d177224 */ /* 0x000fe400078e0200 */
[----:B------:R-:W-:-:S04]  /*32b0*/  IMAD.WIDE.U32 R52, R52, R14, RZ ;  /* 0x0000000e34347225 */ /* 0x000fc800078e00ff */
[----:B------:R-:W-:Y:S01]  /*32c0*/  IMAD R19, R19, R44, R2 ;  /* 0x0000002c13137224 */ /* 0x000fe200078e0202 */
[----:B------:R-:W-:Y:S01]  /*32d0*/  IADD3 R23, R53, R23, RZ ;  /* 0x0000001735177210 */ /* 0x000fe20007ffe0ff */
[----:B------:R-:W-:-:S03]  /*32e0*/  IMAD.WIDE.U32 R44, R44, R25, RZ ;  /* 0x000000192c2c7225 */ /* 0x000fc600078e00ff */
[----:B------:R-:W-:Y:S01]  /*32f0*/  LOP3.LUT R0, R55, R23, RZ, 0xfc, !PT ;  /* 0x0000001737007212 */ /* 0x000fe200078efcff */
[----:B------:R-:W-:Y:S01]  /*3300*/  IMAD.WIDE.U32 R48, R48, UR4, RZ ;  /* 0x0000000430307c25 */ /* 0x000fe2000f8e00ff */
[----:B------:R-:W-:Y:S02]  /*3310*/  IADD3 R2, R45, R19, RZ ;  /* 0x000000132d027210 */ /* 0x000fe40007ffe0ff */
[----:B------:R-:W-:Y:S01]  /*3320*/  ISETP.NE.U32.AND P0, PT, R0, RZ, PT ;  /* 0x000000ff0000720c */ /* 0x000fe20003f05070 */
[C---:B------:R-:W-:Y:S01]  /*3330*/  IMAD R5, R26.reuse, UR10, R5 ;  /* 0x0000000a1a057c24 */ /* 0x040fe2000f8e0205 */
[----:B------:R-:W-:Y:S01]  /*3340*/  IADD3 R6, R49, R21, RZ ;  /* 0x0000001531067210 */ /* 0x000fe20007ffe0ff */
[----:B------:R-:W-:-:S04]  /*3350*/  IMAD.WIDE.U32 R46, R26, UR5, RZ ;  /* 0x000000051a2e7c25 */ /* 0x000fc8000f8e00ff */
[----:B------:R-:W-:Y:S01]  /*3360*/  IMAD R4, R4, UR4, RZ ;  /* 0x0000000404047c24 */ /* 0x000fe2000f8e02ff */
[----:B------:R-:W-:Y:S01]  /*3370*/  IADD3 R5, R47, R5, RZ ;  /* 0x000000052f057210 */ /* 0x000fe20007ffe0ff */
[----:B------:R-:W-:-:S04]  /*3380*/  IMAD R3, R3, UR4, RZ ;  /* 0x0000000403037c24 */ /* 0x000fc8000f8e02ff */
[----:B------:R-:W-:Y:S05]  /*3390*/  @!P0 BRA `(.L_x_27) ;  /* 0x0000000000448947 */ /* 0x000fea0003800000 */
[----:B------:R-:W-:Y:S01]  /*33a0*/  IMAD.MOV.U32 R18, RZ, RZ, R54 ;  /* 0x000000ffff127224 */ /* 0x000fe200078e0036 */
[----:B------:R-:W-:Y:S01]  /*33b0*/  MOV R19, R55 ;  /* 0x0000003700137202 */ /* 0x000fe20000000f00 */
[----:B------:R-:W-:Y:S01]  /*33c0*/  IMAD.MOV.U32 R24, RZ, RZ, R52 ;  /* 0x000000ffff187224 */ /* 0x000fe200078e0034 */
[----:B------:R-:W-:Y:S02]  /*33d0*/  MOV R22, 0x33f0 ;  /* 0x000033f000167802 */ /* 0x000fe40000000f00 */
[----:B------:R-:W-:Y:S05]  /*33e0*/  CALL.REL.NOINC `($__internal_0_$__cuda_sm20_div_s64) ;  /* 0x0000001c00d47944 */ /* 0x000fea0003c00000 */
[----:B------:R-:W-:Y:S01]  /*33f0*/  IADD3 R18, P0, RZ, -R0, RZ ;  /* 0x80000000ff127210 */ /* 0x000fe20007f1e0ff */
[----:B------:R-:W-:Y:S01]  /*3400*/  IMAD.MOV.U32 R21, RZ, RZ, R55 ;  /* 0x000000ffff157224 */ /* 0x000fe200078e0037 */
[----:B------:R-:W-:Y:S02]  /*3410*/  MOV R20, R54 ;  /* 0x0000003600147202 */ /* 0x000fe40000000f00 */
[-C--:B------:R-:W-:Y:S02]  /*3420*/  IADD3.X R19, RZ, ~R27.reuse, RZ, P0, !PT ;  /* 0x8000001bff137210 */ /* 0x080fe400007fe4ff */
[----:B------:R-:W-:Y:S02]  /*3430*/  MOV R54, R0 ;  /* 0x0000000000367202 */ /* 0x000fe40000000f00 */
[----:B------:R-:W-:Y:S01]  /*3440*/  MOV R55, R27 ;  /* 0x0000001b00377202 */ /* 0x000fe20000000f00 */
[-C--:B------:R-:W-:Y:S02]  /*3450*/  IMAD R19, R19, R52.reuse, RZ ;  /* 0x0000003413137224 */ /* 0x080fe400078e02ff */
[----:B------:R-:W-:-:S04]  /*3460*/  IMAD.WIDE.U32 R52, R18, R52, R20 ;  /* 0x0000003412347225 */ /* 0x000fc800078e0014 */
[----:B------:R-:W-:Y:S01]  /*3470*/  IMAD R19, R23, R18, R19 ;  /* 0x0000001217137224 */ /* 0x000fe200078e0213 */
[----:B------:R-:W-:-:S03]  /*3480*/  MOV R18, R52 ;  /* 0x0000003400127202 */ /* 0x000fc60000000f00 */
[----:B------:R-:W-:Y:S01]  /*3490*/  IMAD.IADD R19, R53, 0x1, R19 ;  /* 0x0000000135137824 */ /* 0x000fe200078e0213 */
[----:B------:R-:W-:Y:S05]  /*34a0*/  BRA `(.L_x_28) ;  /* 0x00000000005c7947 */ /* 0x000fea0003800000 */
.L_x_27:
[----:B------:R-:W0:Y:S01]  /*34b0*/  I2F.U32.RP R20, R52 ;  /* 0x0000003400147306 */ /* 0x000e220000209000 */
[----:B------:R-:W-:Y:S01]  /*34c0*/  ISETP.NE.U32.AND P0, PT, R52, RZ, PT ;  /* 0x000000ff3400720c */ /* 0x000fe20003f05070 */
[----:B------:R-:W-:-:S06]  /*34d0*/  IMAD.MOV.U32 R55, RZ, RZ, RZ ;  /* 0x000000ffff377224 */ /* 0x000fcc00078e00ff */
[----:B0-----:R-:W0:Y:S02]  /*34e0*/  MUFU.RCP R18, R20 ;  /* 0x0000001400127308 */ /* 0x001e240000001000 */
[----:B0-----:R-:W-:-:S06]  /*34f0*/  IADD3 R18, R18, 0xffffffe, RZ ;  /* 0x0ffffffe12127810 */ /* 0x001fcc0007ffe0ff */
        /* <DEDUP_REMOVED lines=11> */
[----:B------:R-:W-:Y:S01]  /*35b0*/  ISETP.GE.U32.AND P1, PT, R19, R52, PT ;  /* 0x000000341300720c */ /* 0x000fe20003f26070 */
[----:B------:R-:W-:-:S12]  /*35c0*/  IMAD.MOV.U32 R19, RZ, RZ, RZ ;  /* 0x000000ffff137224 */ /* 0x000fd800078e00ff */
[----:B------:R-:W-:Y:S01]  /*35d0*/  @P1 VIADD R0, R0, 0x1 ;  /* 0x0000000100001836 */ /* 0x000fe20000000000 */
[----:B------:R-:W-:-:S04]  /*35e0*/  @!P0 LOP3.LUT R0, RZ, R52, RZ, 0x33, !PT ;  /* 0x00000034ff008212 */ /* 0x000fc800078e33ff */
[----:B------:R-:W-:-:S05]  /*35f0*/  IADD3 R21, -R0, RZ, RZ ;  /* 0x000000ff00157210 */ /* 0x000fca0007ffe1ff */
[----:B------:R-:W-:Y:S01]  /*3600*/  IMAD R18, R52, R21, R54 ;  /* 0x0000001534127224 */ /* 0x000fe200078e0236 */
[----:B------:R-:W-:Y:S02]  /*3610*/  MOV R54, R0 ;  /* 0x0000000000367202 */ /* 0x000fe40000000f00 */
.L_x_28:
[----:B------:R-:W-:Y:S05]  /*3620*/  BSYNC B0 ;  /* 0x0000000000007941 */ /* 0x000fea0003800000 */
.L_x_26:
        /* <DEDUP_REMOVED lines=17> */
.L_x_30:
[----:B------:R-:W0:Y:S01]  /*3740*/  I2F.U32.RP R20, R17 ;  /* 0x0000001100147306 */ /* 0x000e220000209000 */
[----:B------:R-:W-:Y:S01]  /*3750*/  HFMA2.MMA R22, -RZ, RZ, 0, 0 ;  /* 0x00000000ff167435 */ /* 0x000fe200000001ff */
[----:B------:R-:W-:Y:S01]  /*3760*/  ISETP.NE.U32.AND P0, PT, R17, RZ, PT ;  /* 0x000000ff1100720c */ /* 0x000fe20003f05070 */
[----:B------:R-:W-:-:S05]  /*3770*/  HFMA2.MMA R57, -RZ, RZ, 0, 0 ;  /* 0x00000000ff397435 */ /* 0x000fca00000001ff */
[----:B0-----:R-:W0:Y:S02]  /*3780*/  MUFU.RCP R16, R20 ;  /* 0x0000001400107308 */ /* 0x001e240000001000 */
[----:B0-----:R-:W-:-:S06]  /*3790*/  IADD3 R16, R16, 0xffffffe, RZ ;  /* 0x0ffffffe10107810 */ /* 0x001fcc0007ffe0ff */
[----:B------:R-:W0:Y:S02]  /*37a0*/  F2I.FTZ.U32.TRUNC.NTZ R23, R16 ;  /* 0x0000001000177305 */ /* 0x000e24000021f000 */
[----:B0-----:R-:W-:Y:S01]  /*37b0*/  IMAD.MOV R0, RZ, RZ, -R23 ;  /* 0x000000ffff007224 */ /* 0x001fe200078e0a17 */
[----:B------:R-:W-:-:S03]  /*37c0*/  MOV R16, RZ ;  /* 0x000000ff00107202 */ /* 0x000fc60000000f00 */
[----:B------:R-:W-:-:S04]  /*37d0*/  IMAD R0, R0, R17, RZ ;  /* 0x0000001100007224 */ /* 0x000fc800078e02ff */
        /* <DEDUP_REMOVED lines=12> */
.L_x_31:
[----:B------:R-:W-:Y:S05]  /*38a0*/  BSYNC B0 ;  /* 0x0000000000007941 */ /* 0x000fea0003800000 */
.L_x_29:
[----:B------:R-:W-:Y:S01]  /*38b0*/  LOP3.LUT R0, R57, R13, RZ, 0xfc, !PT ;  /* 0x0000000d39007212 */ /* 0x000fe200078efcff */
[----:B------:R-:W-:Y:S03]  /*38c0*/  BSSY B0, `(.L_x_32) ;  /* 0x000002b000007945 */ /* 0x000fe60003800000 */
        /* <DEDUP_REMOVED lines=8> */
[----:B------:R-:W-:Y:S01]  /*3950*/  IADD3 R18, P0, RZ, -R0, RZ ;  /* 0x80000000ff127210 */ /* 0x000fe20007f1e0ff */
[----:B------:R-:W-:Y:S01]  /*3960*/  IMAD.MOV.U32 R26, RZ, RZ, R0 ;  /* 0x000000ffff1a7224 */ /* 0x000fe200078e0000 */
[----:B------:R-:W-:Y:S02]  /*3970*/  MOV R20, R56 ;  /* 0x0000003800147202 */ /* 0x000fe40000000f00 */
[----:B------:R-:W-:Y:S02]  /*3980*/  IADD3.X R17, RZ, ~R27, RZ, P0, !PT ;  /* 0x8000001bff117210 */ /* 0x000fe400007fe4ff */
[----:B------:R-:W-:-:S03]  /*3990*/  MOV R21, R57 ;  /* 0x0000003900157202 */ /* 0x000fc60000000f00 */
[----:B------:R-:W-:Y:S02]  /*39a0*/  IMAD R17, R17, R14, RZ ;  /* 0x0000000e11117224 */ /* 0x000fe400078e02ff */
[----:B------:R-:W-:-:S04]  /*39b0*/  IMAD.WIDE.U32 R20, R14, R18, R20 ;  /* 0x000000120e147225 */ /* 0x000fc800078e0014 */
[----:B------:R-:W-:Y:S02]  /*39c0*/  IMAD R13, R13, R18, R17 ;  /* 0x000000120d0d7224 */ /* 0x000fe400078e0211 */
[----:B------:R-:W-:-:S03]  /*39d0*/  IMAD.MOV.U32 R14, RZ, RZ, R20 ;  /* 0x000000ffff0e7224 */ /* 0x000fc600078e0014 */
[----:B------:R-:W-:Y:S01]  /*39e0*/  IADD3 R13, R21, R13, RZ ;  /* 0x0000000d150d7210 */ /* 0x000fe20007ffe0ff */
[----:B------:R-:W-:Y:S05]  /*39f0*/  BRA `(.L_x_34) ;  /* 0x00000000005c7947 */ /* 0x000fea0003800000 */
.L_x_33:
[----:B------:R-:W0:Y:S01]  /*3a00*/  I2F.U32.RP R18, R14 ;  /* 0x0000000e00127306 */ /* 0x000e220000209000 */
[----:B------:R-:W-:Y:S01]  /*3a10*/  IMAD.MOV.U32 R20, RZ, RZ, RZ ;  /* 0x000000ffff147224 */ /* 0x000fe200078e00ff */
[----:B------:R-:W-:Y:S01]  /*3a20*/  ISETP.NE.U32.AND P0, PT, R14, RZ, PT ;  /* 0x000000ff0e00720c */ /* 0x000fe20003f05070 */
[----:B------:R-:W-:-:S05]  /*3a30*/  IMAD.MOV.U32 R27, RZ, RZ, RZ ;  /* 0x000000ffff1b7224 */ /* 0x000fca00078e00ff */
[----:B0-----:R-:W0:Y:S02]  /*3a40*/  MUFU.RCP R17, R18 ;  /* 0x0000001200117308 */ /* 0x001e240000001000 */
[----:B0-----:R-:W-:-:S06]  /*3a50*/  IADD3 R17, R17, 0xffffffe, RZ ;  /* 0x0ffffffe11117810 */ /* 0x001fcc0007ffe0ff */
[----:B------:R-:W0:Y:S02]  /*3a60*/  F2I.FTZ.U32.TRUNC.NTZ R21, R17 ;  /* 0x0000001100157305 */ /* 0x000e24000021f000 */
[----:B0-----:R-:W-:-:S05]  /*3a70*/  IADD3 R0, RZ, -R21, RZ ;  /* 0x80000015ff007210 */ /* 0x001fca0007ffe0ff */
        /* <DEDUP_REMOVED lines=12> */
[----:B------:R-:W-:Y:S02]  /*3b40*/  IADD3 R17, -R0, RZ, RZ ;  /* 0x000000ff00117210 */ /* 0x000fe40007ffe1ff */
[----:B------:R-:W-:-:S03]  /*3b50*/  MOV R26, R0 ;  /* 0x00000000001a7202 */ /* 0x000fc60000000f00 */
[----:B------:R-:W-:Y:S02]  /*3b60*/  IMAD R14, R14, R17, R56 ;  /* 0x000000110e0e7224 */ /* 0x000fe400078e0238 */
.L_x_34:
[----:B------:R-:W-:Y:S05]  /*3b70*/  BSYNC B0 ;  /* 0x0000000000007941 */ /* 0x000fea0003800000 */
.L_x_32:
[----:B------:R-:W-:Y:S01]  /*3b80*/  SHF.R.S32.HI R17, RZ, 0x1f, R7 ;  /* 0x0000001fff117819 */ /* 0x000fe20000011407 */
[-C--:B------:R-:W-:Y:S01]  /*3b90*/  IMAD R0, R27, R7.reuse, RZ ;  /* 0x000000071b007224 */ /* 0x080fe200078e02ff */
[----:B------:R-:W-:Y:S01]  /*3ba0*/  ULDC UR4, c[0x0][0x2c4] ;  /* 0x0000b10000047ab9 */ /* 0x000fe20000000800 */
[----:B------:R-:W-:Y:S01]  /*3bb0*/  IMAD.WIDE.U32 R56, R26, R7, RZ ;  /* 0x000000071a387225 */ /* 0x000fe200078e00ff */
[----:B------:R-:W-:Y:S01]  /*3bc0*/  SHF.R.S32.HI R21, RZ, 0x1f, R4 ;  /* 0x0000001fff157819 */ /* 0x000fe20000011404 */
[----:B------:R-:W-:Y:S02]  /*3bd0*/  BSSY B0, `(.L_x_35) ;  /* 0x0000039000007945 */ /* 0x000fe40003800000 */
[----:B------:R-:W-:Y:S01]  /*3be0*/  IMAD R7, R17, R26, R0 ;  /* 0x0000001a11077224 */ /* 0x000fe200078e0200 */
[----:B------:R-:W-:Y:S01]  /*3bf0*/  LOP3.LUT R17, R55, R11, RZ, 0xfc, !PT ;  /* 0x0000000b37117212 */ /* 0x000fe200078efcff */
[----:B------:R-:W-:Y:S02]  /*3c00*/  IMAD R53, R25, UR4, RZ ;  /* 0x0000000419357c24 */ /* 0x000fe4000f8e02ff */
[----:B------:R-:W-:Y:S01]  /*3c10*/  IMAD R13, R13, R4, RZ ;  /* 0x000000040d0d7224 */ /* 0x000fe200078e02ff */
[----:B------:R-:W-:Y:S01]  /*3c20*/  ISETP.NE.U32.AND P0, PT, R17, RZ, PT ;  /* 0x000000ff1100720c */ /* 0x000fe20003f05070 */
[----:B------:R-:W-:Y:S01]  /*3c30*/  IMAD R0, R16, R53, RZ ;  /* 0x0000003510007224 */ /* 0x000fe200078e02ff */
[----:B------:R-:W-:Y:S01]  /*3c40*/  SHF.R.S32.HI R19, RZ, 0x1f, R53 ;  /* 0x0000001fff137819 */ /* 0x000fe20000011435 */
[----:B------:R-:W-:Y:S01]  /*3c50*/  IMAD R13, R21, R14, R13 ;  /* 0x0000000e150d7224 */ /* 0x000fe200078e020d */
[----:B------:R-:W-:Y:S01]  /*3c60*/  IADD3 R7, R57, R7, RZ ;  /* 0x0000000739077210 */ /* 0x000fe20007ffe0ff */
[----:B------:R-:W-:-:S04]  /*3c70*/  IMAD.WIDE.U32 R16, R14, R4, RZ ;  /* 0x000000040e107225 */ /* 0x000fc800078e00ff */
[----:B------:R-:W-:Y:S01]  /*3c80*/  IMAD R19, R19, R52, R0 ;  /* 0x0000003413137224 */ /* 0x000fe200078e0200 */
[----:B------:R-:W-:Y:S01]  /*3c90*/  IADD3 R13, R17, R13, RZ ;  /* 0x0000000d110d7210 */ /* 0x000fe20007ffe0ff */
[----:B------:R-:W-:-:S05]  /*3ca0*/  IMAD.WIDE.U32 R52, R52, R53, RZ ;  /* 0x0000003534347225 */ /* 0x000fca00078e00ff */
[----:B------:R-:W-:Y:S01]  /*3cb0*/  IADD3 R4, R53, R19, RZ ;  /* 0x0000001335047210 */ /* 0x000fe20007ffe0ff */
[----:B------:R-:W-:Y:S06]  /*3cc0*/  @!P0 BRA `(.L_x_36) ;  /* 0x0000000000488947 */ /* 0x000fec0003800000 */
        /* <DEDUP_REMOVED lines=9> */
[-C--:B------:R-:W-:Y:S02]  /*3d60*/  IADD3.X R19, RZ, ~R27.reuse, RZ, P0, !PT ;  /* 0x8000001bff137210 */ /* 0x080fe400007fe4ff */
[----:B------:R-:W-:Y:S01]  /*3d70*/  MOV R54, R0 ;  /* 0x0000000000367202 */ /* 0x000fe20000000f00 */
[----:B------:R-:W-:Y:S01]  /*3d80*/  IMAD.WIDE.U32 R20, R12, R14, R20 ;  /* 0x0000000e0c147225 */ /* 0x000fe200078e0014 */
[----:B------:R-:W-:-:S03]  /*3d90*/  MOV R55, R27 ;  /* 0x0000001b00377202 */ /* 0x000fc60000000f00 */
[----:B------:R-:W-:Y:S01]  /*3da0*/  IMAD R19, R19, R12, RZ ;  /* 0x0000000c13137224 */ /* 0x000fe200078e02ff */
[----:B------:R-:W-:-:S03]  /*3db0*/  MOV R12, R20 ;  /* 0x00000014000c7202 */ /* 0x000fc60000000f00 */
[----:B------:R-:W-:-:S04]  /*3dc0*/  IMAD R11, R11, R14, R19 ;  /* 0x0000000e0b0b7224 */ /* 0x000fc800078e0213 */
[----:B------:R-:W-:Y:S01]  /*3dd0*/  IMAD.IADD R11, R21, 0x1, R11 ;  /* 0x00000001150b7824 */ /* 0x000fe200078e020b */
[----:B------:R-:W-:Y:S05]  /*3de0*/  BRA `(.L_x_37) ;  /* 0x00000000005c7947 */ /* 0x000fea0003800000 */
.L_x_36:
        /* <DEDUP_REMOVED lines=23> */
.L_x_37:
[----:B------:R-:W-:Y:S05]  /*3f60*/  BSYNC B0 ;  /* 0x0000000000007941 */ /* 0x000fea0003800000 */
.L_x_35:
[----:B------:R-:W-:Y:S01]  /*3f70*/  ULDC UR5, c[0x0][0x270] ;  /* 0x00009c0000057ab9 */ /* 0x000fe20000000800 */
[----:B------:R-:W-:Y:S01]  /*3f80*/  ULDC UR4, c[0x0][0x2c4] ;  /* 0x0000b10000047ab9 */ /* 0x000fe20000000800 */
[----:B------:R-:W-:Y:S01]  /*3f90*/  LOP3.LUT R0, R55, R9, RZ, 0xfc, !PT ;  /* 0x0000000937007212 */ /* 0x000fe200078efcff */
[----:B------:R-:W-:Y:S01]  /*3fa0*/  UIMAD UR4, UR5, UR4, URZ ;  /* 0x00000004050472a4 */ /* 0x000fe2000f8e023f */
[----:B------:R-:W-:Y:S02]  /*3fb0*/  BSSY B0, `(.L_x_38) ;  /* 0x0000031000007945 */ /* 0x000fe40003800000 */
[----:B------:R-:W-:-:S03]  /*3fc0*/  ISETP.NE.U32.AND P0, PT, R0, RZ, PT ;  /* 0x000000ff0000720c */ /* 0x000fc60003f05070 */
[----:B------:R-:W-:-:S04]  /*3fd0*/  IMAD R25, R25, UR4, RZ ;  /* 0x0000000419197c24 */ /* 0x000fc8000f8e02ff */
[-C--:B------:R-:W-:Y:S01]  /*3fe0*/  IMAD R11, R11, R25.reuse, RZ ;  /* 0x000000190b0b7224 */ /* 0x080fe200078e02ff */
[----:B------:R-:W-:Y:S01]  /*3ff0*/  SHF.R.S32.HI R19, RZ, 0x1f, R25 ;  /* 0x0000001fff137819 */ /* 0x000fe20000011419 */
[----:B------:R-:W-:-:S04]  /*4000*/  IMAD.WIDE.U32 R58, R12, R25, RZ ;  /* 0x000000190c3a7225 */ /* 0x000fc800078e00ff */
[----:B------:R-:W-:-:S05]  /*4010*/  IMAD R11, R19, R12, R11 ;  /* 0x0000000c130b7224 */ /* 0x000fca00078e020b */
        /* <DEDUP_REMOVED lines=19> */
.L_x_39:
[----:B------:R-:W0:Y:S01]  /*4150*/  I2F.U32.RP R14, R10 ;  /* 0x0000000a000e7306 */ /* 0x000e220000209000 */
[----:B------:R-:W-:Y:S01]  /*4160*/  IMAD.MOV.U32 R18, RZ, RZ, RZ ;  /* 0x000000ffff127224 */ /* 0x000fe200078e00ff */
[----:B------:R-:W-:Y:S01]  /*4170*/  ISETP.NE.U32.AND P0, PT, R10, RZ, PT ;  /* 0x000000ff0a00720c */ /* 0x000fe20003f05070 */
[----:B------:R-:W-:-:S05]  /*4180*/  IMAD.MOV.U32 R27, RZ, RZ, RZ ;  /* 0x000000ffff1b7224 */ /* 0x000fca00078e00ff */
[----:B0-----:R-:W0:Y:S02]  /*4190*/  MUFU.RCP R11, R14 ;  /* 0x0000000e000b7308 */ /* 0x001e240000001000 */
[----:B0-----:R-:W-:Y:S01]  /*41a0*/  IADD3 R11, R11, 0xffffffe, RZ ;  /* 0x0ffffffe0b0b7810 */ /* 0x001fe20007ffe0ff */
[----:B------:R-:W-:-:S05]  /*41b0*/  IMAD.MOV.U32 R14, RZ, RZ, RZ ;  /* 0x000000ffff0e7224 */ /* 0x000fca00078e00ff */
        /* <DEDUP_REMOVED lines=13> */
[----:B------:R-:W-:Y:S02]  /*4290*/  IADD3 R9, -R0, RZ, RZ ;  /* 0x000000ff00097210 */ /* 0x000fe40007ffe1ff */
[----:B------:R-:W-:-:S03]  /*42a0*/  MOV R26, R0 ;  /* 0x00000000001a7202 */ /* 0x000fc60000000f00 */
[----:B------:R-:W-:Y:S02]  /*42b0*/  IMAD R10, R10, R9, R54 ;  /* 0x000000090a0a7224 */ /* 0x000fe400078e0236 */
.L_x_40:
[----:B------:R-:W-:Y:S05]  /*42c0*/  BSYNC B0 ;  /* 0x0000000000007941 */ /* 0x000fea0003800000 */
.L_x_38:
[----:B------:R-:W-:Y:S01]  /*42d0*/  IADD3 R45, P1, P0, R48, R46, R44 ;  /* 0x0000002e302d7210 */ /* 0x000fe2000783e02c */
[----:B------:R-:W-:Y:S01]  /*42e0*/  ULDC.64 UR4, c[0x0][0x2b0] ;  /* 0x0000ac0000047ab9 */ /* 0x000fe20000000a00 */
[----:B------:R-:W-:Y:S02]  /*42f0*/  SHF.R.S32.HI R0, RZ, 0x1f, R8 ;  /* 0x0000001fff007819 */ /* 0x000fe40000011408 */
[----:B------:R-:W-:Y:S02]  /*4300*/  IADD3 R45, P3, P2, R56, R45, R52 ;  /* 0x0000002d382d7210 */ /* 0x000fe40007a7e034 */
[----:B------:R-:W-:Y:S01]  /*4310*/  IADD3.X R2, R6, R5, R2, P1, P0 ;  /* 0x0000000506027210 */ /* 0x000fe20000fe0402 */
[----:B------:R-:W-:Y:S01]  /*4320*/  IMAD R5, R27, R8, RZ ;  /* 0x000000081b057224 */ /* 0x000fe200078e02ff */
[----:B------:R-:W-:Y:S02]  /*4330*/  IADD3 R16, P1, P0, R58, R45, R16 ;  /* 0x0000002d3a107210 */ /* 0x000fe4000783e010 */
[----:B------:R-:W-:Y:S01]  /*4340*/  IADD3.X R2, R7, R2, R4, P3, P2 ;  /* 0x0000000207027210 */ /* 0x000fe20001fe4404 */
[----:B------:R-:W-:-:S02]  /*4350*/  IMAD R0, R0, R26, R5 ;  /* 0x0000001a00007224 */ /* 0x000fc400078e0205 */
[----:B------:R-:W-:Y:S01]  /*4360*/  IMAD R5, R14, R3, RZ ;  /* 0x000000030e057224 */ /* 0x000fe200078e02ff */
[----:B------:R-:W-:Y:S02]  /*4370*/  IADD3.X R17, R12, R2, R13, P1, P0 ;  /* 0x000000020c117210 */ /* 0x000fe40000fe040d */
[----:B------:R-:W-:Y:S01]  /*4380*/  SHF.R.S32.HI R2, RZ, 0x1f, R3 ;  /* 0x0000001fff027819 */ /* 0x000fe20000011403 */
[----:B------:R-:W-:-:S04]  /*4390*/  IMAD.WIDE.U32 R16, R8, R26, R16 ;  /* 0x0000001a08107225 */ /* 0x000fc800078e0010 */
[----:B------:R-:W-:Y:S02]  /*43a0*/  IMAD.IADD R17, R17, 0x1, R0 ;  /* 0x0000000111117824 */ /* 0x000fe400078e0200 */
[-C--:B------:R-:W-:Y:S02]  /*43b0*/  IMAD R2, R2, R10.reuse, R5 ;  /* 0x0000000a02027224 */ /* 0x080fe400078e0205 */
[----:B------:R-:W-:-:S04]  /*43c0*/  IMAD.WIDE.U32 R10, R3, R10, R16 ;  /* 0x0000000a030a7225 */ /* 0x000fc800078e0010 */
[----:B------:R-:W-:Y:S01]  /*43d0*/  IMAD.IADD R3, R11, 0x1, R2 ;  /* 0x000000010b037824 */ /* 0x000fe200078e0202 */
[----:B------:R-:W-:-:S04]  /*43e0*/  LEA R2, P0, R10, UR4, 0x2 ;  /* 0x000000040a027c11 */ /* 0x000fc8000f8010ff */
[----:B------:R-:W-:-:S05]  /*43f0*/  LEA.HI.X R3, R10, UR5, R3, 0x2, P0 ;  /* 0x000000050a037c11 */ /* 0x000fca00080f1403 */
[----:B------:R1:W-:Y:S01]  /*4400*/  STG.E desc[UR8][R2.64], R29 ;  /* 0x0000001d02007986 */ /* 0x0003e2000c101908 */
[----:B------:R-:W-:Y:S05]  /*4410*/  BRA `(.L_x_15) ;  /* 0x0000000000107947 */ /* 0x000fea0003800000 */
.L_x_16:
[----:B------:R-:W-:Y:S02]  /*4420*/  ULDC.64 UR4, c[0x0][0x2b0] ;  /* 0x0000ac0000047ab9 */ /* 0x000fe40000000a00 */
[----:B------:R-:W-:-:S04]  /*4430*/  LEA R2, P0, R44, UR4, 0x2 ;  /* 0x000000042c027c11 */ /* 0x000fc8000f8010ff */
[----:B------:R-:W-:-:S05]  /*4440*/  LEA.HI.X R3, R44, UR5, R45, 0x2, P0 ;  /* 0x000000052c037c11 */ /* 0x000fca00080f142d */
[----:B------:R0:W-:Y:S04]  /*4450*/  STG.E desc[UR8][R2.64], R29 ;  /* 0x0000001d02007986 */ /* 0x0001e8000c101908 */
.L_x_15:
[----:B------:R-:W-:Y:S05]  /*4460*/  BSYNC B1 ;  /* 0x0000000000017941 */ /* 0x000fea0003800000 */
.L_x_14:
[----:B------:R-:W2:Y:S01]  /*4470*/  LDC R0, c[0x0][0x3c4] ;  /* 0x0000f100ff007b82 */ /* 0x000ea20000000800 */
[C---:B01----:R-:W-:Y:S01]  /*4480*/  IADD3 R3, R35.reuse, 0x10, RZ ;  /* 0x0000001023037810 */ /* 0x043fe20007ffe0ff */
[----:B------:R-:W-:Y:S01]  /*4490*/  HFMA2.MMA R13, -RZ, RZ, 0, 0 ;  /* 0x00000000ff0d7435 */ /* 0x000fe200000001ff */
[----:B------:R-:W-:Y:S02]  /*44a0*/  CS2R R10, SRZ ;  /* 0x00000000000a7805 */ /* 0x000fe4000001ff00 */
[----:B------:R-:W-:Y:S02]  /*44b0*/  CS2R R8, SRZ ;  /* 0x0000000000087805 */ /* 0x000fe4000001ff00 */
[----:B------:R-:W-:Y:S02]  /*44c0*/  CS2R R6, SRZ ;  /* 0x0000000000067805 */ /* 0x000fe4000001ff00 */
[-C--:B--2---:R-:W-:Y:S02]  /*44d0*/  ISETP.GE.OR P0, PT, R35, R0.reuse, P6 ;  /* 0x000000002300720c */ /* 0x084fe40003706670 */
[----:B------:R-:W-:Y:S01]  /*44e0*/  ISETP.GE.OR P5, PT, R3, R0, P6 ;  /* 0x000000000300720c */ /* 0x000fe200037a6670 */
[----:B------:R-:W-:-:S05]  /*44f0*/  VIADD R3, R35, 0x20 ;  /* 0x0000002023037836 */ /* 0x000fca0000000000 */
[----:B------:R-:W-:Y:S02]  /*4500*/  ISETP.GE.OR P4, PT, R3, R0, P6 ;  /* 0x000000000300720c */ /* 0x000fe40003786670 */
[----:B------:R-:W-:-:S03]  /*4510*/  IADD3 R3, R35, 0x30, RZ ;  /* 0x0000003023037810 */ /* 0x000fc60007ffe0ff */
[----:B------:R-:W-:Y:S01]  /*4520*/  @!P0 FADD.FTZ R2, -R29, R42 ;  /* 0x0000002a1d028221 */ /* 0x000fe20000010100 */
[-C--:B------:R-:W-:Y:S01]  /*4530*/  ISETP.GE.OR P3, PT, R3, R0.reuse, P6 ;  /* 0x000000000300720c */ /* 0x080fe20003766670 */
[----:B------:R-:W-:Y:S02]  /*4540*/  VIADD R3, R35, 0x40 ;  /* 0x0000004023037836 */ /* 0x000fe40000000000 */
[----:B------:R-:W-:Y:S01]  /*4550*/  @!P5 FADD.FTZ R31, -R29, R31 ;  /* 0x0000001f1d1fd221 */ /* 0x000fe20000010100 */
[----:B------:R-:W-:Y:S02]  /*4560*/  @!P0 FMUL.FTZ R2, R2, 1.4426950216293334961 ;  /* 0x3fb8aa3b02028820 */ /* 0x000fe40000410000 */
[-C--:B------:R-:W-:Y:S01]  /*4570*/  ISETP.GE.OR P2, PT, R3, R0.reuse, P6 ;  /* 0x000000000300720c */ /* 0x080fe20003746670 */
[----:B------:R-:W-:Y:S01]  /*4580*/  @!P4 FADD.FTZ R38, -R29, R38 ;  /* 0x000000261d26c221 */ /* 0x000fe20000010100 */
[----:B------:R-:W-:Y:S02]  /*4590*/  IADD3 R3, R35, 0x50, RZ ;  /* 0x0000005023037810 */ /* 0x000fe40007ffe0ff */
[----:B------:R-:W0:Y:S01]  /*45a0*/  @!P0 MUFU.EX2 R2, R2 ;  /* 0x0000000200028308 */ /* 0x000e220000000800 */
[----:B------:R-:W-:Y:S01]  /*45b0*/  @!P5 FMUL.FTZ R31, R31, 1.4426950216293334961 ;  /* 0x3fb8aa3b1f1fd820 */ /* 0x000fe20000410000 */
[----:B------:R-:W-:Y:S01]  /*45c0*/  @!P4 FMUL.FTZ R38, R38, 1.4426950216293334961 ;  /* 0x3fb8aa3b2626c820 */ /* 0x000fe20000410000 */
[----:B------:R-:W-:Y:S01]  /*45d0*/  ISETP.GE.OR P1, PT, R3, R0, P6 ;  /* 0x000000000300720c */ /* 0x000fe20003726670 */
[----:B------:R-:W-:-:S02]  /*45e0*/  VIADD R3, R35, 0x60 ;  /* 0x0000006023037836 */ /* 0x000fc40000000000 */
[C---:B------:R-:W-:Y:S02]  /*45f0*/  @!P3 FADD.FTZ R40, -R29.reuse, R40 ;  /* 0x000000281d28b221 */ /* 0x040fe40000010100 */
[----:B------:R-:W1:Y:S02]  /*4600*/  @!P5 MUFU.EX2 R4, R31 ;  /* 0x0000001f0004d308 */ /* 0x000e640000000800 */
[----:B------:R-:W-:Y:S01]  /*4610*/  @!P3 FMUL.FTZ R40, R40, 1.4426950216293334961 ;  /* 0x3fb8aa3b2828b820 */ /* 0x000fe20000410000 */
[----:B------:R-:W-:-:S04]  /*4620*/  @!P2 FADD.FTZ R34, -R29, R34 ;  /* 0x000000221d22a221 */ /* 0x000fc80000010100 */
[----:B------:R-:W-:Y:S01]  /*4630*/  @!P2 FMUL.FTZ R34, R34, 1.4426950216293334961 ;  /* 0x3fb8aa3b2222a820 */ /* 0x000fe20000410000 */
[----:B------:R-:W-:Y:S01]  /*4640*/  @!P1 FADD.FTZ R36, -R29, R36 ;  /* 0x000000241d249221 */ /* 0x000fe20000010100 */
[----:B0-----:R0:W-:Y:S01]  /*4650*/  @!P0 STS [R33], R2 ;  /* 0x0000000221008388 */ /* 0x0011e20000000800 */
[----:B------:R-:W-:Y:S01]  /*4660*/  ISETP.GE.OR P0, PT, R3, R0, P6 ;  /* 0x000000000300720c */ /* 0x000fe20003706670 */
[----:B------:R-:W2:Y:S01]  /*4670*/  @!P4 MUFU.EX2 R38, R38 ;  /* 0x000000260026c308 */ /* 0x000ea20000000800 */
[----:B------:R-:W-:Y:S01]  /*4680*/  IADD3 R3, R35, 0x70, RZ ;  /* 0x0000007023037810 */ /* 0x000fe20007ffe0ff */
[----:B------:R-:W-:-:S03]  /*4690*/  @!P1 FMUL.FTZ R36, R36, 1.4426950216293334961 ;  /* 0x3fb8aa3b24249820 */ /* 0x000fc60000410000 */
[----:B------:R-:W-:Y:S01]  /*46a0*/  ISETP.GE.OR P6, PT, R3, R0, P6 ;  /* 0x000000000300720c */ /* 0x000fe200037c6670 */
[----:B-1----:R1:W-:Y:S02]  /*46b0*/  @!P5 STS [R33+0x240], R4 ;  /* 0x000240042100d388 */ /* 0x0023e40000000800 */
[----:B------:R-:W3:Y:S04]  /*46c0*/  @!P3 MUFU.EX2 R40, R40 ;  /* 0x000000280028b308 */ /* 0x000ee80000000800 */
[----:B------:R-:W-:-:S04]  /*46d0*/  @!P0 FADD.FTZ R30, -R29, R30 ;  /* 0x0000001e1d1e8221 */ /* 0x000fc80000010100 */
[----:B------:R-:W-:Y:S01]  /*46e0*/  @!P0 FMUL.FTZ R30, R30, 1.4426950216293334961 ;  /* 0x3fb8aa3b1e1e8820 */ /* 0x000fe20000410000 */
[----:B------:R-:W4:Y:S01]  /*46f0*/  @!P2 MUFU.EX2 R34, R34 ;  /* 0x000000220022a308 */ /* 0x000f220000000800 */
[----:B------:R-:W-:Y:S01]  /*4700*/  @!P6 FADD.FTZ R29, -R29, R32 ;  /* 0x000000201d1de221 */ /* 0x000fe20000010100 */
[----:B------:R-:W-:Y:S01]  /*4710*/  IMAD.SHL.U32 R32, R35, 0x4, RZ ;  /* 0x0000000423207824 */ /* 0x000fe200078e00ff */
[----:B--2---:R-:W-:Y:S02]  /*4720*/  @!P4 STS [R33+0x480], R38 ;  /* 0x000480262100c388 */ /* 0x004fe40000000800 */
[----:B0-----:R-:W-:Y:S02]  /*4730*/  @!P6 FMUL.FTZ R2, R29, 1.4426950216293334961 ;  /* 0x3fb8aa3b1d02e820 */ /* 0x001fe40000410000 */
[----:B------:R-:W-:Y:S01]  /*4740*/  IADD3 R29, R32, 0x80, RZ ;  /* 0x00000080201d7810 */ /* 0x000fe20007ffe0ff */
[----:B------:R-:W0:Y:S01]  /*4750*/  @!P0 MUFU.EX2 R30, R30 ;  /* 0x0000001e001e8308 */ /* 0x000e220000000800 */
[----:B---3--:R-:W-:Y:S01]  /*4760*/  @!P3 STS [R33+0x6c0], R40 ;  /* 0x0006c0282100b388 */ /* 0x008fe20000000800 */
[----:B-1----:R-:W-:-:S06]  /*4770*/  CS2R R4, SRZ ;  /* 0x0000000000047805 */ /* 0x002fcc000001ff00 */
[----:B------:R-:W1:Y:S01]  /*4780*/  @!P1 MUFU.EX2 R36, R36 ;  /* 0x0000002400249308 */ /* 0x000e620000000800 */
[----:B----4-:R-:W-:Y:S07]  /*4790*/  @!P2 STS [R33+0x900], R34 ;  /* 0x000900222100a388 */ /* 0x010fee0000000800 */
[----:B------:R-:W2:Y:S01]  /*47a0*/  @!P6 MUFU.EX2 R2, R2 ;  /* 0x000000020002e308 */ /* 0x000ea20000000800 */
[----:B0-----:R0:W-:Y:S01]  /*47b0*/  @!P0 STS [R33+0xd80], R30 ;  /* 0x000d801e21008388 */ /* 0x0011e20000000800 */
[----:B------:R-:W-:Y:S01]  /*47c0*/  ISETP.GE.AND P0, PT, R0, 0x1, PT ;  /* 0x000000010000780c */ /* 0x000fe20003f06270 */
[----:B------:R-:W-:-:S02]  /*47d0*/  IMAD.MOV.U32 R0, RZ, RZ, RZ ;  /* 0x000000ffff007224 */ /* 0x000fc400078e00ff */
[----:B-1----:R-:W-:Y:S04]  /*47e0*/  @!P1 STS [R33+0xb40], R36 ;  /* 0x000b402421009388 */ /* 0x002fe80000000800 */
[----:B--2---:R1:W-:Y:S01]  /*47f0*/  @!P6 STS [R33+0xfc0], R2 ;  /* 0x000fc0022100e388 */ /* 0x0043e20000000800 */
[----:B0-----:R-:W-:Y:S02]  /*4800*/  IADD3 R30, R32, 0x40, RZ ;  /* 0x00000040201e7810 */ /* 0x001fe40007ffe0ff */
[----:B-1----:R-:W-:Y:S01]  /*4810*/  CS2R R2, SRZ ;  /* 0x0000000000027805 */ /* 0x002fe2000001ff00 */
[----:B------:R-:W-:Y:S06]  /*4820*/  BAR.SYNC.DEFER_BLOCKING 0x0 ;  /* 0x0000000000007b1d */ /* 0x000fec0000010000 */
[----:B------:R-:W-:Y:S05]  /*4830*/  @!P0 BRA `(.L_x_41) ;  /* 0x0000000400088947 */ /* 0x000fea0003800000 */
[----:B------:R-:W0:Y:S01]  /*4840*/  S2UR UR6, SR_CgaCtaId ;  /* 0x00000000000679c3 */ /* 0x000e220000008800 */
[----:B------:R-:W-:Y:S01]  /*4850*/  ULDC UR10, c[0x0][0x2dc] ;  /* 0x0000b700000a7ab9 */ /* 0x000fe20000000800 */
[----:B------:R-:W-:Y:S01]  /*4860*/  IMAD R33, R15, 0xc0, R32 ;  /* 0x000000c00f217824 */ /* 0x000fe200078e0220 */
[----:B------:R-:W-:Y:S01]  /*4870*/  UIMAD UR4, UR7, UR10, URZ ;  /* 0x0000000a070472a4 */ /* 0x000fe2000f8e023f */
[C---:B------:R-:W-:Y:S01]  /*4880*/  VIADD R12, R28.reuse, -UR7 ;  /* 0x800000071c0c7c36 */ /* 0x040fe20008000000 */
[----:B------:R-:W-:Y:S01]  /*4890*/  CS2R R16, SRZ ;  /* 0x0000000000107805 */ /* 0x000fe2000001ff00 */
[----:B------:R-:W-:Y:S01]  /*48a0*/  IMAD R36, R28, UR10, RZ ;  /* 0x0000000a1c247c24 */ /* 0x000fe2000f8e02ff */
[----:B------:R-:W-:Y:S01]  /*48b0*/  USHF.R.S32.HI UR11, URZ, 0x1f, UR4 ;  /* 0x0000001f3f0b7899 */ /* 0x000fe20008011404 */
[----:B------:R-:W-:Y:S02]  /*48c0*/  CS2R R18, SRZ ;  /* 0x0000000000127805 */ /* 0x000fe4000001ff00 */
[----:B------:R-:W-:Y:S01]  /*48d0*/  IADD3 R10, P0, R33, UR4, RZ ;  /* 0x00000004210a7c10 */ /* 0x000fe2000ff1e0ff */
[----:B------:R-:W-:Y:S01]  /*48e0*/  ULDC.64 UR4, c[0x0][0x288] ;  /* 0x0000a20000047ab9 */ /* 0x000fe20000000a00 */
[----:B------:R-:W-:-:S02]  /*48f0*/  ISETP.GE.AND P4, PT, R15, R12, PT ;  /* 0x0000000c0f00720c */ /* 0x000fc40003f86270 */
[----:B------:R-:W-:Y:S02]  /*4900*/  CS2R R20, SRZ ;  /* 0x0000000000147805 */ /* 0x000fe4000001ff00 */
[----:B------:R-:W-:Y:S02]  /*4910*/  LEA.HI.X.SX32 R33, R33, UR11, 0x1, P0 ;  /* 0x0000000b21217c11 */ /* 0x000fe400080f0eff */
[----:B------:R-:W-:Y:S02]  /*4920*/  CS2R R22, SRZ ;  /* 0x0000000000167805 */ /* 0x000fe4000001ff00 */
[----:B------:R-:W-:Y:S01]  /*4930*/  LEA R34, P0, R10, UR4, 0x2 ;  /* 0x000000040a227c11 */ /* 0x000fe2000f8010ff */
[----:B------:R-:W-:Y:S01]  /*4940*/  UMOV UR4, 0x400 ;  /* 0x0000040000047882 */ /* 0x000fe20000000000 */
[----:B------:R-:W-:Y:S02]  /*4950*/  CS2R R24, SRZ ;  /* 0x0000000000187805 */ /* 0x000fe4000001ff00 */
[----:B------:R-:W-:-:S02]  /*4960*/  CS2R R26, SRZ ;  /* 0x00000000001a7805 */ /* 0x000fc4000001ff00 */
[----:B------:R-:W-:Y:S01]  /*4970*/  LEA.HI.X R33, R10, UR5, R33, 0x2, P0 ;  /* 0x000000050a217c11 */ /* 0x000fe200080f1421 */
[----:B------:R-:W-:Y:S01]  /*4980*/  IMAD.MOV.U32 R10, RZ, RZ, RZ ;  /* 0x000000ffff0a7224 */ /* 0x000fe200078e00ff */
[----:B------:R-:W-:Y:S01]  /*4990*/  IADD3 R34, P0, R34, 0x200, RZ ;  /* 0x0000020022227810 */ /* 0x000fe20007f1e0ff */
[----:B------:R-:W-:Y:S01]  /*49a0*/  IMAD.WIDE R36, R36, 0x4, RZ ;  /* 0x0000000424247825 */ /* 0x000fe200078e02ff */
[----:B------:R-:W-:Y:S01]  /*49b0*/  UMOV UR5, URZ ;  /* 0x0000003f00057c82 */ /* 0x000fe20008000000 */
[----:B0-----:R-:W-:Y:S02]  /*49c0*/  ULEA UR4, UR6, UR4, 0x18 ;  /* 0x0000000406047291 */ /* 0x001fe4000f8ec03f */
[----:B------:R-:W-:-:S04]  /*49d0*/  IMAD.X R33, RZ, RZ, R33, P0 ;  /* 0x000000ffff217224 */ /* 0x000fc800000e0621 */
[----:B------:R-:W-:Y:S01]  /*49e0*/  LEA R14, R15, UR4, 0x2 ;  /* 0x000000040f0e7c11 */ /* 0x000fe2000f8e10ff */
[----:B------:R-:W-:-:S06]  /*49f0*/  ULDC UR4, c[0x0][0x2d0] ;  /* 0x0000b40000047ab9 */ /* 0x000fcc0000000800 */
.L_x_44:
[----:B---3--:R-:W-:Y:S01]  /*4a00*/  MOV R39, R33 ;  /* 0x0000002100277202 */ /* 0x008fe20000000f00 */
[----:B------:R-:W0:Y:S01]  /*4a10*/  LDC R31, c[0x0][0x3c4] ;  /* 0x0000f100ff1f7b82 */ /* 0x000e220000000800 */
[----:B------:R1:W2:Y:S01]  /*4a20*/  LDS R12, [R14] ;  /* 0x000000000e0c7984 */ /* 0x0002a20000000800 */
[----:B------:R-:W-:Y:S01]  /*4a30*/  UIADD3 UR5, UR5, 0x1, URZ ;  /* 0x0000000105057890 */ /* 0x000fe2000fffe03f */
[----:B------:R-:W-:Y:S01]  /*4a40*/  IMAD.MOV.U32 R38, RZ, RZ, R34 ;  /* 0x000000ffff267224 */ /* 0x000fe200078e0022 */
[----:B------:R-:W-:Y:S04]  /*4a50*/  BSSY B0, `(.L_x_42) ;  /* 0x0000010000007945 */ /* 0x000fe80003800000 */
[----:B------:R-:W-:Y:S01]  /*4a60*/  IADD3 R34, P0, R36, R38, RZ ;  /* 0x0000002624227210 */ /* 0x000fe20007f1e0ff */
[----:B------:R-:W-:Y:S01]  /*4a70*/  @!UPT UIADD3 URZ, URZ, URZ, URZ ;  /* 0x0000003f3f3ff290 */ /* 0x000fe2000fffe03f */
[----:B------:R-:W-:Y:S11]  /*4a80*/  @P4 BRA `(.L_x_43) ;  /* 0x0000000000304947 */ /* 0x000ff60003800000 */
[----:B------:R-:W-:Y:S02]  /*4a90*/  ISETP.GE.AND P3, PT, R32, UR4, PT ;  /* 0x0000000420007c0c */ /* 0x000fe4000bf66270 */
[----:B------:R-:W-:Y:S02]  /*4aa0*/  CS2R R16, SRZ ;  /* 0x0000000000107805 */ /* 0x000fe4000001ff00 */
[----:B------:R-:W-:Y:S02]  /*4ab0*/  ISETP.GE.AND P2, PT, R30, UR4, PT ;  /* 0x000000041e007c0c */ /* 0x000fe4000bf46270 */
[----:B------:R-:W-:Y:S02]  /*4ac0*/  CS2R R18, SRZ ;  /* 0x0000000000127805 */ /* 0x000fe4000001ff00 */
[----:B------:R-:W-:Y:S02]  /*4ad0*/  ISETP.GE.AND P1, PT, R29, UR4, PT ;  /* 0x000000041d007c0c */ /* 0x000fe4000bf26270 */
[----:B------:R-:W-:Y:S02]  /*4ae0*/  CS2R R20, SRZ ;  /* 0x0000000000147805 */ /* 0x000fe4000001ff00 */
[----:B------:R-:W-:Y:S02]  /*4af0*/  CS2R R22, SRZ ;  /* 0x0000000000167805 */ /* 0x000fe4000001ff00 */
[----:B------:R-:W-:Y:S02]  /*4b00*/  CS2R R24, SRZ ;  /* 0x0000000000187805 */ /* 0x000fe4000001ff00 */
[----:B------:R-:W-:Y:S01]  /*4b10*/  CS2R R26, SRZ ;  /* 0x00000000001a7805 */ /* 0x000fe2000001ff00 */
[----:B------:R3:W5:Y:S04]  /*4b20*/  @!P3 LDG.E.128 R16, desc[UR8][R38.64+-0x200] ;  /* 0xfffe00082610b981 */ /* 0x000768000c1e1d00 */
[----:B------:R3:W5:Y:S04]  /*4b30*/  @!P2 LDG.E.128 R20, desc[UR8][R38.64+-0x100] ;  /* 0xffff00082614a981 */ /* 0x000768000c1e1d00 */
[----:B------:R3:W5:Y:S02]  /*4b40*/  @!P1 LDG.E.128 R24, desc[UR8][R38.64] ;  /* 0x0000000826189981 */ /* 0x000764000c1e1d00 */
.L_x_43:
[----:B------:R-:W-:Y:S05]  /*4b50*/  BSYNC B0 ;  /* 0x0000000000007941 */ /* 0x000fea0003800000 */
.L_x_42:
[----:B------:R-:W-:Y:S01]  /*4b60*/  IADD3.X R33, R37, R39, RZ, P0, !PT ;  /* 0x0000002725217210 */ /* 0x000fe200007fe4ff */
[C---:B--2--5:R-:W-:Y:S01]  /*4b70*/  FFMA.FTZ R3, R12.reuse, R16, R3 ;  /* 0x000000100c037223 */ /* 0x064fe20000010003 */
[----:B0-----:R-:W-:Y:S01]  /*4b80*/  ISETP.LE.AND P0, PT, R31, UR5, PT ;  /* 0x000000051f007c0c */ /* 0x001fe2000bf03270 */
[C---:B------:R-:W-:Y:S01]  /*4b90*/  FFMA.FTZ R0, R12.reuse, R17, R0 ;  /* 0x000000110c007223 */ /* 0x040fe20000010000 */
        /* <DEDUP_REMOVED lines=8> */
[----:B------:R-:W-:Y:S01]  /*4c20*/  FFMA.FTZ R13, R12, R26, R13 ;  /* 0x0000001a0c0d7223 */ /* 0x000fe2000001000d */
[----:B-1----:R-:W-:Y:S01]  /*4c30*/  IADD3 R14, R14, 0x24, RZ ;  /* 0x000000240e0e7810 */ /* 0x002fe20007ffe0ff */
[----:B------:R-:W-:Y:S01]  /*4c40*/  FFMA.FTZ R10, R12, R27, R10 ;  /* 0x0000001b0c0a7223 */ /* 0x000fe2000001000a */
[----:B------:R-:W-:Y:S06]  /*4c50*/  @!P0 BRA `(.L_x_44) ;  /* 0xfffffffc00688947 */ /* 0x000fec000383ffff */
.L_x_41:
[----:B------:R-:W-:-:S04]  /*4c60*/  IADD3 R15, R15, UR7, RZ ;  /* 0x000000070f0f7c10 */ /* 0x000fc8000fffe0ff */
[----:B------:R-:W-:-:S13]  /*4c70*/  ISETP.GE.AND P0, PT, R15, R28, PT ;  /* 0x0000001c0f00720c */ /* 0x000fda0003f06270 */
[----:B------:R-:W-:Y:S05]  /*4c80*/  @P0 EXIT ;  /* 0x000000000000094d */ /* 0x000fea0003800000 */
[----:B------:R-:W0:Y:S01]  /*4c90*/  LDC R17, c[0x0][0x2c4] ;  /* 0x0000b100ff117b82 */ /* 0x000e220000000800 */
[----:B------:R-:W-:Y:S01]  /*4ca0*/  ULDC UR4, c[0x0][0x270] ;  /* 0x00009c0000047ab9 */ /* 0x000fe20000000800 */
[----:B------:R-:W-:Y:S01]  /*4cb0*/  IABS R21, R15 ;  /* 0x0000000f00157213 */ /* 0x000fe20000000000 */
[----:B------:R-:W-:Y:S01]  /*4cc0*/  ULDC UR6, c[0x0][0x2d0] ;  /* 0x0000b40000067ab9 */ /* 0x000fe20000000800 */
[----:B------:R-:W-:Y:S02]  /*4cd0*/  F2FP.F16.F32.PACK_AB R5, R2, R5 ;  /* 0x000000050205723e */ /* 0x000fe400000000ff */
[----:B------:R-:W-:Y:S02]  /*4ce0*/  F2FP.F16.F32.PACK_AB R2, R0, R3 ;  /* 0x000000030002723e */ /* 0x000fe400000000ff */
[----:B------:R-:W-:Y:S02]  /*4cf0*/  F2FP.F16.F32.PACK_AB R9, R6, R9 ;  /* 0x000000090609723e */ /* 0x000fe400000000ff */
[----:B------:R-:W-:-:S02]  /*4d00*/  MOV R3, R5 ;  /* 0x0000000500037202 */ /* 0x000fc40000000f00 */
[----:B------:R-:W-:Y:S01]  /*4d10*/  F2FP.F16.F32.PACK_AB R4, R4, R7 ;  /* 0x000000070404723e */ /* 0x000fe200000000ff */
[----:B------:R-:W-:Y:S02]  /*4d20*/  IMAD.MOV.U32 R5, RZ, RZ, R9 ;  /* 0x000000ffff057224 */ /* 0x000fe400078e0009 */
[----:B0-----:R-:W-:Y:S01]  /*4d30*/  IMAD R18, R17, UR4, RZ ;  /* 0x0000000411127c24 */ /* 0x001fe2000f8e02ff */
[----:B------:R-:W-:-:S04]  /*4d40*/  ULDC.64 UR4, c[0x0][0x290] ;  /* 0x0000a40000047ab9 */ /* 0x000fc80000000a00 */
[-C--:B------:R-:W-:Y:S02]  /*4d50*/  IABS R20, R18.reuse ;  /* 0x0000001200147213 */ /* 0x080fe40000000000 */
[----:B------:R-:W-:Y:S02]  /*4d60*/  IABS R14, R18 ;  /* 0x00000012000e7213 */ /* 0x000fe40000000000 */
[----:B------:R-:W0:Y:S02]  /*4d70*/  I2F.RP R16, R20 ;  /* 0x0000001400107306 */ /* 0x000e240000209400 */
[----:B------:R-:W-:-:S06]  /*4d80*/  IADD3 R14, RZ, -R14, RZ ;  /* 0x8000000eff0e7210 */ /* 0x000fcc0007ffe0ff */
[----:B0-----:R-:W0:Y:S02]  /*4d90*/  MUFU.RCP R22, R16 ;  /* 0x0000001000167308 */ /* 0x001e240000001000 */
[----:B0-----:R-:W-:Y:S01]  /*4da0*/  VIADD R22, R22, 0xffffffe ;  /* 0x0ffffffe16167836 */ /* 0x001fe20000000000 */
[----:B------:R-:W-:-:S05]  /*4db0*/  IABS R16, R17 ;  /* 0x0000001100107213 */ /* 0x000fca0000000000 */
[----:B------:R-:W0:Y:S02]  /*4dc0*/  F2I.FTZ.U32.TRUNC.NTZ R23, R22 ;  /* 0x0000001600177305 */ /* 0x000e24000021f000 */
[----:B0-----:R-:W-:Y:S02]  /*4dd0*/  IMAD.MOV R19, RZ, RZ, -R23 ;  /* 0x000000ffff137224 */ /* 0x001fe400078e0a17 */
[----:B------:R-:W-:Y:S02]  /*4de0*/  IMAD.MOV.U32 R22, RZ, RZ, RZ ;  /* 0x000000ffff167224 */ /* 0x000fe400078e00ff */
[----:B------:R-:W-:-:S04]  /*4df0*/  IMAD R12, R19, R20, RZ ;  /* 0x00000014130c7224 */ /* 0x000fc800078e02ff */
[----:B------:R-:W-:-:S06]  /*4e00*/  IMAD.HI.U32 R12, R23, R12, R22 ;  /* 0x0000000c170c7227 */ /* 0x000fcc00078e0016 */
[----:B------:R-:W-:Y:S02]  /*4e10*/  IMAD.HI.U32 R19, R12, R21, RZ ;  /* 0x000000150c137227 */ /* 0x000fe400078e00ff */
[----:B------:R-:W0:Y:S02]  /*4e20*/  I2F.RP R12, R16 ;  /* 0x00000010000c7306 */ /* 0x000e240000209400 */
[----:B------:R-:W-:Y:S01]  /*4e30*/  IMAD R21, R19, R14, R21 ;  /* 0x0000000e13157224 */ /* 0x000fe200078e0215 */
[----:B------:R-:W-:-:S04]  /*4e40*/  LOP3.LUT R14, R15, R18, RZ, 0x3c, !PT ;  /* 0x000000120f0e7212 */ /* 0x000fc800078e3cff */
[----:B------:R-:W-:Y:S02]  /*4e50*/  ISETP.GT.U32.AND P1, PT, R20, R21, PT ;  /* 0x000000151400720c */ /* 0x000fe40003f24070 */
[----:B------:R-:W-:Y:S01]  /*4e60*/  ISETP.GE.AND P0, PT, R14, RZ, PT ;  /* 0x000000ff0e00720c */ /* 0x000fe20003f06270 */
[----:B0-----:R-:W0:Y:S10]  /*4e70*/  MUFU.RCP R12, R12 ;  /* 0x0000000c000c7308 */ /* 0x001e340000001000 */
[----:B------:R-:W-:-:S02]  /*4e80*/  @!P1 IMAD.IADD R21, R21, 0x1, -R20 ;  /* 0x0000000115159824 */ /* 0x000fc400078e0a14 */
[----:B------:R-:W-:Y:S01]  /*4e90*/  @!P1 VIADD R19, R19, 0x1 ;  /* 0x0000000113139836 */ /* 0x000fe20000000000 */
[----:B------:R-:W-:Y:S02]  /*4ea0*/  ISETP.NE.AND P1, PT, R18, RZ, PT ;  /* 0x000000ff1200720c */ /* 0x000fe40003f25270 */
[----:B------:R-:W-:Y:S01]  /*4eb0*/  ISETP.GE.U32.AND P2, PT, R21, R20, PT ;  /* 0x000000141500720c */ /* 0x000fe20003f46070 */
[----:B0-----:R-:W-:-:S04]  /*4ec0*/  VIADD R22, R12, 0xffffffe ;  /* 0x0ffffffe0c167836 */ /* 0x001fc80000000000 */
[----:B------:R0:W1:Y:S08]  /*4ed0*/  F2I.FTZ.U32.TRUNC.NTZ R23, R22 ;  /* 0x0000001600177305 */ /* 0x000070000021f000 */
[----:B------:R-:W-:-:S05]  /*4ee0*/  @P2 IADD3 R19, R19, 0x1, RZ ;  /* 0x0000000113132810 */ /* 0x000fca0007ffe0ff */
[----:B------:R-:W-:Y:S01]  /*4ef0*/  @!P0 IMAD.MOV R19, RZ, RZ, -R19 ;  /* 0x000000ffff138224 */ /* 0x000fe200078e0a13 */
[----:B------:R-:W-:-:S05]  /*4f00*/  @!P1 LOP3.LUT R19, RZ, R18, RZ, 0x33, !PT ;  /* 0x00000012ff139212 */ /* 0x000fca00078e33ff */
[----:B------:R-:W-:Y:S01]  /*4f10*/  IMAD R18, R19, R18, RZ ;  /* 0x0000001213127224 */ /* 0x000fe200078e02ff */
[----:B0-----:R-:W-:Y:S01]  /*4f20*/  HFMA2.MMA R22, -RZ, RZ, 0, 0 ;  /* 0x00000000ff167435 */ /* 0x001fe200000001ff */
[----:B-1----:R-:W-:Y:S02]  /*4f30*/  IMAD.MOV R21, RZ, RZ, -R23 ;  /* 0x000000ffff157224 */ /* 0x002fe400078e0a17 */
[----:B------:R-:W-:Y:S02]  /*4f40*/  IMAD.IADD R20, R15, 0x1, -R18 ;  /* 0x000000010f147824 */ /* 0x000fe400078e0a12 */
[----:B------:R-:W-:-:S03]  /*4f50*/  IMAD R14, R21, R16, RZ ;  /* 0x00000010150e7224 */ /* 0x000fc600078e02ff */
[----:B------:R-:W-:Y:S02]  /*4f60*/  IABS R12, R20 ;  /* 0x00000014000c7213 */ /* 0x000fe40000000000 */
[----:B------:R-:W-:Y:S01]  /*4f70*/  IMAD.HI.U32 R14, R23, R14, R22 ;  /* 0x0000000e170e7227 */ /* 0x000fe200078e0016 */
[----:B------:R-:W-:-:S03]  /*4f80*/  LOP3.LUT R20, R20, R17, RZ, 0x3c, !PT ;  /* 0x0000001114147212 */ /* 0x000fc600078e3cff */
[----:B------:R-:W-:Y:S01]  /*4f90*/  IMAD.WIDE.U32 R22, R19, UR4, RZ ;  /* 0x0000000413167c25 */ /* 0x000fe2000f8e00ff */
[----:B------:R-:W-:-:S03]  /*4fa0*/  ISETP.GE.AND P1, PT, R20, RZ, PT ;  /* 0x000000ff1400720c */ /* 0x000fc60003f26270 */
[----:B------:R-:W-:-:S04]  /*4fb0*/  IMAD.HI.U32 R14, R14, R12, RZ ;  /* 0x0000000c0e0e7227 */ /* 0x000fc800078e00ff */
[----:B------:R-:W-:-:S04]  /*4fc0*/  IMAD.MOV R21, RZ, RZ, -R14 ;  /* 0x000000ffff157224 */ /* 0x000fc800078e0a0e */
[----:B------:R-:W-:-:S05]  /*4fd0*/  IMAD R21, R16, R21, R12 ;  /* 0x0000001510157224 */ /* 0x000fca00078e020c */
[----:B------:R-:W-:-:S13]  /*4fe0*/  ISETP.GT.U32.AND P0, PT, R16, R21, PT ;  /* 0x000000151000720c */ /* 0x000fda0003f04070 */
[----:B------:R-:W-:Y:S02]  /*4ff0*/  @!P0 IMAD.IADD R21, R21, 0x1, -R16 ;  /* 0x0000000115158824 */ /* 0x000fe400078e0a10 */
[----:B------:R-:W-:Y:S01]  /*5000*/  @!P0 VIADD R14, R14, 0x1 ;  /* 0x000000010e0e8836 */ /* 0x000fe20000000000 */
[----:B------:R-:W-:Y:S02]  /*5010*/  ISETP.NE.AND P0, PT, R17, RZ, PT ;  /* 0x000000ff1100720c */ /* 0x000fe40003f05270 */
[----:B------:R-:W-:Y:S02]  /*5020*/  ISETP.GE.U32.AND P2, PT, R21, R16, PT ;  /* 0x000000101500720c */ /* 0x000fe40003f46070 */
[----:B------:R-:W-:-:S05]  /*5030*/  SHF.R.S32.HI R16, RZ, 0x1f, R19 ;  /* 0x0000001fff107819 */ /* 0x000fca0000011413 */
[----:B------:R-:W-:-:S06]  /*5040*/  IMAD R16, R16, UR4, RZ ;  /* 0x0000000410107c24 */ /* 0x000fcc000f8e02ff */
[----:B------:R-:W-:Y:S02]  /*5050*/  @P2 IADD3 R14, R14, 0x1, RZ ;  /* 0x000000010e0e2810 */ /* 0x000fe40007ffe0ff */
[----:B------:R-:W-:-:S03]  /*5060*/  ISETP.GE.AND P2, PT, R32, UR6, PT ;  /* 0x0000000620007c0c */ /* 0x000fc6000bf46270 */
[----:B------:R-:W-:Y:S02]  /*5070*/  IMAD.MOV.U32 R12, RZ, RZ, R14 ;  /* 0x000000ffff0c7224 */ /* 0x000fe400078e000e */
[----:B------:R-:W-:Y:S01]  /*5080*/  IMAD R14, R19, UR5, R16 ;  /* 0x00000005130e7c24 */ /* 0x000fe2000f8e0210 */
[----:B------:R-:W-:Y:S01]  /*5090*/  ULDC.64 UR4, c[0x0][0x2a0] ;  /* 0x0000a80000047ab9 */ /* 0x000fe20000000a00 */
[----:B------:R-:W-:Y:S01]  /*50a0*/  @!P1 IMAD.MOV R12, RZ, RZ, -R12 ;  /* 0x000000ffff0c9224 */ /* 0x000fe200078e0a0c */
[-C--:B------:R-:W-:Y:S02]  /*50b0*/  @!P0 LOP3.LUT R12, RZ, R17.reuse, RZ, 0x33, !PT ;  /* 0x00000011ff0c8212 */ /* 0x080fe400078e33ff */
[----:B------:R-:W-:Y:S02]  /*50c0*/  ISETP.GE.AND P1, PT, R30, UR6, PT ;  /* 0x000000061e007c0c */ /* 0x000fe4000bf26270 */
[----:B------:R-:W-:Y:S01]  /*50d0*/  SHF.R.S32.HI R21, RZ, 0x1f, R12 ;  /* 0x0000001fff157819 */ /* 0x000fe2000001140c */
[----:B------:R-:W-:Y:S01]  /*50e0*/  IMAD R20, R12, R17, R18 ;  /* 0x000000110c147224 */ /* 0x000fe200078e0212 */
[----:B------:R-:W-:Y:S01]  /*50f0*/  IADD3 R19, R23, R14, RZ ;  /* 0x0000000e17137210 */ /* 0x000fe20007ffe0ff */
[----:B------:R-:W-:Y:S01]  /*5100*/  IMAD.MOV.U32 R18, RZ, RZ, R22 ;  /* 0x000000ffff127224 */ /* 0x000fe200078e0016 */
[----:B------:R-:W0:Y:S01]  /*5110*/  @!P2 LDC.64 R16, c[0x0][0x280] ;  /* 0x0000a000ff10ab82 */ /* 0x000e220000000a00 */
[----:B------:R-:W-:-:S02]  /*5120*/  IMAD R21, R21, UR4, RZ ;  /* 0x0000000415157c24 */ /* 0x000fc4000f8e02ff */
[----:B------:R-:W-:Y:S02]  /*5130*/  IMAD.IADD R20, R15, 0x1, -R20 ;  /* 0x000000010f147824 */ /* 0x000fe400078e0a14 */
[----:B------:R-:W-:-:S03]  /*5140*/  IMAD.WIDE.U32 R18, R12, UR4, R18 ;  /* 0x000000040c127c25 */ /* 0x000fc6000f8e0012 */
[----:B------:R-:W1:Y:S01]  /*5150*/  @!P1 LDC.64 R14, c[0x0][0x280] ;  /* 0x0000a000ff0e9b82 */ /* 0x000e620000000a00 */
[----:B------:R-:W-:Y:S01]  /*5160*/  IMAD R21, R12, UR5, R21 ;  /* 0x000000050c157c24 */ /* 0x000fe2000f8e0215 */
[----:B------:R-:W-:Y:S01]  /*5170*/  SHF.R.S32.HI R12, RZ, 0x1f, R20 ;  /* 0x0000001fff0c7819 */ /* 0x000fe20000011414 */
[----:B------:R-:W-:Y:S01]  /*5180*/  ULDC.64 UR4, c[0x0][0x298] ;  /* 0x0000a60000047ab9 */ /* 0x000fe20000000a00 */
[----:B------:R-:W-:Y:S02]  /*5190*/  IMAD.MOV.U32 R22, RZ, RZ, R18 ;  /* 0x000000ffff167224 */ /* 0x000fe400078e0012 */
[----:B------:R-:W-:Y:S01]  /*51a0*/  IADD3 R23, R19, R21, RZ ;  /* 0x0000001513177210 */ /* 0x000fe20007ffe0ff */
[----:B------:R-:W-:-:S04]  /*51b0*/  IMAD R19, R12, UR4, RZ ;  /* 0x000000040c137c24 */ /* 0x000fc8000f8e02ff */
[C---:B------:R-:W-:Y:S02]  /*51c0*/  IMAD R19, R20.reuse, UR5, R19 ;  /* 0x0000000514137c24 */ /* 0x040fe4000f8e0213 */
[----:B------:R-:W-:-:S04]  /*51d0*/  IMAD.WIDE.U32 R20, R20, UR4, R22 ;  /* 0x0000000414147c25 */ /* 0x000fc8000f8e0016 */
[----:B------:R-:W-:Y:S01]  /*51e0*/  IMAD.IADD R19, R21, 0x1, R19 ;  /* 0x0000000115137824 */ /* 0x000fe200078e0213 */
[-C--:B------:R-:W-:Y:S02]  /*51f0*/  @!P2 IADD3 R12, P0, R32, R20.reuse, RZ ;  /* 0x00000014200ca210 */ /* 0x080fe40007f1e0ff */
[----:B------:R-:W-:Y:S02]  /*5200*/  @!P1 IADD3 R0, P3, R30, R20, RZ ;  /* 0x000000141e009210 */ /* 0x000fe40007f7e0ff */
[-C--:B------:R-:W-:Y:S02]  /*5210*/  @!P2 LEA.HI.X.SX32 R32, R32, R19.reuse, 0x1, P0 ;  /* 0x000000132020a211 */ /* 0x080fe400000f0eff */
[----:B0-----:R-:W-:Y:S02]  /*5220*/  @!P2 LEA R16, P0, R12, R16, 0x1 ;  /* 0x000000100c10a211 */ /* 0x001fe400078008ff */
[----:B------:R-:W-:Y:S02]  /*5230*/  @!P1 LEA.HI.X.SX32 R30, R30, R19, 0x1, P3 ;  /* 0x000000131e1e9211 */ /* 0x000fe400018f0eff */
[----:B------:R-:W-:-:S02]  /*5240*/  @!P2 LEA.HI.X R17, R12, R17, R32, 0x1, P0 ;  /* 0x000000110c11a211 */ /* 0x000fc400000f0c20 */
[----:B------:R-:W-:Y:S02]  /*5250*/  ISETP.GE.AND P0, PT, R29, UR6, PT ;  /* 0x000000061d007c0c */ /* 0x000fe4000bf06270 */
[C---:B-1----:R-:W-:Y:S01]  /*5260*/  @!P1 LEA R14, P3, R0.reuse, R14, 0x1 ;  /* 0x0000000e000e9211 */ /* 0x042fe200078608ff */
[----:B------:R0:W-:Y:S03]  /*5270*/  @!P2 STG.E.64 desc[UR8][R16.64], R2 ;  /* 0x000000021000a986 */ /* 0x0001e6000c101b08 */
[----:B------:R-:W-:-:S05]  /*5280*/  @!P1 LEA.HI.X R15, R0, R15, R30, 0x1, P3 ;  /* 0x0000000f000f9211 */ /* 0x000fca00018f0c1e */
[----:B------:R0:W-:Y:S02]  /*5290*/  @!P1 STG.E.64 desc[UR8][R14.64], R4 ;  /* 0x000000040e009986 */ /* 0x0001e4000c101b08 */
[----:B------:R-:W-:Y:S05]  /*52a0*/  @P0 EXIT ;  /* 0x000000000000094d */ /* 0x000fea0003800000 */
[C---:B------:R-:W-:Y:S01]  /*52b0*/  IADD3 R20, P0, R29.reuse, R20, RZ ;  /* 0x000000141d147210 */ /* 0x040fe20007f1e0ff */
[----:B------:R-:W-:Y:S01]  /*52c0*/  ULDC.64 UR4, c[0x0][0x280] ;  /* 0x0000a00000047ab9 */ /* 0x000fe20000000a00 */
[----:B------:R-:W-:Y:S02]  /*52d0*/  F2FP.F16.F32.PACK_AB R8, R8, R11 ;  /* 0x0000000b0808723e */ /* 0x000fe400000000ff */
[----:B------:R-:W-:Y:S02]  /*52e0*/  LEA.HI.X.SX32 R19, R29, R19, 0x1, P0 ;  /* 0x000000131d137211 */ /* 0x000fe400000f0eff */
[----:B0-----:R-:W-:Y:S02]  /*52f0*/  LEA R2, P0, R20, UR4, 0x1 ;  /* 0x0000000414027c11 */ /* 0x001fe4000f8008ff */
[----:B------:R-:W-:Y:S02]  /*5300*/  F2FP.F16.F32.PACK_AB R9, R10, R13 ;  /* 0x0000000d0a09723e */ /* 0x000fe400000000ff */
[----:B------:R-:W-:-:S05]  /*5310*/  LEA.HI.X R3, R20, UR5, R19, 0x1, P0 ;  /* 0x0000000514037c11 */ /* 0x000fca00080f0c13 */
[----:B------:R-:W-:Y:S01]  /*5320*/  STG.E.64 desc[UR8][R2.64], R8 ;  /* 0x0000000802007986 */ /* 0x000fe2000c101b08 */
[----:B------:R-:W-:Y:S05]  /*5330*/  EXIT ;  /* 0x000000000000794d */ /* 0x000fea0003800000 */
        .weak           $__internal_0_$__cuda_sm20_div_s64
        .type           $__internal_0_$__cuda_sm20_div_s64,@function
        .size           $__internal_0_$__cuda_sm20_div_s64,(.L_x_4130 - $__internal_0_$__cuda_sm20_div_s64)
$__internal_0_$__cuda_sm20_div_s64:
[----:B------:R-:W-:Y:S02]  /*5340*/  IADD3 R51, P0, RZ, -R24, RZ ;  /* 0x80000018ff337210 */ /* 0x000fe40007f1e0ff */
[----:B------:R-:W-:-:S03]  /*5350*/  ISETP.GE.AND P1, PT, R23, RZ, PT ;  /* 0x000000ff1700720c */ /* 0x000fc60003f26270 */
[----:B------:R-:W-:Y:S01]  /*5360*/  IMAD.X R0, RZ, RZ, ~R23, P0 ;  /* 0x000000ffff007224 */ /* 0x000fe200000e0e17 */
[----:B------:R-:W-:-:S04]  /*5370*/  SEL R50, R51, R24, !P1 ;  /* 0x0000001833327207 */ /* 0x000fc80004800000 */
[----:B------:R-:W-:-:S04]  /*5380*/  SEL R51, R0, R23, !P1 ;  /* 0x0000001700337207 */ /* 0x000fc80004800000 */
[----:B------:R-:W0:Y:S08]  /*5390*/  I2F.U64.RP R20, R50 ;  /* 0x0000003200147312 */ /* 0x000e300000309000 */
[----:B0-----:R-:W0:Y:S02]  /*53a0*/  MUFU.RCP R26, R20 ;  /* 0x00000014001a7308 */ /* 0x001e240000001000 */
[----:B0-----:R-:W-:-:S06]  /*53b0*/  VIADD R26, R26, 0x1ffffffe ;  /* 0x1ffffffe1a1a7836 */ /* 0x001fcc0000000000 */
[----:B------:R-:W0:Y:S02]  /*53c0*/  F2I.U64.TRUNC R60, R26 ;  /* 0x0000001a003c7311 */ /* 0x000e24000020d800 */
[----:B0-----:R-:W-:-:S04]  /*53d0*/  IMAD.WIDE.U32 R20, R60, R50, RZ ;  /* 0x000000323c147225 */ /* 0x001fc800078e00ff */
[----:B------:R-:W-:Y:S01]  /*53e0*/  IMAD R27, R60, R51, R21 ;  /* 0x000000333c1b7224 */ /* 0x000fe200078e0215 */
[----:B------:R-:W-:-:S03]  /*53f0*/  IADD3 R21, P0, RZ, -R20, RZ ;  /* 0x80000014ff157210 */ /* 0x000fc60007f1e0ff */
[----:B------:R-:W-:Y:S02]  /*5400*/  IMAD R0, R61, R50, R27 ;  /* 0x000000323d007224 */ /* 0x000fe400078e021b */
[----:B------:R-:W-:-:S04]  /*5410*/  IMAD.HI.U32 R26, R60, R21, RZ ;  /* 0x000000153c1a7227 */ /* 0x000fc800078e00ff */
[----:B------:R-:W-:Y:S02]  /*5420*/  IMAD.X R0, RZ, RZ, ~R0, P0 ;  /* 0x000000ffff007224 */ /* 0x000fe400000e0e00 */
[----:B------:R-:W-:Y:S02]  /*5430*/  IMAD.MOV.U32 R27, RZ, RZ, R60 ;  /* 0x000000ffff1b7224 */ /* 0x000fe400078e003c */
[----:B------:R-:W-:-:S04]  /*5440*/  IMAD.HI.U32 R20, R61, R0, RZ ;  /* 0x000000003d147227 */ /* 0x000fc800078e00ff */
[----:B------:R-:W-:-:S04]  /*5450*/  IMAD.WIDE.U32 R26, P0, R60, R0, R26 ;  /* 0x000000003c1a7225 */ /* 0x000fc8000780001a */
[C---:B------:R-:W-:Y:S02]  /*5460*/  IMAD R0, R61.reuse, R0, RZ ;  /* 0x000000003d007224 */ /* 0x040fe400078e02ff */
[----:B------:R-:W-:-:S04]  /*5470*/  IMAD.HI.U32 R21, P1, R61, R21, R26 ;  /* 0x000000153d157227 */ /* 0x000fc8000782001a */
[----:B------:R-:W-:Y:S01]  /*5480*/  IMAD.X R20, R20, 0x1, R61, P0 ;  /* 0x0000000114147824 */ /* 0x000fe200000e063d */
[----:B------:R-:W-:-:S04]  /*5490*/  IADD3 R61, P0, R0, R21, RZ ;  /* 0x00000015003d7210 */ /* 0x000fc80007f1e0ff */
[----:B------:R-:W-:Y:S01]  /*54a0*/  IADD3.X R20, RZ, RZ, R20, P0, P1 ;  /* 0x000000ffff147210 */ /* 0x000fe200007e2414 */
[----:B------:R-:W-:Y:S01]  /*54b0*/  IMAD.WIDE.U32 R26, R61, R50, RZ ;  /* 0x000000323d1a7225 */ /* 0x000fe200078e00ff */
[----:B------:R-:W-:-:S03]  /*54c0*/  ISETP.GE.AND P1, PT, R19, RZ, PT ;  /* 0x000000ff1300720c */ /* 0x000fc60003f26270 */
[----:B------:R-:W-:Y:S01]  /*54d0*/  IMAD R27, R61, R51, R27 ;  /* 0x000000333d1b7224 */ /* 0x000fe200078e021b */
[----:B------:R-:W-:-:S03]  /*54e0*/  IADD3 R21, P0, RZ, -R26, RZ ;  /* 0x8000001aff157210 */ /* 0x000fc60007f1e0ff */
[----:B------:R-:W-:Y:S02]  /*54f0*/  IMAD R27, R20, R50, R27 ;  /* 0x00000032141b7224 */ /* 0x000fe400078e021b */
[----:B------:R-:W-:-:S04]  /*5500*/  IMAD.HI.U32 R60, R61, R21, RZ ;  /* 0x000000153d3c7227 */ /* 0x000fc800078e00ff */
[----:B------:R-:W-:-:S04]  /*5510*/  IMAD.X R27, RZ, RZ, ~R27, P0 ;  /* 0x000000ffff1b7224 */ /* 0x000fc800000e0e1b */
[----:B------:R-:W-:-:S04]  /*5520*/  IMAD.WIDE.U32 R60, P0, R61, R27, R60 ;  /* 0x0000001b3d3c7225 */ /* 0x000fc8000780003c */
[----:B------:R-:W-:-:S04]  /*5530*/  IMAD.HI.U32 R37, R20, R27, RZ ;  /* 0x0000001b14257227 */ /* 0x000fc800078e00ff */
[----:B------:R-:W-:Y:S01]  /*5540*/  IMAD.HI.U32 R21, P4, R20, R21, R60 ;  /* 0x0000001514157227 */ /* 0x000fe2000788003c */
[----:B------:R-:W-:-:S03]  /*5550*/  IADD3.X R37, R37, R20, RZ, P0, !PT ;  /* 0x0000001425257210 */ /* 0x000fc600007fe4ff */
[----:B------:R-:W-:Y:S01]  /*5560*/  IMAD R0, R20, R27, RZ ;  /* 0x0000001b14007224 */ /* 0x000fe200078e02ff */
[----:B------:R-:W-:-:S04]  /*5570*/  IADD3 R27, P0, RZ, -R18, RZ ;  /* 0x80000012ff1b7210 */ /* 0x000fc80007f1e0ff */
[----:B------:R-:W-:Y:S01]  /*5580*/  IADD3 R21, P2, R0, R21, RZ ;  /* 0x0000001500157210 */ /* 0x000fe20007f5e0ff */
[----:B------:R-:W-:Y:S01]  /*5590*/  IMAD.X R20, RZ, RZ, ~R19, P0 ;  /* 0x000000ffff147224 */ /* 0x000fe200000e0e13 */
[----:B------:R-:W-:Y:S01]  /*55a0*/  SEL R0, R27, R18, !P1 ;  /* 0x000000121b007207 */ /* 0x000fe20004800000 */
[----:B------:R-:W-:Y:S01]  /*55b0*/  IMAD.MOV.U32 R27, RZ, RZ, RZ ;  /* 0x000000ffff1b7224 */ /* 0x000fe200078e00ff */
[----:B------:R-:W-:Y:S02]  /*55c0*/  IADD3.X R37, RZ, RZ, R37, P2, P4 ;  /* 0x000000ffff257210 */ /* 0x000fe400017e8425 */
[----:B------:R-:W-:Y:S01]  /*55d0*/  SEL R20, R20, R19, !P1 ;  /* 0x0000001314147207 */ /* 0x000fe20004800000 */
[----:B------:R-:W-:-:S04]  /*55e0*/  IMAD.HI.U32 R26, R21, R0, RZ ;  /* 0x00000000151a7227 */ /* 0x000fc800078e00ff */
[----:B------:R-:W-:-:S04]  /*55f0*/  IMAD.WIDE.U32 R26, R21, R20, R26 ;  /* 0x00000014151a7225 */ /* 0x000fc800078e001a */
[----:B------:R-:W-:-:S04]  /*5600*/  IMAD.HI.U32 R26, P2, R37, R0, R26 ;  /* 0x00000000251a7227 */ /* 0x000fc8000784001a */
[----:B------:R-:W-:-:S05]  /*5610*/  IMAD R27, R37, R20, RZ ;  /* 0x00000014251b7224 */ /* 0x000fca00078e02ff */
[----:B------:R-:W-:-:S05]  /*5620*/  IADD3 R27, P1, R27, R26, RZ ;  /* 0x0000001a1b1b7210 */ /* 0x000fca0007f3e0ff */
[----:B------:R-:W-:-:S04]  /*5630*/  IMAD.WIDE.U32 R60, R27, R50, RZ ;  /* 0x000000321b3c7225 */ /* 0x000fc800078e00ff */
[----:B------:R-:W-:Y:S01]  /*5640*/  IMAD R26, R27, R51, R61 ;  /* 0x000000331b1a7224 */ /* 0x000fe200078e023d */
[----:B------:R-:W-:Y:S01]  /*5650*/  IADD3 R21, P0, -R60, R0, RZ ;  /* 0x000000003c157210 */ /* 0x000fe20007f1e1ff */
[----:B------:R-:W-:-:S04]  /*5660*/  IMAD.HI.U32 R0, R37, R20, RZ ;  /* 0x0000001425007227 */ /* 0x000fc800078e00ff */
[----:B------:R-:W-:Y:S01]  /*5670*/  IMAD.X R0, RZ, RZ, R0, P2 ;  /* 0x000000ffff007224 */ /* 0x000fe200010e0600 */
[----:B------:R-:W-:-:S03]  /*5680*/  ISETP.GE.U32.AND P2, PT, R21, R50, PT ;  /* 0x000000321500720c */ /* 0x000fc60003f46070 */
[----:B------:R-:W-:-:S04]  /*5690*/  IMAD.X R37, RZ, RZ, R0, P1 ;  /* 0x000000ffff257224 */ /* 0x000fc800008e0600 */
[----:B------:R-:W-:Y:S01]  /*56a0*/  IMAD R39, R37, R50, R26 ;  /* 0x0000003225277224 */ /* 0x000fe200078e021a */
[----:B------:R-:W-:-:S04]  /*56b0*/  LOP3.LUT R26, R23, R19, RZ, 0x3c, !PT ;  /* 0x00000013171a7212 */ /* 0x000fc800078e3cff */
[----:B------:R-:W-:Y:S02]  /*56c0*/  IADD3.X R39, ~R39, R20, RZ, P0, !PT ;  /* 0x0000001427277210 */ /* 0x000fe400007fe5ff */
[----:B------:R-:W-:Y:S02]  /*56d0*/  IADD3 R0, P0, R21, -R50, RZ ;  /* 0x8000003215007210 */ /* 0x000fe40007f1e0ff */
[----:B------:R-:W-:-:S04]  /*56e0*/  ISETP.GE.U32.AND.EX P2, PT, R39, R51, PT, P2 ;  /* 0x000000332700720c */ /* 0x000fc80003f46120 */
[----:B------:R-:W-:Y:S01]  /*56f0*/  SEL R21, R0, R21, P2 ;  /* 0x0000001500157207 */ /* 0x000fe20001000000 */
[----:B------:R-:W-:-:S03]  /*5700*/  IMAD.X R0, R39, 0x1, ~R51, P0 ;  /* 0x0000000127007824 */ /* 0x000fc600000e0e33 */
[----:B------:R-:W-:Y:S02]  /*5710*/  ISETP.GE.U32.AND P1, PT, R21, R50, PT ;  /* 0x000000321500720c */ /* 0x000fe40003f26070 */
[----:B------:R-:W-:Y:S02]  /*5720*/  SEL R39, R0, R39, P2 ;  /* 0x0000002700277207 */ /* 0x000fe40001000000 */
[----:B------:R-:W-:Y:S02]  /*5730*/  IADD3 R0, P0, R27, 0x1, RZ ;  /* 0x000000011b007810 */ /* 0x000fe40007f1e0ff */
[----:B------:R-:W-:Y:S02]  /*5740*/  ISETP.GE.U32.AND.EX P1, PT, R39, R51, PT, P1 ;  /* 0x000000332700720c */ /* 0x000fe40003f26110 */
[----:B------:R-:W-:Y:S01]  /*5750*/  SEL R27, R0, R27, P2 ;  /* 0x0000001b001b7207 */ /* 0x000fe20001000000 */
[----:B------:R-:W-:-:S03]  /*5760*/  IMAD.X R0, RZ, RZ, R37, P0 ;  /* 0x000000ffff007224 */ /* 0x000fc600000e0625 */
[----:B------:R-:W-:Y:S02]  /*5770*/  IADD3 R20, P0, R27, 0x1, RZ ;  /* 0x000000011b147810 */ /* 0x000fe40007f1e0ff */
[----:B------:R-:W-:Y:S02]  /*5780*/  SEL R0, R0, R37, P2 ;  /* 0x0000002500007207 */ /* 0x000fe40001000000 */
[----:B------:R-:W-:Y:S02]  /*5790*/  SEL R20, R20, R27, P1 ;  /* 0x0000001b14147207 */ /* 0x000fe40000800000 */
[----:B------:R-:W-:Y:S01]  /*57a0*/  ISETP.GE.AND P2, PT, R26, RZ, PT ;  /* 0x000000ff1a00720c */ /* 0x000fe20003f46270 */
[----:B------:R-:W-:Y:S01]  /*57b0*/  IMAD.X R21, RZ, RZ, R0, P0 ;  /* 0x000000ffff157224 */ /* 0x000fe200000e0600 */
[----:B------:R-:W-:-:S04]  /*57c0*/  ISETP.NE.U32.AND P0, PT, R24, RZ, PT ;  /* 0x000000ff1800720c */ /* 0x000fc80003f05070 */
[----:B------:R-:W-:Y:S02]  /*57d0*/  SEL R0, R21, R0, P1 ;  /* 0x0000000015007207 */ /* 0x000fe40000800000 */
[----:B------:R-:W-:Y:S02]  /*57e0*/  IADD3 R21, P1, RZ, -R20, RZ ;  /* 0x80000014ff157210 */ /* 0x000fe40007f3e0ff */
[----:B------:R-:W-:Y:S02]  /*57f0*/  ISETP.NE.AND.EX P0, PT, R23, RZ, PT, P0 ;  /* 0x000000ff1700720c */ /* 0x000fe40003f05300 */
[----:B------:R-:W-:Y:S02]  /*5800*/  IADD3.X R27, RZ, ~R0, RZ, P1, !PT ;  /* 0x80000000ff1b7210 */ /* 0x000fe40000ffe4ff */
[----:B------:R-:W-:Y:S01]  /*5810*/  SEL R21, R21, R20, !P2 ;  /* 0x0000001415157207 */ /* 0x000fe20005000000 */
[----:B------:R-:W-:Y:S01]  /*5820*/  IMAD.MOV.U32 R20, RZ, RZ, R22 ;  /* 0x000000ffff147224 */ /* 0x000fe200078e0016 */
[----:B------:R-:W-:-:S02]  /*5830*/  SEL R27, R27, R0, !P2 ;  /* 0x000000001b1b7207 */ /* 0x000fc40005000000 */
[----:B------:R-:W-:Y:S01]  /*5840*/  SEL R0, R21, 0xffffffff, P0 ;  /* 0xffffffff15007807 */ /* 0x000fe20000000000 */
[----:B------:R-:W-:Y:S01]  /*5850*/  IMAD.MOV.U32 R21, RZ, RZ, 0x0 ;  /* 0x00000000ff157424 */ /* 0x000fe200078e00ff */
[----:B------:R-:W-:-:S03]  /*5860*/  SEL R27, R27, 0xffffffff, P0 ;  /* 0xffffffff1b1b7807 */ /* 0x000fc60000000000 */
[----:B------:R-:W-:Y:S05]  /*5870*/  RET.REL.NODEC R20 `(_ZN5flash32flash_fwd_splitkv_combine_kernelI23Flash_fwd_kernel_traitsILi192ELi64ELi64ELi4ELb0ELb0EN7cutlass6half_tE19Flash_kernel_traitsILi192ELi64ELi64ELi4ES3_EELi8ELi7ELb0EEEvNS_16Flash_fwd_paramsE) ;  /* 0xffffffa414e07950 */ /* 0x000fea0003c3ffff */
.L_x_45:
[----:B------:R-:W-:-:S00]  /*5880*/  BRA `(.L_x_45) ;  /* 0xfffffffc00fc7947 */ /* 0x000fc0000383ffff */
[----:B------:R-:W-:-:S00]  /*5890*/  NOP ;  /* 0x0000000000007918 */ /* 0x000fc00000000000 */
        /* <DEDUP_REMOVED lines=14> */
.L_x_4130:


//--------------------- .text._ZN5flash32flash_fwd_splitkv_combine_kernelI23Flash_fwd_kernel_traitsILi192ELi64ELi64ELi4ELb0ELb0EN7cutlass6half_tE19Flash_kernel_traitsILi192ELi64ELi64ELi4ES3_EELi8ELi6ELb0EEEvNS_16Flash_fwd_paramsE --------------------------
	.section	.text._ZN5flash32flash_fwd_splitkv_combine_kernelI23Flash_fwd_kernel_traitsILi192ELi64ELi64ELi4ELb0ELb0EN7cutlass6half_tE19Flash_kernel_traitsILi192ELi64ELi64ELi4ES3_EELi8ELi6ELb0EEEvNS_16Flash_fwd_paramsE,"ax",@progbits
	.align	128
        .global         _ZN5flash32flash_fwd_splitkv_combine_kernelI23Flash_fwd_kernel_traitsILi192ELi64ELi64ELi4ELb0ELb0EN7cutlass6half_tE19Flash_kernel_traitsILi192ELi64ELi64ELi4ES3_EELi8ELi6ELb0EEEvNS_16Flash_fwd_paramsE
        .type           _ZN5flash32flash_fwd_splitkv_combine_kernelI23Flash_fwd_kernel_traitsILi192ELi64ELi64ELi4ELb0ELb0EN7cutlass6half_tE19Flash_kernel_traitsILi192ELi64ELi64ELi4ES3_EELi8ELi6ELb0EEEvNS_16Flash_fwd_paramsE,@function
        .size           _ZN5flash32flash_fwd_splitkv_combine_kernelI23Flash_fwd_kernel_traitsILi192ELi64ELi64ELi4ELb0ELb0EN7cutlass6half_tE19Flash_kernel_traitsILi192ELi64ELi64ELi4ES3_EELi8ELi6ELb0EEEvNS_16Flash_fwd_paramsE,(.L_x_4131 - _ZN5flash32flash_fwd_splitkv_combine_kernelI23Flash_fwd_kernel_traitsILi192ELi64ELi64ELi4ELb0ELb0EN7cutlass6half_tE19Flash_kernel_traitsILi192ELi64ELi64ELi4ES3_EELi8ELi6ELb0EEEvNS_16Flash_fwd_paramsE)
        .other          _ZN5flash32flash_fwd_splitkv_combine_kernelI23Flash_fwd_kernel_traitsILi192ELi64ELi64ELi4ELb0ELb0EN7cutlass6half_tE19Flash_kernel_traitsILi192ELi64ELi64ELi4ES3_EELi8ELi6ELb0EEEvNS_16Flash_fwd_paramsE,@"STO_CUDA_ENTRY STV_DEFAULT"
_ZN5flash32flash_fwd_splitkv_combine_kernelI23Flash_fwd_kernel_traitsILi192ELi64ELi64ELi4ELb0ELb0EN7cutlass6half_tE19Flash_kernel_traitsILi192ELi64ELi64ELi4ES3_EELi8ELi6ELb0EEEvNS_16Flash_fwd_paramsE:
.text._ZN5flash32flash_fwd_splitkv_combine_kernelI23Flash_fwd_kernel_traitsILi192ELi64ELi64ELi4ELb0ELb0EN7cutlass6half_tE19Flash_kernel_traitsILi192ELi64ELi64ELi4ES3_EELi8ELi6ELb0EEEvNS_16Flash_fwd_paramsE:
        /* <DEDUP_REMOVED lines=23> */
[----:B------:R-:W-:Y:S05]  /*0170*/  CALL.REL.NOINC `($__internal_1_$__cuda_sm20_div_s64) ;  /* 0x0000004800a87944 */ /* 0x000fea0003c00000 */
[----:B------:R-:W-:Y:S05]  /*0180*/  BRA `(.L_x_47) ;  /* 0x00000000004c7947 */ /* 0x000fea0003800000 */
.L_x_46:
[----:B------:R-:W0:Y:S01]  /*0190*/  I2F.U32.RP R4, R25 ;  /* 0x0000001900047306 */ /* 0x000e220000209000 */
[----:B------:R-:W-:Y:S02]  /*01a0*/  ISETP.NE.U32.AND P0, PT, R25, RZ, PT ;  /* 0x000000ff1900720c */ /* 0x000fe40003f05070 */
[----:B------:R-:W-:-:S05]  /*01b0*/  MOV R21, RZ ;  /* 0x000000ff00157202 */ /* 0x000fca0000000f00 */
[----:B0-----:R-:W0:Y:S02]  /*01c0*/  MUFU.RCP R3, R4 ;  /* 0x0000000400037308 */ /* 0x001e240000001000 */
[----:B0-----:R-:W-:-:S06]  /*01d0*/  VIADD R3, R3, 0xffffffe ;  /* 0x0ffffffe03037836 */ /* 0x001fcc0000000000 */
[----:B------:R-:W0:Y:S02]  /*01e0*/  F2I.FTZ.U32.TRUNC.NTZ R3, R3 ;  /* 0x0000000300037305 */ /* 0x000e24000021f000 */
[----:B0-----:R-:W-:-:S04]  /*01f0*/  IMAD.MOV R2, RZ, RZ, -R3 ;  /* 0x000000ffff027224 */ /* 0x001fc800078e0a03 */
[----:B------:R-:W-:Y:S01]  /*0200*/  IMAD R7, R2, R25, RZ ;  /* 0x0000001902077224 */ /* 0x000fe200078e02ff */
[----:B------:R-:W-:-:S10]  /*0210*/  HFMA2.MMA R2, -RZ, RZ, 0, 0 ;  /* 0x00000000ff027435 */ /* 0x000fd400000001ff */
        /* <DEDUP_REMOVED lines=10> */
.L_x_47:
        /* <DEDUP_REMOVED lines=9> */
[----:B------:R-:W-:Y:S01]  /*0350*/  IMAD.MOV.U32 R18, RZ, RZ, R20 ;  /* 0x000000ffff127224 */ /* 0x000fe200078e0014 */
[----:B------:R-:W-:Y:S02]  /*0360*/  MOV R17, R21 ;  /* 0x0000001500117202 */ /* 0x000fe40000000f00 */
[----:B------:R-:W-:Y:S02]  /*0370*/  MOV R24, 0x390 ;  /* 0x0000039000187802 */ /* 0x000fe40000000f00 */
[----:B------:R-:W-:Y:S05]  /*0380*/  CALL.REL.NOINC `($__internal_1_$__cuda_sm20_div_s64) ;  /* 0x0000004800247944 */ /* 0x000fea0003c00000 */
[----:B------:R-:W-:Y:S02]  /*0390*/  MOV R6, R20 ;  /* 0x0000001400067202 */ /* 0x000fe40000000f00 */
[----:B------:R-:W-:Y:S01]  /*03a0*/  MOV R7, R21 ;  /* 0x0000001500077202 */ /* 0x000fe20000000f00 */
[----:B------:R-:W-:Y:S05]  /*03b0*/  BRA `(.L_x_50) ;  /* 0x00000000004c7947 */ /* 0x000fea0003800000 */
.L_x_49:
[----:B------:R-:W0:Y:S01]  /*03c0*/  I2F.U32.RP R8, R26 ;  /* 0x0000001a00087306 */ /* 0x000e220000209000 */
[----:B------:R-:W-:-:S07]  /*03d0*/  ISETP.NE.U32.AND P0, PT, R26, RZ, PT ;  /* 0x000000ff1a00720c */ /* 0x000fce0003f05070 */
[----:B0-----:R-:W0:Y:S02]  /*03e0*/  MUFU.RCP R4, R8 ;  /* 0x0000000800047308 */ /* 0x001e240000001000 */
[----:B0-----:R-:W-:-:S06]  /*03f0*/  VIADD R4, R4, 0xffffffe ;  /* 0x0ffffffe04047836 */ /* 0x001fcc0000000000 */
[----:B------:R-:W0:Y:S02]  /*0400*/  F2I.FTZ.U32.TRUNC.NTZ R3, R4 ;  /* 0x0000000400037305 */ /* 0x000e24000021f000 */
[----:B0-----:R-:W-:-:S04]  /*0410*/  IMAD.MOV R2, RZ, RZ, -R3 ;  /* 0x000000ffff027224 */ /* 0x001fc800078e0a03 */
[----:B------:R-:W-:Y:S01]  /*0420*/  IMAD R7, R2, R26, RZ ;  /* 0x0000001a02077224 */ /* 0x000fe200078e02ff */
[----:B------:R-:W-:-:S10]  /*0430*/  HFMA2.MMA R2, -RZ, RZ, 0, 0 ;  /* 0x00000000ff027435 */ /* 0x000fd400000001ff */
[----:B------:R-:W-:-:S06]  /*0440*/  IMAD.HI.U32 R7, R3, R7, R2 ;  /* 0x0000000703077227 */ /* 0x000fcc00078e0002 */
[----:B------:R-:W-:Y:S01]  /*0450*/  IMAD.HI.U32 R6, R7, R20, RZ ;  /* 0x0000001407067227 */ /* 0x000fe200078e00ff */
[----:B------:R-:W-:-:S03]  /*0460*/  MOV R7, RZ ;  /* 0x000000ff00077202 */ /* 0x000fc60000000f00 */
        /* <DEDUP_REMOVED lines=8> */
.L_x_50:
[----:B------:R-:W-:Y:S05]  /*04f0*/  BSYNC B0 ;  /* 0x0000000000007941 */ /* 0x000fea0003800000 */
.L_x_48:
[----:B------:R-:W0:Y:S01]  /*0500*/  LDC R3, c[0x0][0x2c4] ;  /* 0x0000b100ff037b82 */ /* 0x000e220000000800 */
[----:B------:R-:W-:Y:S01]  /*0510*/  IMAD.MOV.U32 R12, RZ, RZ, RZ ;  /* 0x000000ffff0c7224 */ /* 0x000fe200078e00ff */
[----:B------:R-:W-:Y:S01]  /*0520*/  BSSY B0, `(.L_x_51) ;  /* 0x000004a000007945 */ /* 0x000fe20003800000 */
[----:B0-----:R-:W-:Y:S01]  /*0530*/  IABS R11, R3 ;  /* 0x00000003000b7213 */ /* 0x001fe20000000000 */
[C---:B------:R-:W-:Y:S01]  /*0540*/  VIADD R2, R3.reuse, 0xffffffff ;  /* 0xffffffff03027836 */ /* 0x040fe20000000000 */
[----:B------:R-:W-:Y:S02]  /*0550*/  ISETP.NE.AND P3, PT, R3, RZ, PT ;  /* 0x000000ff0300720c */ /* 0x000fe40003f65270 */
[----:B------:R-:W0:Y:S01]  /*0560*/  I2F.RP R10, R11 ;  /* 0x0000000b000a7306 */ /* 0x000e220000209400 */
[----:B------:R-:W-:-:S07]  /*0570*/  IMAD.IADD R4, R2, 0x1, R11 ;  /* 0x0000000102047824 */ /* 0x000fce00078e020b */
[----:B0-----:R-:W0:Y:S02]  /*0580*/  MUFU.RCP R13, R10 ;  /* 0x0000000a000d7308 */ /* 0x001e240000001000 */
[----:B0-----:R-:W-:-:S06]  /*0590*/  VIADD R13, R13, 0xffffffe ;  /* 0x0ffffffe0d0d7836 */ /* 0x001fcc0000000000 */
[----:B------:R-:W0:Y:S02]  /*05a0*/  F2I.FTZ.U32.TRUNC.NTZ R13, R13 ;  /* 0x0000000d000d7305 */ /* 0x000e24000021f000 */
[----:B0-----:R-:W-:-:S04]  /*05b0*/  IMAD.MOV R8, RZ, RZ, -R13 ;  /* 0x000000ffff087224 */ /* 0x001fc800078e0a0d */
[----:B------:R-:W-:Y:S01]  /*05c0*/  IMAD R9, R8, R11, RZ ;  /* 0x0000000b08097224 */ /* 0x000fe200078e02ff */
[----:B------:R-:W-:-:S03]  /*05d0*/  IABS R8, R4 ;  /* 0x0000000400087213 */ /* 0x000fc60000000000 */
[----:B------:R-:W-:-:S04]  /*05e0*/  IMAD.HI.U32 R12, R13, R9, R12 ;  /* 0x000000090d0c7227 */ /* 0x000fc800078e000c */
[----:B------:R-:W-:-:S04]  /*05f0*/  IMAD.MOV.U32 R9, RZ, RZ, R8 ;  /* 0x000000ffff097224 */ /* 0x000fc800078e0008 */
[----:B------:R-:W-:-:S04]  /*0600*/  IMAD.HI.U32 R8, R12, R9, RZ ;  /* 0x000000090c087227 */ /* 0x000fc800078e00ff */
[----:B------:R-:W-:-:S04]  /*0610*/  IMAD.MOV R10, RZ, RZ, -R8 ;  /* 0x000000ffff0a7224 */ /* 0x000fc800078e0a08 */
[C---:B------:R-:W-:Y:S01]  /*0620*/  IMAD R10, R11.reuse, R10, R9 ;  /* 0x0000000a0b0a7224 */ /* 0x040fe200078e0209 */
[C---:B------:R-:W-:Y:S02]  /*0630*/  LOP3.LUT R9, R4.reuse, R11, RZ, 0x3c, !PT ;  /* 0x0000000b04097212 */ /* 0x040fe400078e3cff */
[----:B------:R-:W-:Y:S02]  /*0640*/  LOP3.LUT R4, R4, R3, RZ, 0x3c, !PT ;  /* 0x0000000304047212 */ /* 0x000fe400078e3cff */
[----:B------:R-:W-:Y:S02]  /*0650*/  ISETP.GT.U32.AND P1, PT, R11, R10, PT ;  /* 0x0000000a0b00720c */ /* 0x000fe40003f24070 */
[----:B------:R-:W-:-:S11]  /*0660*/  ISETP.GE.AND P0, PT, R9, RZ, PT ;  /* 0x000000ff0900720c */ /* 0x000fd60003f06270 */
[----:B------:R-:W-:Y:S02]  /*0670*/  @!P1 IMAD.IADD R10, R10, 0x1, -R11 ;  /* 0x000000010a0a9824 */ /* 0x000fe400078e0a0b */
[----:B------:R-:W-:Y:S01]  /*0680*/  @!P1 VIADD R8, R8, 0x1 ;  /* 0x0000000108089836 */ /* 0x000fe20000000000 */
[----:B------:R-:W-:Y:S02]  /*0690*/  ISETP.NE.AND P1, PT, R3, RZ, PT ;  /* 0x000000ff0300720c */ /* 0x000fe40003f25270 */
[----:B------:R-:W-:Y:S02]  /*06a0*/  ISETP.GE.U32.AND P2, PT, R10, R11, PT ;  /* 0x0000000b0a00720c */ /* 0x000fe40003f46070 */
[----:B------:R-:W-:-:S11]  /*06b0*/  SHF.R.S32.HI R10, RZ, 0x1f, R3 ;  /* 0x0000001fff0a7819 */ /* 0x000fd60000011403 */
[----:B------:R-:W-:Y:S01]  /*06c0*/  @P2 VIADD R8, R8, 0x1 ;  /* 0x0000000108082836 */ /* 0x000fe20000000000 */
[----:B------:R-:W-:-:S03]  /*06d0*/  ISETP.GT.AND P2, PT, R3, RZ, PT ;  /* 0x000000ff0300720c */ /* 0x000fc60003f44270 */
[----:B------:R-:W-:-:S04]  /*06e0*/  IMAD.MOV.U32 R9, RZ, RZ, R8 ;  /* 0x000000ffff097224 */ /* 0x000fc800078e0008 */
[----:B------:R-:W-:Y:S01]  /*06f0*/  @!P0 IMAD.MOV R9, RZ, RZ, -R9 ;  /* 0x000000ffff098224 */ /* 0x000fe200078e0a09 */
[----:B------:R-:W-:Y:S01]  /*0700*/  @!P1 LOP3.LUT R9, RZ, R11, RZ, 0x33, !PT ;  /* 0x0000000bff099212 */ /* 0x000fe200078e33ff */
[----:B------:R-:W-:Y:S01]  /*0710*/  IMAD.MOV.U32 R11, RZ, RZ, R8 ;  /* 0x000000ffff0b7224 */ /* 0x000fe200078e0008 */
[----:B------:R-:W-:Y:S02]  /*0720*/  ISETP.GE.AND P1, PT, R4, RZ, PT ;  /* 0x000000ff0400720c */ /* 0x000fe40003f26270 */
[----:B------:R-:W-:Y:S02]  /*0730*/  ISETP.LT.U32.AND P0, PT, R26, R9, PT ;  /* 0x000000091a00720c */ /* 0x000fe40003f01070 */
[----:B------:R-:W-:Y:S02]  /*0740*/  SHF.R.S32.HI R14, RZ, 0x1f, R9 ;  /* 0x0000001fff0e7819 */ /* 0x000fe40000011409 */
[----:B------:R-:W-:Y:S01]  /*0750*/  LEA.HI.SX32 R8, R3, 0x1, 0x1 ;  /* 0x0000000103087811 */ /* 0x000fe200078f0aff */
[----:B------:R-:W-:Y:S01]  /*0760*/  @!P2 IMAD.MOV R8, RZ, RZ, R10 ;  /* 0x000000ffff08a224 */ /* 0x000fe200078e020a */
[----:B------:R-:W-:-:S04]  /*0770*/  ISETP.LT.AND.EX P0, PT, R23, R14, PT, P0 ;  /* 0x0000000e1700720c */ /* 0x000fc80003f01300 */
[C---:B------:R-:W-:Y:S01]  /*0780*/  SEL R14, R23.reuse, R14, P0 ;  /* 0x0000000e170e7207 */ /* 0x040fe20000000000 */
[----:B------:R-:W-:Y:S01]  /*0790*/  @!P1 IMAD.MOV R11, RZ, RZ, -R11 ;  /* 0x000000ffff0b9224 */ /* 0x000fe200078e0a0b */
[----:B------:R-:W-:Y:S02]  /*07a0*/  @!P3 LOP3.LUT R11, RZ, R3, RZ, 0x33, !PT ;  /* 0x00000003ff0bb212 */ /* 0x000fe400078e33ff */
[----:B------:R-:W-:Y:S02]  /*07b0*/  LOP3.LUT R4, R23, R14, RZ, 0xfc, !PT ;  /* 0x0000000e17047212 */ /* 0x000fe400078efcff */
[----:B------:R-:W-:Y:S01]  /*07c0*/  SEL R16, R26, R9, P0 ;  /* 0x000000091a107207 */ /* 0x000fe20000000000 */
[----:B------:R-:W-:Y:S01]  /*07d0*/  IMAD R3, R11, R8, RZ ;  /* 0x000000080b037224 */ /* 0x000fe200078e02ff */
        /* <DEDUP_REMOVED lines=8> */
[----:B------:R-:W-:Y:S02]  /*0860*/  MOV R30, R20 ;  /* 0x00000014001e7202 */ /* 0x000fe40000000f00 */
[----:B------:R-:W-:Y:S01]  /*0870*/  MOV R31, R21 ;  /* 0x00000015001f7202 */ /* 0x000fe20000000f00 */
[----:B------:R-:W-:Y:S05]  /*0880*/  BRA `(.L_x_53) ;  /* 0x00000000004c7947 */ /* 0x000fea0003800000 */
.L_x_52:
        /* <DEDUP_REMOVED lines=19> */
.L_x_53:
[----:B------:R-:W-:Y:S05]  /*09c0*/  BSYNC B0 ;  /* 0x0000000000007941 */ /* 0x000fea0003800000 */
.L_x_51:
[----:B------:R-:W0:Y:S01]  /*09d0*/  LDC R8, c[0x0][0x2c4] ;  /* 0x0000b100ff087b82 */ /* 0x000e220000000800 */
[----:B------:R-:W-:Y:S01]  /*09e0*/  ULDC UR4, c[0x0][0x270] ;  /* 0x00009c0000047ab9 */ /* 0x000fe20000000800 */
[----:B------:R-:W-:Y:S01]  /*09f0*/  IABS R11, R3 ;  /* 0x00000003000b7213 */ /* 0x000fe20000000000 */
[----:B------:R-:W-:Y:S01]  /*0a00*/  IMAD.MOV.U32 R18, RZ, RZ, RZ ;  /* 0x000000ffff127224 */ /* 0x000fe200078e00ff */
[----:B------:R-:W1:Y:S01]  /*0a10*/  S2R R36, SR_TID.X ;  /* 0x0000000000247919 */ /* 0x000e620000002100 */
[----:B------:R-:W-:Y:S01]  /*0a20*/  BSSY B0, `(.L_x_54) ;  /* 0x0000078000007945 */ /* 0x000fe20003800000 */
        /* <DEDUP_REMOVED lines=8> */
[----:B------:R-:W-:Y:S01]  /*0ab0*/  IMAD.IADD R21, R2, 0x1, R13 ;  /* 0x0000000102157824 */ /* 0x000fe200078e020d */
[----:B------:R-:W-:-:S04]  /*0ac0*/  IABS R2, R3 ;  /* 0x0000000300027213 */ /* 0x000fc80000000000 */
[----:B------:R-:W3:Y:S01]  /*0ad0*/  I2F.RP R17, R13 ;  /* 0x0000000d00117306 */ /* 0x000ee20000209400 */
[----:B--2---:R-:W-:Y:S02]  /*0ae0*/  VIADD R4, R4, 0xffffffe ;  /* 0x0ffffffe04047836 */ /* 0x004fe40000000000 */
[----:B------:R-:W-:-:S05]  /*0af0*/  IMAD.MOV R2, RZ, RZ, -R2 ;  /* 0x000000ffff027224 */ /* 0x000fca00078e0a02 */
[----:B0-----:R-:W0:Y:S08]  /*0b00*/  MUFU.RCP R22, R15 ;  /* 0x0000000f00167308 */ /* 0x001e300000001000 */
[----:B---3--:R-:W2:Y:S08]  /*0b10*/  MUFU.RCP R26, R17 ;  /* 0x00000011001a7308 */ /* 0x008eb00000001000 */
[----:B------:R-:W3:Y:S01]  /*0b20*/  F2I.FTZ.U32.TRUNC.NTZ R19, R4 ;  /* 0x0000000400137305 */ /* 0x000ee2000021f000 */
[----:B0-----:R-:W-:-:S07]  /*0b30*/  VIADD R22, R22, 0xffffffe ;  /* 0x0ffffffe16167836 */ /* 0x001fce0000000000 */
[----:B------:R-:W0:Y:S01]  /*0b40*/  F2I.FTZ.U32.TRUNC.NTZ R23, R22 ;  /* 0x0000001600177305 */ /* 0x000e22000021f000 */
[----:B--2---:R-:W-:Y:S02]  /*0b50*/  VIADD R26, R26, 0xffffffe ;  /* 0x0ffffffe1a1a7836 */ /* 0x004fe40000000000 */
[----:B---3--:R-:W-:-:S05]  /*0b60*/  IMAD.MOV R12, RZ, RZ, -R19 ;  /* 0x000000ffff0c7224 */ /* 0x008fca00078e0a13 */
[----:B------:R-:W2:Y:S01]  /*0b70*/  F2I.FTZ.U32.TRUNC.NTZ R27, R26 ;  /* 0x0000001a001b7305 */ /* 0x000ea2000021f000 */
[----:B------:R-:W-:Y:S02]  /*0b80*/  VIADD R4, R11, UR4 ;  /* 0x000000040b047c36 */ /* 0x000fe40008000000 */
[----:B------:R-:W-:-:S03]  /*0b90*/  IMAD R12, R12, R11, RZ ;  /* 0x0000000b0c0c7224 */ /* 0x000fc600078e02ff */
[----:B------:R-:W-:Y:S01]  /*0ba0*/  IABS R17, R4 ;  /* 0x0000000400117213 */ /* 0x000fe20000000000 */
[----:B------:R-:W-:Y:S01]  /*0bb0*/  IMAD.HI.U32 R12, R19, R12, R18 ;  /* 0x0000000c130c7227 */ /* 0x000fe200078e0012 */
[----:B------:R-:W-:Y:S02]  /*0bc0*/  IABS R18, R9 ;  /* 0x0000000900127213 */ /* 0x000fe40000000000 */
[----:B------:R-:W-:Y:S01]  /*0bd0*/  IABS R19, R21 ;  /* 0x0000001500137213 */ /* 0x000fe20000000000 */
[----:B0-----:R-:W-:Y:S02]  /*0be0*/  IMAD.MOV R15, RZ, RZ, -R23 ;  /* 0x000000ffff0f7224 */ /* 0x001fe400078e0a17 */
[----:B------:R-:W-:Y:S02]  /*0bf0*/  IMAD.MOV R18, RZ, RZ, -R18 ;  /* 0x000000ffff127224 */ /* 0x000fe400078e0a12 */
[----:B--2---:R-:W-:Y:S02]  /*0c00*/  IMAD.MOV R20, RZ, RZ, -R27 ;  /* 0x000000ffff147224 */ /* 0x004fe400078e0a1b */
[----:B------:R-:W-:-:S02]  /*0c10*/  IMAD.MOV.U32 R26, RZ, RZ, RZ ;  /* 0x000000ffff1a7224 */ /* 0x000fc400078e00ff */
[----:B------:R-:W-:Y:S02]  /*0c20*/  IMAD R20, R20, R13, RZ ;  /* 0x0000000d14147224 */ /* 0x000fe400078e02ff */
        /* <DEDUP_REMOVED lines=10> */
[----:B------:R-:W-:-:S03]  /*0cd0*/  IADD3 R2, -R22, RZ, RZ ;  /* 0x000000ff16027210 */ /* 0x000fc60007ffe1ff */
[----:B------:R-:W-:Y:S01]  /*0ce0*/  @!P4 IMAD.IADD R18, R18, 0x1, -R13 ;  /* 0x000000011212c824 */ /* 0x000fe200078e0a0d */
[----:B------:R-:W-:Y:S01]  /*0cf0*/  ISETP.GT.U32.AND P3, PT, R11, R24, PT ;  /* 0x000000180b00720c */ /* 0x000fe20003f64070 */
[----:B------:R-:W-:Y:S01]  /*0d00*/  IMAD R19, R10, R2, R19 ;  /* 0x000000020a137224 */ /* 0x000fe200078e0213 */
[-C--:B------:R-:W-:Y:S01]  /*0d10*/  LOP3.LUT R2, R21, R13.reuse, RZ, 0x3c, !PT ;  /* 0x0000000d15027212 */ /* 0x080fe200078e3cff */
[----:B------:R-:W-:Y:S01]  /*0d20*/  @!P4 VIADD R20, R20, 0x1 ;  /* 0x000000011414c836 */ /* 0x000fe20000000000 */
[----:B------:R-:W-:Y:S02]  /*0d30*/  ISETP.GE.U32.AND P2, PT, R18, R13, PT ;  /* 0x0000000d1200720c */ /* 0x000fe40003f46070 */
[----:B------:R-:W-:Y:S02]  /*0d40*/  ISETP.GT.U32.AND P0, PT, R10, R19, PT ;  /* 0x000000130a00720c */ /* 0x000fe40003f04070 */
[----:B------:R-:W-:Y:S02]  /*0d50*/  ISETP.GE.AND P1, PT, R2, RZ, PT ;  /* 0x000000ff0200720c */ /* 0x000fe40003f26270 */
[----:B------:R-:W-:-:S02]  /*0d60*/  LOP3.LUT R2, R4, R11, RZ, 0x3c, !PT ;  /* 0x0000000b04027212 */ /* 0x000fc400078e3cff */
[----:B------:R-:W-:Y:S01]  /*0d70*/  LOP3.LUT R21, R21, R8, RZ, 0x3c, !PT ;  /* 0x0000000815157212 */ /* 0x000fe200078e3cff */
[----:B------:R-:W-:Y:S02]  /*0d80*/  @!P3 IMAD.IADD R24, R24, 0x1, -R11 ;  /* 0x000000011818b824 */ /* 0x000fe400078e0a0b */
[----:B------:R-:W-:Y:S01]  /*0d90*/  @!P3 VIADD R12, R12, 0x1 ;  /* 0x000000010c0cb836 */ /* 0x000fe20000000000 */
[----:B------:R-:W-:Y:S01]  /*0da0*/  ISETP.NE.AND P3, PT, R3, RZ, PT ;  /* 0x000000ff0300720c */ /* 0x000fe20003f65270 */
[----:B------:R-:W-:Y:S01]  /*0db0*/  @P2 VIADD R20, R20, 0x1 ;  /* 0x0000000114142836 */ /* 0x000fe20000000000 */
[----:B------:R-:W-:Y:S01]  /*0dc0*/  ISETP.GE.U32.AND P6, PT, R24, R11, PT ;  /* 0x0000000b1800720c */ /* 0x000fe20003fc6070 */
[----:B------:R-:W-:Y:S01]  /*0dd0*/  @!P0 IMAD.IADD R19, R19, 0x1, -R10 ;  /* 0x0000000113138824 */ /* 0x000fe200078e0a0a */
[----:B------:R-:W-:Y:S01]  /*0de0*/  ISETP.GE.AND P2, PT, R2, RZ, PT ;  /* 0x000000ff0200720c */ /* 0x000fe20003f46270 */
[----:B------:R-:W-:Y:S01]  /*0df0*/  @!P1 IMAD.MOV R20, RZ, RZ, -R20 ;  /* 0x000000ffff149224 */ /* 0x000fe200078e0a14 */
[----:B------:R-:W-:Y:S01]  /*0e00*/  @!P5 LOP3.LUT R20, RZ, R13, RZ, 0x33, !PT ;  /* 0x0000000dff14d212 */ /* 0x000fe200078e33ff */
[----:B------:R-:W-:Y:S01]  /*0e10*/  @!P0 VIADD R22, R22, 0x1 ;  /* 0x0000000116168836 */ /* 0x000fe20000000000 */
[----:B------:R-:W-:-:S02]  /*0e20*/  ISETP.GE.U32.AND P4, PT, R19, R10, PT ;  /* 0x0000000a1300720c */ /* 0x000fc40003f86070 */
[----:B------:R-:W-:Y:S02]  /*0e30*/  ISETP.LT.U32.AND P0, PT, R6, R20, PT ;  /* 0x000000140600720c */ /* 0x000fe40003f01070 */
[----:B------:R-:W-:Y:S02]  /*0e40*/  SHF.R.S32.HI R13, RZ, 0x1f, R20 ;  /* 0x0000001fff0d7819 */ /* 0x000fe40000011414 */
[----:B------:R-:W-:Y:S02]  /*0e50*/  ISETP.GE.AND P1, PT, R21, RZ, PT ;  /* 0x000000ff1500720c */ /* 0x000fe40003f26270 */
[CC--:B------:R-:W-:Y:S02]  /*0e60*/  ISETP.LT.AND.EX P0, PT, R7.reuse, R13.reuse, PT, P0 ;  /* 0x0000000d0700720c */ /* 0x0c0fe40003f01300 */
[----:B------:R-:W-:Y:S02]  /*0e70*/  @P6 IADD3 R12, R12, 0x1, RZ ;  /* 0x000000010c0c6810 */ /* 0x000fe40007ffe0ff */
[----:B------:R-:W-:Y:S01]  /*0e80*/  SEL R10, R7, R13, P0 ;  /* 0x0000000d070a7207 */ /* 0x000fe20000000000 */
[----:B------:R-:W-:Y:S01]  /*0e90*/  @P4 VIADD R22, R22, 0x1 ;  /* 0x0000000116164836 */ /* 0x000fe20000000000 */
[----:B------:R-:W-:Y:S01]  /*0ea0*/  ISETP.GT.AND P5, PT, R9, RZ, PT ;  /* 0x000000ff0900720c */ /* 0x000fe20003fa4270 */
[----:B------:R-:W-:Y:S01]  /*0eb0*/  @!P2 IMAD.MOV R12, RZ, RZ, -R12 ;  /* 0x000000ffff0ca224 */ /* 0x000fe200078e0a0c */
[----:B------:R-:W-:-:S02]  /*0ec0*/  ISETP.NE.AND P2, PT, R8, RZ, PT ;  /* 0x000000ff0800720c */ /* 0x000fc40003f45270 */
[----:B------:R-:W-:Y:S01]  /*0ed0*/  @!P3 LOP3.LUT R12, RZ, R11, RZ, 0x33, !PT ;  /* 0x0000000bff0cb212 */ /* 0x000fe200078e33ff */
[----:B------:R-:W-:Y:S01]  /*0ee0*/  @!P1 IMAD.MOV R22, RZ, RZ, -R22 ;  /* 0x000000ffff169224 */ /* 0x000fe200078e0a16 */
[----:B------:R-:W-:Y:S02]  /*0ef0*/  LOP3.LUT R11, R7, R10, RZ, 0xfc, !PT ;  /* 0x0000000a070b7212 */ /* 0x000fe400078efcff */
[----:B------:R-:W-:Y:S02]  /*0f00*/  SHF.R.S32.HI R2, RZ, 0x1f, R9 ;  /* 0x0000001fff027819 */ /* 0x000fe40000011409 */
[----:B------:R-:W-:Y:S02]  /*0f10*/  ISETP.NE.U32.AND P1, PT, R11, RZ, PT ;  /* 0x000000ff0b00720c */ /* 0x000fe40003f25070 */
[----:B------:R-:W-:Y:S01]  /*0f20*/  LEA.HI.SX32 R13, R9, 0x1, 0x1 ;  /* 0x00000001090d7811 */ /* 0x000fe200078f0aff */
[----:B------:R-:W-:Y:S01]  /*0f30*/  @!P5 IMAD.MOV R13, RZ, RZ, R2 ;  /* 0x000000ffff0dd224 */ /* 0x000fe200078e0202 */
[----:B------:R-:W-:-:S02]  /*0f40*/  ISETP.LT.U32.AND P3, PT, R30, R12, PT ;  /* 0x0000000c1e00720c */ /* 0x000fc40003f61070 */
[----:B------:R-:W-:Y:S02]  /*0f50*/  SHF.R.S32.HI R9, RZ, 0x1f, R12 ;  /* 0x0000001fff097819 */ /* 0x000fe4000001140c */
[----:B------:R-:W-:Y:S02]  /*0f60*/  @!P2 LOP3.LUT R22, RZ, R8, RZ, 0x33, !PT ;  /* 0x00000008ff16a212 */ /* 0x000fe400078e33ff */
[C---:B------:R-:W-:Y:S02]  /*0f70*/  ISETP.LT.AND.EX P3, PT, R31.reuse, R9, PT, P3 ;  /* 0x000000091f00720c */ /* 0x040fe40003f61330 */
[----:B------:R-:W-:Y:S01]  /*0f80*/  SEL R11, R6, R20, P0 ;  /* 0x00000014060b7207 */ /* 0x000fe20000000000 */
[----:B------:R-:W-:Y:S01]  /*0f90*/  IMAD R2, R22, R13, RZ ;  /* 0x0000000d16027224 */ /* 0x000fe200078e02ff */
[----:B------:R-:W-:Y:S02]  /*0fa0*/  SEL R13, R30, R12, P3 ;  /* 0x0000000c1e0d7207 */ /* 0x000fe40001800000 */
[----:B------:R-:W-:Y:S01]  /*0fb0*/  SEL R12, R31, R9, P3 ;  /* 0x000000091f0c7207 */ /* 0x000fe20001800000 */
[----:B-1----:R-:W-:Y:S06]  /*0fc0*/  @!P1 BRA `(.L_x_55) ;  /* 0x0000000000249947 */ /* 0x002fec0003800000 */
        /* <DEDUP_REMOVED lines=9> */
.L_x_55:
[----:B------:R-:W0:Y:S01]  /*1060*/  I2F.U32.RP R15, R11 ;  /* 0x0000000b000f7306 */ /* 0x000e220000209000 */
[----:B------:R-:W-:Y:S01]  /*1070*/  IMAD.MOV.U32 R8, RZ, RZ, RZ ;  /* 0x000000ffff087224 */ /* 0x000fe200078e00ff */
[----:B------:R-:W-:-:S06]  /*1080*/  ISETP.NE.U32.AND P0, PT, R11, RZ, PT ;  /* 0x000000ff0b00720c */ /* 0x000fcc0003f05070 */
        /* <DEDUP_REMOVED lines=8> */
[----:B------:R-:W-:Y:S02]  /*1110*/  IMAD R6, R11, R7, R6 ;  /* 0x000000070b067224 */ /* 0x000fe400078e0206 */
[----:B------:R-:W-:-:S03]  /*1120*/  IMAD.MOV.U32 R7, RZ, RZ, RZ ;  /* 0x000000ffff077224 */ /* 0x000fc600078e00ff */
[----:B------:R-:W-:-:S13]  /*1130*/  ISETP.GE.U32.AND P2, PT, R6, R11, PT ;  /* 0x0000000b0600720c */ /* 0x000fda0003f46070 */
[----:B------:R-:W-:Y:S01]  /*1140*/  @P2 IMAD.IADD R6, R6, 0x1, -R11 ;  /* 0x0000000106062824 */ /* 0x000fe200078e0a0b */
[----:B------:R-:W-:-:S04]  /*1150*/  @P2 IADD3 R8, R8, 0x1, RZ ;  /* 0x0000000108082810 */ /* 0x000fc80007ffe0ff */
[----:B------:R-:W-:-:S13]  /*1160*/  ISETP.GE.U32.AND P1, PT, R6, R11, PT ;  /* 0x0000000b0600720c */ /* 0x000fda0003f26070 */
[----:B------:R-:W-:Y:S01]  /*1170*/  @P1 VIADD R8, R8, 0x1 ;  /* 0x0000000108081836 */ /* 0x000fe20000000000 */
[----:B------:R-:W-:-:S04]  /*1180*/  @!P0 LOP3.LUT R8, RZ, R11, RZ, 0x33, !PT ;  /* 0x0000000bff088212 */ /* 0x000fc800078e33ff */
[----:B------:R-:W-:Y:S02]  /*1190*/  MOV R6, R8 ;  /* 0x0000000800067202 */ /* 0x000fe40000000f00 */
.L_x_56:
[----:B------:R-:W-:Y:S05]  /*11a0*/  BSYNC B0 ;  /* 0x0000000000007941 */ /* 0x000fea0003800000 */
.L_x_54:
        /* <DEDUP_REMOVED lines=23> */
[----:B------:R-:W-:Y:S01]  /*1320*/  @!P5 IMAD.MOV.U32 R38, RZ, RZ, R40 ;  /* 0x000000ffff26d224 */ /* 0x000fe200078e0028 */
[----:B------:R-:W-:Y:S01]  /*1330*/  @!P5 SHF.R.S32.HI R33, RZ, 0x1f, R27 ;  /* 0x0000001fff21d819 */ /* 0x000fe2000001141b */
[----:B------:R-:W-:Y:S01]  /*1340*/  @!P5 IMAD.MOV.U32 R39, RZ, RZ, R41 ;  /* 0x000000ffff27d224 */ /* 0x000fe200078e0029 */
[----:B------:R-:W-:Y:S01]  /*1350*/  @!P4 SHF.R.S32.HI R37, RZ, 0x1f, R35 ;  /* 0x0000001fff25c819 */ /* 0x000fe20000011423 */
[-C--:B------:R-:W-:Y:S02]  /*1360*/  @!P1 IMAD R29, R29, R28.reuse, RZ ;  /* 0x0000001c1d1d9224 */ /* 0x080fe400078e02ff */
[----:B------:R-:W1:Y:S01]  /*1370*/  @!P3 LDC.64 R8, c[0x0][0x2b8] ;  /* 0x0000ae00ff08bb82 */ /* 0x000e620000000a00 */
[----:B------:R-:W-:Y:S01]  /*1380*/  @!P5 IMAD R26, R33, R28, RZ ;  /* 0x0000001c211ad224 */ /* 0x000fe200078e02ff */
[----:B------:R-:W-:Y:S01]  /*1390*/  @!P3 SHF.R.S32.HI R33, RZ, 0x1f, R32 ;  /* 0x0000001fff21b819 */ /* 0x000fe20000011420 */
[----:B------:R-:W-:-:S04]  /*13a0*/  @!P5 IMAD.WIDE.U32 R38, R28, R27, R38 ;  /* 0x0000001b1c26d225 */ /* 0x000fc800078e0026 */
[----:B------:R-:W-:Y:S01]  /*13b0*/  @!P1 IMAD.WIDE.U32 R42, R28, R24, R40 ;  /* 0x000000181c2a9225 */ /* 0x000fe200078e0028 */
[----:B------:R-:W2:Y:S03]  /*13c0*/  @!P4 LDC.64 R18, c[0x0][0x2b8] ;  /* 0x0000ae00ff12cb82 */ /* 0x000ea60000000a00 */
[-C--:B------:R-:W-:Y:S02]  /*13d0*/  @!P1 IMAD R29, R24, R5.reuse, R29 ;  /* 0x00000005181d9224 */ /* 0x080fe400078e021d */
[----:B------:R-:W-:Y:S02]  /*13e0*/  @!P5 IMAD R27, R27, R5, R26 ;  /* 0x000000051b1bd224 */ /* 0x000fe400078e021a */
[----:B------:R-:W-:Y:S01]  /*13f0*/  @!P4 IMAD R26, R37, R28, RZ ;  /* 0x0000001c251ac224 */ /* 0x000fe200078e02ff */
[----:B------:R-:W3:Y:S01]  /*1400*/  @!P5 LDC.64 R20, c[0x0][0x2b8] ;  /* 0x0000ae00ff14db82 */ /* 0x000ee20000000a00 */
[----:B------:R-:W-:Y:S01]  /*1410*/  @!P4 IMAD.MOV.U32 R44, RZ, RZ, R40 ;  /* 0x000000ffff2cc224 */ /* 0x000fe200078e0028 */
[----:B0-----:R-:W-:Y:S01]  /*1420*/  @!P1 LEA R22, P0, R42, R22, 0x2 ;  /* 0x000000162a169211 */ /* 0x001fe200078010ff */
[----:B------:R-:W-:-:S02]  /*1430*/  @!P4 IMAD.MOV.U32 R45, RZ, RZ, R41 ;  /* 0x000000ffff2dc224 */ /* 0x000fc400078e0029 */
[----:B------:R-:W-:Y:S02]  /*1440*/  @!P1 IMAD.IADD R29, R43, 0x1, R29 ;  /* 0x000000012b1d9824 */ /* 0x000fe400078e021d */
[----:B------:R-:W-:-:S03]  /*1450*/  @!P4 IMAD.WIDE.U32 R44, R28, R35, R44 ;  /* 0x000000231c2cc225 */ /* 0x000fc600078e002c */
[----:B------:R-:W-:Y:S01]  /*1460*/  @!P1 LEA.HI.X R23, R42, R23, R29, 0x2, P0 ;  /* 0x000000172a179211 */ /* 0x000fe200000f141d */
[----:B------:R-:W-:Y:S02]  /*1470*/  @!P4 IMAD R26, R35, R5, R26 ;  /* 0x00000005231ac224 */ /* 0x000fe400078e021a */
[----:B------:R-:W-:Y:S02]  /*1480*/  @!P3 IMAD R33, R33, R28, RZ ;  /* 0x0000001c2121b224 */ /* 0x000fe400078e02ff */
[----:B------:R-:W-:Y:S02]  /*1490*/  @!P3 IMAD.MOV.U32 R34, RZ, RZ, R40 ;  /* 0x000000ffff22b224 */ /* 0x000fe400078e0028 */
[----:B------:R-:W-:Y:S02]  /*14a0*/  @!P3 IMAD.MOV.U32 R35, RZ, RZ, R41 ;  /* 0x000000ffff23b224 */ /* 0x000fe400078e0029 */
[----:B------:R-:W-:Y:S02]  /*14b0*/  IMAD.MOV.U32 R29, RZ, RZ, -0x800000 ;  /* 0xff800000ff1d7424 */ /* 0x000fe400078e00ff */
[----:B------:R-:W-:-:S04]  /*14c0*/  @!P3 IMAD.WIDE.U32 R34, R28, R32, R34 ;  /* 0x000000201c22b225 */ /* 0x000fc800078e0022 */
[----:B------:R-:W-:Y:S01]  /*14d0*/  @!P3 IMAD R33, R32, R5, R33 ;  /* 0x000000052021b224 */ /* 0x000fe200078e0221 */
[----:B-1----:R-:W-:Y:S01]  /*14e0*/  @!P3 LEA R8, P0, R34, R8, 0x2 ;  /* 0x000000082208b211 */ /* 0x002fe200078010ff */
[----:B------:R0:W4:Y:S01]  /*14f0*/  @!P1 LDG.E R29, desc[UR8][R22.64] ;  /* 0x00000008161d9981 */ /* 0x000122000c1e1900 */
[----:B------:R-:W-:Y:S01]  /*1500*/  @!P4 IMAD.IADD R26, R45, 0x1, R26 ;  /* 0x000000012d1ac824 */ /* 0x000fe200078e021a */
[----:B--2---:R-:W-:Y:S01]  /*1510*/  @!P4 LEA R18, P1, R44, R18, 0x2 ;  /* 0x000000122c12c211 */ /* 0x004fe200078210ff */
[----:B------:R-:W-:Y:S01]  /*1520*/  @!P5 IMAD.IADD R27, R39, 0x1, R27 ;  /* 0x00000001271bd824 */ /* 0x000fe200078e021b */
[----:B------:R-:W-:Y:S02]  /*1530*/  @!P3 IADD3 R33, R35, R33, RZ ;  /* 0x000000212321b210 */ /* 0x000fe40007ffe0ff */
[----:B---3--:R-:W-:Y:S02]  /*1540*/  @!P5 LEA R20, P2, R38, R20, 0x2 ;  /* 0x000000142614d211 */ /* 0x008fe400078410ff */
[----:B------:R-:W-:-:S02]  /*1550*/  @!P3 LEA.HI.X R9, R34, R9, R33, 0x2, P0 ;  /* 0x000000092209b211 */ /* 0x000fc400000f1421 */
[----:B------:R-:W-:Y:S01]  /*1560*/  @!P4 LEA.HI.X R19, R44, R19, R26, 0x2, P1 ;  /* 0x000000132c13c211 */ /* 0x000fe200008f141a */
[----:B------:R-:W-:Y:S01]  /*1570*/  IMAD.MOV.U32 R26, RZ, RZ, -0x800000 ;  /* 0xff800000ff1a7424 */ /* 0x000fe200078e00ff */
[----:B------:R-:W-:Y:S02]  /*1580*/  @!P5 LEA.HI.X R21, R38, R21, R27, 0x2, P2 ;  /* 0x000000152615d211 */ /* 0x000fe400010f141b */
[----:B------:R-:W1:Y:S03]  /*1590*/  LDC R27, c[0x0][0x270] ;  /* 0x00009c00ff1b7b82 */ /* 0x000e660000000800 */
[----:B------:R2:W3:Y:S01]  /*15a0*/  @!P5 LDG.E R26, desc[UR8][R20.64] ;  /* 0x00000008141ad981 */ /* 0x0004e2000c1e1900 */
[----:B0-----:R-:W-:Y:S02]  /*15b0*/  IMAD.MOV.U32 R22, RZ, RZ, -0x800000 ;  /* 0xff800000ff167424 */ /* 0x001fe400078e00ff */
[----:B------:R-:W-:-:S04]  /*15c0*/  IMAD.MOV.U32 R23, RZ, RZ, -0x800000 ;  /* 0xff800000ff177424 */ /* 0x000fc800078e00ff */
[----:B------:R0:W5:Y:S04]  /*15d0*/  @!P3 LDG.E R22, desc[UR8][R8.64] ;  /* 0x000000080816b981 */ /* 0x000168000c1e1900 */
[----:B------:R0:W5:Y:S01]  /*15e0*/  @!P4 LDG.E R23, desc[UR8][R18.64] ;  /* 0x000000081217c981 */ /* 0x000162000c1e1900 */
[----:B-1----:R-:W-:-:S04]  /*15f0*/  IABS R32, R27 ;  /* 0x0000001b00207213 */ /* 0x002fc80000000000 */
[----:B------:R-:W1:Y:S08]  /*1600*/  I2F.U32.RP R37, R32 ;  /* 0x0000002000257306 */ /* 0x000e700000209000 */
[----:B-1----:R-:W1:Y:S01]  /*1610*/  MUFU.RCP R34, R37 ;  /* 0x0000002500227308 */ /* 0x002e620000001000 */
[----:B--2---:R-:W2:Y:S01]  /*1620*/  S2R R20, SR_CgaCtaId ;  /* 0x0000000000147919 */ /* 0x004ea20000008800 */
[----:B-1----:R-:W-:-:S06]  /*1630*/  VIADD R34, R34, 0xffffffe ;  /* 0x0ffffffe22227836 */ /* 0x002fcc0000000000 */
[----:B------:R-:W1:Y:S01]  /*1640*/  F2I.FTZ.U32.TRUNC.NTZ R35, R34 ;  /* 0x0000002200237305 */ /* 0x000e62000021f000 */
[----:B0-----:R-:W-:Y:S02]  /*1650*/  IABS R9, R4 ;  /* 0x0000000400097213 */ /* 0x001fe40000000000 */
[----:B------:R-:W-:Y:S01]  /*1660*/  IABS R18, R27 ;  /* 0x0000001b00127213 */ /* 0x000fe20000000000 */
[----:B-1----:R-:W-:Y:S02]  /*1670*/  IMAD.MOV R33, RZ, RZ, -R35 ;  /* 0x000000ffff217224 */ /* 0x002fe400078e0a23 */
[----:B------:R-:W-:Y:S02]  /*1680*/  IMAD.MOV.U32 R34, RZ, RZ, RZ ;  /* 0x000000ffff227224 */ /* 0x000fe400078e00ff */
[----:B------:R-:W-:-:S04]  /*1690*/  IMAD R8, R33, R32, RZ ;  /* 0x0000002021087224 */ /* 0x000fc800078e02ff */
[----:B------:R-:W-:-:S04]  /*16a0*/  IMAD.HI.U32 R8, R35, R8, R34 ;  /* 0x0000000823087227 */ /* 0x000fc800078e0022 */
[----:B------:R-:W-:Y:S02]  /*16b0*/  IMAD.MOV R18, RZ, RZ, -R18 ;  /* 0x000000ffff127224 */ /* 0x000fe400078e0a12 */
[----:B------:R-:W-:-:S04]  /*16c0*/  IMAD.HI.U32 R8, R8, R9, RZ ;  /* 0x0000000908087227 */ /* 0x000fc800078e00ff */
[----:B------:R-:W-:Y:S01]  /*16d0*/  IMAD R19, R8, R18, R9 ;  /* 0x0000001208137224 */ /* 0x000fe200078e0209 */
[----:B------:R-:W-:-:S04]  /*16e0*/  MOV R9, 0x400 ;  /* 0x0000040000097802 */ /* 0x000fc80000000f00 */
[----:B------:R-:W-:Y:S02]  /*16f0*/  ISETP.GT.U32.AND P3, PT, R32, R19, PT ;  /* 0x000000132000720c */ /* 0x000fe40003f64070 */
[----:B--2---:R-:W-:Y:S02]  /*1700*/  LEA R9, R20, R9, 0x18 ;  /* 0x0000000914097211 */ /* 0x004fe400078ec0ff */
[C---:B------:R-:W-:Y:S02]  /*1710*/  ISETP.GT.AND P6, PT, R36.reuse, 0x7f, PT ;  /* 0x0000007f2400780c */ /* 0x040fe40003fc4270 */
[----:B------:R-:W-:Y:S01]  /*1720*/  ISETP.GT.AND P1, PT, R36, 0x17f, PT ;  /* 0x0000017f2400780c */ /* 0x000fe20003f24270 */
[----:B------:R-:W-:Y:S01]  /*1730*/  IMAD R24, R24, 0x24, R9 ;  /* 0x0000002418187824 */ /* 0x000fe200078e0209 */
[C---:B------:R-:W-:Y:S02]  /*1740*/  ISETP.GT.AND P2, PT, R36.reuse, 0x1ff, PT ;  /* 0x000001ff2400780c */ /* 0x040fe40003f44270 */
[----:B------:R-:W-:Y:S01]  /*1750*/  ISETP.GT.AND P0, PT, R36, 0xff, PT ;  /* 0x000000ff2400780c */ /* 0x000fe20003f04270 */
[----:B------:R-:W-:-:S02]  /*1760*/  IMAD R24, R17, 0x4, R24 ;  /* 0x0000000411187824 */ /* 0x000fc400078e0218 */
[----:B------:R-:W-:-:S04]  /*1770*/  @!P3 IADD3 R19, R19, -R32, RZ ;  /* 0x800000201313b210 */ /* 0x000fc80007ffe0ff */
[----:B------:R-:W-:Y:S02]  /*1780*/  ISETP.GE.U32.AND P4, PT, R19, R32, PT ;  /* 0x000000201300720c */ /* 0x000fe40003f86070 */
[----:B------:R-:W-:Y:S02]  /*1790*/  LOP3.LUT R17, R31, R12, RZ, 0xfc, !PT ;  /* 0x0000000c1f117212 */ /* 0x000fe400078efcff */
[----:B------:R-:W-:Y:S01]  /*17a0*/  LOP3.LUT R4, R4, R27, RZ, 0x3c, !PT ;  /* 0x0000001b04047212 */ /* 0x000fe200078e3cff */
[----:B------:R-:W-:Y:S01]  /*17b0*/  @!P3 VIADD R8, R8, 0x1 ;  /* 0x000000010808b836 */ /* 0x000fe20000000000 */
[----:B------:R-:W-:Y:S07]  /*17c0*/  BSSY B0, `(.L_x_57) ;  /* 0x0000029000007945 */ /* 0x000fee0003800000 */
[----:B------:R-:W-:Y:S01]  /*17d0*/  @P4 VIADD R8, R8, 0x1 ;  /* 0x0000000108084836 */ /* 0x000fe20000000000 */
[----:B----4-:R0:W-:Y:S01]  /*17e0*/  @!P2 STS [R24], R29 ;  /* 0x0000001d1800a388 */ /* 0x0101e20000000800 */
[----:B------:R-:W-:-:S02]  /*17f0*/  ISETP.GE.AND P2, PT, R4, RZ, PT ;  /* 0x000000ff0400720c */ /* 0x000fc40003f46270 */
[----:B------:R-:W-:Y:S01]  /*1800*/  IMAD.MOV.U32 R4, RZ, RZ, R8 ;  /* 0x000000ffff047224 */ /* 0x000fe200078e0008 */
[----:B---3--:R0:W-:Y:S01]  /*1810*/  @!P1 STS [R24+0x240], R26 ;  /* 0x0002401a18009388 */ /* 0x0081e20000000800 */
[----:B------:R-:W-:-:S03]  /*1820*/  ISETP.NE.U32.AND P1, PT, R17, RZ, PT ;  /* 0x000000ff1100720c */ /* 0x000fc60003f25070 */
[----:B-----5:R0:W-:Y:S04]  /*1830*/  @!P6 STS [R24+0x6c0], R22 ;  /* 0x0006c0161800e388 */ /* 0x0201e80000000800 */
[----:B------:R0:W-:Y:S01]  /*1840*/  @!P0 STS [R24+0x480], R23 ;  /* 0x0004801718008388 */ /* 0x0001e20000000800 */
[----:B------:R-:W-:Y:S01]  /*1850*/  ISETP.NE.AND P0, PT, R27, RZ, PT ;  /* 0x000000ff1b00720c */ /* 0x000fe20003f05270 */
[----:B------:R-:W-:-:S12]  /*1860*/  @!P2 IMAD.MOV R4, RZ, RZ, -R4 ;  /* 0x000000ffff04a224 */ /* 0x000fd800078e0a04 */
[----:B------:R-:W-:Y:S01]  /*1870*/  @!P0 LOP3.LUT R4, RZ, R27, RZ, 0x33, !PT ;  /* 0x0000001bff048212 */ /* 0x000fe200078e33ff */
[----:B------:R-:W-:Y:S06]  /*1880*/  @!P1 BRA `(.L_x_58) ;  /* 0x0000000000249947 */ /* 0x000fec0003800000 */
[----:B------:R-:W-:Y:S01]  /*1890*/  IMAD.MOV.U32 R18, RZ, RZ, R30 ;  /* 0x000000ffff127224 */ /* 0x000fe200078e001e */
[----:B0-----:R-:W-:Y:S01]  /*18a0*/  MOV R26, R13 ;  /* 0x0000000d001a7202 */ /* 0x001fe20000000f00 */
[----:B------:R-:W-:Y:S01]  /*18b0*/  IMAD.MOV.U32 R17, RZ, RZ, R31 ;  /* 0x000000ffff117224 */ /* 0x000fe200078e001f */
[----:B------:R-:W-:Y:S02]  /*18c0*/  MOV R23, R12 ;  /* 0x0000000c00177202 */ /* 0x000fe40000000f00 */
[----:B------:R-:W-:Y:S02]  /*18d0*/  MOV R24, 0x18f0 ;  /* 0x000018f000187802 */ /* 0x000fe40000000f00 */
[----:B------:R-:W-:Y:S05]  /*18e0*/  CALL.REL.NOINC `($__internal_1_$__cuda_sm20_div_s64) ;  /* 0x0000003000cc7944 */ /* 0x000fea0003c00000 */
[----:B------:R-:W-:Y:S02]  /*18f0*/  MOV R40, R20 ;  /* 0x0000001400287202 */ /* 0x000fe40000000f00 */
[----:B------:R-:W-:Y:S01]  /*1900*/  MOV R41, R21 ;  /* 0x0000001500297202 */ /* 0x000fe20000000f00 */
[----:B------:R-:W-:Y:S05]  /*1910*/  BRA `(.L_x_59) ;  /* 0x00000000004c7947 */ /* 0x000fea0003800000 */
.L_x_58:
[----:B------:R-:W1:Y:S01]  /*1920*/  I2F.U32.RP R17, R13 ;  /* 0x0000000d00117306 */ /* 0x000e620000209000 */
[----:B------:R-:W-:Y:S02]  /*1930*/  ISETP.NE.U32.AND P0, PT, R13, RZ, PT ;  /* 0x000000ff0d00720c */ /* 0x000fe40003f05070 */
[----:B------:R-:W-:-:S05]  /*1940*/  MOV R41, RZ ;  /* 0x000000ff00297202 */ /* 0x000fca0000000f00 */
[----:B-1----:R-:W1:Y:S02]  /*1950*/  MUFU.RCP R18, R17 ;  /* 0x0000001100127308 */ /* 0x002e640000001000 */
[----:B-1----:R-:W-:-:S06]  /*1960*/  VIADD R18, R18, 0xffffffe ;  /* 0x0ffffffe12127836 */ /* 0x002fcc0000000000 */
[----:B------:R1:W2:Y:S02]  /*1970*/  F2I.FTZ.U32.TRUNC.NTZ R19, R18 ;  /* 0x0000001200137305 */ /* 0x0002a4000021f000 */
[----:B-1----:R-:W-:Y:S01]  /*1980*/  HFMA2.MMA R18, -RZ, RZ, 0, 0 ;  /* 0x00000000ff127435 */ /* 0x002fe200000001ff */
[----:B--2---:R-:W-:-:S04]  /*1990*/  IMAD.MOV R8, RZ, RZ, -R19 ;  /* 0x000000ffff087224 */ /* 0x004fc800078e0a13 */
        /* <DEDUP_REMOVED lines=11> */
.L_x_59:
[----:B------:R-:W-:Y:S05]  /*1a50*/  BSYNC B0 ;  /* 0x0000000000007941 */ /* 0x000fea0003800000 */
.L_x_57:
        /* <DEDUP_REMOVED lines=8> */
[----:B------:R-:W-:Y:S01]  /*1ae0*/  BSSY B1, `(.L_x_60) ;  /* 0x0000240000017945 */ /* 0x000fe20003800000 */
[----:B0-----:R-:W-:Y:S01]  /*1af0*/  IABS R23, R2 ;  /* 0x0000000200177213 */ /* 0x001fe20000000000 */
[----:B------:R-:W-:-:S04]  /*1b00*/  IMAD.IADD R36, R36, 0x1, -R17 ;  /* 0x0000000124247824 */ /* 0x000fc800078e0a11 */
[----:B------:R-:W-:-:S04]  /*1b10*/  IMAD R34, R36, 0x24, R9 ;  /* 0x0000002424227824 */ /* 0x000fc800078e0209 */
[----:B------:R-:W-:-:S05]  /*1b20*/  IMAD R34, R15, 0x4, R34 ;  /* 0x000000040f227824 */ /* 0x000fca00078e0222 */
[----:B------:R-:W-:Y:S04]  /*1b30*/  @!P6 LDS R35, [R34] ;  /* 0x000000002223e984 */ /* 0x000fe80000000800 */
[----:B------:R-:W0:Y:S04]  /*1b40*/  @!P6 LDS R32, [R34+0x240] ;  /* 0x000240002220e984 */ /* 0x000e280000000800 */
[----:B------:R-:W1:Y:S04]  /*1b50*/  @!P6 LDS R31, [R34+0x480] ;  /* 0x00048000221fe984 */ /* 0x000e680000000800 */
[----:B------:R-:W2:Y:S01]  /*1b60*/  @!P6 LDS R33, [R34+0x6c0] ;  /* 0x0006c0002221e984 */ /* 0x000ea20000000800 */
[----:B0-----:R-:W-:-:S04]  /*1b70*/  FMNMX.FTZ R24, R35, R32, !PT ;  /* 0x0000002023187209 */ /* 0x001fc80007810000 */
[----:B-1----:R-:W-:-:S04]  /*1b80*/  FMNMX.FTZ R24, R24, R31, !PT ;  /* 0x0000001f18187209 */ /* 0x002fc80007810000 */
[----:B--2---:R-:W-:-:S05]  /*1b90*/  FMNMX.FTZ R24, R24, R33, !PT ;  /* 0x0000002118187209 */ /* 0x004fca0007810000 */
[----:B------:R-:W0:Y:S02]  /*1ba0*/  SHFL.BFLY PT, R9, R24, 0x8, 0x1f ;  /* 0x0d001f0018097f89 */ /* 0x000e2400000e0000 */
[----:B0-----:R-:W-:-:S05]  /*1bb0*/  FMNMX.FTZ R9, R24, R9, !PT ;  /* 0x0000000918097209 */ /* 0x001fca0007810000 */
[----:B------:R-:W0:Y:S02]  /*1bc0*/  SHFL.BFLY PT, R22, R9, 0x4, 0x1f ;  /* 0x0c801f0009167f89 */ /* 0x000e2400000e0000 */
[----:B0-----:R-:W-:-:S05]  /*1bd0*/  FMNMX.FTZ R22, R9, R22, !PT ;  /* 0x0000001609167209 */ /* 0x001fca0007810000 */
[----:B------:R-:W0:Y:S02]  /*1be0*/  SHFL.BFLY PT, R17, R22, 0x2, 0x1f ;  /* 0x0c401f0016117f89 */ /* 0x000e2400000e0000 */
[----:B0-----:R-:W-:-:S05]  /*1bf0*/  FMNMX.FTZ R17, R22, R17, !PT ;  /* 0x0000001116117209 */ /* 0x001fca0007810000 */
[----:B------:R-:W0:Y:S02]  /*1c00*/  SHFL.BFLY PT, R8, R17, 0x1, 0x1f ;  /* 0x0c201f0011087f89 */ /* 0x000e2400000e0000 */
[----:B0-----:R-:W-:Y:S02]  /*1c10*/  FMNMX.FTZ R8, R17, R8, !PT ;  /* 0x0000000811087209 */ /* 0x001fe40007810000 */
[----:B------:R-:W0:Y:S02]  /*1c20*/  LDC R17, c[0x0][0x270] ;  /* 0x00009c00ff117b82 */ /* 0x000e240000000800 */
        /* <DEDUP_REMOVED lines=10> */
[----:B------:R-:W-:Y:S02]  /*1cd0*/  FMUL.FTZ R22, R22, 1.4426950216293334961 ;  /* 0x3fb8aa3b16167820 */ /* 0x000fe40000410000 */
[----:B------:R0:W-:Y:S08]  /*1ce0*/  MUFU.EX2 R9, R21 ;  /* 0x0000001500097308 */ /* 0x0001f00000000800 */
[----:B------:R-:W1:Y:S08]  /*1cf0*/  MUFU.EX2 R20, R20 ;  /* 0x0000001400147308 */ /* 0x000e700000000800 */
[----:B------:R-:W2:Y:S01]  /*1d00*/  MUFU.EX2 R8, R24 ;  /* 0x0000001800087308 */ /* 0x000ea20000000800 */
[----:B0-----:R-:W-:-:S07]  /*1d10*/  IABS R21, R17 ;  /* 0x0000001100157213 */ /* 0x001fce0000000000 */
[----:B------:R-:W0:Y:S01]  /*1d20*/  MUFU.EX2 R19, R22 ;  /* 0x0000001600137308 */ /* 0x000e220000000800 */
[----:B-1----:R-:W-:-:S07]  /*1d30*/  FADD.FTZ R9, R20, R9 ;  /* 0x0000000914097221 */ /* 0x002fce0000010000 */
[----:B------:R-:W1:Y:S01]  /*1d40*/  I2F.U32.RP R20, R21 ;  /* 0x0000001500147306 */ /* 0x000e620000209000 */
[----:B--2---:R-:W-:-:S07]  /*1d50*/  FADD.FTZ R8, R9, R8 ;  /* 0x0000000809087221 */ /* 0x004fce0000010000 */
[----:B------:R-:W2:Y:S01]  /*1d60*/  I2F.RP R9, R23 ;  /* 0x0000001700097306 */ /* 0x000ea20000209400 */
[----:B0-----:R-:W-:Y:S01]  /*1d70*/  FADD.FTZ R19, R8, R19 ;  /* 0x0000001308137221 */ /* 0x001fe20000010000 */
[----:B------:R-:W-:Y:S01]  /*1d80*/  VIADD R22, R23, UR4 ;  /* 0x0000000417167c36 */ /* 0x000fe20008000000 */
[----:B------:R-:W-:-:S03]  /*1d90*/  ULDC.U8 UR4, c[0x0][0x3d9] ;  /* 0x0000f64000047ab9 */ /* 0x000fc60000000000 */
[----:B------:R-:W0:Y:S02]  /*1da0*/  SHFL.BFLY PT, R8, R19, 0x8, 0x1f ;  /* 0x0d001f0013087f89 */ /* 0x000e2400000e0000 */
[----:B-1----:R-:W1:Y:S08]  /*1db0*/  MUFU.RCP R38, R20 ;  /* 0x0000001400267308 */ /* 0x002e700000001000 */
[----:B--2---:R-:W2:Y:S01]  /*1dc0*/  MUFU.RCP R9, R9 ;  /* 0x0000000900097308 */ /* 0x004ea20000001000 */
[----:B-1----:R-:W-:-:S07]  /*1dd0*/  VIADD R38, R38, 0xffffffe ;  /* 0x0ffffffe26267836 */ /* 0x002fce0000000000 */
[----:B------:R-:W1:Y:S01]  /*1de0*/  F2I.FTZ.U32.TRUNC.NTZ R39, R38 ;  /* 0x0000002600277305 */ /* 0x000e62000021f000 */
[----:B0-----:R-:W-:Y:S01]  /*1df0*/  FADD.FTZ R8, R19, R8 ;  /* 0x0000000813087221 */ /* 0x001fe20000010000 */
[----:B------:R-:W-:Y:S01]  /*1e00*/  IABS R19, R22 ;  /* 0x0000001600137213 */ /* 0x000fe20000000000 */
[----:B--2---:R-:W-:Y:S01]  /*1e10*/  VIADD R42, R9, 0xffffffe ;  /* 0x0ffffffe092a7836 */ /* 0x004fe20000000000 */
[----:B------:R-:W-:Y:S02]  /*1e20*/  IABS R9, R2 ;  /* 0x0000000200097213 */ /* 0x000fe40000000000 */
[----:B------:R-:W0:Y:S02]  /*1e30*/  SHFL.BFLY PT, R27, R8, 0x4, 0x1f ;  /* 0x0c801f00081b7f89 */ /* 0x000e2400000e0000 */
[----:B------:R-:W2:Y:S01]  /*1e40*/  F2I.FTZ.U32.TRUNC.NTZ R43, R42 ;  /* 0x0000002a002b7305 */ /* 0x000ea2000021f000 */
[----:B------:R-:W-:Y:S01]  /*1e50*/  IADD3 R9, RZ, -R9, RZ ;  /* 0x80000009ff097210 */ /* 0x000fe20007ffe0ff */
[----:B-1----:R-:W-:-:S02]  /*1e60*/  IMAD.MOV R20, RZ, RZ, -R39 ;  /* 0x000000ffff147224 */ /* 0x002fc400078e0a27 */
[----:B------:R-:W-:Y:S02]  /*1e70*/  IMAD.MOV.U32 R38, RZ, RZ, RZ ;  /* 0x000000ffff267224 */ /* 0x000fe400078e00ff */
[----:B------:R-:W-:Y:S01]  /*1e80*/  IMAD R20, R20, R21, RZ ;  /* 0x0000001514147224 */ /* 0x000fe200078e02ff */
[----:B--2---:R-:W-:Y:S01]  /*1e90*/  IADD3 R26, RZ, -R43, RZ ;  /* 0x8000002bff1a7210 */ /* 0x004fe20007ffe0ff */
[----:B------:R-:W-:Y:S02]  /*1ea0*/  IMAD.MOV.U32 R42, RZ, RZ, RZ ;  /* 0x000000ffff2a7224 */ /* 0x000fe400078e00ff */
[----:B------:R-:W-:-:S04]  /*1eb0*/  IMAD.HI.U32 R20, R39, R20, R38 ;  /* 0x0000001427147227 */ /* 0x000fc800078e0026 */
[----:B0-----:R-:W-:Y:S01]  /*1ec0*/  FADD.FTZ R27, R8, R27 ;  /* 0x0000001b081b7221 */ /* 0x001fe20000010000 */
[----:B------:R-:W-:Y:S01]  /*1ed0*/  IMAD R26, R26, R23, RZ ;  /* 0x000000171a1a7224 */ /* 0x000fe200078e02ff */
[----:B------:R-:W-:Y:S01]  /*1ee0*/  IABS R8, R17 ;  /* 0x0000001100087213 */ /* 0x000fe20000000000 */
[----:B------:R-:W-:Y:S02]  /*1ef0*/  IMAD.HI.U32 R20, R20, R19, RZ ;  /* 0x0000001314147227 */ /* 0x000fe400078e00ff */
[----:B------:R-:W0:Y:S02]  /*1f00*/  SHFL.BFLY PT, R24, R27, 0x2, 0x1f ;  /* 0x0c401f001b187f89 */ /* 0x000e2400000e0000 */
[----:B------:R-:W-:-:S04]  /*1f10*/  IMAD.HI.U32 R26, R43, R26, R42 ;  /* 0x0000001a2b1a7227 */ /* 0x000fc800078e002a */
[----:B------:R-:W-:Y:S02]  /*1f20*/  IMAD.MOV R8, RZ, RZ, -R8 ;  /* 0x000000ffff087224 */ /* 0x000fe400078e0a08 */
[----:B------:R-:W-:-:S04]  /*1f30*/  IMAD.HI.U32 R26, R26, R19, RZ ;  /* 0x000000131a1a7227 */ /* 0x000fc800078e00ff */
[--C-:B------:R-:W-:Y:S01]  /*1f40*/  IMAD R30, R26, R9, R19.reuse ;  /* 0x000000091a1e7224 */ /* 0x100fe200078e0213 */
[----:B------:R-:W-:Y:S01]  /*1f50*/  LOP3.LUT R9, R22, R23, RZ, 0x3c, !PT ;  /* 0x0000001716097212 */ /* 0x000fe200078e3cff */
[----:B------:R-:W-:Y:S01]  /*1f60*/  IMAD R38, R20, R8, R19 ;  /* 0x0000000814267224 */ /* 0x000fe200078e0213 */
[----:B------:R-:W-:Y:S01]  /*1f70*/  LOP3.LUT R22, R22, R17, RZ, 0x3c, !PT ;  /* 0x0000001116167212 */ /* 0x000fe200078e3cff */
[----:B------:R-:W1:Y:S01]  /*1f80*/  S2R R8, SR_TID.X ;  /* 0x0000000000087919 */ /* 0x000e620000002100 */
[----:B------:R-:W-:Y:S02]  /*1f90*/  ISETP.GT.U32.AND P4, PT, R23, R30, PT ;  /* 0x0000001e1700720c */ /* 0x000fe40003f84070 */
[----:B------:R-:W-:Y:S02]  /*1fa0*/  ISETP.GT.U32.AND P1, PT, R21, R38, PT ;  /* 0x000000261500720c */ /* 0x000fe40003f24070 */
[----:B------:R-:W-:Y:S02]  /*1fb0*/  ISETP.GE.AND P3, PT, R9, RZ, PT ;  /* 0x000000ff0900720c */ /* 0x000fe40003f66270 */
[----:B------:R-:W2:Y:S01]  /*1fc0*/  LDC R9, c[0x0][0x2c4] ;  /* 0x0000b100ff097b82 */ /* 0x000ea20000000800 */
[----:B0-----:R-:W-:Y:S01]  /*1fd0*/  FADD.FTZ R24, R27, R24 ;  /* 0x000000181b187221 */ /* 0x001fe20000010000 */
[----:B------:R-:W-:-:S04]  /*1fe0*/  LEA.HI.SX32 R19, R2, 0x1, 0x1 ;  /* 0x0000000102137811 */ /* 0x000fc800078f0aff */
[----:B------:R-:W0:Y:S01]  /*1ff0*/  SHFL.BFLY PT, R27, R24, 0x1, 0x1f ;  /* 0x0c201f00181b7f89 */ /* 0x000e2200000e0000 */
[----:B------:R-:W-:Y:S02]  /*2000*/  @!P4 IMAD.IADD R30, R30, 0x1, -R23 ;  /* 0x000000011e1ec824 */ /* 0x000fe400078e0a17 */
[----:B------:R-:W-:Y:S01]  /*2010*/  @!P1 IADD3 R38, R38, -R21, RZ ;  /* 0x8000001526269210 */ /* 0x000fe20007ffe0ff */
[----:B------:R-:W-:Y:S01]  /*2020*/  @!P4 VIADD R26, R26, 0x1 ;  /* 0x000000011a1ac836 */ /* 0x000fe20000000000 */
[C---:B------:R-:W-:Y:S01]  /*2030*/  ISETP.GT.AND P4, PT, R3.reuse, RZ, PT ;  /* 0x000000ff0300720c */ /* 0x040fe20003f84270 */
[----:B------:R-:W-:Y:S01]  /*2040*/  @!P1 VIADD R20, R20, 0x1 ;  /* 0x0000000114149836 */ /* 0x000fe20000000000 */
[----:B------:R-:W-:Y:S01]  /*2050*/  ISETP.GE.U32.AND P2, PT, R30, R23, PT ;  /* 0x000000171e00720c */ /* 0x000fe20003f46070 */
[----:B------:R-:W-:Y:S01]  /*2060*/  IMAD.MOV.U32 R30, RZ, RZ, 0x7f800000 ;  /* 0x7f800000ff1e7424 */ /* 0x000fe200078e00ff */
[----:B------:R-:W-:Y:S02]  /*2070*/  ISETP.GE.U32.AND P5, PT, R38, R21, PT ;  /* 0x000000152600720c */ /* 0x000fe40003fa6070 */
[----:B------:R-:W-:-:S09]  /*2080*/  LEA.HI.SX32 R21, R3, 0x1, 0x1 ;  /* 0x0000000103157811 */ /* 0x000fd200078f0aff */
[----:B------:R-:W-:Y:S01]  /*2090*/  @P2 VIADD R26, R26, 0x1 ;  /* 0x000000011a1a2836 */ /* 0x000fe20000000000 */
[----:B------:R-:W-:Y:S02]  /*20a0*/  ISETP.GE.AND P2, PT, R22, RZ, PT ;  /* 0x000000ff1600720c */ /* 0x000fe40003f46270 */
[----:B------:R-:W-:Y:S01]  /*20b0*/  @P5 IADD3 R20, R20, 0x1, RZ ;  /* 0x0000000114145810 */ /* 0x000fe20007ffe0ff */
[----:B0-----:R-:W-:Y:S01]  /*20c0*/  FADD.FTZ R27, R24, R27 ;  /* 0x0000001b181b7221 */ /* 0x001fe20000010000 */
[----:B------:R-:W-:Y:S01]  /*20d0*/  SHF.R.S32.HI R24, RZ, 0x1f, R2 ;  /* 0x0000001fff187819 */ /* 0x000fe20000011402 */
[----:B------:R-:W-:Y:S01]  /*20e0*/  @!P3 IMAD.MOV R26, RZ, RZ, -R26 ;  /* 0x000000ffff1ab224 */ /* 0x000fe200078e0a1a */
[----:B------:R-:W-:Y:S02]  /*20f0*/  ISETP.NE.AND P5, PT, R2, RZ, PT ;  /* 0x000000ff0200720c */ /* 0x000fe40003fa5270 */
[----:B------:R-:W-:Y:S01]  /*2100*/  FSETP.NE.FTZ.AND P1, PT, R27, RZ, PT ;  /* 0x000000ff1b00720b */ /* 0x000fe20003f35000 */
[----:B------:R-:W-:Y:S01]  /*2110*/  @!P0 IMAD.MOV R19, RZ, RZ, R24 ;  /* 0x000000ffff138224 */ /* 0x000fe200078e0218 */
[----:B------:R-:W-:-:S02]  /*2120*/  SHF.R.S32.HI R22, RZ, 0x1f, R3 ;  /* 0x0000001fff167819 */ /* 0x000fc40000011403 */
[----:B------:R-:W-:Y:S02]  /*2130*/  ISETP.NE.AND P0, PT, R17, RZ, PT ;  /* 0x000000ff1100720c */ /* 0x000fe40003f05270 */
[----:B------:R-:W-:Y:S01]  /*2140*/  ISETP.NE.AND P3, PT, RZ, UR4, PT ;  /* 0x00000004ff007c0c */ /* 0x000fe2000bf65270 */
[----:B------:R-:W-:Y:S01]  /*2150*/  @!P4 IMAD.MOV R21, RZ, RZ, R22 ;  /* 0x000000ffff15c224 */ /* 0x000fe200078e0216 */
[----:B-1----:R-:W-:Y:S02]  /*2160*/  LOP3.LUT P4, RZ, R8, 0xf, RZ, 0xc0, !PT ;  /* 0x0000000f08ff7812 */ /* 0x002fe4000788c0ff */
[----:B------:R-:W-:Y:S02]  /*2170*/  @!P2 IADD3 R20, -R20, RZ, RZ ;  /* 0x000000ff1414a210 */ /* 0x000fe40007ffe1ff */
[----:B------:R-:W-:Y:S01]  /*2180*/  ISETP.GT.OR P4, PT, R8, 0x7f, P4 ;  /* 0x0000007f0800780c */ /* 0x000fe20002784670 */
[----:B------:R-:W0:Y:S01]  /*2190*/  @P1 MUFU.LG2 R27, R27 ;  /* 0x0000001b001b1308 */ /* 0x000e220000000c00 */
[----:B------:R-:W-:-:S02]  /*21a0*/  @!P5 LOP3.LUT R26, RZ, R23, RZ, 0x33, !PT ;  /* 0x00000017ff1ad212 */ /* 0x000fc400078e33ff */
        /* <DEDUP_REMOVED lines=8> */
[----:B------:R-:W-:Y:S01]  /*2230*/  IMAD R6, R4, R21, RZ ;  /* 0x0000001504067224 */ /* 0x000fe200078e02ff */
[----:B------:R-:W-:Y:S01]  /*2240*/  SEL R8, R7, R23, P2 ;  /* 0x0000001707087207 */ /* 0x000fe20001000000 */
[----:B0-----:R-:W-:Y:S01]  /*2250*/  @P1 FFMA.FTZ R30, R27, 0.69314718246459960938, R18 ;  /* 0x3f3172181b1e1823 */ /* 0x001fe20000010012 */
        /* <DEDUP_REMOVED lines=37> */
[----:B------:R-:W-:Y:S05]  /*24b0*/  CALL.REL.NOINC `($__internal_1_$__cuda_sm20_div_s64) ;  /* 0x0000002400d87944 */ /* 0x000fea0003c00000 */
        /* <DEDUP_REMOVED lines=10> */
.L_x_64:
        /* <DEDUP_REMOVED lines=22> */
.L_x_65:
[----:B------:R-:W-:Y:S05]  /*26c0*/  BSYNC B0 ;  /* 0x0000000000007941 */ /* 0x000fea0003800000 */
.L_x_63:
[----:B------:R-:W-:Y:S01]  /*26d0*/  LOP3.LUT R19, R17, R0, RZ, 0xfc, !PT ;  /* 0x0000000011137212 */ /* 0x000fe200078efcff */
[----:B------:R-:W-:Y:S03]  /*26e0*/  BSSY B0, `(.L_x_66) ;  /* 0x0000028000007945 */ /* 0x000fe60003800000 */
[----:B------:R-:W-:-:S13]  /*26f0*/  ISETP.NE.U32.AND P0, PT, R19, RZ, PT ;  /* 0x000000ff1300720c */ /* 0x000fda0003f05070 */
[----:B------:R-:W-:Y:S05]  /*2700*/  @!P0 BRA `(.L_x_67) ;  /* 0x00000000003c8947 */ /* 0x000fea0003800000 */
[----:B------:R-:W-:Y:S01]  /*2710*/  IMAD.MOV.U32 R26, RZ, RZ, R25 ;  /* 0x000000ffff1a7224 */ /* 0x000fe200078e0019 */
[----:B------:R-:W-:Y:S02]  /*2720*/  MOV R23, R0 ;  /* 0x0000000000177202 */ /* 0x000fe40000000f00 */
[----:B------:R-:W-:Y:S02]  /*2730*/  MOV R24, 0x2750 ;  /* 0x0000275000187802 */ /* 0x000fe40000000f00 */
[----:B------:R-:W-:Y:S05]  /*2740*/  CALL.REL.NOINC `($__internal_1_$__cuda_sm20_div_s64) ;  /* 0x0000002400347944 */ /* 0x000fea0003c00000 */
[----:B------:R-:W-:Y:S01]  /*2750*/  IADD3 R19, P0, RZ, -R20, RZ ;  /* 0x80000014ff137210 */ /* 0x000fe20007f1e0ff */
[----:B------:R-:W-:Y:S01]  /*2760*/  IMAD.MOV.U32 R43, RZ, RZ, R21 ;  /* 0x000000ffff2b7224 */ /* 0x000fe200078e0015 */
[----:B------:R-:W-:Y:S02]  /*2770*/  MOV R38, R18 ;  /* 0x0000001200267202 */ /* 0x000fe40000000f00 */
[----:B------:R-:W-:Y:S02]  /*2780*/  IADD3.X R22, RZ, ~R21, RZ, P0, !PT ;  /* 0x80000015ff167210 */ /* 0x000fe400007fe4ff */
[----:B------:R-:W-:Y:S02]  /*2790*/  MOV R39, R17 ;  /* 0x0000001100277202 */ /* 0x000fe40000000f00 */
[----:B------:R-:W-:Y:S01]  /*27a0*/  MOV R42, R20 ;  /* 0x00000014002a7202 */ /* 0x000fe20000000f00 */
[----:B------:R-:W-:Y:S02]  /*27b0*/  IMAD R22, R22, R25, RZ ;  /* 0x0000001916167224 */ /* 0x000fe400078e02ff */
[----:B------:R-:W-:-:S04]  /*27c0*/  IMAD.WIDE.U32 R38, R25, R19, R38 ;  /* 0x0000001319267225 */ /* 0x000fc800078e0026 */
[----:B------:R-:W-:-:S04]  /*27d0*/  IMAD R0, R0, R19, R22 ;  /* 0x0000001300007224 */ /* 0x000fc800078e0216 */
[----:B------:R-:W-:Y:S01]  /*27e0*/  IMAD.IADD R0, R39, 0x1, R0 ;  /* 0x0000000127007824 */ /* 0x000fe200078e0200 */
[----:B------:R-:W-:Y:S05]  /*27f0*/  BRA `(.L_x_68) ;  /* 0x0000000000587947 */ /* 0x000fea0003800000 */
.L_x_67:
        /* <DEDUP_REMOVED lines=22> */
.L_x_68:
[----:B------:R-:W-:Y:S05]  /*2960*/  BSYNC B0 ;  /* 0x0000000000007941 */ /* 0x000fea0003800000 */
.L_x_66:
        /* <DEDUP_REMOVED lines=11> */
[----:B------:R-:W-:Y:S05]  /*2a20*/  CALL.REL.NOINC `($__internal_1_$__cuda_sm20_div_s64) ;  /* 0x00000020007c7944 */ /* 0x000fea0003c00000 */
[----:B------:R-:W-:-:S04]  /*2a30*/  IADD3 R17, P0, RZ, -R20, RZ ;  /* 0x80000014ff117210 */ /* 0x000fc80007f1e0ff */
[----:B------:R-:W-:Y:S01]  /*2a40*/  IADD3.X R18, RZ, ~R21, RZ, P0, !PT ;  /* 0x80000015ff127210 */ /* 0x000fe200007fe4ff */
[----:B------:R-:W-:-:S04]  /*2a50*/  IMAD.WIDE.U32 R42, R5, R17, R42 ;  /* 0x00000011052a7225 */ /* 0x000fc800078e002a */
[----:B------:R-:W-:-:S04]  /*2a60*/  IMAD R18, R18, R5, RZ ;  /* 0x0000000512127224 */ /* 0x000fc800078e02ff */
[----:B------:R-:W-:-:S05]  /*2a70*/  IMAD R4, R4, R17, R18 ;  /* 0x0000001104047224 */ /* 0x000fca00078e0212 */
[----:B------:R-:W-:Y:S01]  /*2a80*/  IADD3 R4, R43, R4, RZ ;  /* 0x000000042b047210 */ /* 0x000fe20007ffe0ff */
[----:B------:R-:W-:Y:S05]  /*2a90*/  BRA `(.L_x_71) ;  /* 0x0000000000587947 */ /* 0x000fea0003800000 */
.L_x_70:
        /* <DEDUP_REMOVED lines=22> */
.L_x_71:
[----:B------:R-:W-:Y:S05]  /*2c00*/  BSYNC B0 ;  /* 0x0000000000007941 */ /* 0x000fea0003800000 */
.L_x_69:
[-C--:B------:R-:W-:Y:S01]  /*2c10*/  IMAD R5, R41, R16.reuse, RZ ;  /* 0x0000001029057224 */ /* 0x080fe200078e02ff */
[----:B------:R-:W-:Y:S01]  /*2c20*/  SHF.R.S32.HI R17, RZ, 0x1f, R25 ;  /* 0x0000001fff117819 */ /* 0x000fe20000011419 */
[C---:B------:R-:W-:Y:S01]  /*2c30*/  IMAD.WIDE.U32 R46, R40.reuse, R16, RZ ;  /* 0x00000010282e7225 */ /* 0x040fe200078e00ff */
[----:B------:R-:W-:Y:S01]  /*2c40*/  ULDC.U8 UR10, c[0x0][0x3d9] ;  /* 0x0000f640000a7ab9 */ /* 0x000fe20000000000 */
[----:B------:R-:W-:Y:S01]  /*2c50*/  ULDC.64 UR4, c[0x0][0x2c0] ;  /* 0x0000b00000047ab9 */ /* 0x000fe20000000a00 */
[----:B------:R-:W-:Y:S01]  /*2c60*/  UISETP.NE.AND UP0, UPT, UR10, URZ, UPT ;  /* 0x0000003f0a00728c */ /* 0x000fe2000bf05270 */
[----:B------:R-:W-:Y:S01]  /*2c70*/  IMAD R5, R40, R14, R5 ;  /* 0x0000000e28057224 */ /* 0x000fe200078e0205 */
[----:B------:R-:W-:Y:S01]  /*2c80*/  UIMAD UR4, UR4, UR5, URZ ;  /* 0x00000005040472a4 */ /* 0x000fe2000f8e023f */
[----:B------:R-:W-:Y:S01]  /*2c90*/  IMAD R0, R0, R25, RZ ;  /* 0x0000001900007224 */ /* 0x000fe200078e02ff */
[----:B------:R-:W-:Y:S01]  /*2ca0*/  USEL UR5, UR5, 0x1, !UP0 ;  /* 0x0000000105057887 */ /* 0x000fe2000c000000 */
[----:B------:R-:W-:Y:S01]  /*2cb0*/  BSSY B0, `(.L_x_72) ;  /* 0x0000040000007945 */ /* 0x000fe20003800000 */
[----:B------:R-:W-:Y:S01]  /*2cc0*/  IADD3 R18, R47, R5, RZ ;  /* 0x000000052f127210 */ /* 0x000fe20007ffe0ff */
[----:B------:R-:W-:Y:S01]  /*2cd0*/  IMAD R17, R17, R38, R0 ;  /* 0x0000002611117224 */ /* 0x000fe200078e0200 */
[----:B------:R-:W-:Y:S01]  /*2ce0*/  USHF.R.S32.HI UR11, URZ, 0x1f, UR4 ;  /* 0x0000001f3f0b7899 */ /* 0x000fe20008011404 */
[----:B------:R-:W-:Y:S01]  /*2cf0*/  IMAD R19, R4, UR4, RZ ;  /* 0x0000000404137c24 */ /* 0x000fe2000f8e02ff */
[----:B------:R-:W-:Y:S01]  /*2d00*/  USHF.R.S32.HI UR10, URZ, 0x1f, UR5 ;  /* 0x0000001f3f0a7899 */ /* 0x000fe20008011405 */
[----:B------:R-:W-:-:S02]  /*2d10*/  IMAD R23, R18, R13, RZ ;  /* 0x0000000d12177224 */ /* 0x000fc400078e02ff */
[----:B------:R-:W-:Y:S02]  /*2d20*/  IMAD R5, R21, UR5, RZ ;  /* 0x0000000515057c24 */ /* 0x000fe4000f8e02ff */
[----:B------:R-:W-:Y:S02]  /*2d30*/  IMAD R23, R12, R46, R23 ;  /* 0x0000002e0c177224 */ /* 0x000fe400078e0217 */
[----:B------:R-:W-:-:S04]  /*2d40*/  IMAD.WIDE.U32 R46, R46, R13, RZ ;  /* 0x0000000d2e2e7225 */ /* 0x000fc800078e00ff */
[----:B------:R-:W-:Y:S01]  /*2d50*/  IMAD R19, R42, UR11, R19 ;  /* 0x0000000b2a137c24 */ /* 0x000fe2000f8e0213 */
[----:B------:R-:W-:Y:S01]  /*2d60*/  IADD3 R23, R47, R23, RZ ;  /* 0x000000172f177210 */ /* 0x000fe20007ffe0ff */
[----:B------:R-:W-:-:S03]  /*2d70*/  IMAD.WIDE.U32 R38, R38, R25, RZ ;  /* 0x0000001926267225 */ /* 0x000fc600078e00ff */
[----:B------:R-:W-:Y:S01]  /*2d80*/  LOP3.LUT R0, R49, R23, RZ, 0xfc, !PT ;  /* 0x0000001731007212 */ /* 0x000fe200078efcff */
[----:B------:R-:W-:-:S03]  /*2d90*/  IMAD.WIDE.U32 R42, R42, UR4, RZ ;  /* 0x000000042a2a7c25 */ /* 0x000fc6000f8e00ff */
[----:B------:R-:W-:Y:S01]  /*2da0*/  ISETP.NE.U32.AND P0, PT, R0, RZ, PT ;  /* 0x000000ff0000720c */ /* 0x000fe20003f05070 */
[C---:B------:R-:W-:Y:S01]  /*2db0*/  IMAD R5, R20.reuse, UR10, R5 ;  /* 0x0000000a14057c24 */ /* 0x040fe2000f8e0205 */
[----:B------:R-:W-:Y:S01]  /*2dc0*/  IADD3 R0, R39, R17, RZ ;  /* 0x0000001127007210 */ /* 0x000fe20007ffe0ff */
[----:B------:R-:W-:Y:S01]  /*2dd0*/  IMAD.WIDE.U32 R40, R20, UR5, RZ ;  /* 0x0000000514287c25 */ /* 0x000fe2000f8e00ff */
[----:B------:R-:W-:-:S03]  /*2de0*/  IADD3 R4, R43, R19, RZ ;  /* 0x000000132b047210 */ /* 0x000fc60007ffe0ff */
        /* <DEDUP_REMOVED lines=8> */
[----:B------:R-:W-:Y:S05]  /*2e70*/  CALL.REL.NOINC `($__internal_1_$__cuda_sm20_div_s64) ;  /* 0x0000001c00687944 */ /* 0x000fea0003c00000 */
[----:B------:R-:W-:Y:S01]  /*2e80*/  IADD3 R18, P0, RZ, -R20, RZ ;  /* 0x80000014ff127210 */ /* 0x000fe20007f1e0ff */
[----:B------:R-:W-:Y:S01]  /*2e90*/  IMAD.MOV.U32 R27, RZ, RZ, R49 ;  /* 0x000000ffff1b7224 */ /* 0x000fe200078e0031 */
[----:B------:R-:W-:Y:S02]  /*2ea0*/  MOV R26, R48 ;  /* 0x00000030001a7202 */ /* 0x000fe40000000f00 */
[----:B------:R-:W-:-:S05]  /*2eb0*/  IADD3.X R17, RZ, ~R21, RZ, P0, !PT ;  /* 0x80000015ff117210 */ /* 0x000fca00007fe4ff */
[-C--:B------:R-:W-:Y:S02]  /*2ec0*/  IMAD R17, R17, R46.reuse, RZ ;  /* 0x0000002e11117224 */ /* 0x080fe400078e02ff */
[----:B------:R-:W-:-:S04]  /*2ed0*/  IMAD.WIDE.U32 R46, R18, R46, R26 ;  /* 0x0000002e122e7225 */ /* 0x000fc800078e001a */
[----:B------:R-:W-:Y:S01]  /*2ee0*/  IMAD R17, R23, R18, R17 ;  /* 0x0000001217117224 */ /* 0x000fe200078e0211 */
[----:B------:R-:W-:Y:S02]  /*2ef0*/  MOV R18, R46 ;  /* 0x0000002e00127202 */ /* 0x000fe40000000f00 */
[----:B------:R-:W-:Y:S01]  /*2f00*/  MOV R46, R20 ;  /* 0x00000014002e7202 */ /* 0x000fe20000000f00 */
[----:B------:R-:W-:Y:S01]  /*2f10*/  IMAD.IADD R17, R47, 0x1, R17 ;  /* 0x000000012f117824 */ /* 0x000fe200078e0211 */
[----:B------:R-:W-:Y:S01]  /*2f20*/  MOV R47, R21 ;  /* 0x00000015002f7202 */ /* 0x000fe20000000f00 */
[----:B------:R-:W-:Y:S05]  /*2f30*/  BRA `(.L_x_74) ;  /* 0x00000000005c7947 */ /* 0x000fea0003800000 */
.L_x_73:
        /* <DEDUP_REMOVED lines=23> */
.L_x_74:
[----:B------:R-:W-:Y:S05]  /*30b0*/  BSYNC B0 ;  /* 0x0000000000007941 */ /* 0x000fea0003800000 */
.L_x_72:
        /* <DEDUP_REMOVED lines=19> */
.L_x_76:
[----:B------:R-:W0:Y:S01]  /*31f0*/  I2F.U32.RP R20, R16 ;  /* 0x0000001000147306 */ /* 0x000e220000209000 */
[----:B------:R-:W-:Y:S01]  /*3200*/  HFMA2.MMA R22, -RZ, RZ, 0, 0 ;  /* 0x00000000ff167435 */ /* 0x000fe200000001ff */
[----:B------:R-:W-:Y:S01]  /*3210*/  ISETP.NE.U32.AND P0, PT, R16, RZ, PT ;  /* 0x000000ff1000720c */ /* 0x000fe20003f05070 */
[----:B------:R-:W-:-:S05]  /*3220*/  HFMA2.MMA R49, -RZ, RZ, 0, 0 ;  /* 0x00000000ff317435 */ /* 0x000fca00000001ff */
[----:B0-----:R-:W0:Y:S02]  /*3230*/  MUFU.RCP R19, R20 ;  /* 0x0000001400137308 */ /* 0x001e240000001000 */
[----:B0-----:R-:W-:-:S06]  /*3240*/  IADD3 R19, R19, 0xffffffe, RZ ;  /* 0x0ffffffe13137810 */ /* 0x001fcc0007ffe0ff */
[----:B------:R-:W0:Y:S02]  /*3250*/  F2I.FTZ.U32.TRUNC.NTZ R23, R19 ;  /* 0x0000001300177305 */ /* 0x000e24000021f000 */
[----:B0-----:R-:W-:-:S04]  /*3260*/  IMAD.MOV R14, RZ, RZ, -R23 ;  /* 0x000000ffff0e7224 */ /* 0x001fc800078e0a17 */
[----:B------:R-:W-:-:S04]  /*3270*/  IMAD R14, R14, R16, RZ ;  /* 0x000000100e0e7224 */ /* 0x000fc800078e02ff */
[----:B------:R-:W-:Y:S01]  /*3280*/  IMAD.HI.U32 R17, R23, R14, R22 ;  /* 0x0000000e17117227 */ /* 0x000fe200078e0016 */
[----:B------:R-:W-:-:S05]  /*3290*/  MOV R14, RZ ;  /* 0x000000ff000e7202 */ /* 0x000fca0000000f00 */
        /* <DEDUP_REMOVED lines=11> */
.L_x_77:
[----:B------:R-:W-:Y:S05]  /*3350*/  BSYNC B0 ;  /* 0x0000000000007941 */ /* 0x000fea0003800000 */
.L_x_75:
        /* <DEDUP_REMOVED lines=10> */
[----:B------:R-:W-:Y:S02]  /*3400*/  IADD3 R17, P0, RZ, -R20, RZ ;  /* 0x80000014ff117210 */ /* 0x000fe40007f1e0ff */
[----:B------:R-:W-:Y:S02]  /*3410*/  MOV R54, R48 ;  /* 0x0000003000367202 */ /* 0x000fe40000000f00 */
[----:B------:R-:W-:Y:S02]  /*3420*/  IADD3.X R18, RZ, ~R21, RZ, P0, !PT ;  /* 0x80000015ff127210 */ /* 0x000fe400007fe4ff */
[----:B------:R-:W-:-:S03]  /*3430*/  MOV R55, R49 ;  /* 0x0000003100377202 */ /* 0x000fc60000000f00 */
[----:B------:R-:W-:Y:S02]  /*3440*/  IMAD R18, R18, R13, RZ ;  /* 0x0000000d12127224 */ /* 0x000fe400078e02ff */
[----:B------:R-:W-:-:S04]  /*3450*/  IMAD.WIDE.U32 R54, R13, R17, R54 ;  /* 0x000000110d367225 */ /* 0x000fc800078e0036 */
[----:B------:R-:W-:-:S05]  /*3460*/  IMAD R12, R12, R17, R18 ;  /* 0x000000110c0c7224 */ /* 0x000fca00078e0212 */
[----:B------:R-:W-:Y:S01]  /*3470*/  IADD3 R12, R55, R12, RZ ;  /* 0x0000000c370c7210 */ /* 0x000fe20007ffe0ff */
[----:B------:R-:W-:Y:S05]  /*3480*/  BRA `(.L_x_80) ;  /* 0x00000000005c7947 */ /* 0x000fea0003800000 */
.L_x_79:
        /* <DEDUP_REMOVED lines=23> */
.L_x_80:
[----:B------:R-:W-:Y:S05]  /*3600*/  BSYNC B0 ;  /* 0x0000000000007941 */ /* 0x000fea0003800000 */
.L_x_78:
[----:B------:R-:W-:Y:S01]  /*3610*/  SHF.R.S32.HI R18, RZ, 0x1f, R6 ;  /* 0x0000001fff127819 */ /* 0x000fe20000011406 */
[-C--:B------:R-:W-:Y:S01]  /*3620*/  IMAD R13, R21, R6.reuse, RZ ;  /* 0x00000006150d7224 */ /* 0x080fe200078e02ff */
[----:B------:R-:W-:Y:S01]  /*3630*/  ULDC UR4, c[0x0][0x2c4] ;  /* 0x0000b10000047ab9 */ /* 0x000fe20000000800 */
[----:B------:R-:W-:Y:S01]  /*3640*/  IMAD.WIDE.U32 R48, R20, R6, RZ ;  /* 0x0000000614307225 */ /* 0x000fe200078e00ff */
[----:B------:R-:W-:Y:S01]  /*3650*/  LOP3.LUT R6, R47, R10, RZ, 0xfc, !PT ;  /* 0x0000000a2f067212 */ /* 0x000fe200078efcff */
[----:B------:R-:W-:Y:S01]  /*3660*/  BSSY B0, `(.L_x_81) ;  /* 0x0000039000007945 */ /* 0x000fe20003800000 */
[----:B------:R-:W-:Y:S01]  /*3670*/  SHF.R.S32.HI R17, RZ, 0x1f, R3 ;  /* 0x0000001fff117819 */ /* 0x000fe20000011403 */
[----:B------:R-:W-:Y:S01]  /*3680*/  IMAD R57, R25, UR4, RZ ;  /* 0x0000000419397c24 */ /* 0x000fe2000f8e02ff */
[----:B------:R-:W-:Y:S01]  /*3690*/  ISETP.NE.U32.AND P0, PT, R6, RZ, PT ;  /* 0x000000ff0600720c */ /* 0x000fe20003f05070 */
[----:B------:R-:W-:Y:S02]  /*36a0*/  IMAD R12, R12, R3, RZ ;  /* 0x000000030c0c7224 */ /* 0x000fe400078e02ff */
[----:B------:R-:W-:Y:S01]  /*36b0*/  IMAD R14, R14, R57, RZ ;  /* 0x000000390e0e7224 */ /* 0x000fe200078e02ff */
[----:B------:R-:W-:Y:S01]  /*36c0*/  SHF.R.S32.HI R19, RZ, 0x1f, R57 ;  /* 0x0000001fff137819 */ /* 0x000fe20000011439 */
[----:B------:R-:W-:-:S02]  /*36d0*/  IMAD R17, R17, R54, R12 ;  /* 0x0000003611117224 */ /* 0x000fc400078e020c */
[----:B------:R-:W-:-:S04]  /*36e0*/  IMAD.WIDE.U32 R54, R54, R3, RZ ;  /* 0x0000000336367225 */ /* 0x000fc800078e00ff */
[----:B------:R-:W-:Y:S01]  /*36f0*/  IMAD R13, R18, R20, R13 ;  /* 0x00000014120d7224 */ /* 0x000fe200078e020d */
[----:B------:R-:W-:Y:S01]  /*3700*/  IADD3 R12, R55, R17, RZ ;  /* 0x00000011370c7210 */ /* 0x000fe20007ffe0ff */
[----:B------:R-:W-:Y:S02]  /*3710*/  IMAD R3, R19, R16, R14 ;  /* 0x0000001013037224 */ /* 0x000fe400078e020e */
[----:B------:R-:W-:Y:S01]  /*3720*/  IMAD.WIDE.U32 R56, R16, R57, RZ ;  /* 0x0000003910387225 */ /* 0x000fe200078e00ff */
[----:B------:R-:W-:-:S04]  /*3730*/  IADD3 R6, R49, R13, RZ ;  /* 0x0000000d31067210 */ /* 0x000fc80007ffe0ff */
[----:B------:R-:W-:Y:S01]  /*3740*/  IADD3 R3, R57, R3, RZ ;  /* 0x0000000339037210 */ /* 0x000fe20007ffe0ff */
[----:B------:R-:W-:Y:S06]  /*3750*/  @!P0 BRA `(.L_x_82) ;  /* 0x0000000000488947 */ /* 0x000fec0003800000 */
[----:B------:R-:W-:Y:S01]  /*3760*/  IMAD.MOV.U32 R18, RZ, RZ, R46 ;  /* 0x000000ffff127224 */ /* 0x000fe200078e002e */
[----:B------:R-:W-:Y:S01]  /*3770*/  MOV R26, R11 ;  /* 0x0000000b001a7202 */ /* 0x000fe20000000f00 */
        /* <DEDUP_REMOVED lines=8> */
[----:B------:R-:W-:Y:S01]  /*3800*/  MOV R46, R20 ;  /* 0x00000014002e7202 */ /* 0x000fe20000000f00 */
[----:B------:R-:W-:Y:S01]  /*3810*/  IMAD.WIDE.U32 R16, R11, R13, R16 ;  /* 0x0000000d0b107225 */ /* 0x000fe200078e0010 */
[----:B------:R-:W-:-:S03]  /*3820*/  MOV R47, R21 ;  /* 0x00000015002f7202 */ /* 0x000fc60000000f00 */
[----:B------:R-:W-:-:S04]  /*3830*/  IMAD R14, R14, R11, RZ ;  /* 0x0000000b0e0e7224 */ /* 0x000fc800078e02ff */
[----:B------:R-:W-:Y:S01]  /*3840*/  IMAD R10, R10, R13, R14 ;  /* 0x0000000d0a0a7224 */ /* 0x000fe200078e020e */
[----:B------:R-:W-:-:S03]  /*3850*/  MOV R14, R16 ;  /* 0x00000010000e7202 */ /* 0x000fc60000000f00 */
[----:B------:R-:W-:Y:S01]  /*3860*/  IMAD.IADD R10, R17, 0x1, R10 ;  /* 0x00000001110a7824 */ /* 0x000fe200078e020a */
[----:B------:R-:W-:Y:S05]  /*3870*/  BRA `(.L_x_83) ;  /* 0x00000000005c7947 */ /* 0x000fea0003800000 */
.L_x_82:
        /* <DEDUP_REMOVED lines=23> */
.L_x_83:
[----:B------:R-:W-:Y:S05]  /*39f0*/  BSYNC B0 ;  /* 0x0000000000007941 */ /* 0x000fea0003800000 */
.L_x_81:
        /* <DEDUP_REMOVED lines=25> */
[----:B------:R-:W-:Y:S01]  /*3b90*/  IMAD R10, R8, R13, R10 ;  /* 0x0000000d080a7224 */ /* 0x000fe200078e020a */
[----:B------:R-:W-:-:S04]  /*3ba0*/  MOV R8, R16 ;  /* 0x0000001000087202 */ /* 0x000fc80000000f00 */
[----:B------:R-:W-:Y:S01]  /*3bb0*/  IADD3 R13, R17, R10, RZ ;  /* 0x0000000a110d7210 */ /* 0x000fe20007ffe0ff */
[----:B------:R-:W-:Y:S05]  /*3bc0*/  BRA `(.L_x_86) ;  /* 0x00000000005c7947 */ /* 0x000fea0003800000 */
.L_x_85:
        /* <DEDUP_REMOVED lines=10> */
[----:B------:R-:W-:-:S04]  /*3c70*/  IMAD.HI.U32 R10, R13, R46, RZ ;  /* 0x0000002e0d0a7227 */ /* 0x000fc800078e00ff */
[----:B------:R-:W-:Y:S01]  /*3c80*/  IMAD.MOV.U32 R13, RZ, RZ, RZ ;  /* 0x000000ffff0d7224 */ /* 0x000fe200078e00ff */
        /* <DEDUP_REMOVED lines=11> */
.L_x_86:
[----:B------:R-:W-:Y:S05]  /*3d40*/  BSYNC B0 ;  /* 0x0000000000007941 */ /* 0x000fea0003800000 */
.L_x_84:
[----:B------:R-:W-:Y:S01]  /*3d50*/  IADD3 R39, P1, P0, R42, R40, R38 ;  /* 0x000000282a277210 */ /* 0x000fe2000783e026 */
[----:B------:R-:W-:Y:S01]  /*3d60*/  IMAD R13, R13, R2, RZ ;  /* 0x000000020d0d7224 */ /* 0x000fe200078e02ff */
[----:B------:R-:W-:Y:S02]  /*3d70*/  ULDC.64 UR4, c[0x0][0x2b0] ;  /* 0x0000ac0000047ab9 */ /* 0x000fe40000000a00 */
[----:B------:R-:W-:Y:S02]  /*3d80*/  IADD3 R39, P3, P2, R48, R39, R56 ;  /* 0x0000002730277210 */ /* 0x000fe40007a7e038 */
[----:B------:R-:W-:Y:S02]  /*3d90*/  IADD3.X R0, R4, R5, R0, P1, P0 ;  /* 0x0000000504007210 */ /* 0x000fe40000fe0400 */
[----:B------:R-:W-:Y:S02]  /*3da0*/  IADD3 R54, P1, P0, R58, R39, R54 ;  /* 0x000000273a367210 */ /* 0x000fe4000783e036 */
[----:B------:R-:W-:Y:S01]  /*3db0*/  IADD3.X R0, R6, R0, R3, P3, P2 ;  /* 0x0000000006007210 */ /* 0x000fe20001fe4403 */
[----:B------:R-:W-:Y:S01]  /*3dc0*/  IMAD R3, R21, R7, RZ ;  /* 0x0000000715037224 */ /* 0x000fe200078e02ff */
[----:B------:R-:W-:-:S02]  /*3dd0*/  SHF.R.S32.HI R4, RZ, 0x1f, R7 ;  /* 0x0000001fff047819 */ /* 0x000fc40000011407 */
[----:B------:R-:W-:Y:S02]  /*3de0*/  IADD3.X R55, R11, R0, R12, P1, P0 ;  /* 0x000000000b377210 */ /* 0x000fe40000fe040c */
[----:B------:R-:W-:Y:S01]  /*3df0*/  SHF.R.S32.HI R0, RZ, 0x1f, R2 ;  /* 0x0000001fff007819 */ /* 0x000fe20000011402 */
[-C--:B------:R-:W-:Y:S02]  /*3e00*/  IMAD R3, R4, R20.reuse, R3 ;  /* 0x0000001404037224 */ /* 0x080fe400078e0203 */
        /* <DEDUP_REMOVED lines=9> */
.L_x_62:
[----:B------:R-:W-:Y:S02]  /*3ea0*/  ULDC.64 UR4, c[0x0][0x2b0] ;  /* 0x0000ac0000047ab9 */ /* 0x000fe40000000a00 */
[----:B------:R-:W-:-:S04]  /*3eb0*/  LEA R2, P0, R38, UR4, 0x2 ;  /* 0x0000000426027c11 */ /* 0x000fc8000f8010ff */
[----:B------:R-:W-:-:S05]  /*3ec0*/  LEA.HI.X R3, R38, UR5, R39, 0x2, P0 ;  /* 0x0000000526037c11 */ /* 0x000fca00080f1427 */
[----:B------:R0:W-:Y:S04]  /*3ed0*/  STG.E desc[UR8][R2.64], R30 ;  /* 0x0000001e02007986 */ /* 0x0001e8000c101908 */
.L_x_61:
[----:B------:R-:W-:Y:S05]  /*3ee0*/  BSYNC B1 ;  /* 0x0000000000017941 */ /* 0x000fea0003800000 */
.L_x_60:
[----:B0-----:R-:W0:Y:S01]  /*3ef0*/  LDC R3, c[0x0][0x3c4] ;  /* 0x0000f100ff037b82 */ /* 0x001e220000000800 */
[----:B------:R-:W-:Y:S01]  /*3f00*/  VIADD R0, R36, 0x10 ;  /* 0x0000001024007836 */ /* 0x000fe20000000000 */
[----:B------:R-:W-:Y:S01]  /*3f10*/  HFMA2.MMA R13, -RZ, RZ, 0, 0 ;  /* 0x00000000ff0d7435 */ /* 0x000fe200000001ff */
[----:B------:R-:W-:Y:S02]  /*3f20*/  CS2R R10, SRZ ;  /* 0x00000000000a7805 */ /* 0x000fe4000001ff00 */
[----:B------:R-:W-:Y:S02]  /*3f30*/  CS2R R8, SRZ ;  /* 0x0000000000087805 */ /* 0x000fe4000001ff00 */
[-C--:B0-----:R-:W-:Y:S01]  /*3f40*/  ISETP.GE.OR P1, PT, R0, R3.reuse, P6 ;  /* 0x000000030000720c */ /* 0x081fe20003726670 */
[C---:B------:R-:W-:Y:S01]  /*3f50*/  VIADD R0, R36.reuse, 0x20 ;  /* 0x0000002024007836 */ /* 0x040fe20000000000 */
[----:B------:R-:W-:-:S04]  /*3f60*/  ISETP.GE.OR P2, PT, R36, R3, P6 ;  /* 0x000000032400720c */ /* 0x000fc80003746670 */
[----:B------:R-:W-:Y:S02]  /*3f70*/  ISETP.GE.OR P0, PT, R0, R3, P6 ;  /* 0x000000030000720c */ /* 0x000fe40003706670 */
[C---:B------:R-:W-:Y:S01]  /*3f80*/  IADD3 R0, R36.reuse, 0x30, RZ ;  /* 0x0000003024007810 */ /* 0x040fe20007ffe0ff */
[----:B------:R-:W-:-:S03]  /*3f90*/  IMAD.SHL.U32 R36, R36, 0x4, RZ ;  /* 0x0000000424247824 */ /* 0x000fc600078e00ff */
[----:B------:R-:W-:Y:S01]  /*3fa0*/  ISETP.GE.OR P6, PT, R0, R3, P6 ;  /* 0x000000030000720c */ /* 0x000fe200037c6670 */
[C---:B------:R-:W-:Y:S01]  /*3fb0*/  @!P1 FADD.FTZ R32, -R30.reuse, R32 ;  /* 0x000000201e209221 */ /* 0x040fe20000010100 */
[----:B------:R-:W-:Y:S02]  /*3fc0*/  IMAD.MOV.U32 R0, RZ, RZ, RZ ;  /* 0x000000ffff007224 */ /* 0x000fe400078e00ff */
[----:B------:R-:W-:Y:S01]  /*3fd0*/  @!P2 FADD.FTZ R35, -R30, R35 ;  /* 0x000000231e23a221 */ /* 0x000fe20000010100 */
[----:B------:R-:W-:Y:S02]  /*3fe0*/  VIADD R29, R36, 0x80 ;  /* 0x00000080241d7836 */ /* 0x000fe40000000000 */
[----:B------:R-:W-:Y:S01]  /*3ff0*/  @!P1 FMUL.FTZ R32, R32, 1.4426950216293334961 ;  /* 0x3fb8aa3b20209820 */ /* 0x000fe20000410000 */
[C---:B------:R-:W-:Y:S01]  /*4000*/  @!P0 FADD.FTZ R31, -R30.reuse, R31 ;  /* 0x0000001f1e1f8221 */ /* 0x040fe20000010100 */
[----:B------:R-:W-:Y:S02]  /*4010*/  @!P2 FMUL.FTZ R35, R35, 1.4426950216293334961 ;  /* 0x3fb8aa3b2323a820 */ /* 0x000fe40000410000 */
[----:B-1----:R-:W0:Y:S01]  /*4020*/  @!P1 MUFU.EX2 R5, R32 ;  /* 0x0000002000059308 */ /* 0x002e220000000800 */
[----:B------:R-:W-:Y:S01]  /*4030*/  @!P0 FMUL.FTZ R31, R31, 1.4426950216293334961 ;  /* 0x3fb8aa3b1f1f8820 */ /* 0x000fe20000410000 */
[----:B------:R-:W-:-:S06]  /*4040*/  @!P6 FADD.FTZ R30, -R30, R33 ;  /* 0x000000211e1ee221 */ /* 0x000fcc0000010100 */
[----:B------:R-:W1:Y:S01]  /*4050*/  @!P0 MUFU.EX2 R31, R31 ;  /* 0x0000001f001f8308 */ /* 0x000e620000000800 */
[----:B------:R-:W-:Y:S01]  /*4060*/  @!P6 FMUL.FTZ R7, R30, 1.4426950216293334961 ;  /* 0x3fb8aa3b1e07e820 */ /* 0x000fe20000410000 */
[----:B------:R-:W-:-:S06]  /*4070*/  IADD3 R30, R36, 0x40, RZ ;  /* 0x00000040241e7810 */ /* 0x000fcc0007ffe0ff */
[----:B------:R-:W2:Y:S01]  /*4080*/  @!P2 MUFU.EX2 R35, R35 ;  /* 0x000000230023a308 */ /* 0x000ea20000000800 */
[----:B0-----:R0:W-:Y:S07]  /*4090*/  @!P1 STS [R34+0x240], R5 ;  /* 0x0002400522009388 */ /* 0x0011ee0000000800 */
[----:B------:R-:W3:Y:S01]  /*40a0*/  @!P6 MUFU.EX2 R7, R7 ;  /* 0x000000070007e308 */ /* 0x000ee20000000800 */
[----:B-1----:R-:W-:Y:S01]  /*40b0*/  @!P0 STS [R34+0x480], R31 ;  /* 0x0004801f22008388 */ /* 0x002fe20000000800 */
[----:B------:R-:W-:-:S02]  /*40c0*/  ISETP.GE.AND P0, PT, R3, 0x1, PT ;  /* 0x000000010300780c */ /* 0x000fc40003f06270 */
[----:B------:R-:W-:Y:S01]  /*40d0*/  CS2R R2, SRZ ;  /* 0x0000000000027805 */ /* 0x000fe2000001ff00 */
[----:B--2---:R-:W-:Y:S04]  /*40e0*/  @!P2 STS [R34], R35 ;  /* 0x000000232200a388 */ /* 0x004fe80000000800 */
[----:B---3--:R1:W-:Y:S01]  /*40f0*/  @!P6 STS [R34+0x6c0], R7 ;  /* 0x0006c0072200e388 */ /* 0x0083e20000000800 */
[----:B0-----:R-:W-:Y:S02]  /*4100*/  CS2R R4, SRZ ;  /* 0x0000000000047805 */ /* 0x001fe4000001ff00 */
        /* <DEDUP_REMOVED lines=31> */
.L_x_90:
[----:B------:R-:W-:Y:S01]  /*4300*/  MOV R32, R34 ;  /* 0x0000002200207202 */ /* 0x000fe20000000f00 */
[----:B------:R-:W0:Y:S01]  /*4310*/  LDC R31, c[0x0][0x3c4] ;  /* 0x0000f100ff1f7b82 */ /* 0x000e220000000800 */
[----:B------:R1:W2:Y:S01]  /*4320*/  LDS R12, [R14] ;  /* 0x000000000e0c7984 */ /* 0x0002a20000000800 */
[----:B------:R-:W-:Y:S01]  /*4330*/  UIADD3 UR5, UR5, 0x1, URZ ;  /* 0x0000000105057890 */ /* 0x000fe2000fffe03f */
[----:B------:R-:W-:Y:S01]  /*4340*/  IADD3 R34, P0, R38, R32, RZ ;  /* 0x0000002026227210 */ /* 0x000fe20007f1e0ff */
[----:B------:R-:W-:Y:S04]  /*4350*/  BSSY B0, `(.L_x_88) ;  /* 0x000000e000007945 */ /* 0x000fe80003800000 */
[----:B------:R-:W-:Y:S08]  /*4360*/  @P4 BRA `(.L_x_89) ;  /* 0x0000000000304947 */ /* 0x000ff00003800000 */
        /* <DEDUP_REMOVED lines=12> */
.L_x_89:
[----:B------:R-:W-:Y:S05]  /*4430*/  BSYNC B0 ;  /* 0x0000000000007941 */ /* 0x000fea0003800000 */
.L_x_88:
[----:B---3--:R-:W-:Y:S01]  /*4440*/  IADD3.X R33, R39, R33, RZ, P0, !PT ;  /* 0x0000002127217210 */ /* 0x008fe200007fe4ff */
        /* <DEDUP_REMOVED lines=15> */
.L_x_87:
        /* <DEDUP_REMOVED lines=110> */
        .weak           $__internal_1_$__cuda_sm20_div_s64
        .type           $__internal_1_$__cuda_sm20_div_s64,@function
        .size           $__internal_1_$__cuda_sm20_div_s64,(.L_x_4131 - $__internal_1_$__cuda_sm20_div_s64)
$__internal_1_$__cuda_sm20_div_s64:
        /* <DEDUP_REMOVED lines=10> */
[C---:B------:R-:W-:Y:S01]  /*4cc0*/  IMAD R19, R52.reuse, R45, R51 ;  /* 0x0000002d34137224 */ /* 0x040fe200078e0233 */
[----:B------:R-:W-:Y:S01]  /*4cd0*/  IADD3 R22, P0, RZ, -R50, RZ ;  /* 0x80000032ff167210 */ /* 0x000fe20007f1e0ff */
[----:B------:R-:W-:Y:S02]  /*4ce0*/  IMAD.MOV.U32 R51, RZ, RZ, R52 ;  /* 0x000000ffff337224 */ /* 0x000fe400078e0034 */
[----:B------:R-:W-:Y:S02]  /*4cf0*/  IMAD R20, R53, R44, R19 ;  /* 0x0000002c35147224 */ /* 0x000fe400078e0213 */
[----:B------:R-:W-:-:S04]  /*4d00*/  IMAD.HI.U32 R50, R52, R22, RZ ;  /* 0x0000001634327227 */ /* 0x000fc800078e00ff */
[----:B------:R-:W-:-:S04]  /*4d10*/  IMAD.X R20, RZ, RZ, ~R20, P0 ;  /* 0x000000ffff147224 */ /* 0x000fc800000e0e14 */
[----:B------:R-:W-:-:S04]  /*4d20*/  IMAD.WIDE.U32 R50, P2, R52, R20, R50 ;  /* 0x0000001434327225 */ /* 0x000fc80007840032 */
[C---:B------:R-:W-:Y:S02]  /*4d30*/  IMAD R19, R53.reuse, R20, RZ ;  /* 0x0000001435137224 */ /* 0x040fe400078e02ff */
[----:B------:R-:W-:-:S04]  /*4d40*/  IMAD.HI.U32 R22, P1, R53, R22, R50 ;  /* 0x0000001635167227 */ /* 0x000fc80007820032 */
[----:B------:R-:W-:Y:S01]  /*4d50*/  IMAD.HI.U32 R20, R53, R20, RZ ;  /* 0x0000001435147227 */ /* 0x000fe200078e00ff */
[----:B------:R-:W-:-:S03]  /*4d60*/  IADD3 R51, P0, R19, R22, RZ ;  /* 0x0000001613337210 */ /* 0x000fc60007f1e0ff */
[----:B------:R-:W-:Y:S02]  /*4d70*/  IMAD.X R20, R20, 0x1, R53, P2 ;  /* 0x0000000114147824 */ /* 0x000fe400010e0635 */
[----:B------:R-:W-:-:S03]  /*4d80*/  IMAD.WIDE.U32 R60, R51, R44, RZ ;  /* 0x0000002c333c7225 */ /* 0x000fc600078e00ff */
[----:B------:R-:W-:Y:S01]  /*4d90*/  IADD3.X R27, RZ, RZ, R20, P0, P1 ;  /* 0x000000ffff1b7210 */ /* 0x000fe200007e2414 */
[----:B------:R-:W-:Y:S01]  /*4da0*/  IMAD R52, R51, R45, R61 ;  /* 0x0000002d33347224 */ /* 0x000fe200078e023d */
[----:B------:R-:W-:Y:S01]  /*4db0*/  IADD3 R20, P0, RZ, -R60, RZ ;  /* 0x8000003cff147210 */ /* 0x000fe20007f1e0ff */
[----:B------:R-:W-:Y:S01]  /*4dc0*/  IMAD.MOV.U32 R53, RZ, RZ, RZ ;  /* 0x000000ffff357224 */ /* 0x000fe200078e00ff */
[----:B------:R-:W-:Y:S01]  /*4dd0*/  ISETP.GE.AND P1, PT, R17, RZ, PT ;  /* 0x000000ff1100720c */ /* 0x000fe20003f26270 */
[----:B------:R-:W-:Y:S02]  /*4de0*/  IMAD R52, R27, R44, R52 ;  /* 0x0000002c1b347224 */ /* 0x000fe400078e0234 */
[----:B------:R-:W-:-:S04]  /*4df0*/  IMAD.HI.U32 R50, R51, R20, RZ ;  /* 0x0000001433327227 */ /* 0x000fc800078e00ff */
[----:B------:R-:W-:-:S04]  /*4e00*/  IMAD.X R52, RZ, RZ, ~R52, P0 ;  /* 0x000000ffff347224 */ /* 0x000fc800000e0e34 */
[----:B------:R-:W-:-:S04]  /*4e10*/  IMAD.WIDE.U32 R50, P5, R51, R52, R50 ;  /* 0x0000003433327225 */ /* 0x000fc800078a0032 */
[C---:B------:R-:W-:Y:S02]  /*4e20*/  IMAD R22, R27.reuse, R52, RZ ;  /* 0x000000341b167224 */ /* 0x040fe400078e02ff */
[----:B------:R-:W-:Y:S01]  /*4e30*/  IMAD.HI.U32 R19, P4, R27, R20, R50 ;  /* 0x000000141b137227 */ /* 0x000fe20007880032 */
[----:B------:R-:W-:-:S03]  /*4e40*/  IADD3 R20, P0, RZ, -R18, RZ ;  /* 0x80000012ff147210 */ /* 0x000fc60007f1e0ff */
[----:B------:R-:W-:Y:S01]  /*4e50*/  IMAD.HI.U32 R21, R27, R52, RZ ;  /* 0x000000341b157227 */ /* 0x000fe200078e00ff */
[----:B------:R-:W-:Y:S02]  /*4e60*/  SEL R20, R20, R18, !P1 ;  /* 0x0000001214147207 */ /* 0x000fe40004800000 */
[----:B------:R-:W-:Y:S01]  /*4e70*/  IADD3 R22, P2, R22, R19, RZ ;  /* 0x0000001316167210 */ /* 0x000fe20007f5e0ff */
[----:B------:R-:W-:Y:S01]  /*4e80*/  IMAD.X R21, R21, 0x1, R27, P5 ;  /* 0x0000000115157824 */ /* 0x000fe200028e061b */
[----:B------:R-:W-:-:S03]  /*4e90*/  IADD3.X R50, RZ, ~R17, RZ, P0, !PT ;  /* 0x80000011ff327210 */ /* 0x000fc600007fe4ff */
[----:B------:R-:W-:Y:S01]  /*4ea0*/  IMAD.HI.U32 R52, R22, R20, RZ ;  /* 0x0000001416347227 */ /* 0x000fe200078e00ff */
[----:B------:R-:W-:Y:S02]  /*4eb0*/  SEL R19, R50, R17, !P1 ;  /* 0x0000001132137207 */ /* 0x000fe40004800000 */
[----:B------:R-:W-:-:S03]  /*4ec0*/  IADD3.X R50, RZ, RZ, R21, P2, P4 ;  /* 0x000000ffff327210 */ /* 0x000fc600017e8415 */
[----:B------:R-:W-:-:S04]  /*4ed0*/  IMAD.WIDE.U32 R52, R22, R19, R52 ;  /* 0x0000001316347225 */ /* 0x000fc800078e0034 */
[C---:B------:R-:W-:Y:S02]  /*4ee0*/  IMAD R29, R50.reuse, R19, RZ ;  /* 0x00000013321d7224 */ /* 0x040fe400078e02ff */
[----:B------:R-:W-:-:S04]  /*4ef0*/  IMAD.HI.U32 R22, P1, R50, R20, R52 ;  /* 0x0000001432167227 */ /* 0x000fc80007820034 */
[----:B------:R-:W-:Y:S01]  /*4f00*/  IMAD.HI.U32 R21, R50, R19, RZ ;  /* 0x0000001332157227 */ /* 0x000fe200078e00ff */
[----:B------:R-:W-:-:S03]  /*4f10*/  IADD3 R29, P0, R29, R22, RZ ;  /* 0x000000161d1d7210 */ /* 0x000fc60007f1e0ff */
[----:B------:R-:W-:Y:S02]  /*4f20*/  IMAD.X R21, RZ, RZ, R21, P1 ;  /* 0x000000ffff157224 */ /* 0x000fe400008e0615 */
[----:B------:R-:W-:-:S04]  /*4f30*/  IMAD.WIDE.U32 R50, R29, R44, RZ ;  /* 0x0000002c1d327225 */ /* 0x000fc800078e00ff */
[----:B------:R-:W-:Y:S01]  /*4f40*/  IMAD.X R27, RZ, RZ, R21, P0 ;  /* 0x000000ffff1b7224 */ /* 0x000fe200000e0615 */
[----:B------:R-:W-:Y:S01]  /*4f50*/  IADD3 R20, P0, -R50, R20, RZ ;  /* 0x0000001432147210 */ /* 0x000fe20007f1e1ff */
[----:B------:R-:W-:-:S03]  /*4f60*/  IMAD R21, R29, R45, R51 ;  /* 0x0000002d1d157224 */ /* 0x000fc600078e0233 */
[CC--:B------:R-:W-:Y:S01]  /*4f70*/  ISETP.GE.U32.AND P2, PT, R20.reuse, R44.reuse, PT ;  /* 0x0000002c1400720c */ /* 0x0c0fe20003f46070 */
[-C--:B------:R-:W-:Y:S01]  /*4f80*/  IMAD R22, R27, R44.reuse, R21 ;  /* 0x0000002c1b167224 */ /* 0x080fe200078e0215 */
[----:B------:R-:W-:-:S04]  /*4f90*/  IADD3 R21, P1, R20, -R44, RZ ;  /* 0x8000002c14157210 */ /* 0x000fc80007f3e0ff */
[----:B------:R-:W-:Y:S02]  /*4fa0*/  IADD3.X R19, ~R22, R19, RZ, P0, !PT ;  /* 0x0000001316137210 */ /* 0x000fe400007fe5ff */
[----:B------:R-:W-:Y:S02]  /*4fb0*/  IADD3 R22, P0, R29, 0x1, RZ ;  /* 0x000000011d167810 */ /* 0x000fe40007f1e0ff */
[----:B------:R-:W-:-:S04]  /*4fc0*/  ISETP.GE.U32.AND.EX P2, PT, R19, R45, PT, P2 ;  /* 0x0000002d1300720c */ /* 0x000fc80003f46120 */
[----:B------:R-:W-:Y:S01]  /*4fd0*/  SEL R21, R21, R20, P2 ;  /* 0x0000001415157207 */ /* 0x000fe20001000000 */
[----:B------:R-:W-:Y:S01]  /*4fe0*/  IMAD.X R20, R19, 0x1, ~R45, P1 ;  /* 0x0000000113147824 */ /* 0x000fe200008e0e2d */
[----:B------:R-:W-:Y:S01]  /*4ff0*/  SEL R29, R22, R29, P2 ;  /* 0x0000001d161d7207 */ /* 0x000fe20001000000 */
[----:B------:R-:W-:Y:S01]  /*5000*/  IMAD.X R22, RZ, RZ, R27, P0 ;  /* 0x000000ffff167224 */ /* 0x000fe200000e061b */
[----:B------:R-:W-:Y:S01]  /*5010*/  ISETP.GE.U32.AND P0, PT, R21, R44, PT ;  /* 0x0000002c1500720c */ /* 0x000fe20003f06070 */
[----:B------:R-:W-:Y:S01]  /*5020*/  IMAD.MOV.U32 R44, RZ, RZ, R24 ;  /* 0x000000ffff2c7224 */ /* 0x000fe200078e0018 */
[----:B------:R-:W-:Y:S02]  /*5030*/  SEL R19, R20, R19, P2 ;  /* 0x0000001314137207 */ /* 0x000fe40001000000 */
[----:B------:R-:W-:Y:S02]  /*5040*/  SEL R22, R22, R27, P2 ;  /* 0x0000001b16167207 */ /* 0x000fe40001000000 */
[----:B------:R-:W-:-:S02]  /*5050*/  IADD3 R20, P1, R29, 0x1, RZ ;  /* 0x000000011d147810 */ /* 0x000fc40007f3e0ff */
[----:B------:R-:W-:Y:S01]  /*5060*/  ISETP.GE.U32.AND.EX P0, PT, R19, R45, PT, P0 ;  /* 0x0000002d1300720c */ /* 0x000fe20003f06100 */
[----:B------:R-:W-:Y:S01]  /*5070*/  IMAD.MOV.U32 R45, RZ, RZ, 0x0 ;  /* 0x00000000ff2d7424 */ /* 0x000fe200078e00ff */
[----:B------:R-:W-:Y:S01]  /*5080*/  LOP3.LUT R21, R23, R17, RZ, 0x3c, !PT ;  /* 0x0000001117157212 */ /* 0x000fe200078e3cff */
[----:B------:R-:W-:Y:S01]  /*5090*/  IMAD.X R19, RZ, RZ, R22, P1 ;  /* 0x000000ffff137224 */ /* 0x000fe200008e0616 */
[----:B------:R-:W-:Y:S02]  /*50a0*/  SEL R20, R20, R29, P0 ;  /* 0x0000001d14147207 */ /* 0x000fe40000000000 */
[----:B------:R-:W-:Y:S02]  /*50b0*/  ISETP.GE.AND P2, PT, R21, RZ, PT ;  /* 0x000000ff1500720c */ /* 0x000fe40003f46270 */
[----:B------:R-:W-:Y:S02]  /*50c0*/  SEL R22, R19, R22, P0 ;  /* 0x0000001613167207 */ /* 0x000fe40000000000 */
[----:B------:R-:W-:-:S02]  /*50d0*/  IADD3 R19, P1, RZ, -R20, RZ ;  /* 0x80000014ff137210 */ /* 0x000fc40007f3e0ff */
[----:B------:R-:W-:Y:S02]  /*50e0*/  ISETP.NE.U32.AND P0, PT, R26, RZ, PT ;  /* 0x000000ff1a00720c */ /* 0x000fe40003f05070 */
[----:B------:R-:W-:Y:S02]  /*50f0*/  IADD3.X R21, RZ, ~R22, RZ, P1, !PT ;  /* 0x80000016ff157210 */ /* 0x000fe40000ffe4ff */
[----:B------:R-:W-:Y:S02]  /*5100*/  ISETP.NE.AND.EX P0, PT, R23, RZ, PT, P0 ;  /* 0x000000ff1700720c */ /* 0x000fe40003f05300 */
[----:B------:R-:W-:Y:S02]  /*5110*/  SEL R19, R19, R20, !P2 ;  /* 0x0000001413137207 */ /* 0x000fe40005000000 */
[----:B------:R-:W-:Y:S02]  /*5120*/  SEL R21, R21, R22, !P2 ;  /* 0x0000001615157207 */ /* 0x000fe40005000000 */
[----:B------:R-:W-:-:S02]  /*5130*/  SEL R20, R19, 0xffffffff, P0 ;  /* 0xffffffff13147807 */ /* 0x000fc40000000000 */
[----:B------:R-:W-:Y:S01]  /*5140*/  SEL R21, R21, 0xffffffff, P0 ;  /* 0xffffffff15157807 */ /* 0x000fe20000000000 */
[----:B------:R-:W-:Y:S06]  /*5150*/  RET.REL.NODEC R44 `(_ZN5flash32flash_fwd_splitkv_combine_kernelI23Flash_fwd_kernel_traitsILi192ELi64ELi64ELi4ELb0ELb0EN7cutlass6half_tE19Flash_kernel_traitsILi192ELi64ELi64ELi4ES3_EELi8ELi6ELb0EEEvNS_16Flash_fwd_paramsE) ;  /* 0xffffffac2ca87950 */ /* 0x000fec0003c3ffff */
.L_x_91:
        /* <DEDUP_REMOVED lines=10> */
.L_x_4131:


//--------------------- .text._ZN5flash32flash_fwd_splitkv_combine_kernelI23Flash_fwd_kernel_traitsILi192ELi64ELi64ELi4ELb0ELb0EN7cutlass6half_tE19Flash_kernel_traitsILi192ELi64ELi64ELi4ES3_EELi8ELi5ELb0EEEvNS_16Flash_fwd_paramsE --------------------------
	.section	.text._ZN5flash32flash_fwd_splitkv_combine_kernelI23Flash_fwd_kernel_traitsILi192ELi64ELi64ELi4ELb0ELb0EN7cutlass6half_tE19Flash_kernel_traitsILi192ELi64ELi64ELi4ES3_EELi8ELi5ELb0EEEvNS_16Flash_fwd_paramsE,"ax",@progbits
	.align	128
        .global         _ZN5flash32flash_fwd_splitkv_combine_kernelI23Flash_fwd_kernel_traitsILi192ELi64ELi64ELi4ELb0ELb0EN7cutlass6half_tE19Flash_kernel_traitsILi192ELi64ELi64ELi4ES3_EELi8ELi5ELb0EEEvNS_16Flash_fwd_paramsE
        .type           _ZN5flash32flash_fwd_splitkv_combine_kernelI23Flash_fwd_kernel_traitsILi192ELi64ELi64ELi4ELb0ELb0EN7cutlass6half_tE19Flash_kernel_traitsILi192ELi64ELi64ELi4ES3_EELi8ELi5ELb0EEEvNS_16Flash_fwd_paramsE,@function
        .size           _ZN5flash32flash_fwd_splitkv_combine_kernelI23Flash_fwd_kernel_traitsILi192ELi64ELi64ELi4ELb0ELb0EN7cutlass6half_tE19Flash_kernel_traitsILi192ELi64ELi64ELi4ES3_EELi8ELi5ELb0EEEvNS_16Flash_fwd_paramsE,(.L_x_4132 - _ZN5flash32flash_fwd_splitkv_combine_kernelI23Flash_fwd_kernel_traitsILi192ELi64ELi64ELi4ELb0ELb0EN7cutlass6half_tE19Flash_kernel_traitsILi192ELi64ELi64ELi4ES3_EELi8ELi5ELb0EEEvNS_16Flash_fwd_paramsE)
        .other          _ZN5flash32flash_fwd_splitkv_combine_kernelI23Flash_fwd_kernel_traitsILi192ELi64ELi64ELi4ELb0ELb0EN7cutlass6half_tE19Flash_kernel_traitsILi192ELi64ELi64ELi4ES3_EELi8ELi5ELb0EEEvNS_16Flash_fwd_paramsE,@"STO_CUDA_ENTRY STV_DEFAULT"
_ZN5flash32flash_fwd_splitkv_combine_kernelI23Flash_fwd_kernel_traitsILi192ELi64ELi64ELi4ELb0ELb0EN7cutlass6half_tE19Flash_kernel_traitsILi192ELi64ELi64ELi4ES3_EELi8ELi5ELb0EEEvNS_16Flash_fwd_paramsE:
.text._ZN5flash32flash_fwd_splitkv_combine_kernelI23Flash_fwd_kernel_traitsILi192ELi64ELi64ELi4ELb0ELb0EN7cutlass6half_tE19Flash_kernel_traitsILi192ELi64ELi64ELi4ES3_EELi8ELi5ELb0EEEvNS_16Flash_fwd_paramsE:
        /* <DEDUP_REMOVED lines=23> */
[----:B------:R-:W-:Y:S05]  /*0170*/  CALL.REL.NOINC `($__internal_2_$__cuda_sm20_div_s64) ;  /* 0x0000004400c47944 */ /* 0x000fea0003c00000 */
[----:B------:R-:W-:Y:S05]  /*0180*/  BRA `(.L_x_93) ;  /* 0x00000000004c7947 */ /* 0x000fea0003800000 */
.L_x_92:
        /* <DEDUP_REMOVED lines=19> */
.L_x_93:
        /* <DEDUP_REMOVED lines=12> */
[----:B------:R-:W-:Y:S05]  /*0380*/  CALL.REL.NOINC `($__internal_2_$__cuda_sm20_div_s64) ;  /* 0x0000004400407944 */ /* 0x000fea0003c00000 */
[----:B------:R-:W-:Y:S02]  /*0390*/  MOV R8, R20 ;  /* 0x0000001400087202 */ /* 0x000fe40000000f00 */
[----:B------:R-:W-:Y:S01]  /*03a0*/  MOV R9, R21 ;  /* 0x0000001500097202 */ /* 0x000fe20000000f00 */
[----:B------:R-:W-:Y:S05]  /*03b0*/  BRA `(.L_x_96) ;  /* 0x00000000004c7947 */ /* 0x000fea0003800000 */
.L_x_95:
        /* <DEDUP_REMOVED lines=19> */
.L_x_96:
[----:B------:R-:W-:Y:S05]  /*04f0*/  BSYNC B0 ;  /* 0x0000000000007941 */ /* 0x000fea0003800000 */
.L_x_94:
[----:B------:R-:W0:Y:S01]  /*0500*/  LDC R4, c[0x0][0x2c4] ;  /* 0x0000b100ff047b82 */ /* 0x000e220000000800 */
[----:B------:R-:W-:Y:S01]  /*0510*/  IMAD.MOV.U32 R12, RZ, RZ, RZ ;  /* 0x000000ffff0c7224 */ /* 0x000fe200078e00ff */
[----:B------:R-:W-:Y:S01]  /*0520*/  BSSY B0, `(.L_x_97) ;  /* 0x000003b000007945 */ /* 0x000fe20003800000 */
[----:B0-----:R-:W-:Y:S01]  /*0530*/  IABS R11, R4 ;  /* 0x00000004000b7213 */ /* 0x001fe20000000000 */
[----:B------:R-:W-:-:S03]  /*0540*/  VIADD R6, R4, 0xffffffff ;  /* 0xffffffff04067836 */ /* 0x000fc60000000000 */
[----:B------:R-:W0:Y:S01]  /*0550*/  I2F.RP R14, R11 ;  /* 0x0000000b000e7306 */ /* 0x000e220000209400 */
[----:B------:R-:W-:-:S05]  /*0560*/  IMAD.IADD R2, R6, 0x1, R11 ;  /* 0x0000000106027824 */ /* 0x000fca00078e020b */
[----:B------:R-:W-:Y:S02]  /*0570*/  IABS R3, R2 ;  /* 0x0000000200037213 */ /* 0x000fe40000000000 */
[----:B0-----:R-:W0:Y:S02]  /*0580*/  MUFU.RCP R13, R14 ;  /* 0x0000000e000d7308 */ /* 0x001e240000001000 */
[----:B0-----:R-:W-:-:S06]  /*0590*/  VIADD R13, R13, 0xffffffe ;  /* 0x0ffffffe0d0d7836 */ /* 0x001fcc0000000000 */
[----:B------:R-:W0:Y:S02]  /*05a0*/  F2I.FTZ.U32.TRUNC.NTZ R13, R13 ;  /* 0x0000000d000d7305 */ /* 0x000e24000021f000 */
[----:B0-----:R-:W-:-:S04]  /*05b0*/  IMAD.MOV R10, RZ, RZ, -R13 ;  /* 0x000000ffff0a7224 */ /* 0x001fc800078e0a0d */
[----:B------:R-:W-:-:S04]  /*05c0*/  IMAD R7, R10, R11, RZ ;  /* 0x0000000b0a077224 */ /* 0x000fc800078e02ff */
[----:B------:R-:W-:-:S06]  /*05d0*/  IMAD.HI.U32 R12, R13, R7, R12 ;  /* 0x000000070d0c7227 */ /* 0x000fcc00078e000c */
[----:B------:R-:W-:-:S04]  /*05e0*/  IMAD.HI.U32 R7, R12, R3, RZ ;  /* 0x000000030c077227 */ /* 0x000fc800078e00ff */
[----:B------:R-:W-:-:S04]  /*05f0*/  IMAD.MOV R10, RZ, RZ, -R7 ;  /* 0x000000ffff0a7224 */ /* 0x000fc800078e0a07 */
[----:B------:R-:W-:Y:S01]  /*0600*/  IMAD R10, R11, R10, R3 ;  /* 0x0000000a0b0a7224 */ /* 0x000fe200078e0203 */
[----:B------:R-:W-:-:S04]  /*0610*/  LOP3.LUT R3, R2, R11, RZ, 0x3c, !PT ;  /* 0x0000000b02037212 */ /* 0x000fc800078e3cff */
[----:B------:R-:W-:Y:S02]  /*0620*/  ISETP.GT.U32.AND P1, PT, R11, R10, PT ;  /* 0x0000000a0b00720c */ /* 0x000fe40003f24070 */
[----:B------:R-:W-:-:S11]  /*0630*/  ISETP.GE.AND P0, PT, R3, RZ, PT ;  /* 0x000000ff0300720c */ /* 0x000fd60003f06270 */
[----:B------:R-:W-:Y:S02]  /*0640*/  @!P1 IMAD.IADD R10, R10, 0x1, -R11 ;  /* 0x000000010a0a9824 */ /* 0x000fe400078e0a0b */
[----:B------:R-:W-:Y:S01]  /*0650*/  @!P1 VIADD R7, R7, 0x1 ;  /* 0x0000000107079836 */ /* 0x000fe20000000000 */
[----:B------:R-:W-:Y:S02]  /*0660*/  ISETP.NE.AND P1, PT, R4, RZ, PT ;  /* 0x000000ff0400720c */ /* 0x000fe40003f25270 */
[----:B------:R-:W-:-:S13]  /*0670*/  ISETP.GE.U32.AND P2, PT, R10, R11, PT ;  /* 0x0000000b0a00720c */ /* 0x000fda0003f46070 */
[----:B------:R-:W-:-:S04]  /*0680*/  @P2 VIADD R7, R7, 0x1 ;  /* 0x0000000107072836 */ /* 0x000fc80000000000 */
[----:B------:R-:W-:Y:S01]  /*0690*/  @!P0 IMAD.MOV R7, RZ, RZ, -R7 ;  /* 0x000000ffff078224 */ /* 0x000fe200078e0a07 */
[----:B------:R-:W-:-:S04]  /*06a0*/  @!P1 LOP3.LUT R7, RZ, R11, RZ, 0x33, !PT ;  /* 0x0000000bff079212 */ /* 0x000fc800078e33ff */
[----:B------:R-:W-:Y:S02]  /*06b0*/  ISETP.LT.U32.AND P0, PT, R26, R7, PT ;  /* 0x000000071a00720c */ /* 0x000fe40003f01070 */
[----:B------:R-:W-:-:S04]  /*06c0*/  SHF.R.S32.HI R14, RZ, 0x1f, R7 ;  /* 0x0000001fff0e7819 */ /* 0x000fc80000011407 */
        /* <DEDUP_REMOVED lines=13> */
.L_x_98:
        /* <DEDUP_REMOVED lines=19> */
.L_x_99:
[----:B------:R-:W-:Y:S05]  /*08d0*/  BSYNC B0 ;  /* 0x0000000000007941 */ /* 0x000fea0003800000 */
.L_x_97:
[----:B------:R-:W0:Y:S01]  /*08e0*/  LDC R7, c[0x0][0x2c4] ;  /* 0x0000b100ff077b82 */ /* 0x000e220000000800 */
[----:B------:R-:W-:Y:S01]  /*08f0*/  ULDC UR5, c[0x0][0x270] ;  /* 0x00009c0000057ab9 */ /* 0x000fe20000000800 */
[----:B------:R-:W-:Y:S01]  /*0900*/  BSSY B0, `(.L_x_100) ;  /* 0x000005d000007945 */ /* 0x000fe20003800000 */
[----:B------:R-:W-:Y:S01]  /*0910*/  UIADD3 UR4, UR5, -0x1, URZ ;  /* 0xffffffff05047890 */ /* 0x000fe2000fffe03f */
[----:B0-----:R-:W-:Y:S02]  /*0920*/  IABS R10, R7 ;  /* 0x00000007000a7213 */ /* 0x001fe40000000000 */
[----:B------:R-:W-:Y:S02]  /*0930*/  ISETP.GT.AND P3, PT, R7, RZ, PT ;  /* 0x000000ff0700720c */ /* 0x000fe40003f64270 */
[----:B------:R-:W0:Y:S08]  /*0940*/  I2F.RP R15, R10 ;  /* 0x0000000a000f7306 */ /* 0x000e300000209400 */
[----:B0-----:R-:W0:Y:S02]  /*0950*/  MUFU.RCP R12, R15 ;  /* 0x0000000f000c7308 */ /* 0x001e240000001000 */
[----:B0-----:R-:W-:-:S06]  /*0960*/  VIADD R12, R12, 0xffffffe ;  /* 0x0ffffffe0c0c7836 */ /* 0x001fcc0000000000 */
[----:B------:R-:W0:Y:S02]  /*0970*/  F2I.FTZ.U32.TRUNC.NTZ R13, R12 ;  /* 0x0000000c000d7305 */ /* 0x000e24000021f000 */
[--C-:B0-----:R-:W-:Y:S02]  /*0980*/  IMAD.MOV R3, RZ, RZ, -R13.reuse ;  /* 0x000000ffff037224 */ /* 0x101fe400078e0a0d */
[----:B------:R-:W-:Y:S02]  /*0990*/  IMAD.MOV.U32 R12, RZ, RZ, RZ ;  /* 0x000000ffff0c7224 */ /* 0x000fe400078e00ff */
[----:B------:R-:W-:Y:S01]  /*09a0*/  IMAD R4, R3, R10, RZ ;  /* 0x0000000a03047224 */ /* 0x000fe200078e02ff */
[----:B------:R-:W-:Y:S02]  /*09b0*/  IABS R3, R2 ;  /* 0x0000000200037213 */ /* 0x000fe40000000000 */
[----:B------:R-:W-:Y:S01]  /*09c0*/  LOP3.LUT R2, R2, R7, RZ, 0x3c, !PT ;  /* 0x0000000702027212 */ /* 0x000fe200078e3cff */
[----:B------:R-:W-:-:S03]  /*09d0*/  IMAD.HI.U32 R4, R13, R4, R12 ;  /* 0x000000040d047227 */ /* 0x000fc600078e000c */
[----:B------:R-:W-:Y:S01]  /*09e0*/  ISETP.GE.AND P1, PT, R2, RZ, PT ;  /* 0x000000ff0200720c */ /* 0x000fe20003f26270 */
[----:B------:R-:W-:Y:S01]  /*09f0*/  IMAD.MOV.U32 R11, RZ, RZ, R3 ;  /* 0x000000ffff0b7224 */ /* 0x000fe200078e0003 */
[----:B------:R-:W-:-:S03]  /*0a00*/  SHF.R.S32.HI R2, RZ, 0x1f, R7 ;  /* 0x0000001fff027819 */ /* 0x000fc60000011407 */
        /* <DEDUP_REMOVED lines=8> */
[----:B------:R-:W-:Y:S02]  /*0a90*/  LEA.HI.SX32 R3, R7, 0x1, 0x1 ;  /* 0x0000000107037811 */ /* 0x000fe400078f0aff */
[----:B------:R-:W-:-:S09]  /*0aa0*/  @!P3 IADD3 R3, R2, RZ, RZ ;  /* 0x000000ff0203b210 */ /* 0x000fd20007ffe0ff */
[----:B------:R-:W-:-:S04]  /*0ab0*/  @P0 VIADD R4, R4, 0x1 ;  /* 0x0000000104040836 */ /* 0x000fc80000000000 */
[----:B------:R-:W-:Y:S01]  /*0ac0*/  @!P1 IMAD.MOV R4, RZ, RZ, -R4 ;  /* 0x000000ffff049224 */ /* 0x000fe200078e0a04 */
[----:B------:R-:W-:-:S05]  /*0ad0*/  @!P2 LOP3.LUT R4, RZ, R7, RZ, 0x33, !PT ;  /* 0x00000007ff04a212 */ /* 0x000fca00078e33ff */
[----:B------:R-:W-:-:S05]  /*0ae0*/  IMAD R3, R3, R4, RZ ;  /* 0x0000000403037224 */ /* 0x000fca00078e02ff */
[-C--:B------:R-:W-:Y:S02]  /*0af0*/  IABS R13, R3.reuse ;  /* 0x00000003000d7213 */ /* 0x080fe40000000000 */
[----:B------:R-:W-:Y:S02]  /*0b00*/  IABS R2, R3 ;  /* 0x0000000300027213 */ /* 0x000fe40000000000 */
[----:B------:R-:W0:Y:S01]  /*0b10*/  I2F.RP R12, R13 ;  /* 0x0000000d000c7306 */ /* 0x000e220000209400 */
[----:B------:R-:W-:Y:S02]  /*0b20*/  VIADD R4, R13, UR4 ;  /* 0x000000040d047c36 */ /* 0x000fe40008000000 */
[----:B------:R-:W-:-:S05]  /*0b30*/  IMAD.MOV R2, RZ, RZ, -R2 ;  /* 0x000000ffff027224 */ /* 0x000fca00078e0a02 */
[----:B0-----:R-:W0:Y:S02]  /*0b40*/  MUFU.RCP R18, R12 ;  /* 0x0000000c00127308 */ /* 0x001e240000001000 */
[----:B0-----:R-:W-:-:S06]  /*0b50*/  VIADD R18, R18, 0xffffffe ;  /* 0x0ffffffe12127836 */ /* 0x001fcc0000000000 */
[----:B------:R-:W0:Y:S02]  /*0b60*/  F2I.FTZ.U32.TRUNC.NTZ R19, R18 ;  /* 0x0000001200137305 */ /* 0x000e24000021f000 */
[----:B0-----:R-:W-:Y:S02]  /*0b70*/  IMAD.MOV R10, RZ, RZ, -R19 ;  /* 0x000000ffff0a7224 */ /* 0x001fe400078e0a13 */
[----:B------:R-:W-:Y:S02]  /*0b80*/  IMAD.MOV.U32 R18, RZ, RZ, RZ ;  /* 0x000000ffff127224 */ /* 0x000fe400078e00ff */
[----:B------:R-:W-:Y:S01]  /*0b90*/  IMAD R11, R10, R13, RZ ;  /* 0x0000000d0a0b7224 */ /* 0x000fe200078e02ff */
[----:B------:R-:W-:-:S03]  /*0ba0*/  IABS R10, R4 ;  /* 0x00000004000a7213 */ /* 0x000fc60000000000 */
[----:B------:R-:W-:-:S06]  /*0bb0*/  IMAD.HI.U32 R11, R19, R11, R18 ;  /* 0x0000000b130b7227 */ /* 0x000fcc00078e0012 */
[----:B------:R-:W-:-:S04]  /*0bc0*/  IMAD.HI.U32 R11, R11, R10, RZ ;  /* 0x0000000a0b0b7227 */ /* 0x000fc800078e00ff */
[----:B------:R-:W-:-:S05]  /*0bd0*/  IMAD R2, R11, R2, R10 ;  /* 0x000000020b027224 */ /* 0x000fca00078e020a */
[----:B------:R-:W-:-:S13]  /*0be0*/  ISETP.GT.U32.AND P1, PT, R13, R2, PT ;  /* 0x000000020d00720c */ /* 0x000fda0003f24070 */
[-C--:B------:R-:W-:Y:S01]  /*0bf0*/  @!P1 IADD3 R2, R2, -R13.reuse, RZ ;  /* 0x8000000d02029210 */ /* 0x080fe20007ffe0ff */
[----:B------:R-:W-:Y:S01]  /*0c00*/  @!P1 VIADD R11, R11, 0x1 ;  /* 0x000000010b0b9836 */ /* 0x000fe20000000000 */
[----:B------:R-:W-:Y:S02]  /*0c10*/  ISETP.NE.AND P1, PT, R3, RZ, PT ;  /* 0x000000ff0300720c */ /* 0x000fe40003f25270 */
[-C--:B------:R-:W-:Y:S02]  /*0c20*/  ISETP.GE.U32.AND P2, PT, R2, R13.reuse, PT ;  /* 0x0000000d0200720c */ /* 0x080fe40003f46070 */
[----:B------:R-:W-:-:S04]  /*0c30*/  LOP3.LUT R2, R4, R13, RZ, 0x3c, !PT ;  /* 0x0000000d04027212 */ /* 0x000fc800078e3cff */
[----:B------:R-:W-:-:S07]  /*0c40*/  ISETP.GE.AND P0, PT, R2, RZ, PT ;  /* 0x000000ff0200720c */ /* 0x000fce0003f06270 */
[----:B------:R-:W-:-:S06]  /*0c50*/  @P2 VIADD R11, R11, 0x1 ;  /* 0x000000010b0b2836 */ /* 0x000fcc0000000000 */
        /* <DEDUP_REMOVED lines=8> */
[----:B------:R-:W-:Y:S01]  /*0ce0*/  ISETP.NE.U32.AND P1, PT, R2, RZ, PT ;  /* 0x000000ff0200720c */ /* 0x000fe20003f25070 */
[----:B------:R-:W-:-:S12]  /*0cf0*/  IMAD R2, R7, UR5, RZ ;  /* 0x0000000507027c24 */ /* 0x000fd8000f8e02ff */
[----:B------:R-:W-:Y:S05]  /*0d00*/  @!P1 BRA `(.L_x_101) ;  /* 0x0000000000249947 */ /* 0x000fea0003800000 */
[----:B------:R-:W-:Y:S01]  /*0d10*/  IMAD.MOV.U32 R18, RZ, RZ, R20 ;  /* 0x000000ffff127224 */ /* 0x000fe200078e0014 */
[----:B------:R-:W-:Y:S01]  /*0d20*/  MOV R26, R13 ;  /* 0x0000000d001a7202 */ /* 0x000fe20000000f00 */
[----:B------:R-:W-:Y:S01]  /*0d30*/  IMAD.MOV.U32 R17, RZ, RZ, R21 ;  /* 0x000000ffff117224 */ /* 0x000fe200078e0015 */
[----:B------:R-:W-:Y:S02]  /*0d40*/  MOV R25, R12 ;  /* 0x0000000c00197202 */ /* 0x000fe40000000f00 */
[----:B------:R-:W-:Y:S02]  /*0d50*/  MOV R24, 0xd70 ;  /* 0x00000d7000187802 */ /* 0x000fe40000000f00 */
[----:B------:R-:W-:Y:S05]  /*0d60*/  CALL.REL.NOINC `($__internal_2_$__cuda_sm20_div_s64) ;  /* 0x0000003800c87944 */ /* 0x000fea0003c00000 */
[----:B------:R-:W-:Y:S02]  /*0d70*/  MOV R38, R20 ;  /* 0x0000001400267202 */ /* 0x000fe40000000f00 */
[----:B------:R-:W-:Y:S01]  /*0d80*/  MOV R39, R21 ;  /* 0x0000001500277202 */ /* 0x000fe20000000f00 */
[----:B------:R-:W-:Y:S05]  /*0d90*/  BRA `(.L_x_102) ;  /* 0x00000000004c7947 */ /* 0x000fea0003800000 */
.L_x_101:
        /* <DEDUP_REMOVED lines=19> */
.L_x_102:
[----:B------:R-:W-:Y:S05]  /*0ed0*/  BSYNC B0 ;  /* 0x0000000000007941 */ /* 0x000fea0003800000 */
.L_x_100:
[-C--:B------:R-:W-:Y:S01]  /*0ee0*/  IABS R7, R2.reuse ;  /* 0x0000000200077213 */ /* 0x080fe20000000000 */
[----:B------:R-:W-:Y:S01]  /*0ef0*/  BSSY B0, `(.L_x_103) ;  /* 0x000003b000007945 */ /* 0x000fe20003800000 */
[----:B------:R-:W-:Y:S02]  /*0f00*/  IABS R10, R2 ;  /* 0x00000002000a7213 */ /* 0x000fe40000000000 */
[----:B------:R-:W0:Y:S01]  /*0f10*/  I2F.RP R17, R7 ;  /* 0x0000000700117306 */ /* 0x000e220000209400 */
[----:B------:R-:W-:Y:S02]  /*0f20*/  IMAD.IADD R6, R6, 0x1, R7 ;  /* 0x0000000106067824 */ /* 0x000fe400078e0207 */
[----:B------:R-:W-:-:S03]  /*0f30*/  IMAD.MOV R10, RZ, RZ, -R10 ;  /* 0x000000ffff0a7224 */ /* 0x000fc600078e0a0a */
[----:B------:R-:W-:Y:S02]  /*0f40*/  IABS R11, R6 ;  /* 0x00000006000b7213 */ /* 0x000fe40000000000 */
[----:B0-----:R-:W0:Y:S02]  /*0f50*/  MUFU.RCP R19, R17 ;  /* 0x0000001100137308 */ /* 0x001e240000001000 */
[----:B0-----:R-:W-:-:S06]  /*0f60*/  VIADD R19, R19, 0xffffffe ;  /* 0x0ffffffe13137836 */ /* 0x001fcc0000000000 */
[----:B------:R-:W0:Y:S02]  /*0f70*/  F2I.FTZ.U32.TRUNC.NTZ R19, R19 ;  /* 0x0000001300137305 */ /* 0x000e24000021f000 */
[----:B0-----:R-:W-:-:S04]  /*0f80*/  IMAD.MOV R18, RZ, RZ, -R19 ;  /* 0x000000ffff127224 */ /* 0x001fc800078e0a13 */
[----:B------:R-:W-:Y:S02]  /*0f90*/  IMAD R15, R18, R7, RZ ;  /* 0x00000007120f7224 */ /* 0x000fe400078e02ff */
[----:B------:R-:W-:-:S04]  /*0fa0*/  IMAD.MOV.U32 R18, RZ, RZ, RZ ;  /* 0x000000ffff127224 */ /* 0x000fc800078e00ff */
[----:B------:R-:W-:-:S06]  /*0fb0*/  IMAD.HI.U32 R15, R19, R15, R18 ;  /* 0x0000000f130f7227 */ /* 0x000fcc00078e0012 */
[----:B------:R-:W-:-:S04]  /*0fc0*/  IMAD.HI.U32 R15, R15, R11, RZ ;  /* 0x0000000b0f0f7227 */ /* 0x000fc800078e00ff */
[----:B------:R-:W-:-:S05]  /*0fd0*/  IMAD R10, R15, R10, R11 ;  /* 0x0000000a0f0a7224 */ /* 0x000fca00078e020b */
[----:B------:R-:W-:-:S13]  /*0fe0*/  ISETP.GT.U32.AND P1, PT, R7, R10, PT ;  /* 0x0000000a0700720c */ /* 0x000fda0003f24070 */
[----:B------:R-:W-:Y:S02]  /*0ff0*/  @!P1 IMAD.IADD R10, R10, 0x1, -R7 ;  /* 0x000000010a0a9824 */ /* 0x000fe400078e0a07 */
        /* <DEDUP_REMOVED lines=23> */
.L_x_104:
        /* <DEDUP_REMOVED lines=19> */
.L_x_105:
[----:B------:R-:W-:Y:S05]  /*12a0*/  BSYNC B0 ;  /* 0x0000000000007941 */ /* 0x000fea0003800000 */
.L_x_103:
[----:B------:R-:W0:Y:S01]  /*12b0*/  S2R R7, SR_TID.X ;  /* 0x0000000000077919 */ /* 0x000e220000002100 */
[----:B------:R-:W-:Y:S01]  /*12c0*/  IADD3 R8, P0, R28, -UR7, RZ ;  /* 0x800000071c087c10 */ /* 0x000fe2000ff1e0ff */
[----:B------:R-:W-:Y:S01]  /*12d0*/  ULDC UR5, c[0x0][0x3c4] ;  /* 0x0000f10000057ab9 */ /* 0x000fe20000000800 */
[----:B------:R-:W-:Y:S02]  /*12e0*/  ULDC.64 UR8, c[0x0][0x208] ;  /* 0x0000820000087ab9 */ /* 0x000fe40000000a00 */
[----:B------:R-:W-:Y:S02]  /*12f0*/  IADD3.X R9, R5, ~UR6, RZ, P0, !PT ;  /* 0x8000000605097c10 */ /* 0x000fe400087fe4ff */
[----:B0-----:R-:W-:-:S04]  /*1300*/  SHF.R.S32.HI R24, RZ, 0x1f, R7 ;  /* 0x0000001fff187819 */ /* 0x001fc80000011407 */
[----:B------:R-:W-:-:S04]  /*1310*/  LEA.HI R15, R24, R7, RZ, 0x3 ;  /* 0x00000007180f7211 */ /* 0x000fc800078f18ff */
[----:B------:R-:W-:Y:S02]  /*1320*/  LOP3.LUT R18, R15, 0xfffffff8, RZ, 0xc0, !PT ;  /* 0xfffffff80f127812 */ /* 0x000fe400078ec0ff */
[----:B------:R-:W-:-:S03]  /*1330*/  SHF.R.S32.HI R15, RZ, 0x3, R15 ;  /* 0x00000003ff0f7819 */ /* 0x000fc6000001140f */
[----:B------:R-:W-:Y:S02]  /*1340*/  IMAD.IADD R17, R7, 0x1, -R18 ;  /* 0x0000000107117824 */ /* 0x000fe400078e0a12 */
[----:B------:R-:W-:-:S03]  /*1350*/  VIADD R25, R15, 0x10 ;  /* 0x000000100f197836 */ /* 0x000fc60000000000 */
[----:B------:R-:W-:Y:S02]  /*1360*/  ISETP.GT.U32.AND P2, PT, R8, R17, PT ;  /* 0x000000110800720c */ /* 0x000fe40003f44070 */
[----:B------:R-:W-:Y:S02]  /*1370*/  SHF.R.S32.HI R22, RZ, 0x1f, R17 ;  /* 0x0000001fff167819 */ /* 0x000fe40000011411 */
[----:B------:R-:W-:Y:S02]  /*1380*/  IADD3 R32, P0, R17, UR7, RZ ;  /* 0x0000000711207c10 */ /* 0x000fe4000ff1e0ff */
[----:B------:R-:W-:Y:S02]  /*1390*/  ISETP.GT.AND.EX P2, PT, R9, R22, PT, P2 ;  /* 0x000000160900720c */ /* 0x000fe40003f44320 */
[----:B------:R-:W-:Y:S02]  /*13a0*/  IADD3.X R33, R22, UR6, RZ, P0, !PT ;  /* 0x0000000616217c10 */ /* 0x000fe400087fe4ff */
[----:B------:R-:W-:-:S02]  /*13b0*/  ISETP.GE.OR P3, PT, R15, UR5, !P2 ;  /* 0x000000050f007c0c */ /* 0x000fc4000d766670 */
[----:B------:R-:W-:-:S11]  /*13c0*/  ISETP.GE.OR P2, PT, R25, UR5, !P2 ;  /* 0x0000000519007c0c */ /* 0x000fd6000d746670 */
[----:B------:R-:W0:Y:S01]  /*13d0*/  @!P3 LDC.64 R18, c[0x0][0x2b8] ;  /* 0x0000ae00ff12bb82 */ /* 0x000e220000000a00 */
[----:B------:R-:W-:Y:S01]  /*13e0*/  @!P3 SHF.R.S32.HI R29, RZ, 0x1f, R15 ;  /* 0x0000001fff1db819 */ /* 0x000fe2000001140f */
[----:B------:R-:W-:Y:S01]  /*13f0*/  @!P2 IMAD.MOV.U32 R30, RZ, RZ, R32 ;  /* 0x000000ffff1ea224 */ /* 0x000fe200078e0020 */
[----:B------:R-:W-:Y:S01]  /*1400*/  @!P2 SHF.R.S32.HI R23, RZ, 0x1f, R25 ;  /* 0x0000001fff17a819 */ /* 0x000fe20000011419 */
[----:B------:R-:W-:Y:S02]  /*1410*/  @!P2 IMAD.MOV.U32 R31, RZ, RZ, R33 ;  /* 0x000000ffff1fa224 */ /* 0x000fe400078e0021 */
[-C--:B------:R-:W-:Y:S02]  /*1420*/  @!P3 IMAD R26, R29, R28.reuse, RZ ;  /* 0x0000001c1d1ab224 */ /* 0x080fe400078e02ff */
[----:B------:R-:W1:Y:S01]  /*1430*/  @!P2 LDC.64 R8, c[0x0][0x2b8] ;  /* 0x0000ae00ff08ab82 */ /* 0x000e620000000a00 */
[----:B------:R-:W-:Y:S02]  /*1440*/  @!P2 IMAD R22, R23, R28, RZ ;  /* 0x0000001c1716a224 */ /* 0x000fe400078e02ff */
[----:B------:R-:W-:-:S04]  /*1450*/  @!P2 IMAD.WIDE.U32 R30, R28, R25, R30 ;  /* 0x000000191c1ea225 */ /* 0x000fc800078e001e */
[----:B------:R-:W-:Y:S02]  /*1460*/  @!P2 IMAD R22, R25, R5, R22 ;  /* 0x000000051916a224 */ /* 0x000fe400078e0216 */
[----:B------:R-:W-:-:S04]  /*1470*/  @!P3 IMAD.WIDE.U32 R32, R28, R15, R32 ;  /* 0x0000000f1c20b225 */ /* 0x000fc800078e0020 */
[----:B------:R-:W-:Y:S02]  /*1480*/  @!P3 IMAD R23, R15, R5, R26 ;  /* 0x000000050f17b224 */ /* 0x000fe400078e021a */
[----:B------:R-:W-:Y:S01]  /*1490*/  @!P2 IMAD.IADD R22, R31, 0x1, R22 ;  /* 0x000000011f16a824 */ /* 0x000fe200078e0216 */
[----:B0-----:R-:W-:Y:S01]  /*14a0*/  @!P3 LEA R18, P1, R32, R18, 0x2 ;  /* 0x000000122012b211 */ /* 0x001fe200078210ff */
[----:B------:R-:W-:-:S05]  /*14b0*/  @!P3 IMAD.IADD R23, R33, 0x1, R23 ;  /* 0x000000012117b824 */ /* 0x000fca00078e0217 */
[----:B------:R-:W-:Y:S02]  /*14c0*/  @!P3 LEA.HI.X R19, R32, R19, R23, 0x2, P1 ;  /* 0x000000132013b211 */ /* 0x000fe400008f1417 */
[----:B-1----:R-:W-:Y:S01]  /*14d0*/  @!P2 LEA R36, P0, R30, R8, 0x2 ;  /* 0x000000081e24a211 */ /* 0x002fe200078010ff */
[----:B------:R-:W-:-:S03]  /*14e0*/  IMAD.MOV.U32 R8, RZ, RZ, -0x800000 ;  /* 0xff800000ff087424 */ /* 0x000fc600078e00ff */
[----:B------:R-:W-:Y:S01]  /*14f0*/  @!P2 LEA.HI.X R37, R30, R9, R22, 0x2, P0 ;  /* 0x000000091e25a211 */ /* 0x000fe200000f1416 */
[----:B------:R-:W-:-:S04]  /*1500*/  IMAD.MOV.U32 R22, RZ, RZ, -0x800000 ;  /* 0xff800000ff167424 */ /* 0x000fc800078e00ff */
[----:B------:R-:W2:Y:S04]  /*1510*/  @!P2 LDG.E R8, desc[UR8][R36.64] ;  /* 0x000000082408a981 */ /* 0x000ea8000c1e1900 */
[----:B------:R0:W3:Y:S01]  /*1520*/  @!P3 LDG.E R22, desc[UR8][R18.64] ;  /* 0x000000081216b981 */ /* 0x0000e2000c1e1900 */
[----:B------:R-:W1:Y:S01]  /*1530*/  S2R R34, SR_CgaCtaId ;  /* 0x0000000000227919 */ /* 0x000e620000008800 */
[----:B------:R-:W-:Y:S02]  /*1540*/  LEA.HI R24, R24, R7, RZ, 0x4 ;  /* 0x0000000718187211 */ /* 0x000fe400078f20ff */
[----:B------:R-:W-:Y:S02]  /*1550*/  MOV R9, 0x400 ;  /* 0x0000040000097802 */ /* 0x000fe40000000f00 */
[----:B------:R-:W-:-:S02]  /*1560*/  LOP3.LUT R26, R24, 0xfffffff0, RZ, 0xc0, !PT ;  /* 0xfffffff0181a7812 */ /* 0x000fc400078ec0ff */
[C---:B------:R-:W-:Y:S02]  /*1570*/  ISETP.GT.AND P0, PT, R7.reuse, 0xff, PT ;  /* 0x000000ff0700780c */ /* 0x040fe40003f04270 */
[C---:B------:R-:W-:Y:S01]  /*1580*/  ISETP.GT.AND P3, PT, R7.reuse, 0x7f, PT ;  /* 0x0000007f0700780c */ /* 0x040fe20003f64270 */
[----:B------:R-:W-:Y:S01]  /*1590*/  IMAD.IADD R35, R7, 0x1, -R26 ;  /* 0x0000000107237824 */ /* 0x000fe200078e0a1a */
[----:B-1----:R-:W-:Y:S01]  /*15a0*/  LEA R34, R34, R9, 0x18 ;  /* 0x0000000922227211 */ /* 0x002fe200078ec0ff */
[----:B------:R-:W-:Y:S01]  /*15b0*/  IMAD.MOV.U32 R32, RZ, RZ, -0x800000 ;  /* 0xff800000ff207424 */ /* 0x000fe200078e00ff */
[----:B------:R-:W0:Y:S03]  /*15c0*/  LDC R9, c[0x0][0x2c4] ;  /* 0x0000b100ff097b82 */ /* 0x000e260000000800 */
[----:B------:R-:W-:-:S04]  /*15d0*/  IMAD R26, R15, 0x24, R34 ;  /* 0x000000240f1a7824 */ /* 0x000fc800078e0222 */
[----:B------:R-:W-:Y:S01]  /*15e0*/  IMAD R17, R17, 0x4, R26 ;  /* 0x0000000411117824 */ /* 0x000fe200078e021a */
[----:B------:R-:W-:Y:S01]  /*15f0*/  SHF.R.S32.HI R15, RZ, 0x4, R24 ;  /* 0x00000004ff0f7819 */ /* 0x000fe20000011418 */
[----:B------:R-:W-:Y:S02]  /*1600*/  IMAD R34, R35, 0x24, R34 ;  /* 0x0000002423227824 */ /* 0x000fe400078e0222 */
[----:B------:R-:W-:Y:S02]  /*1610*/  IMAD.MOV.U32 R33, RZ, RZ, -0x800000 ;  /* 0xff800000ff217424 */ /* 0x000fe400078e00ff */
[----:B------:R-:W-:Y:S01]  /*1620*/  IMAD R34, R15, 0x4, R34 ;  /* 0x000000040f227824 */ /* 0x000fe200078e0222 */
[----:B0-----:R-:W-:-:S04]  /*1630*/  IABS R18, R9 ;  /* 0x0000000900127213 */ /* 0x001fc80000000000 */
[----:B------:R-:W0:Y:S08]  /*1640*/  I2F.RP R29, R18 ;  /* 0x00000012001d7306 */ /* 0x000e300000209400 */
[----:B0-----:R-:W0:Y:S02]  /*1650*/  MUFU.RCP R24, R29 ;  /* 0x0000001d00187308 */ /* 0x001e240000001000 */
[----:B0-----:R-:W-:-:S06]  /*1660*/  VIADD R24, R24, 0xffffffe ;  /* 0x0ffffffe18187836 */ /* 0x001fcc0000000000 */
[----:B------:R0:W1:Y:S02]  /*1670*/  F2I.FTZ.U32.TRUNC.NTZ R25, R24 ;  /* 0x0000001800197305 */ /* 0x000064000021f000 */
[----:B0-----:R-:W-:Y:S01]  /*1680*/  IMAD.MOV.U32 R24, RZ, RZ, RZ ;  /* 0x000000ffff187224 */ /* 0x001fe200078e00ff */
[----:B--2---:R-:W-:Y:S04]  /*1690*/  @!P3 STS [R17+0x240], R8 ;  /* 0x000240081100b388 */ /* 0x004fe80000000800 */
[----:B---3--:R-:W-:Y:S01]  /*16a0*/  @!P0 STS [R17], R22 ;  /* 0x0000001611008388 */ /* 0x008fe20000000800 */
[----:B------:R-:W-:Y:S06]  /*16b0*/  BAR.SYNC.DEFER_BLOCKING 0x0 ;  /* 0x0000000000007b1d */ /* 0x000fec0000010000 */
[----:B------:R-:W-:Y:S04]  /*16c0*/  @!P3 LDS R32, [R34] ;  /* 0x000000002220b984 */ /* 0x000fe80000000800 */
[----:B------:R-:W0:Y:S02]  /*16d0*/  @!P3 LDS R33, [R34+0x240] ;  /* 0x000240002221b984 */ /* 0x000e240000000800 */
[----:B0-----:R-:W-:-:S05]  /*16e0*/  FMNMX.FTZ R26, R32, R33, !PT ;  /* 0x00000021201a7209 */ /* 0x001fca0007810000 */
[----:B------:R-:W0:Y:S02]  /*16f0*/  SHFL.BFLY PT, R23, R26, 0x8, 0x1f ;  /* 0x0d001f001a177f89 */ /* 0x000e2400000e0000 */
[----:B0-----:R-:W-:-:S05]  /*1700*/  FMNMX.FTZ R23, R26, R23, !PT ;  /* 0x000000171a177209 */ /* 0x001fca0007810000 */
[----:B------:R-:W0:Y:S01]  /*1710*/  SHFL.BFLY PT, R22, R23, 0x4, 0x1f ;  /* 0x0c801f0017167f89 */ /* 0x000e2200000e0000 */
[----:B-1----:R-:W-:-:S04]  /*1720*/  IMAD.MOV R8, RZ, RZ, -R25 ;  /* 0x000000ffff087224 */ /* 0x002fc800078e0a19 */
[----:B------:R-:W-:Y:S01]  /*1730*/  IMAD R17, R8, R18, RZ ;  /* 0x0000001208117224 */ /* 0x000fe200078e02ff */
[----:B0-----:R-:W-:-:S05]  /*1740*/  FMNMX.FTZ R22, R23, R22, !PT ;  /* 0x0000001617167209 */ /* 0x001fca0007810000 */
[----:B------:R-:W0:Y:S01]  /*1750*/  SHFL.BFLY PT, R19, R22, 0x2, 0x1f ;  /* 0x0c401f0016137f89 */ /* 0x000e2200000e0000 */
[----:B------:R-:W-:Y:S01]  /*1760*/  IMAD.HI.U32 R17, R25, R17, R24 ;  /* 0x0000001119117227 */ /* 0x000fe200078e0018 */
[----:B------:R-:W-:-:S05]  /*1770*/  IABS R8, R6 ;  /* 0x0000000600087213 */ /* 0x000fca0000000000 */
[----:B------:R-:W-:-:S04]  /*1780*/  IMAD.HI.U32 R17, R17, R8, RZ ;  /* 0x0000000811117227 */ /* 0x000fc800078e00ff */
[----:B------:R-:W-:-:S04]  /*1790*/  IMAD.MOV R23, RZ, RZ, -R17 ;  /* 0x000000ffff177224 */ /* 0x000fc800078e0a11 */
[----:B------:R-:W-:Y:S01]  /*17a0*/  IMAD R23, R18, R23, R8 ;  /* 0x0000001712177224 */ /* 0x000fe200078e0208 */
[----:B0-----:R-:W-:-:S05]  /*17b0*/  FMNMX.FTZ R19, R22, R19, !PT ;  /* 0x0000001316137209 */ /* 0x001fca0007810000 */
[----:B------:R-:W0:Y:S01]  /*17c0*/  SHFL.BFLY PT, R8, R19, 0x1, 0x1f ;  /* 0x0c201f0013087f89 */ /* 0x000e2200000e0000 */
[----:B------:R-:W-:Y:S02]  /*17d0*/  ISETP.GT.U32.AND P2, PT, R18, R23, PT ;  /* 0x000000171200720c */ /* 0x000fe40003f44070 */
[----:B------:R-:W-:-:S11]  /*17e0*/  LOP3.LUT R6, R6, R9, RZ, 0x3c, !PT ;  /* 0x0000000906067212 */ /* 0x000fd600078e3cff */
[----:B------:R-:W-:-:S05]  /*17f0*/  @!P2 IMAD.IADD R23, R23, 0x1, -R18 ;  /* 0x000000011717a824 */ /* 0x000fca00078e0a12 */
[----:B------:R-:W-:Y:S02]  /*1800*/  ISETP.GE.U32.AND P4, PT, R23, R18, PT ;  /* 0x000000121700720c */ /* 0x000fe40003f86070 */
[----:B0-----:R-:W-:-:S04]  /*1810*/  FMNMX.FTZ R8, R19, R8, !PT ;  /* 0x0000000813087209 */ /* 0x001fc80007810000 */
[----:B------:R-:W-:Y:S02]  /*1820*/  FSETP.NEU.FTZ.AND P0, PT, R8, -INF , PT ;  /* 0xff8000000800780b */ /* 0x000fe40003f1d000 */
[----:B------:R-:W-:Y:S01]  /*1830*/  ISETP.GE.AND P1, PT, R6, RZ, PT ;  /* 0x000000ff0600720c */ /* 0x000fe20003f26270 */
[----:B------:R-:W-:Y:S01]  /*1840*/  @!P2 VIADD R17, R17, 0x1 ;  /* 0x000000011111a836 */ /* 0x000fe20000000000 */
[----:B------:R-:W-:Y:S02]  /*1850*/  FSEL R6, R8, RZ, P0 ;  /* 0x000000ff08067208 */ /* 0x000fe40000000000 */
[----:B------:R-:W-:Y:S02]  /*1860*/  ISETP.NE.AND P0, PT, R9, RZ, PT ;  /* 0x000000ff0900720c */ /* 0x000fe40003f05270 */
[----:B------:R-:W-:Y:S01]  /*1870*/  ISETP.GT.AND P2, PT, R2, RZ, PT ;  /* 0x000000ff0200720c */ /* 0x000fe20003f44270 */
[----:B------:R-:W-:Y:S02]  /*1880*/  @P4 VIADD R17, R17, 0x1 ;  /* 0x0000000111114836 */ /* 0x000fe40000000000 */
[----:B------:R-:W-:Y:S01]  /*1890*/  FADD.FTZ R8, -R6, R32 ;  /* 0x0000002006087221 */ /* 0x000fe20000010100 */
[----:B------:R-:W-:Y:S01]  /*18a0*/  SHF.R.S32.HI R18, RZ, 0x1f, R2 ;  /* 0x0000001fff127819 */ /* 0x000fe20000011402 */
[----:B------:R-:W-:Y:S01]  /*18b0*/  IMAD.MOV.U32 R19, RZ, RZ, R17 ;  /* 0x000000ffff137224 */ /* 0x000fe200078e0011 */
[----:B------:R-:W-:Y:S01]  /*18c0*/  LEA.HI.SX32 R22, R2, 0x1, 0x1 ;  /* 0x0000000102167811 */ /* 0x000fe200078f0aff */
[----:B------:R-:W-:Y:S01]  /*18d0*/  FADD.FTZ R2, -R6, R33 ;  /* 0x0000002106027221 */ /* 0x000fe20000010100 */
[----:B------:R-:W-:Y:S01]  /*18e0*/  FMUL.FTZ R8, R8, 1.4426950216293334961 ;  /* 0x3fb8aa3b08087820 */ /* 0x000fe20000410000 */
[----:B------:R-:W-:Y:S01]  /*18f0*/  @!P1 IMAD.MOV R19, RZ, RZ, -R19 ;  /* 0x000000ffff139224 */ /* 0x000fe200078e0a13 */
[----:B------:R-:W0:Y:S01]  /*1900*/  LDC R17, c[0x0][0x270] ;  /* 0x00009c00ff117b82 */ /* 0x000e220000000800 */
[----:B------:R-:W-:-:S02]  /*1910*/  @!P0 LOP3.LUT R19, RZ, R9, RZ, 0x33, !PT ;  /* 0x00000009ff138212 */ /* 0x000fc400078e33ff */
[----:B------:R-:W-:Y:S02]  /*1920*/  @!P2 IMAD.MOV R22, RZ, RZ, R18 ;  /* 0x000000ffff16a224 */ /* 0x000fe400078e0212 */
[----:B------:R-:W-:Y:S01]  /*1930*/  FMUL.FTZ R18, R2, 1.4426950216293334961 ;  /* 0x3fb8aa3b02127820 */ /* 0x000fe20000410000 */
[----:B------:R-:W-:Y:S01]  /*1940*/  MUFU.EX2 R8, R8 ;  /* 0x0000000800087308 */ /* 0x000fe20000000800 */
[----:B------:R-:W-:-:S07]  /*1950*/  IMAD R2, R22, R19, RZ ;  /* 0x0000001316027224 */ /* 0x000fce00078e02ff */
[----:B------:R-:W1:Y:S01]  /*1960*/  MUFU.EX2 R19, R18 ;  /* 0x0000001200137308 */ /* 0x000e620000000800 */
[----:B------:R-:W-:-:S07]  /*1970*/  IABS R29, R2 ;  /* 0x00000002001d7213 */ /* 0x000fce0000000000 */
[----:B------:R-:W2:Y:S01]  /*1980*/  I2F.RP R24, R29 ;  /* 0x0000001d00187306 */ /* 0x000ea20000209400 */
[----:B-1----:R-:W-:-:S05]  /*1990*/  FADD.FTZ R19, R8, R19 ;  /* 0x0000001308137221 */ /* 0x002fca0000010000 */
[----:B------:R-:W1:Y:S01]  /*19a0*/  SHFL.BFLY PT, R8, R19, 0x8, 0x1f ;  /* 0x0d001f0013087f89 */ /* 0x000e6200000e0000 */
[----:B0-----:R-:W-:-:S04]  /*19b0*/  IABS R23, R17 ;  /* 0x0000001100177213 */ /* 0x001fc80000000000 */
[----:B------:R-:W0:Y:S08]  /*19c0*/  I2F.U32.RP R22, R23 ;  /* 0x0000001700167306 */ /* 0x000e300000209000 */
[----:B--2---:R-:W2:Y:S08]  /*19d0*/  MUFU.RCP R40, R24 ;  /* 0x0000001800287308 */ /* 0x004eb00000001000 */
[----:B0-----:R-:W0:Y:S01]  /*19e0*/  MUFU.RCP R36, R22 ;  /* 0x0000001600247308 */ /* 0x001e220000001000 */
[----:B-1----:R-:W-:-:S05]  /*19f0*/  FADD.FTZ R8, R19, R8 ;  /* 0x0000000813087221 */ /* 0x002fca0000010000 */
[----:B------:R-:W1:Y:S01]  /*1a00*/  SHFL.BFLY PT, R31, R8, 0x4, 0x1f ;  /* 0x0c801f00081f7f89 */ /* 0x000e6200000e0000 */
[----:B--2---:R-:W-:-:S04]  /*1a10*/  VIADD R40, R40, 0xffffffe ;  /* 0x0ffffffe28287836 */ /* 0x004fc80000000000 */
[----:B------:R-:W2:Y:S01]  /*1a20*/  F2I.FTZ.U32.TRUNC.NTZ R41, R40 ;  /* 0x0000002800297305 */ /* 0x000ea2000021f000 */
[----:B0-----:R-:W-:-:S07]  /*1a30*/  VIADD R36, R36, 0xffffffe ;  /* 0x0ffffffe24247836 */ /* 0x001fce0000000000 */
[----:B------:R-:W0:Y:S01]  /*1a40*/  F2I.FTZ.U32.TRUNC.NTZ R37, R36 ;  /* 0x0000002400257305 */ /* 0x000e22000021f000 */
[----:B------:R-:W-:Y:S02]  /*1a50*/  VIADD R22, R29, UR4 ;  /* 0x000000041d167c36 */ /* 0x000fe40008000000 */
[----:B--2---:R-:W-:Y:S02]  /*1a60*/  IMAD.MOV R30, RZ, RZ, -R41 ;  /* 0x000000ffff1e7224 */ /* 0x004fe400078e0a29 */
[----:B-1----:R-:W-:Y:S02]  /*1a70*/  FADD.FTZ R31, R8, R31 ;  /* 0x0000001f081f7221 */ /* 0x002fe40000010000 */
[----:B------:R-:W-:Y:S02]  /*1a80*/  IMAD R30, R30, R29, RZ ;  /* 0x0000001d1e1e7224 */ /* 0x000fe400078e02ff */
[----:B------:R-:W-:Y:S01]  /*1a90*/  IMAD.MOV.U32 R40, RZ, RZ, RZ ;  /* 0x000000ffff287224 */ /* 0x000fe200078e00ff */
[----:B------:R-:W1:Y:S01]  /*1aa0*/  SHFL.BFLY PT, R26, R31, 0x2, 0x1f ;  /* 0x0c401f001f1a7f89 */ /* 0x000e6200000e0000 */
[----:B0-----:R-:W-:Y:S01]  /*1ab0*/  IMAD.MOV R18, RZ, RZ, -R37 ;  /* 0x000000ffff127224 */ /* 0x001fe200078e0a25 */
[----:B------:R-:W-:Y:S01]  /*1ac0*/  IABS R24, R2 ;  /* 0x0000000200187213 */ /* 0x000fe20000000000 */
[----:B------:R-:W-:Y:S01]  /*1ad0*/  IMAD.HI.U32 R30, R41, R30, R40 ;  /* 0x0000001e291e7227 */ /* 0x000fe200078e0028 */
[----:B------:R-:W-:-:S03]  /*1ae0*/  IABS R25, R22 ;  /* 0x0000001600197213 */ /* 0x000fc60000000000 */
[----:B------:R-:W-:Y:S02]  /*1af0*/  IMAD R19, R18, R23, RZ ;  /* 0x0000001712137224 */ /* 0x000fe400078e02ff */
[----:B------:R-:W-:Y:S02]  /*1b00*/  IMAD.MOV.U32 R36, RZ, RZ, RZ ;  /* 0x000000ffff247224 */ /* 0x000fe400078e00ff */
[----:B------:R-:W-:Y:S02]  /*1b10*/  IMAD.MOV R24, RZ, RZ, -R24 ;  /* 0x000000ffff187224 */ /* 0x000fe400078e0a18 */
[----:B------:R-:W-:Y:S01]  /*1b20*/  IMAD.HI.U32 R30, R30, R25, RZ ;  /* 0x000000191e1e7227 */ /* 0x000fe200078e00ff */
[----:B------:R-:W-:Y:S02]  /*1b30*/  IABS R8, R4 ;  /* 0x0000000400087213 */ /* 0x000fe40000000000 */
[----:B------:R-:W-:Y:S01]  /*1b40*/  IABS R18, R17 ;  /* 0x0000001100127213 */ /* 0x000fe20000000000 */
[----:B------:R-:W-:-:S04]  /*1b50*/  IMAD.HI.U32 R36, R37, R19, R36 ;  /* 0x0000001325247227 */ /* 0x000fc800078e0024 */
[----:B------:R-:W-:Y:S02]  /*1b60*/  IMAD R24, R30, R24, R25 ;  /* 0x000000181e187224 */ /* 0x000fe400078e0219 */
[----:B------:R-:W-:Y:S02]  /*1b70*/  IMAD.MOV R18, RZ, RZ, -R18 ;  /* 0x000000ffff127224 */ /* 0x000fe400078e0a12 */
[----:B------:R-:W-:Y:S01]  /*1b80*/  IMAD.HI.U32 R19, R36, R8, RZ ;  /* 0x0000000824137227 */ /* 0x000fe200078e00ff */
[----:B------:R-:W-:-:S03]  /*1b90*/  ISETP.GT.U32.AND P4, PT, R29, R24, PT ;  /* 0x000000181d00720c */ /* 0x000fc60003f84070 */
[----:B------:R-:W-:-:S04]  /*1ba0*/  IMAD.HI.U32 R36, R36, R25, RZ ;  /* 0x0000001924247227 */ /* 0x000fc800078e00ff */
[----:B-1----:R-:W-:Y:S01]  /*1bb0*/  FADD.FTZ R26, R31, R26 ;  /* 0x0000001a1f1a7221 */ /* 0x002fe20000010000 */
[-C--:B------:R-:W-:Y:S02]  /*1bc0*/  IMAD R8, R19, R18.reuse, R8 ;  /* 0x0000001213087224 */ /* 0x080fe400078e0208 */
[----:B------:R-:W-:-:S03]  /*1bd0*/  IMAD R18, R36, R18, R25 ;  /* 0x0000001224127224 */ /* 0x000fc600078e0219 */
[C---:B------:R-:W-:Y:S01]  /*1be0*/  ISETP.GT.U32.AND P1, PT, R23.reuse, R8, PT ;  /* 0x000000081700720c */ /* 0x040fe20003f24070 */
[----:B------:R-:W0:Y:S01]  /*1bf0*/  SHFL.BFLY PT, R25, R26, 0x1, 0x1f ;  /* 0x0c201f001a197f89 */ /* 0x000e2200000e0000 */
[----:B------:R-:W-:Y:S01]  /*1c00*/  ISETP.GT.U32.AND P5, PT, R23, R18, PT ;  /* 0x000000121700720c */ /* 0x000fe20003fa4070 */
[----:B------:R-:W-:-:S05]  /*1c10*/  @!P4 IMAD.IADD R24, R24, 0x1, -R29 ;  /* 0x000000011818c824 */ /* 0x000fca00078e0a1d */
[----:B------:R-:W-:Y:S01]  /*1c20*/  ISETP.GE.U32.AND P0, PT, R24, R29, PT ;  /* 0x0000001d1800720c */ /* 0x000fe20003f06070 */
[----:B------:R-:W-:-:S04]  /*1c30*/  @!P4 VIADD R30, R30, 0x1 ;  /* 0x000000011e1ec836 */ /* 0x000fc80000000000 */
[--C-:B------:R-:W-:Y:S02]  /*1c40*/  @!P1 IMAD.IADD R8, R8, 0x1, -R23.reuse ;  /* 0x0000000108089824 */ /* 0x100fe400078e0a17 */
[----:B------:R-:W-:Y:S01]  /*1c50*/  @!P5 IMAD.IADD R18, R18, 0x1, -R23 ;  /* 0x000000011212d824 */ /* 0x000fe200078e0a17 */
[----:B------:R-:W-:Y:S02]  /*1c60*/  LOP3.LUT R24, R22, R29, RZ, 0x3c, !PT ;  /* 0x0000001d16187212 */ /* 0x000fe400078e3cff */
[----:B------:R-:W-:Y:S02]  /*1c70*/  ISETP.GE.U32.AND P4, PT, R8, R23, PT ;  /* 0x000000170800720c */ /* 0x000fe40003f86070 */
[----:B------:R-:W-:Y:S02]  /*1c80*/  LOP3.LUT R4, R4, R17, RZ, 0x3c, !PT ;  /* 0x0000001104047212 */ /* 0x000fe400078e3cff */
[----:B------:R-:W-:Y:S02]  /*1c90*/  ISETP.GE.U32.AND P6, PT, R18, R23, PT ;  /* 0x000000171200720c */ /* 0x000fe40003fc6070 */
[----:B------:R-:W-:Y:S01]  /*1ca0*/  LOP3.LUT R22, R22, R17, RZ, 0x3c, !PT ;  /* 0x0000001116167212 */ /* 0x000fe200078e3cff */
[----:B------:R-:W-:Y:S01]  /*1cb0*/  @P0 VIADD R30, R30, 0x1 ;  /* 0x000000011e1e0836 */ /* 0x000fe20000000000 */
[----:B------:R-:W-:Y:S01]  /*1cc0*/  ISETP.GE.AND P0, PT, R4, RZ, PT ;  /* 0x000000ff0400720c */ /* 0x000fe20003f06270 */
[----:B------:R-:W-:Y:S01]  /*1cd0*/  @!P5 VIADD R36, R36, 0x1 ;  /* 0x000000012424d836 */ /* 0x000fe20000000000 */
[----:B------:R-:W-:Y:S01]  /*1ce0*/  ISETP.GT.AND P5, PT, R3, RZ, PT ;  /* 0x000000ff0300720c */ /* 0x000fe20003fa4270 */
[----:B------:R-:W-:Y:S01]  /*1cf0*/  @!P1 VIADD R19, R19, 0x1 ;  /* 0x0000000113139836 */ /* 0x000fe20000000000 */
[----:B------:R-:W1:Y:S01]  /*1d00*/  LDC.U8 R8, c[0x0][0x3d9] ;  /* 0x0000f640ff087b82 */ /* 0x000e620000000000 */
[----:B------:R-:W-:Y:S01]  /*1d10*/  ISETP.GE.AND P1, PT, R22, RZ, PT ;  /* 0x000000ff1600720c */ /* 0x000fe20003f26270 */
[----:B0-----:R-:W-:Y:S01]  /*1d20*/  FADD.FTZ R25, R26, R25 ;  /* 0x000000191a197221 */ /* 0x001fe20000010000 */
[----:B------:R-:W-:Y:S01]  /*1d30*/  @P4 VIADD R19, R19, 0x1 ;  /* 0x0000000113134836 */ /* 0x000fe20000000000 */
[----:B------:R-:W-:-:S02]  /*1d40*/  ISETP.GE.AND P2, PT, R24, RZ, PT ;  /* 0x000000ff1800720c */ /* 0x000fc40003f46270 */
[----:B------:R-:W-:Y:S02]  /*1d50*/  SHF.R.S32.HI R18, RZ, 0x1f, R3 ;  /* 0x0000001fff127819 */ /* 0x000fe40000011403 */
[----:B------:R-:W-:Y:S01]  /*1d60*/  FSETP.NE.FTZ.AND P4, PT, R25, RZ, PT ;  /* 0x000000ff1900720b */ /* 0x000fe20003f95000 */
[----:B------:R-:W-:Y:S01]  /*1d70*/  @P6 VIADD R36, R36, 0x1 ;  /* 0x0000000124246836 */ /* 0x000fe20000000000 */
[----:B------:R-:W-:Y:S01]  /*1d80*/  LEA.HI.SX32 R4, R3, 0x1, 0x1 ;  /* 0x0000000103047811 */ /* 0x000fe200078f0aff */
[----:B------:R-:W-:Y:S01]  /*1d90*/  @!P5 IMAD.MOV R4, RZ, RZ, R18 ;  /* 0x000000ffff04d224 */ /* 0x000fe200078e0212 */
[----:B------:R-:W-:Y:S01]  /*1da0*/  ISETP.NE.AND P6, PT, R2, RZ, PT ;  /* 0x000000ff0200720c */ /* 0x000fe20003fc5270 */
[----:B------:R-:W-:Y:S01]  /*1db0*/  @!P0 IMAD.MOV R19, RZ, RZ, -R19 ;  /* 0x000000ffff138224 */ /* 0x000fe200078e0a13 */
[----:B------:R-:W-:Y:S01]  /*1dc0*/  ISETP.NE.AND P5, PT, R17, RZ, PT ;  /* 0x000000ff1100720c */ /* 0x000fe20003fa5270 */
[----:B------:R-:W-:Y:S01]  /*1dd0*/  @!P1 IMAD.MOV R36, RZ, RZ, -R36 ;  /* 0x000000ffff249224 */ /* 0x000fe200078e0a24 */
[----:B------:R-:W-:Y:S01]  /*1de0*/  LOP3.LUT R22, RZ, R17, RZ, 0x33, !PT ;  /* 0x00000011ff167212 */ /* 0x000fe200078e33ff */
[----:B------:R-:W-:-:S03]  /*1df0*/  @!P2 IMAD.MOV R30, RZ, RZ, -R30 ;  /* 0x000000ffff1ea224 */ /* 0x000fc600078e0a1e */
[C---:B------:R-:W-:Y:S02]  /*1e00*/  SEL R19, R22.reuse, R19, !P5 ;  /* 0x0000001316137207 */ /* 0x040fe40006800000 */
[----:B------:R-:W-:Y:S01]  /*1e10*/  SEL R22, R22, R36, !P5 ;  /* 0x0000002416167207 */ /* 0x000fe20006800000 */
[----:B------:R-:W0:Y:S01]  /*1e20*/  @P4 MUFU.LG2 R25, R25 ;  /* 0x0000001900194308 */ /* 0x000e220000000c00 */
[C---:B------:R-:W-:Y:S02]  /*1e30*/  LOP3.LUT P5, RZ, R7.reuse, 0xf, RZ, 0xc0, !PT ;  /* 0x0000000f07ff7812 */ /* 0x040fe400078ac0ff */
[----:B------:R-:W-:Y:S02]  /*1e40*/  ISETP.GT.AND P2, PT, R2, RZ, PT ;  /* 0x000000ff0200720c */ /* 0x000fe40003f44270 */
[----:B------:R-:W-:Y:S02]  /*1e50*/  ISETP.GT.OR P5, PT, R7, 0x7f, P5 ;  /* 0x0000007f0700780c */ /* 0x000fe40002fa4670 */
[----:B-1----:R-:W-:-:S02]  /*1e60*/  ISETP.NE.AND P0, PT, R8, RZ, PT ;  /* 0x000000ff0800720c */ /* 0x002fc40003f05270 */
[----:B------:R-:W-:Y:S02]  /*1e70*/  @!P6 LOP3.LUT R30, RZ, R29, RZ, 0x33, !PT ;  /* 0x0000001dff1ee212 */ /* 0x000fe400078e33ff */
[----:B------:R-:W-:Y:S02]  /*1e80*/  SEL R9, R9, 0x1, !P0 ;  /* 0x0000000109097807 */ /* 0x000fe40004000000 */
[----:B------:R-:W-:Y:S02]  /*1e90*/  SHF.R.S32.HI R8, RZ, 0x1f, R2 ;  /* 0x0000001fff087819 */ /* 0x000fe40000011402 */
[----:B------:R-:W-:Y:S02]  /*1ea0*/  ISETP.LT.U32.AND P1, PT, R20, R30, PT ;  /* 0x0000001e1400720c */ /* 0x000fe40003f21070 */
[----:B------:R-:W-:Y:S01]  /*1eb0*/  SHF.R.S32.HI R23, RZ, 0x1f, R30 ;  /* 0x0000001fff177819 */ /* 0x000fe2000001141e */
[----:B------:R-:W-:Y:S01]  /*1ec0*/  IMAD R7, R19, R9, RZ ;  /* 0x0000000913077224 */ /* 0x000fe200078e02ff */
[----:B------:R-:W-:Y:S01]  /*1ed0*/  LEA.HI.SX32 R18, R2, 0x1, 0x1 ;  /* 0x0000000102127811 */ /* 0x000fe200078f0aff */
[----:B------:R-:W-:Y:S01]  /*1ee0*/  @!P2 IMAD.MOV R18, RZ, RZ, R8 ;  /* 0x000000ffff12a224 */ /* 0x000fe200078e0208 */
[----:B------:R-:W-:Y:S01]  /*1ef0*/  ISETP.LT.AND.EX P1, PT, R21, R23, PT, P1 ;  /* 0x000000171500720c */ /* 0x000fe20003f21310 */
[----:B------:R-:W-:Y:S01]  /*1f00*/  IMAD R19, R22, R9, RZ ;  /* 0x0000000916137224 */ /* 0x000fe200078e02ff */
[----:B------:R-:W-:Y:S01]  /*1f10*/  BSSY B1, `(.L_x_106) ;  /* 0x00001ce000017945 */ /* 0x000fe20003800000 */
[----:B------:R-:W-:-:S02]  /*1f20*/  IMAD.MOV.U32 R31, RZ, RZ, 0x7f800000 ;  /* 0x7f800000ff1f7424 */ /* 0x000fc400078e00ff */
[----:B0-----:R-:W-:Y:S01]  /*1f30*/  @P4 FFMA.FTZ R31, R25, 0.69314718246459960938, R6 ;  /* 0x3f317218191f4823 */ /* 0x001fe20000010006 */
[----:B------:R-:W-:Y:S01]  /*1f40*/  SEL R9, R20, R30, P1 ;  /* 0x0000001e14097207 */ /* 0x000fe20000800000 */
[----:B------:R-:W-:Y:S01]  /*1f50*/  IMAD R7, R4, R7, RZ ;  /* 0x0000000704077224 */ /* 0x000fe200078e02ff */
[----:B------:R-:W-:Y:S01]  /*1f60*/  SEL R8, R21, R23, P1 ;  /* 0x0000001715087207 */ /* 0x000fe20000800000 */
        /* <DEDUP_REMOVED lines=37> */
[----:B------:R-:W-:Y:S05]  /*21c0*/  CALL.REL.NOINC `($__internal_2_$__cuda_sm20_div_s64) ;  /* 0x0000002400b07944 */ /* 0x000fea0003c00000 */
        /* <DEDUP_REMOVED lines=10> */
.L_x_110:
        /* <DEDUP_REMOVED lines=22> */
.L_x_111:
[----:B------:R-:W-:Y:S05]  /*23d0*/  BSYNC B0 ;  /* 0x0000000000007941 */ /* 0x000fea0003800000 */
.L_x_109:
[----:B------:R-:W-:Y:S01]  /*23e0*/  LOP3.LUT R19, R17, R0, RZ, 0xfc, !PT ;  /* 0x0000000011137212 */ /* 0x000fe200078efcff */
[----:B------:R-:W-:Y:S03]  /*23f0*/  BSSY B0, `(.L_x_112) ;  /* 0x0000028000007945 */ /* 0x000fe60003800000 */
[----:B------:R-:W-:-:S13]  /*2400*/  ISETP.NE.U32.AND P1, PT, R19, RZ, PT ;  /* 0x000000ff1300720c */ /* 0x000fda0003f25070 */
[----:B------:R-:W-:Y:S05]  /*2410*/  @!P1 BRA `(.L_x_113) ;  /* 0x00000000003c9947 */ /* 0x000fea0003800000 */
[----:B------:R-:W-:Y:S01]  /*2420*/  IMAD.MOV.U32 R26, RZ, RZ, R27 ;  /* 0x000000ffff1a7224 */ /* 0x000fe200078e001b */
[----:B------:R-:W-:Y:S02]  /*2430*/  MOV R25, R0 ;  /* 0x0000000000197202 */ /* 0x000fe40000000f00 */
[----:B------:R-:W-:Y:S02]  /*2440*/  MOV R24, 0x2460 ;  /* 0x0000246000187802 */ /* 0x000fe40000000f00 */
[----:B------:R-:W-:Y:S05]  /*2450*/  CALL.REL.NOINC `($__internal_2_$__cuda_sm20_div_s64) ;  /* 0x00000024000c7944 */ /* 0x000fea0003c00000 */
        /* <DEDUP_REMOVED lines=11> */
.L_x_113:
        /* <DEDUP_REMOVED lines=22> */
.L_x_114:
[----:B------:R-:W-:Y:S05]  /*2670*/  BSYNC B0 ;  /* 0x0000000000007941 */ /* 0x000fea0003800000 */
.L_x_112:
        /* <DEDUP_REMOVED lines=11> */
[----:B------:R-:W-:Y:S05]  /*2730*/  CALL.REL.NOINC `($__internal_2_$__cuda_sm20_div_s64) ;  /* 0x0000002000547944 */ /* 0x000fea0003c00000 */
[----:B------:R-:W-:-:S04]  /*2740*/  IADD3 R17, P0, RZ, -R20, RZ ;  /* 0x80000014ff117210 */ /* 0x000fc80007f1e0ff */
[----:B------:R-:W-:Y:S01]  /*2750*/  IADD3.X R18, RZ, ~R21, RZ, P0, !PT ;  /* 0x80000015ff127210 */ /* 0x000fe200007fe4ff */
[----:B------:R-:W-:-:S04]  /*2760*/  IMAD.WIDE.U32 R40, R5, R17, R40 ;  /* 0x0000001105287225 */ /* 0x000fc800078e0028 */
[----:B------:R-:W-:-:S04]  /*2770*/  IMAD R18, R18, R5, RZ ;  /* 0x0000000512127224 */ /* 0x000fc800078e02ff */
[----:B------:R-:W-:-:S05]  /*2780*/  IMAD R4, R4, R17, R18 ;  /* 0x0000001104047224 */ /* 0x000fca00078e0212 */
[----:B------:R-:W-:Y:S01]  /*2790*/  IADD3 R4, R41, R4, RZ ;  /* 0x0000000429047210 */ /* 0x000fe20007ffe0ff */
[----:B------:R-:W-:Y:S05]  /*27a0*/  BRA `(.L_x_117) ;  /* 0x0000000000587947 */ /* 0x000fea0003800000 */
.L_x_116:
        /* <DEDUP_REMOVED lines=22> */
.L_x_117:
[----:B------:R-:W-:Y:S05]  /*2910*/  BSYNC B0 ;  /* 0x0000000000007941 */ /* 0x000fea0003800000 */
.L_x_115:
        /* <DEDUP_REMOVED lines=38> */
[----:B------:R-:W-:Y:S05]  /*2b80*/  CALL.REL.NOINC `($__internal_2_$__cuda_sm20_div_s64) ;  /* 0x0000001c00407944 */ /* 0x000fea0003c00000 */
        /* <DEDUP_REMOVED lines=12> */
.L_x_119:
        /* <DEDUP_REMOVED lines=23> */
.L_x_120:
[----:B------:R-:W-:Y:S05]  /*2dc0*/  BSYNC B0 ;  /* 0x0000000000007941 */ /* 0x000fea0003800000 */
.L_x_118:
        /* <DEDUP_REMOVED lines=19> */
.L_x_122:
        /* <DEDUP_REMOVED lines=22> */
.L_x_123:
[----:B------:R-:W-:Y:S05]  /*3060*/  BSYNC B0 ;  /* 0x0000000000007941 */ /* 0x000fea0003800000 */
.L_x_121:
        /* <DEDUP_REMOVED lines=19> */
.L_x_125:
        /* <DEDUP_REMOVED lines=23> */
.L_x_126:
[----:B------:R-:W-:Y:S05]  /*3310*/  BSYNC B0 ;  /* 0x0000000000007941 */ /* 0x000fea0003800000 */
.L_x_124:
[----:B------:R-:W-:Y:S01]  /*3320*/  SHF.R.S32.HI R18, RZ, 0x1f, R7 ;  /* 0x0000001fff127819 */ /* 0x000fe20000011407 */
[-C--:B------:R-:W-:Y:S01]  /*3330*/  IMAD R13, R21, R7.reuse, RZ ;  /* 0x00000007150d7224 */ /* 0x080fe200078e02ff */
[----:B------:R-:W-:Y:S01]  /*3340*/  ULDC UR4, c[0x0][0x2c4] ;  /* 0x0000b10000047ab9 */ /* 0x000fe20000000800 */
[----:B------:R-:W-:Y:S01]  /*3350*/  IMAD.WIDE.U32 R46, R20, R7, RZ ;  /* 0x00000007142e7225 */ /* 0x000fe200078e00ff */
[----:B------:R-:W-:Y:S01]  /*3360*/  SHF.R.S32.HI R7, RZ, 0x1f, R3 ;  /* 0x0000001fff077819 */ /* 0x000fe20000011403 */
[----:B------:R-:W-:Y:S02]  /*3370*/  BSSY B0, `(.L_x_127) ;  /* 0x0000039000007945 */ /* 0x000fe40003800000 */
[----:B------:R-:W-:Y:S02]  /*3380*/  IMAD R13, R18, R20, R13 ;  /* 0x00000014120d7224 */ /* 0x000fe400078e020d */
[----:B------:R-:W-:Y:S01]  /*3390*/  IMAD R18, R12, R3, RZ ;  /* 0x000000030c127224 */ /* 0x000fe200078e02ff */
[----:B------:R-:W-:Y:S01]  /*33a0*/  LOP3.LUT R12, R45, R10, RZ, 0xfc, !PT ;  /* 0x0000000a2d0c7212 */ /* 0x000fe200078efcff */
[----:B------:R-:W-:-:S02]  /*33b0*/  IMAD R51, R27, UR4, RZ ;  /* 0x000000041b337c24 */ /* 0x000fc4000f8e02ff */
[----:B------:R-:W-:Y:S01]  /*33c0*/  IMAD R7, R7, R48, R18 ;  /* 0x0000003007077224 */ /* 0x000fe200078e0212 */
[----:B------:R-:W-:Y:S01]  /*33d0*/  ISETP.NE.U32.AND P0, PT, R12, RZ, PT ;  /* 0x000000ff0c00720c */ /* 0x000fe20003f05070 */
[----:B------:R-:W-:Y:S01]  /*33e0*/  IMAD R14, R14, R51, RZ ;  /* 0x000000330e0e7224 */ /* 0x000fe200078e02ff */
[----:B------:R-:W-:Y:S01]  /*33f0*/  SHF.R.S32.HI R17, RZ, 0x1f, R51 ;  /* 0x0000001fff117819 */ /* 0x000fe20000011433 */
[----:B------:R-:W-:Y:S01]  /*3400*/  IMAD.WIDE.U32 R48, R48, R3, RZ ;  /* 0x0000000330307225 */ /* 0x000fe200078e00ff */
[----:B------:R-:W-:-:S03]  /*3410*/  IADD3 R12, R47, R13, RZ ;  /* 0x0000000d2f0c7210 */ /* 0x000fc60007ffe0ff */
        /* <DEDUP_REMOVED lines=23> */
.L_x_128:
        /* <DEDUP_REMOVED lines=23> */
.L_x_129:
[----:B------:R-:W-:Y:S05]  /*3700*/  BSYNC B0 ;  /* 0x0000000000007941 */ /* 0x000fea0003800000 */
.L_x_127:
        /* <DEDUP_REMOVED lines=29> */
.L_x_131:
        /* <DEDUP_REMOVED lines=23> */
.L_x_132:
[----:B------:R-:W-:Y:S05]  /*3a50*/  BSYNC B0 ;  /* 0x0000000000007941 */ /* 0x000fea0003800000 */
.L_x_130:
        /* <DEDUP_REMOVED lines=21> */
.L_x_108:
[----:B------:R-:W-:Y:S02]  /*3bb0*/  ULDC.64 UR4, c[0x0][0x2b0] ;  /* 0x0000ac0000047ab9 */ /* 0x000fe40000000a00 */
[----:B------:R-:W-:-:S04]  /*3bc0*/  LEA R2, P0, R36, UR4, 0x2 ;  /* 0x0000000424027c11 */ /* 0x000fc8000f8010ff */
[----:B------:R-:W-:-:S05]  /*3bd0*/  LEA.HI.X R3, R36, UR5, R37, 0x2, P0 ;  /* 0x0000000524037c11 */ /* 0x000fca00080f1425 */
[----:B------:R0:W-:Y:S04]  /*3be0*/  STG.E desc[UR8][R2.64], R31 ;  /* 0x0000001f02007986 */ /* 0x0001e8000c101908 */
.L_x_107:
[----:B------:R-:W-:Y:S05]  /*3bf0*/  BSYNC B1 ;  /* 0x0000000000017941 */ /* 0x000fea0003800000 */
.L_x_106:
[----:B------:R-:W2:Y:S01]  /*3c00*/  LDC R0, c[0x0][0x3c4] ;  /* 0x0000f100ff007b82 */ /* 0x000ea20000000800 */
[C---:B0-----:R-:W-:Y:S01]  /*3c10*/  VIADD R3, R35.reuse, 0x10 ;  /* 0x0000001023037836 */ /* 0x041fe20000000000 */
[----:B------:R-:W-:Y:S01]  /*3c20*/  CS2R R10, SRZ ;  /* 0x00000000000a7805 */ /* 0x000fe2000001ff00 */
[----:B------:R-:W-:Y:S01]  /*3c30*/  IMAD.MOV.U32 R13, RZ, RZ, RZ ;  /* 0x000000ffff0d7224 */ /* 0x000fe200078e00ff */
[----:B------:R-:W-:Y:S02]  /*3c40*/  CS2R R8, SRZ ;  /* 0x0000000000087805 */ /* 0x000fe4000001ff00 */
[----:B------:R-:W-:Y:S02]  /*3c50*/  CS2R R6, SRZ ;  /* 0x0000000000067805 */ /* 0x000fe4000001ff00 */
[-C--:B--2---:R-:W-:Y:S02]  /*3c60*/  ISETP.GE.OR P0, PT, R35, R0.reuse, P3 ;  /* 0x000000002300720c */ /* 0x084fe40001f06670 */
[----:B------:R-:W-:-:S11]  /*3c70*/  ISETP.GE.OR P3, PT, R3, R0, P3 ;  /* 0x000000000300720c */ /* 0x000fd60001f66670 */
[----:B------:R-:W-:Y:S01]  /*3c80*/  @!P0 FADD.FTZ R2, -R31, R32 ;  /* 0x000000201f028221 */ /* 0x000fe20000010100 */
[----:B------:R-:W-:Y:S02]  /*3c90*/  IMAD.SHL.U32 R32, R35, 0x4, RZ ;  /* 0x0000000423207824 */ /* 0x000fe400078e00ff */
[----:B-1----:R-:W-:Y:S01]  /*3ca0*/  @!P3 FADD.FTZ R31, -R31, R33 ;  /* 0x000000211f1fb221 */ /* 0x002fe20000010100 */
[----:B------:R-:W-:Y:S01]  /*3cb0*/  @!P0 FMUL.FTZ R2, R2, 1.4426950216293334961 ;  /* 0x3fb8aa3b02028820 */ /* 0x000fe20000410000 */
[C---:B------:R-:W-:Y:S02]  /*3cc0*/  VIADD R30, R32.reuse, 0x40 ;  /* 0x00000040201e7836 */ /* 0x040fe40000000000 */
[----:B------:R-:W-:Y:S01]  /*3cd0*/  @!P3 FMUL.FTZ R5, R31, 1.4426950216293334961 ;  /* 0x3fb8aa3b1f05b820 */ /* 0x000fe20000410000 */
[----:B------:R-:W-:Y:S01]  /*3ce0*/  IADD3 R29, R32, 0x80, RZ ;  /* 0x00000080201d7810 */ /* 0x000fe20007ffe0ff */
[----:B------:R-:W0:Y:S08]  /*3cf0*/  @!P0 MUFU.EX2 R3, R2 ;  /* 0x0000000200038308 */ /* 0x000e300000000800 */
[----:B------:R-:W1:Y:S01]  /*3d00*/  @!P3 MUFU.EX2 R5, R5 ;  /* 0x000000050005b308 */ /* 0x000e620000000800 */
[----:B0-----:R0:W-:Y:S01]  /*3d10*/  @!P0 STS [R34], R3 ;  /* 0x0000000322008388 */ /* 0x0011e20000000800 */
[----:B------:R-:W-:Y:S01]  /*3d20*/  ISETP.GE.AND P0, PT, R0, 0x1, PT ;  /* 0x000000010000780c */ /* 0x000fe20003f06270 */
[----:B------:R-:W-:-:S02]  /*3d30*/  HFMA2.MMA R0, -RZ, RZ, 0, 0 ;  /* 0x00000000ff007435 */ /* 0x000fc400000001ff */
[----:B-1----:R1:W-:Y:S01]  /*3d40*/  @!P3 STS [R34+0x240], R5 ;  /* 0x000240052200b388 */ /* 0x0023e20000000800 */
        /* <DEDUP_REMOVED lines=32> */
.L_x_136:
        /* <DEDUP_REMOVED lines=21> */
.L_x_135:
[----:B------:R-:W-:Y:S05]  /*40a0*/  BSYNC B0 ;  /* 0x0000000000007941 */ /* 0x000fea0003800000 */
.L_x_134:
        /* <DEDUP_REMOVED lines=16> */
.L_x_133:
        /* <DEDUP_REMOVED lines=110> */
        .weak           $__internal_2_$__cuda_sm20_div_s64
        .type           $__internal_2_$__cuda_sm20_div_s64,@function
        .size           $__internal_2_$__cuda_sm20_div_s64,(.L_x_4132 - $__internal_2_$__cuda_sm20_div_s64)
$__internal_2_$__cuda_sm20_div_s64:
        /* <DEDUP_REMOVED lines=25> */
[----:B------:R-:W-:Y:S02]  /*4a20*/  IADD3 R21, P1, RZ, -R56, RZ ;  /* 0x80000038ff157210 */ /* 0x000fe40007f3e0ff */
[----:B------:R-:W-:Y:S01]  /*4a30*/  ISETP.GE.AND P2, PT, R17, RZ, PT ;  /* 0x000000ff1100720c */ /* 0x000fe20003f46270 */
[----:B------:R-:W-:Y:S02]  /*4a40*/  IMAD R19, R22, R42, R19 ;  /* 0x0000002a16137224 */ /* 0x000fe400078e0213 */
[----:B------:R-:W-:-:S04]  /*4a50*/  IMAD.HI.U32 R54, R55, R21, RZ ;  /* 0x0000001537367227 */ /* 0x000fc800078e00ff */
[----:B------:R-:W-:Y:S01]  /*4a60*/  IMAD.X R19, RZ, RZ, ~R19, P1 ;  /* 0x000000ffff137224 */ /* 0x000fe200008e0e13 */
[----:B------:R-:W-:-:S03]  /*4a70*/  IADD3 R20, P1, RZ, -R18, RZ ;  /* 0x80000012ff147210 */ /* 0x000fc60007f3e0ff */
[----:B------:R-:W-:Y:S01]  /*4a80*/  IMAD.WIDE.U32 R54, P6, R55, R19, R54 ;  /* 0x0000001337367225 */ /* 0x000fe200078c0036 */
[----:B------:R-:W-:-:S03]  /*4a90*/  SEL R20, R20, R18, !P2 ;  /* 0x0000001214147207 */ /* 0x000fc60005000000 */
[----:B------:R-:W-:-:S04]  /*4aa0*/  IMAD.HI.U32 R30, P5, R22, R21, R54 ;  /* 0x00000015161e7227 */ /* 0x000fc800078a0036 */
[CC--:B------:R-:W-:Y:S02]  /*4ab0*/  IMAD R21, R22.reuse, R19.reuse, RZ ;  /* 0x0000001316157224 */ /* 0x0c0fe400078e02ff */
[----:B------:R-:W-:-:S03]  /*4ac0*/  IMAD.HI.U32 R19, R22, R19, RZ ;  /* 0x0000001316137227 */ /* 0x000fc600078e00ff */
[----:B------:R-:W-:Y:S01]  /*4ad0*/  IADD3 R21, P4, R21, R30, RZ ;  /* 0x0000001e15157210 */ /* 0x000fe20007f9e0ff */
[----:B------:R-:W-:Y:S01]  /*4ae0*/  IMAD.X R22, R19, 0x1, R22, P6 ;  /* 0x0000000113167824 */ /* 0x000fe200030e0616 */
[-C--:B------:R-:W-:Y:S01]  /*4af0*/  IADD3.X R30, RZ, ~R17.reuse, RZ, P1, !PT ;  /* 0x80000011ff1e7210 */ /* 0x080fe20000ffe4ff */
[----:B------:R-:W-:Y:S02]  /*4b00*/  IMAD.MOV.U32 R55, RZ, RZ, RZ ;  /* 0x000000ffff377224 */ /* 0x000fe400078e00ff */
        /* <DEDUP_REMOVED lines=18> */
[C---:B------:R-:W-:Y:S01]  /*4c30*/  ISETP.GE.U32.AND.EX P4, PT, R19.reuse, R43, PT, P4 ;  /* 0x0000002b1300720c */ /* 0x040fe20003f86140 */
[----:B------:R-:W-:-:S03]  /*4c40*/  IMAD.X R22, R19, 0x1, ~R43, P2 ;  /* 0x0000000113167824 */ /* 0x000fc600010e0e2b */
[----:B------:R-:W-:Y:S01]  /*4c50*/  SEL R21, R21, R20, P4 ;  /* 0x0000001415157207 */ /* 0x000fe20002000000 */
[----:B------:R-:W-:Y:S01]  /*4c60*/  IMAD.X R20, RZ, RZ, R29, P1 ;  /* 0x000000ffff147224 */ /* 0x000fe200008e061d */
[----:B------:R-:W-:Y:S02]  /*4c70*/  SEL R23, R23, R30, P4 ;  /* 0x0000001e17177207 */ /* 0x000fe40002000000 */
[----:B------:R-:W-:Y:S02]  /*4c80*/  SEL R19, R22, R19, P4 ;  /* 0x0000001316137207 */ /* 0x000fe40002000000 */
[----:B------:R-:W-:Y:S02]  /*4c90*/  ISETP.GE.U32.AND P1, PT, R21, R42, PT ;  /* 0x0000002a1500720c */ /* 0x000fe40003f26070 */
[----:B------:R-:W-:Y:S02]  /*4ca0*/  SEL R20, R20, R29, P4 ;  /* 0x0000001d14147207 */ /* 0x000fe40002000000 */
[----:B------:R-:W-:-:S02]  /*4cb0*/  IADD3 R22, P2, R23, 0x1, RZ ;  /* 0x0000000117167810 */ /* 0x000fc40007f5e0ff */
[----:B------:R-:W-:Y:S02]  /*4cc0*/  ISETP.GE.U32.AND.EX P1, PT, R19, R43, PT, P1 ;  /* 0x0000002b1300720c */ /* 0x000fe40003f26110 */
[----:B------:R-:W-:Y:S01]  /*4cd0*/  LOP3.LUT R21, R25, R17, RZ, 0x3c, !PT ;  /* 0x0000001119157212 */ /* 0x000fe200078e3cff */
[----:B------:R-:W-:Y:S01]  /*4ce0*/  IMAD.X R19, RZ, RZ, R20, P2 ;  /* 0x000000ffff137224 */ /* 0x000fe200010e0614 */
[----:B------:R-:W-:Y:S01]  /*4cf0*/  SEL R22, R22, R23, P1 ;  /* 0x0000001716167207 */ /* 0x000fe20000800000 */
[----:B------:R-:W-:Y:S01]  /*4d00*/  IMAD.MOV.U32 R23, RZ, RZ, 0x0 ;  /* 0x00000000ff177424 */ /* 0x000fe200078e00ff */
[----:B------:R-:W-:Y:S02]  /*4d10*/  ISETP.GE.AND P4, PT, R21, RZ, PT ;  /* 0x000000ff1500720c */ /* 0x000fe40003f86270 */
[----:B------:R-:W-:Y:S02]  /*4d20*/  SEL R20, R19, R20, P1 ;  /* 0x0000001413147207 */ /* 0x000fe40000800000 */
[----:B------:R-:W-:-:S02]  /*4d30*/  IADD3 R19, P2, RZ, -R22, RZ ;  /* 0x80000016ff137210 */ /* 0x000fc40007f5e0ff */
[----:B------:R-:W-:Y:S02]  /*4d40*/  ISETP.NE.U32.AND P1, PT, R26, RZ, PT ;  /* 0x000000ff1a00720c */ /* 0x000fe40003f25070 */
[----:B------:R-:W-:Y:S02]  /*4d50*/  IADD3.X R21, RZ, ~R20, RZ, P2, !PT ;  /* 0x80000014ff157210 */ /* 0x000fe400017fe4ff */
[----:B------:R-:W-:Y:S01]  /*4d60*/  SEL R19, R19, R22, !P4 ;  /* 0x0000001613137207 */ /* 0x000fe20006000000 */
[----:B------:R-:W-:Y:S01]  /*4d70*/  IMAD.MOV.U32 R22, RZ, RZ, R24 ;  /* 0x000000ffff167224 */ /* 0x000fe200078e0018 */
[----:B------:R-:W-:Y:S02]  /*4d80*/  ISETP.NE.AND.EX P1, PT, R25, RZ, PT, P1 ;  /* 0x000000ff1900720c */ /* 0x000fe40003f25310 */
[----:B------:R-:W-:Y:S02]  /*4d90*/  SEL R21, R21, R20, !P4 ;  /* 0x0000001415157207 */ /* 0x000fe40006000000 */
[----:B------:R-:W-:-:S02]  /*4da0*/  SEL R20, R19, 0xffffffff, P1 ;  /* 0xffffffff13147807 */ /* 0x000fc40000800000 */
[----:B------:R-:W-:Y:S01]  /*4db0*/  SEL R21, R21, 0xffffffff, P1 ;  /* 0xffffffff15157807 */ /* 0x000fe20000800000 */
[----:B------:R-:W-:Y:S06]  /*4dc0*/  RET.REL.NODEC R22 `(_ZN5flash32flash_fwd_splitkv_combine_kernelI23Flash_fwd_kernel_traitsILi192ELi64ELi64ELi4ELb0ELb0EN7cutlass6half_tE19Flash_kernel_traitsILi192ELi64ELi64ELi4ES3_EELi8ELi5ELb0EEEvNS_16Flash_fwd_paramsE) ;  /* 0xffffffb0168c7950 */ /* 0x000fec0003c3ffff */
.L_x_137:
        /* <DEDUP_REMOVED lines=11> */
.L_x_4132:


//--------------------- .text._ZN5flash32flash_fwd_splitkv_combine_kernelI23Flash_fwd_kernel_traitsILi192ELi64ELi64ELi4ELb0ELb0EN7cutlass6half_tE19Flash_kernel_traitsILi192ELi64ELi64ELi4ES3_EELi8ELi4ELb0EEEvNS_16Flash_fwd_paramsE --------------------------
	.section	.text._ZN5flash32flash_fwd_splitkv_combine_kernelI23Flash_fwd_kernel_traitsILi192ELi64ELi64ELi4ELb0ELb0EN7cutlass6half_tE19Flash_kernel_traitsILi192ELi64ELi64ELi4ES3_EELi8ELi4ELb0EEEvNS_16Flash_fwd_paramsE,"ax",@progbits
	.align	128
        .global         _ZN5flash32flash_fwd_splitkv_combine_kernelI23Flash_fwd_kernel_traitsILi192ELi64ELi64ELi4ELb0ELb0EN7cutlass6half_tE19Flash_kernel_traitsILi192ELi64ELi64ELi4ES3_EELi8ELi4ELb0EEEvNS_16Flash_fwd_paramsE
        .type           _ZN5flash32flash_fwd_splitkv_combine_kernelI23Flash_fwd_kernel_traitsILi192ELi64ELi64ELi4ELb0ELb0EN7cutlass6half_tE19Flash_kernel_traitsILi192ELi64ELi64ELi4ES3_EELi8ELi4ELb0EEEvNS_16Flash_fwd_paramsE,@function
        .size           _ZN5flash32flash_fwd_splitkv_combine_kernelI23Flash_fwd_kernel_traitsILi192ELi64ELi64ELi4ELb0ELb0EN7cutlass6half_tE19Flash_kernel_traitsILi192ELi64ELi64ELi4ES3_EELi8ELi4ELb0EEEvNS_16Flash_fwd_paramsE,(.L_x_4133 - _ZN5flash32flash_fwd_splitkv_combine_kernelI23Flash_fwd_kernel_traitsILi192ELi64ELi64ELi4ELb0ELb0EN7cutlass6half_tE19Flash_kernel_traitsILi192ELi64ELi64ELi4ES3_EELi8ELi4ELb0EEEvNS_16Flash_fwd_paramsE)
        .other          _ZN5flash32flash_fwd_splitkv_combine_kernelI23Flash_fwd_kernel_traitsILi192ELi64ELi64ELi4ELb0ELb0EN7cutlass6half_tE19Flash_kernel_traitsILi192ELi64ELi64ELi4ES3_EELi8ELi4ELb0EEEvNS_16Flash_fwd_paramsE,@"STO_CUDA_ENTRY STV_DEFAULT"
_ZN5flash32flash_fwd_splitkv_combine_kernelI23Flash_fwd_kernel_traitsILi192ELi64ELi64ELi4ELb0ELb0EN7cutlass6half_tE19Flash_kernel_traitsILi192ELi64ELi64ELi4ES3_EELi8ELi4ELb0EEEvNS_16Flash_fwd_paramsE:
.text._ZN5flash32flash_fwd_splitkv_combine_kernelI23Flash_fwd_kernel_traitsILi192ELi64ELi64ELi4ELb0ELb0EN7cutlass6half_tE19Flash_kernel_traitsILi192ELi64ELi64ELi4ES3_EELi8ELi4ELb0EEEvNS_16Flash_fwd_paramsE:
        /* <DEDUP_REMOVED lines=23> */
[----:B------:R-:W-:Y:S05]  /*0170*/  CALL.REL.NOINC `($__internal_3_$__cuda_sm20_div_s64) ;  /* 0x0000004400bc7944 */ /* 0x000fea0003c00000 */
[----:B------:R-:W-:Y:S05]  /*0180*/  BRA `(.L_x_139) ;  /* 0x00000000004c7947 */ /* 0x000fea0003800000 */
.L_x_138:
        /* <DEDUP_REMOVED lines=19> */
.L_x_139:
        /* <DEDUP_REMOVED lines=12> */
[----:B------:R-:W-:Y:S05]  /*0380*/  CALL.REL.NOINC `($__internal_3_$__cuda_sm20_div_s64) ;  /* 0x0000004400387944 */ /* 0x000fea0003c00000 */
[----:B------:R-:W-:Y:S02]  /*0390*/  MOV R8, R18 ;  /* 0x0000001200087202 */ /* 0x000fe40000000f00 */
[----:B------:R-:W-:Y:S01]  /*03a0*/  MOV R9, R19 ;  /* 0x0000001300097202 */ /* 0x000fe20000000f00 */
[----:B------:R-:W-:Y:S05]  /*03b0*/  BRA `(.L_x_142) ;  /* 0x00000000004c7947 */ /* 0x000fea0003800000 */
.L_x_141:
        /* <DEDUP_REMOVED lines=19> */
.L_x_142:
[----:B------:R-:W-:Y:S05]  /*04f0*/  BSYNC B0 ;  /* 0x0000000000007941 */ /* 0x000fea0003800000 */
.L_x_140:
        /* <DEDUP_REMOVED lines=42> */
.L_x_144:
        /* <DEDUP_REMOVED lines=19> */
.L_x_145:
[----:B------:R-:W-:Y:S05]  /*08d0*/  BSYNC B0 ;  /* 0x0000000000007941 */ /* 0x000fea0003800000 */
.L_x_143:
[----:B------:R-:W0:Y:S01]  /*08e0*/  LDC R3, c[0x0][0x2c4] ;  /* 0x0000b100ff037b82 */ /* 0x000e220000000800 */
[----:B------:R-:W-:Y:S01]  /*08f0*/  IMAD.MOV.U32 R12, RZ, RZ, RZ ;  /* 0x000000ffff0c7224 */ /* 0x000fe200078e00ff */
        /* <DEDUP_REMOVED lines=9> */
[----:B0-----:R-:W-:-:S04]  /*0990*/  IMAD.MOV R4, RZ, RZ, -R13 ;  /* 0x000000ffff047224 */ /* 0x001fc800078e0a0d */
        /* <DEDUP_REMOVED lines=11> */
[----:B------:R-:W-:Y:S01]  /*0a50*/  @!P2 IMAD.IADD R7, R7, 0x1, -R10 ;  /* 0x000000010707a824 */ /* 0x000fe200078e0a0a */
[----:B------:R-:W-:Y:S02]  /*0a60*/  @!P2 IADD3 R4, R4, 0x1, RZ ;  /* 0x000000010404a810 */ /* 0x000fe40007ffe0ff */
[----:B------:R-:W-:Y:S02]  /*0a70*/  ISETP.NE.AND P2, PT, R3, RZ, PT ;  /* 0x000000ff0300720c */ /* 0x000fe40003f45270 */
[----:B------:R-:W-:Y:S02]  /*0a80*/  ISETP.GE.U32.AND P0, PT, R7, R10, PT ;  /* 0x0000000a0700720c */ /* 0x000fe40003f06070 */
[----:B------:R-:W-:Y:S01]  /*0a90*/  LEA.HI.SX32 R7, R3, 0x1, 0x1 ;  /* 0x0000000103077811 */ /* 0x000fe200078f0aff */
[----:B------:R-:W-:-:S10]  /*0aa0*/  @!P3 IMAD.MOV R7, RZ, RZ, R2 ;  /* 0x000000ffff07b224 */ /* 0x000fd400078e0202 */
[----:B------:R-:W-:-:S04]  /*0ab0*/  @P0 VIADD R4, R4, 0x1 ;  /* 0x0000000104040836 */ /* 0x000fc80000000000 */
[----:B------:R-:W-:Y:S01]  /*0ac0*/  @!P1 IMAD.MOV R4, RZ, RZ, -R4 ;  /* 0x000000ffff049224 */ /* 0x000fe200078e0a04 */
[----:B------:R-:W-:Y:S01]  /*0ad0*/  @!P2 LOP3.LUT R4, RZ, R3, RZ, 0x33, !PT ;  /* 0x00000003ff04a212 */ /* 0x000fe200078e33ff */
[----:B------:R-:W-:-:S04]  /*0ae0*/  IMAD R3, R3, UR5, RZ ;  /* 0x0000000503037c24 */ /* 0x000fc8000f8e02ff */
        /* <DEDUP_REMOVED lines=9> */
[----:B0-----:R-:W-:Y:S01]  /*0b80*/  IADD3 R10, RZ, -R17, RZ ;  /* 0x80000011ff0a7210 */ /* 0x001fe20007ffe0ff */
[----:B------:R-:W-:-:S04]  /*0b90*/  IMAD.MOV.U32 R16, RZ, RZ, RZ ;  /* 0x000000ffff107224 */ /* 0x000fc800078e00ff */
[----:B------:R-:W-:Y:S01]  /*0ba0*/  IMAD R11, R10, R13, RZ ;  /* 0x0000000d0a0b7224 */ /* 0x000fe200078e02ff */
[----:B------:R-:W-:-:S03]  /*0bb0*/  IABS R10, R4 ;  /* 0x00000004000a7213 */ /* 0x000fc60000000000 */
[----:B------:R-:W-:-:S06]  /*0bc0*/  IMAD.HI.U32 R11, R17, R11, R16 ;  /* 0x0000000b110b7227 */ /* 0x000fcc00078e0010 */
[----:B------:R-:W-:-:S04]  /*0bd0*/  IMAD.HI.U32 R11, R11, R10, RZ ;  /* 0x0000000a0b0b7227 */ /* 0x000fc800078e00ff */
[----:B------:R-:W-:Y:S01]  /*0be0*/  IMAD R10, R11, R7, R10 ;  /* 0x000000070b0a7224 */ /* 0x000fe200078e020a */
[----:B------:R-:W-:-:S04]  /*0bf0*/  LOP3.LUT R7, R4, R13, RZ, 0x3c, !PT ;  /* 0x0000000d04077212 */ /* 0x000fc800078e3cff */
[----:B------:R-:W-:Y:S02]  /*0c00*/  ISETP.GT.U32.AND P1, PT, R13, R10, PT ;  /* 0x0000000a0d00720c */ /* 0x000fe40003f24070 */
[----:B------:R-:W-:-:S11]  /*0c10*/  ISETP.GE.AND P0, PT, R7, RZ, PT ;  /* 0x000000ff0700720c */ /* 0x000fd60003f06270 */
[----:B------:R-:W-:Y:S01]  /*0c20*/  @!P1 IMAD.IADD R10, R10, 0x1, -R13 ;  /* 0x000000010a0a9824 */ /* 0x000fe200078e0a0d */
[----:B------:R-:W-:Y:S02]  /*0c30*/  @!P1 IADD3 R11, R11, 0x1, RZ ;  /* 0x000000010b0b9810 */ /* 0x000fe40007ffe0ff */
[----:B------:R-:W-:Y:S02]  /*0c40*/  ISETP.NE.AND P1, PT, R2, RZ, PT ;  /* 0x000000ff0200720c */ /* 0x000fe40003f25270 */
[----:B------:R-:W-:-:S13]  /*0c50*/  ISETP.GE.U32.AND P2, PT, R10, R13, PT ;  /* 0x0000000d0a00720c */ /* 0x000fda0003f46070 */
[----:B------:R-:W-:-:S04]  /*0c60*/  @P2 VIADD R11, R11, 0x1 ;  /* 0x000000010b0b2836 */ /* 0x000fc80000000000 */
[----:B------:R-:W-:-:S04]  /*0c70*/  IMAD.MOV.U32 R7, RZ, RZ, R11 ;  /* 0x000000ffff077224 */ /* 0x000fc800078e000b */
        /* <DEDUP_REMOVED lines=16> */
[----:B------:R-:W-:Y:S02]  /*0d80*/  MOV R34, R18 ;  /* 0x0000001200227202 */ /* 0x000fe40000000f00 */
[----:B------:R-:W-:Y:S01]  /*0d90*/  MOV R35, R19 ;  /* 0x0000001300237202 */ /* 0x000fe20000000f00 */
[----:B------:R-:W-:Y:S05]  /*0da0*/  BRA `(.L_x_148) ;  /* 0x00000000004c7947 */ /* 0x000fea0003800000 */
.L_x_147:
        /* <DEDUP_REMOVED lines=19> */
.L_x_148:
[----:B------:R-:W-:Y:S05]  /*0ee0*/  BSYNC B0 ;  /* 0x0000000000007941 */ /* 0x000fea0003800000 */
.L_x_146:
        /* <DEDUP_REMOVED lines=43> */
.L_x_150:
        /* <DEDUP_REMOVED lines=19> */
.L_x_151:
[----:B------:R-:W-:Y:S05]  /*12d0*/  BSYNC B0 ;  /* 0x0000000000007941 */ /* 0x000fea0003800000 */
.L_x_149:
[----:B------:R-:W0:Y:S01]  /*12e0*/  LDC R9, c[0x0][0x2c4] ;  /* 0x0000b100ff097b82 */ /* 0x000e220000000800 */
[----:B------:R-:W1:Y:S01]  /*12f0*/  S2R R16, SR_TID.X ;  /* 0x0000000000107919 */ /* 0x000e620000002100 */
[----:B------:R-:W-:Y:S01]  /*1300*/  ISETP.GT.AND P4, PT, R3, RZ, PT ;  /* 0x000000ff0300720c */ /* 0x000fe20003f84270 */
[----:B------:R-:W-:Y:S01]  /*1310*/  ULDC UR5, c[0x0][0x3c4] ;  /* 0x0000f10000057ab9 */ /* 0x000fe20000000800 */
[----:B------:R-:W-:Y:S01]  /*1320*/  ULDC.64 UR8, c[0x0][0x208] ;  /* 0x0000820000087ab9 */ /* 0x000fe20000000a00 */
[----:B------:R-:W-:Y:S01]  /*1330*/  BSSY B0, `(.L_x_152) ;  /* 0x000003e000007945 */ /* 0x000fe20003800000 */
[----:B------:R-:W-:Y:S01]  /*1340*/  IMAD.MOV.U32 R30, RZ, RZ, -0x800000 ;  /* 0xff800000ff1e7424 */ /* 0x000fe200078e00ff */
[----:B0-----:R-:W-:-:S04]  /*1350*/  IABS R8, R9 ;  /* 0x0000000900087213 */ /* 0x001fc80000000000 */
[----:B------:R-:W0:Y:S01]  /*1360*/  I2F.RP R17, R8 ;  /* 0x0000000800117306 */ /* 0x000e220000209400 */
[----:B-1----:R-:W-:-:S07]  /*1370*/  ISETP.GT.AND P1, PT, R16, 0x7f, PT ;  /* 0x0000007f1000780c */ /* 0x002fce0003f24270 */
        /* <DEDUP_REMOVED lines=9> */
[----:B------:R-:W-:Y:S02]  /*1410*/  ISETP.GE.AND P2, PT, R6, RZ, PT ;  /* 0x000000ff0600720c */ /* 0x000fe40003f46270 */
[----:B------:R-:W-:Y:S01]  /*1420*/  SHF.R.S32.HI R6, RZ, 0x1f, R3 ;  /* 0x0000001fff067819 */ /* 0x000fe20000011403 */
[----:B------:R-:W-:-:S04]  /*1430*/  IMAD.HI.U32 R17, R18, R7, RZ ;  /* 0x0000000712117227 */ /* 0x000fc800078e00ff */
[----:B------:R-:W-:-:S04]  /*1440*/  IMAD.MOV R18, RZ, RZ, -R17 ;  /* 0x000000ffff127224 */ /* 0x000fc800078e0a11 */
[C---:B------:R-:W-:Y:S01]  /*1450*/  IMAD R19, R8.reuse, R18, R7 ;  /* 0x0000001208137224 */ /* 0x040fe200078e0207 */
[----:B------:R-:W-:Y:S01]  /*1460*/  LEA.HI.SX32 R18, R3, 0x1, 0x1 ;  /* 0x0000000103127811 */ /* 0x000fe200078f0aff */
[----:B------:R-:W0:Y:S01]  /*1470*/  @!P1 S2R R7, SR_CgaCtaId ;  /* 0x0000000000079919 */ /* 0x000e220000008800 */
[----:B------:R-:W-:Y:S02]  /*1480*/  @!P4 IMAD.MOV R18, RZ, RZ, R6 ;  /* 0x000000ffff12c224 */ /* 0x000fe400078e0206 */
[----:B------:R-:W-:-:S13]  /*1490*/  ISETP.GT.U32.AND P0, PT, R8, R19, PT ;  /* 0x000000130800720c */ /* 0x000fda0003f04070 */
[----:B------:R-:W-:Y:S02]  /*14a0*/  @!P0 IMAD.IADD R19, R19, 0x1, -R8 ;  /* 0x0000000113138824 */ /* 0x000fe400078e0a08 */
[----:B------:R-:W-:Y:S01]  /*14b0*/  @!P0 VIADD R17, R17, 0x1 ;  /* 0x0000000111118836 */ /* 0x000fe20000000000 */
[----:B------:R-:W-:Y:S02]  /*14c0*/  ISETP.NE.AND P0, PT, R9, RZ, PT ;  /* 0x000000ff0900720c */ /* 0x000fe40003f05270 */
[----:B------:R-:W-:Y:S02]  /*14d0*/  ISETP.GE.U32.AND P3, PT, R19, R8, PT ;  /* 0x000000081300720c */ /* 0x000fe40003f66070 */
[----:B------:R-:W-:Y:S02]  /*14e0*/  SHF.R.S32.HI R19, RZ, 0x1f, R16 ;  /* 0x0000001fff137819 */ /* 0x000fe40000011410 */
[----:B------:R-:W-:Y:S02]  /*14f0*/  @!P1 MOV R8, 0x400 ;  /* 0x0000040000089802 */ /* 0x000fe40000000f00 */
[----:B------:R-:W-:-:S04]  /*1500*/  LEA.HI R6, R19, R16, RZ, 0x3 ;  /* 0x0000001013067211 */ /* 0x000fc800078f18ff */
[----:B------:R-:W-:-:S03]  /*1510*/  SHF.R.S32.HI R24, RZ, 0x3, R6 ;  /* 0x00000003ff187819 */ /* 0x000fc60000011406 */
[----:B------:R-:W-:-:S04]  /*1520*/  @P3 VIADD R17, R17, 0x1 ;  /* 0x0000000111113836 */ /* 0x000fc80000000000 */
[----:B------:R-:W-:Y:S01]  /*1530*/  @!P2 IMAD.MOV R17, RZ, RZ, -R17 ;  /* 0x000000ffff11a224 */ /* 0x000fe200078e0a11 */
[----:B------:R-:W-:Y:S02]  /*1540*/  @!P0 LOP3.LUT R17, RZ, R9, RZ, 0x33, !PT ;  /* 0x00000009ff118212 */ /* 0x000fe400078e33ff */
[----:B------:R-:W-:-:S03]  /*1550*/  ISETP.GE.AND P0, PT, R24, UR5, PT ;  /* 0x0000000518007c0c */ /* 0x000fc6000bf06270 */
[----:B------:R-:W-:Y:S01]  /*1560*/  IMAD R3, R18, R17, RZ ;  /* 0x0000001112037224 */ /* 0x000fe200078e02ff */
[----:B0-----:R-:W-:Y:S01]  /*1570*/  @!P1 LEA R17, R7, R8, 0x18 ;  /* 0x0000000807119211 */ /* 0x001fe200078ec0ff */
[----:B------:R-:W-:Y:S01]  /*1580*/  IMAD.MOV.U32 R18, RZ, RZ, -0x800000 ;  /* 0xff800000ff127424 */ /* 0x000fe200078e00ff */
[----:B------:R-:W-:Y:S02]  /*1590*/  LOP3.LUT R7, R6, 0xfffffff8, RZ, 0xc0, !PT ;  /* 0xfffffff806077812 */ /* 0x000fe400078ec0ff */
[----:B------:R-:W-:Y:S01]  /*15a0*/  IABS R27, R3 ;  /* 0x00000003001b7213 */ /* 0x000fe20000000000 */
[----:B------:R-:W-:Y:S02]  /*15b0*/  @!P1 IMAD R17, R24, 0x24, R17 ;  /* 0x0000002418119824 */ /* 0x000fe400078e0211 */
[----:B------:R-:W-:Y:S02]  /*15c0*/  IMAD.IADD R8, R16, 0x1, -R7 ;  /* 0x0000000110087824 */ /* 0x000fe400078e0a07 */
[----:B------:R-:W-:-:S02]  /*15d0*/  VIADD R22, R27, UR4 ;  /* 0x000000041b167c36 */ /* 0x000fc40008000000 */
[----:B------:R-:W-:Y:S01]  /*15e0*/  @!P1 IMAD R17, R8, 0x4, R17 ;  /* 0x0000000408119824 */ /* 0x000fe200078e0211 */
[----:B------:R-:W-:Y:S06]  /*15f0*/  @P0 BRA `(.L_x_153) ;  /* 0x0000000000440947 */ /* 0x000fec0003800000 */
[----:B------:R-:W-:Y:S02]  /*1600*/  IADD3 R25, P2, R28, -UR7, RZ ;  /* 0x800000071c197c10 */ /* 0x000fe4000ff5e0ff */
[----:B------:R-:W-:Y:S02]  /*1610*/  SHF.R.S32.HI R7, RZ, 0x1f, R8 ;  /* 0x0000001fff077819 */ /* 0x000fe40000011408 */
[----:B------:R-:W-:Y:S02]  /*1620*/  ISETP.GT.U32.AND P0, PT, R25, R8, PT ;  /* 0x000000081900720c */ /* 0x000fe40003f04070 */
[----:B------:R-:W-:-:S04]  /*1630*/  IADD3.X R6, R5, ~UR6, RZ, P2, !PT ;  /* 0x8000000605067c10 */ /* 0x000fc800097fe4ff */
[----:B------:R-:W-:-:S13]  /*1640*/  ISETP.GT.AND.EX P0, PT, R6, R7, PT, P0 ;  /* 0x000000070600720c */ /* 0x000fda0003f04300 */
[----:B------:R-:W-:Y:S05]  /*1650*/  @!P0 BRA `(.L_x_153) ;  /* 0x00000000002c8947 */ /* 0x000fea0003800000 */
[----:B------:R-:W-:Y:S01]  /*1660*/  IADD3 R32, P0, R8, UR7, RZ ;  /* 0x0000000708207c10 */ /* 0x000fe2000ff1e0ff */
[----:B------:R-:W-:Y:S01]  /*1670*/  IMAD R25, R5, R24, RZ ;  /* 0x0000001805197224 */ /* 0x000fe200078e02ff */
[----:B------:R-:W-:Y:S01]  /*1680*/  SHF.R.S32.HI R6, RZ, 0x1f, R24 ;  /* 0x0000001fff067819 */ /* 0x000fe20000011418 */
[----:B------:R-:W-:Y:S01]  /*1690*/  ULDC.64 UR4, c[0x0][0x2b8] ;  /* 0x0000ae0000047ab9 */ /* 0x000fe20000000a00 */
[----:B------:R-:W-:-:S03]  /*16a0*/  IADD3.X R33, R7, UR6, RZ, P0, !PT ;  /* 0x0000000607217c10 */ /* 0x000fc600087fe4ff */
[C---:B------:R-:W-:Y:S02]  /*16b0*/  IMAD R6, R28.reuse, R6, R25 ;  /* 0x000000061c067224 */ /* 0x040fe400078e0219 */
[----:B------:R-:W-:-:S04]  /*16c0*/  IMAD.WIDE.U32 R32, R28, R24, R32 ;  /* 0x000000181c207225 */ /* 0x000fc800078e0020 */
[----:B------:R-:W-:Y:S01]  /*16d0*/  IMAD.IADD R6, R33, 0x1, R6 ;  /* 0x0000000121067824 */ /* 0x000fe200078e0206 */
[----:B------:R-:W-:-:S04]  /*16e0*/  LEA R24, P0, R32, UR4, 0x2 ;  /* 0x0000000420187c11 */ /* 0x000fc8000f8010ff */
[----:B------:R-:W-:-:S05]  /*16f0*/  LEA.HI.X R25, R32, UR5, R6, 0x2, P0 ;  /* 0x0000000520197c11 */ /* 0x000fca00080f1406 */
[----:B------:R0:W5:Y:S04]  /*1700*/  LDG.E R18, desc[UR8][R24.64] ;  /* 0x0000000818127981 */ /* 0x000168000c1e1900 */
.L_x_153:
[----:B------:R-:W-:Y:S05]  /*1710*/  BSYNC B0 ;  /* 0x0000000000007941 */ /* 0x000fea0003800000 */
.L_x_152:
[----:B-----5:R1:W-:Y:S01]  /*1720*/  @!P1 STS [R17], R18 ;  /* 0x0000001211009388 */ /* 0x0203e20000000800 */
[----:B------:R-:W-:Y:S01]  /*1730*/  BSSY B0, `(.L_x_154) ;  /* 0x000000d000007945 */ /* 0x000fe20003800000 */
[----:B------:R-:W-:Y:S06]  /*1740*/  BAR.SYNC.DEFER_BLOCKING 0x0 ;  /* 0x0000000000007b1d */ /* 0x000fec0000010000 */
[----:B------:R-:W-:Y:S05]  /*1750*/  @P1 BRA `(.L_x_155) ;  /* 0x0000000000281947 */ /* 0x000fea0003800000 */
[----:B------:R-:W2:Y:S01]  /*1760*/  S2R R6, SR_CgaCtaId ;  /* 0x0000000000067919 */ /* 0x000ea20000008800 */
[----:B------:R-:W-:Y:S02]  /*1770*/  LEA.HI R8, R19, R16, RZ, 0x4 ;  /* 0x0000001013087211 */ /* 0x000fe400078f20ff */
[----:B------:R-:W-:Y:S02]  /*1780*/  MOV R7, 0x400 ;  /* 0x0000040000077802 */ /* 0x000fe40000000f00 */
[----:B-1----:R-:W-:-:S05]  /*1790*/  LOP3.LUT R17, R8, 0xfffffff0, RZ, 0xc0, !PT ;  /* 0xfffffff008117812 */ /* 0x002fca00078ec0ff */
[----:B------:R-:W-:Y:S01]  /*17a0*/  IMAD.IADD R17, R16, 0x1, -R17 ;  /* 0x0000000110117824 */ /* 0x000fe200078e0a11 */
[----:B--2---:R-:W-:Y:S02]  /*17b0*/  LEA R6, R6, R7, 0x18 ;  /* 0x0000000706067211 */ /* 0x004fe400078ec0ff */
[----:B------:R-:W-:-:S03]  /*17c0*/  SHF.R.S32.HI R7, RZ, 0x4, R8 ;  /* 0x00000004ff077819 */ /* 0x000fc60000011408 */
[----:B------:R-:W-:-:S04]  /*17d0*/  IMAD R6, R17, 0x24, R6 ;  /* 0x0000002411067824 */ /* 0x000fc800078e0206 */
[----:B------:R-:W-:-:S05]  /*17e0*/  IMAD R6, R7, 0x4, R6 ;  /* 0x0000000407067824 */ /* 0x000fca00078e0206 */
[----:B------:R2:W3:Y:S02]  /*17f0*/  LDS R30, [R6] ;  /* 0x00000000061e7984 */ /* 0x0004e40000000800 */
.L_x_155:
[----:B------:R-:W-:Y:S05]  /*1800*/  BSYNC B0 ;  /* 0x0000000000007941 */ /* 0x000fea0003800000 */
.L_x_154:
[----:B-1-3--:R-:W1:Y:S01]  /*1810*/  SHFL.BFLY PT, R17, R30, 0x8, 0x1f ;  /* 0x0d001f001e117f89 */ /* 0x00ae6200000e0000 */
[----:B------:R-:W3:Y:S01]  /*1820*/  I2F.RP R18, R27 ;  /* 0x0000001b00127306 */ /* 0x000ee20000209400 */
[----:B------:R-:W-:Y:S01]  /*1830*/  ISETP.GT.AND P5, PT, R3, RZ, PT ;  /* 0x000000ff0300720c */ /* 0x000fe20003fa4270 */
[----:B------:R-:W-:Y:S06]  /*1840*/  BSSY B1, `(.L_x_156) ;  /* 0x0000231000017945 */ /* 0x000fec0003800000 */
[----:B---3--:R-:W3:Y:S01]  /*1850*/  MUFU.RCP R18, R18 ;  /* 0x0000001200127308 */ /* 0x008ee20000001000 */
[----:B-1----:R-:W-:-:S05]  /*1860*/  FMNMX.FTZ R17, R17, R30, !PT ;  /* 0x0000001e11117209 */ /* 0x002fca0007810000 */
[----:B------:R-:W1:Y:S01]  /*1870*/  SHFL.BFLY PT, R8, R17, 0x4, 0x1f ;  /* 0x0c801f0011087f89 */ /* 0x000e6200000e0000 */
[----:B---3--:R-:W-:Y:S01]  /*1880*/  VIADD R32, R18, 0xffffffe ;  /* 0x0ffffffe12207836 */ /* 0x008fe20000000000 */
[----:B------:R-:W-:-:S03]  /*1890*/  IABS R18, R22 ;  /* 0x0000001600127213 */ /* 0x000fc60000000000 */
[----:B------:R3:W-:Y:S02]  /*18a0*/  F2I.FTZ.U32.TRUNC.NTZ R33, R32 ;  /* 0x0000002000217305 */ /* 0x0007e4000021f000 */
[----:B---3--:R-:W-:Y:S01]  /*18b0*/  IMAD.MOV.U32 R32, RZ, RZ, RZ ;  /* 0x000000ffff207224 */ /* 0x008fe200078e00ff */
[----:B-1----:R-:W-:Y:S02]  /*18c0*/  FMNMX.FTZ R8, R17, R8, !PT ;  /* 0x0000000811087209 */ /* 0x002fe40007810000 */
[----:B------:R-:W1:Y:S03]  /*18d0*/  LDC R17, c[0x0][0x270] ;  /* 0x00009c00ff117b82 */ /* 0x000e660000000800 */
[----:B0-----:R-:W0:Y:S01]  /*18e0*/  SHFL.BFLY PT, R25, R8, 0x2, 0x1f ;  /* 0x0c401f0008197f89 */ /* 0x001e2200000e0000 */
[----:B-1----:R-:W-:Y:S02]  /*18f0*/  IABS R26, R17 ;  /* 0x00000011001a7213 */ /* 0x002fe40000000000 */
[----:B0-----:R-:W-:-:S02]  /*1900*/  FMNMX.FTZ R25, R8, R25, !PT ;  /* 0x0000001908197209 */ /* 0x001fc40007810000 */
[----:B------:R-:W0:Y:S03]  /*1910*/  I2F.U32.RP R24, R26 ;  /* 0x0000001a00187306 */ /* 0x000e260000209000 */
[----:B--2---:R-:W1:Y:S02]  /*1920*/  SHFL.BFLY PT, R6, R25, 0x1, 0x1f ;  /* 0x0c201f0019067f89 */ /* 0x004e6400000e0000 */
[----:B-1----:R-:W-:-:S04]  /*1930*/  FMNMX.FTZ R6, R25, R6, !PT ;  /* 0x0000000619067209 */ /* 0x002fc80007810000 */
[----:B------:R-:W-:-:S04]  /*1940*/  FSETP.NEU.FTZ.AND P0, PT, R6, -INF , PT ;  /* 0xff8000000600780b */ /* 0x000fc80003f1d000 */
[----:B------:R-:W-:Y:S02]  /*1950*/  FSEL R7, R6, RZ, P0 ;  /* 0x000000ff06077208 */ /* 0x000fe40000000000 */
[----:B0-----:R-:W0:Y:S01]  /*1960*/  MUFU.RCP R6, R24 ;  /* 0x0000001800067308 */ /* 0x001e220000001000 */
[----:B------:R-:W-:Y:S02]  /*1970*/  ISETP.GT.AND P0, PT, R2, RZ, PT ;  /* 0x000000ff0200720c */ /* 0x000fe40003f04270 */
[----:B------:R-:W-:-:S04]  /*1980*/  FADD.FTZ R36, -R7, R30 ;  /* 0x0000001e07247221 */ /* 0x000fc80000010100 */
[----:B------:R-:W-:-:S06]  /*1990*/  FMUL.FTZ R36, R36, 1.4426950216293334961 ;  /* 0x3fb8aa3b24247820 */ /* 0x000fcc0000410000 */
[----:B------:R-:W1:Y:S01]  /*19a0*/  MUFU.EX2 R36, R36 ;  /* 0x0000002400247308 */ /* 0x000e620000000800 */
[----:B0-----:R-:W-:Y:S01]  /*19b0*/  VIADD R38, R6, 0xffffffe ;  /* 0x0ffffffe06267836 */ /* 0x001fe20000000000 */
[----:B------:R-:W-:Y:S01]  /*19c0*/  IABS R24, R4 ;  /* 0x0000000400187213 */ /* 0x000fe20000000000 */
[----:B------:R-:W-:Y:S01]  /*19d0*/  IMAD.MOV R6, RZ, RZ, -R33 ;  /* 0x000000ffff067224 */ /* 0x000fe200078e0a21 */
[----:B------:R-:W-:-:S04]  /*19e0*/  LOP3.LUT R4, R4, R17, RZ, 0x3c, !PT ;  /* 0x0000001104047212 */ /* 0x000fc800078e3cff */
[----:B------:R-:W0:Y:S01]  /*19f0*/  F2I.FTZ.U32.TRUNC.NTZ R39, R38 ;  /* 0x0000002600277305 */ /* 0x000e22000021f000 */
[----:B------:R-:W-:Y:S01]  /*1a00*/  IMAD R25, R6, R27, RZ ;  /* 0x0000001b06197224 */ /* 0x000fe200078e02ff */
[----:B------:R-:W-:-:S03]  /*1a10*/  IABS R6, R3 ;  /* 0x0000000300067213 */ /* 0x000fc60000000000 */
[----:B------:R-:W-:Y:S01]  /*1a20*/  IMAD.HI.U32 R25, R33, R25, R32 ;  /* 0x0000001921197227 */ /* 0x000fe200078e0020 */
[----:B------:R-:W-:Y:S01]  /*1a30*/  IABS R33, R17 ;  /* 0x0000001100217213 */ /* 0x000fe20000000000 */
[----:B-1----:R-:W1:Y:S02]  /*1a40*/  SHFL.BFLY PT, R31, R36, 0x8, 0x1f ;  /* 0x0d001f00241f7f89 */ /* 0x002e6400000e0000 */
[----:B------:R-:W-:Y:S02]  /*1a50*/  IMAD.MOV R6, RZ, RZ, -R6 ;  /* 0x000000ffff067224 */ /* 0x000fe400078e0a06 */
[----:B------:R-:W-:-:S04]  /*1a60*/  IMAD.HI.U32 R25, R25, R18, RZ ;  /* 0x0000001219197227 */ /* 0x000fc800078e00ff */
[----:B------:R-:W-:Y:S02]  /*1a70*/  IMAD R6, R25, R6, R18 ;  /* 0x0000000619067224 */ /* 0x000fe400078e0212 */
[----:B0-----:R-:W-:Y:S02]  /*1a80*/  IMAD.MOV R37, RZ, RZ, -R39 ;  /* 0x000000ffff257224 */ /* 0x001fe400078e0a27 */
[----:B------:R-:W-:Y:S01]  /*1a90*/  IMAD.MOV.U32 R38, RZ, RZ, RZ ;  /* 0x000000ffff267224 */ /* 0x000fe200078e00ff */
[----:B------:R-:W-:Y:S01]  /*1aa0*/  ISETP.GT.U32.AND P1, PT, R27, R6, PT ;  /* 0x000000061b00720c */ /* 0x000fe20003f24070 */
[----:B------:R-:W-:Y:S02]  /*1ab0*/  IMAD R37, R37, R26, RZ ;  /* 0x0000001a25257224 */ /* 0x000fe400078e02ff */
[----:B------:R-:W-:Y:S02]  /*1ac0*/  IMAD.MOV R33, RZ, RZ, -R33 ;  /* 0x000000ffff217224 */ /* 0x000fe400078e0a21 */
[----:B------:R-:W-:-:S06]  /*1ad0*/  IMAD.HI.U32 R37, R39, R37, R38 ;  /* 0x0000002527257227 */ /* 0x000fcc00078e0026 */
[----:B------:R-:W-:-:S04]  /*1ae0*/  IMAD.HI.U32 R32, R37, R24, RZ ;  /* 0x0000001825207227 */ /* 0x000fc800078e00ff */
[----:B-1----:R-:W-:Y:S01]  /*1af0*/  FADD.FTZ R31, R36, R31 ;  /* 0x0000001f241f7221 */ /* 0x002fe20000010000 */
[----:B------:R-:W-:Y:S01]  /*1b00*/  IMAD.HI.U32 R36, R37, R18, RZ ;  /* 0x0000001225247227 */ /* 0x000fe200078e00ff */
[----:B------:R-:W-:-:S03]  /*1b10*/  LOP3.LUT R37, R22, R27, RZ, 0x3c, !PT ;  /* 0x0000001b16257212 */ /* 0x000fc600078e3cff */
[----:B------:R-:W0:Y:S01]  /*1b20*/  SHFL.BFLY PT, R8, R31, 0x4, 0x1f ;  /* 0x0c801f001f087f89 */ /* 0x000e2200000e0000 */
[----:B------:R-:W-:Y:S01]  /*1b30*/  LOP3.LUT R22, R22, R17, RZ, 0x3c, !PT ;  /* 0x0000001116167212 */ /* 0x000fe200078e3cff */
[----:B------:R-:W-:Y:S02]  /*1b40*/  @!P1 IMAD.IADD R6, R6, 0x1, -R27 ;  /* 0x0000000106069824 */ /* 0x000fe400078e0a1b */
[----:B------:R-:W-:Y:S01]  /*1b50*/  @!P1 VIADD R25, R25, 0x1 ;  /* 0x0000000119199836 */ /* 0x000fe20000000000 */
[----:B------:R-:W-:Y:S02]  /*1b60*/  ISETP.NE.AND P1, PT, R3, RZ, PT ;  /* 0x000000ff0300720c */ /* 0x000fe40003f25270 */
[----:B------:R-:W-:Y:S02]  /*1b70*/  ISETP.GE.U32.AND P4, PT, R6, R27, PT ;  /* 0x0000001b0600720c */ /* 0x000fe40003f86070 */
[----:B------:R-:W-:-:S11]  /*1b80*/  SHF.R.S32.HI R6, RZ, 0x1f, R2 ;  /* 0x0000001fff067819 */ /* 0x000fd60000011402 */
[----:B------:R-:W-:Y:S02]  /*1b90*/  @P4 VIADD R25, R25, 0x1 ;  /* 0x0000000119194836 */ /* 0x000fe40000000000 */
[----:B0-----:R-:W-:Y:S01]  /*1ba0*/  FADD.FTZ R8, R31, R8 ;  /* 0x000000081f087221 */ /* 0x001fe20000010000 */
[-C--:B------:R-:W-:Y:S02]  /*1bb0*/  IMAD R31, R32, R33.reuse, R24 ;  /* 0x00000021201f7224 */ /* 0x080fe400078e0218 */
[----:B------:R-:W-:Y:S01]  /*1bc0*/  IMAD R33, R36, R33, R18 ;  /* 0x0000002124217224 */ /* 0x000fe200078e0212 */
[----:B------:R-:W-:Y:S01]  /*1bd0*/  LEA.HI.SX32 R18, R2, 0x1, 0x1 ;  /* 0x0000000102127811 */ /* 0x000fe200078f0aff */
[----:B------:R-:W0:Y:S01]  /*1be0*/  SHFL.BFLY PT, R29, R8, 0x2, 0x1f ;  /* 0x0c401f00081d7f89 */ /* 0x000e2200000e0000 */
[C---:B------:R-:W-:Y:S01]  /*1bf0*/  ISETP.GT.U32.AND P3, PT, R26.reuse, R31, PT ;  /* 0x0000001f1a00720c */ /* 0x040fe20003f64070 */
[----:B------:R-:W-:Y:S01]  /*1c00*/  @!P0 IMAD.MOV R18, RZ, RZ, R6 ;  /* 0x000000ffff128224 */ /* 0x000fe200078e0206 */
[----:B------:R-:W-:Y:S01]  /*1c10*/  ISETP.GT.U32.AND P2, PT, R26, R33, PT ;  /* 0x000000211a00720c */ /* 0x000fe20003f44070 */
[----:B------:R-:W1:Y:S01]  /*1c20*/  LDC.U8 R24, c[0x0][0x3d9] ;  /* 0x0000f640ff187b82 */ /* 0x000e620000000000 */
[----:B------:R-:W-:-:S02]  /*1c30*/  ISETP.GE.AND P0, PT, R37, RZ, PT ;  /* 0x000000ff2500720c */ /* 0x000fc40003f06270 */
[----:B------:R-:W-:-:S07]  /*1c40*/  LEA.HI.SX32 R6, R3, 0x1, 0x1 ;  /* 0x0000000103067811 */ /* 0x000fce00078f0aff */
[--C-:B------:R-:W-:Y:S02]  /*1c50*/  @!P3 IMAD.IADD R31, R31, 0x1, -R26.reuse ;  /* 0x000000011f1fb824 */ /* 0x100fe400078e0a1a */
[----:B------:R-:W-:Y:S02]  /*1c60*/  @!P2 IMAD.IADD R33, R33, 0x1, -R26 ;  /* 0x000000012121a824 */ /* 0x000fe400078e0a1a */
[----:B------:R-:W-:Y:S01]  /*1c70*/  @!P0 IMAD.MOV R25, RZ, RZ, -R25 ;  /* 0x000000ffff198224 */ /* 0x000fe200078e0a19 */
[----:B------:R-:W-:Y:S01]  /*1c80*/  ISETP.GE.U32.AND P4, PT, R31, R26, PT ;  /* 0x0000001a1f00720c */ /* 0x000fe20003f86070 */
[----:B------:R-:W-:Y:S01]  /*1c90*/  @!P3 VIADD R32, R32, 0x1 ;  /* 0x000000012020b836 */ /* 0x000fe20000000000 */
[----:B------:R-:W-:Y:S01]  /*1ca0*/  @!P1 LOP3.LUT R25, RZ, R27, RZ, 0x33, !PT ;  /* 0x0000001bff199212 */ /* 0x000fe200078e33ff */
[----:B------:R-:W-:Y:S01]  /*1cb0*/  @!P2 VIADD R36, R36, 0x1 ;  /* 0x000000012424a836 */ /* 0x000fe20000000000 */
[----:B------:R-:W-:Y:S01]  /*1cc0*/  ISETP.GE.AND P1, PT, R4, RZ, PT ;  /* 0x000000ff0400720c */ /* 0x000fe20003f26270 */
[----:B0-----:R-:W-:Y:S01]  /*1cd0*/  FADD.FTZ R29, R8, R29 ;  /* 0x0000001d081d7221 */ /* 0x001fe20000010000 */
[----:B------:R-:W-:-:S02]  /*1ce0*/  ISETP.GE.AND P3, PT, R22, RZ, PT ;  /* 0x000000ff1600720c */ /* 0x000fc40003f66270 */
[----:B------:R-:W-:Y:S02]  /*1cf0*/  LOP3.LUT R27, RZ, R17, RZ, 0x33, !PT ;  /* 0x00000011ff1b7212 */ /* 0x000fe400078e33ff */
[----:B------:R-:W0:Y:S01]  /*1d00*/  SHFL.BFLY PT, R8, R29, 0x1, 0x1f ;  /* 0x0c201f001d087f89 */ /* 0x000e2200000e0000 */
[----:B-1----:R-:W-:Y:S02]  /*1d10*/  ISETP.NE.AND P2, PT, R24, RZ, PT ;  /* 0x000000ff1800720c */ /* 0x002fe40003f45270 */
[----:B------:R-:W-:Y:S01]  /*1d20*/  @P4 VIADD R32, R32, 0x1 ;  /* 0x0000000120204836 */ /* 0x000fe20000000000 */
[C---:B------:R-:W-:Y:S02]  /*1d30*/  LOP3.LUT P4, RZ, R16.reuse, 0xf, RZ, 0xc0, !PT ;  /* 0x0000000f10ff7812 */ /* 0x040fe4000788c0ff */
[----:B------:R-:W-:Y:S01]  /*1d40*/  SEL R9, R9, 0x1, !P2 ;  /* 0x0000000109097807 */ /* 0x000fe20005000000 */
[----:B------:R-:W-:Y:S01]  /*1d50*/  @!P1 IMAD.MOV R32, RZ, RZ, -R32 ;  /* 0x000000ffff209224 */ /* 0x000fe200078e0a20 */
[----:B------:R-:W-:-:S02]  /*1d60*/  ISETP.GT.OR P4, PT, R16, 0x7f, P4 ;  /* 0x0000007f1000780c */ /* 0x000fc40002784670 */
[----:B------:R-:W-:Y:S01]  /*1d70*/  ISETP.LT.U32.AND P1, PT, R20, R25, PT ;  /* 0x000000191400720c */ /* 0x000fe20003f21070 */
[----:B0-----:R-:W-:Y:S01]  /*1d80*/  FADD.FTZ R8, R29, R8 ;  /* 0x000000081d087221 */ /* 0x001fe20000010000 */
[----:B------:R-:W-:-:S04]  /*1d90*/  SHF.R.S32.HI R29, RZ, 0x1f, R3 ;  /* 0x0000001fff1d7819 */ /* 0x000fc80000011403 */
[----:B------:R-:W-:Y:S01]  /*1da0*/  FSETP.NE.FTZ.AND P0, PT, R8, RZ, PT ;  /* 0x000000ff0800720b */ /* 0x000fe20003f15000 */
[----:B------:R-:W-:Y:S01]  /*1db0*/  @!P5 IMAD.MOV R6, RZ, RZ, R29 ;  /* 0x000000ffff06d224 */ /* 0x000fe200078e021d */
[----:B------:R-:W-:Y:S02]  /*1dc0*/  ISETP.GE.U32.AND P5, PT, R33, R26, PT ;  /* 0x0000001a2100720c */ /* 0x000fe40003fa6070 */
[----:B------:R-:W-:-:S04]  /*1dd0*/  SHF.R.S32.HI R33, RZ, 0x1f, R25 ;  /* 0x0000001fff217819 */ /* 0x000fc80000011419 */
[----:B------:R-:W-:-:S05]  /*1de0*/  ISETP.LT.AND.EX P1, PT, R21, R33, PT, P1 ;  /* 0x000000211500720c */ /* 0x000fca0003f21310 */
[----:B------:R-:W0:Y:S02]  /*1df0*/  @P0 MUFU.LG2 R4, R8 ;  /* 0x0000000800040308 */ /* 0x000e240000000c00 */
[----:B------:R-:W-:Y:S01]  /*1e00*/  @P5 VIADD R36, R36, 0x1 ;  /* 0x0000000124245836 */ /* 0x000fe20000000000 */
[----:B------:R-:W-:-:S03]  /*1e10*/  ISETP.NE.AND P5, PT, R17, RZ, PT ;  /* 0x000000ff1100720c */ /* 0x000fc60003fa5270 */
[----:B------:R-:W-:Y:S01]  /*1e20*/  @!P3 IMAD.MOV R36, RZ, RZ, -R36 ;  /* 0x000000ffff24b224 */ /* 0x000fe200078e0a24 */
[----:B------:R-:W-:-:S04]  /*1e30*/  SEL R32, R27, R32, !P5 ;  /* 0x000000201b207207 */ /* 0x000fc80006800000 */
[----:B------:R-:W-:Y:S01]  /*1e40*/  SEL R36, R27, R36, !P5 ;  /* 0x000000241b247207 */ /* 0x000fe20006800000 */
[-C--:B------:R-:W-:Y:S02]  /*1e50*/  IMAD R31, R32, R9.reuse, RZ ;  /* 0x00000009201f7224 */ /* 0x080fe400078e02ff */
[----:B------:R-:W-:Y:S02]  /*1e60*/  IMAD.MOV.U32 R27, RZ, RZ, 0x7f800000 ;  /* 0x7f800000ff1b7424 */ /* 0x000fe400078e00ff */
[----:B------:R-:W-:Y:S02]  /*1e70*/  IMAD R29, R36, R9, RZ ;  /* 0x00000009241d7224 */ /* 0x000fe400078e02ff */
[----:B0-----:R-:W-:Y:S01]  /*1e80*/  @P0 FFMA.FTZ R27, R4, 0.69314718246459960938, R7 ;  /* 0x3f317218041b0823 */ /* 0x001fe20000010007 */
[----:B------:R-:W-:Y:S01]  /*1e90*/  SEL R9, R20, R25, P1 ;  /* 0x0000001914097207 */ /* 0x000fe20000800000 */
[----:B------:R-:W-:Y:S01]  /*1ea0*/  IMAD R7, R18, R31, RZ ;  /* 0x0000001f12077224 */ /* 0x000fe200078e02ff */
[----:B------:R-:W-:Y:S01]  /*1eb0*/  SEL R8, R21, R33, P1 ;  /* 0x0000002115087207 */ /* 0x000fe20000800000 */
[----:B------:R-:W-:Y:S01]  /*1ec0*/  IMAD R6, R29, R6, RZ ;  /* 0x000000061d067224 */ /* 0x000fe200078e02ff */
[----:B------:R-:W-:Y:S06]  /*1ed0*/  @P4 BRA `(.L_x_157) ;  /* 0x0000001c001c4947 */ /* 0x000fec0003800000 */
[----:B------:R-:W-:Y:S01]  /*1ee0*/  ULDC.U8 UR4, c[0x0][0x3d8] ;  /* 0x0000f60000047ab9 */ /* 0x000fe20000000000 */
[----:B------:R-:W-:Y:S02]  /*1ef0*/  LEA.HI R4, R19, R16, RZ, 0x4 ;  /* 0x0000001013047211 */ /* 0x000fe400078f20ff */
[----:B------:R-:W-:Y:S02]  /*1f00*/  ISETP.NE.AND P1, PT, RZ, UR4, PT ;  /* 0x00000004ff007c0c */ /* 0x000fe4000bf25270 */
[----:B------:R-:W-:-:S04]  /*1f10*/  SHF.R.S32.HI R4, RZ, 0x4, R4 ;  /* 0x00000004ff047819 */ /* 0x000fc80000011404 */
[----:B------:R-:W-:-:S04]  /*1f20*/  IADD3 R32, P0, R4, UR7, RZ ;  /* 0x0000000704207c10 */ /* 0x000fc8000ff1e0ff */
[----:B------:R-:W-:-:S03]  /*1f30*/  LEA.HI.X.SX32 R33, R4, UR6, 0x1, P0 ;  /* 0x0000000604217c11 */ /* 0x000fc600080f0eff */
[----:B------:R-:W-:Y:S06]  /*1f40*/  @!P1 BRA `(.L_x_158) ;  /* 0x0000001800f09947 */ /* 0x000fec0003800000 */
        /* <DEDUP_REMOVED lines=30> */
[----:B------:R-:W-:Y:S05]  /*2130*/  CALL.REL.NOINC `($__internal_3_$__cuda_sm20_div_s64) ;  /* 0x0000002400cc7944 */ /* 0x000fea0003c00000 */
        /* <DEDUP_REMOVED lines=9> */
.L_x_160:
        /* <DEDUP_REMOVED lines=22> */
.L_x_161:
[----:B------:R-:W-:Y:S05]  /*2330*/  BSYNC B0 ;  /* 0x0000000000007941 */ /* 0x000fea0003800000 */
.L_x_159:
[----:B------:R-:W-:Y:S01]  /*2340*/  LOP3.LUT R16, R17, R0, RZ, 0xfc, !PT ;  /* 0x0000000011107212 */ /* 0x000fe200078efcff */
[----:B------:R-:W-:Y:S03]  /*2350*/  BSSY B0, `(.L_x_162) ;  /* 0x0000028000007945 */ /* 0x000fe60003800000 */
        /* <DEDUP_REMOVED lines=9> */
[-C--:B------:R-:W-:Y:S02]  /*23f0*/  IADD3.X R16, RZ, ~R19.reuse, RZ, P0, !PT ;  /* 0x80000013ff107210 */ /* 0x080fe400007fe4ff */
[----:B------:R-:W-:Y:S01]  /*2400*/  MOV R36, R18 ;  /* 0x0000001200247202 */ /* 0x000fe20000000f00 */
[----:B------:R-:W-:Y:S01]  /*2410*/  IMAD.WIDE.U32 R32, R23, R20, R32 ;  /* 0x0000001417207225 */ /* 0x000fe200078e0020 */
[----:B------:R-:W-:-:S03]  /*2420*/  MOV R37, R19 ;  /* 0x0000001300257202 */ /* 0x000fc60000000f00 */
[----:B------:R-:W-:-:S04]  /*2430*/  IMAD R21, R16, R23, RZ ;  /* 0x0000001710157224 */ /* 0x000fc800078e02ff */
[----:B------:R-:W-:-:S05]  /*2440*/  IMAD R0, R0, R20, R21 ;  /* 0x0000001400007224 */ /* 0x000fca00078e0215 */
[----:B------:R-:W-:Y:S01]  /*2450*/  IADD3 R0, R33, R0, RZ ;  /* 0x0000000021007210 */ /* 0x000fe20007ffe0ff */
[----:B------:R-:W-:Y:S05]  /*2460*/  BRA `(.L_x_164) ;  /* 0x0000000000587947 */ /* 0x000fea0003800000 */
.L_x_163:
        /* <DEDUP_REMOVED lines=22> */
.L_x_164:
[----:B------:R-:W-:Y:S05]  /*25d0*/  BSYNC B0 ;  /* 0x0000000000007941 */ /* 0x000fea0003800000 */
.L_x_162:
        /* <DEDUP_REMOVED lines=11> */
[----:B------:R-:W-:Y:S05]  /*2690*/  CALL.REL.NOINC `($__internal_3_$__cuda_sm20_div_s64) ;  /* 0x0000002000747944 */ /* 0x000fea0003c00000 */
[----:B------:R-:W-:-:S04]  /*26a0*/  IADD3 R17, P0, RZ, -R18, RZ ;  /* 0x80000012ff117210 */ /* 0x000fc80007f1e0ff */
[----:B------:R-:W-:Y:S01]  /*26b0*/  IADD3.X R16, RZ, ~R19, RZ, P0, !PT ;  /* 0x80000013ff107210 */ /* 0x000fe200007fe4ff */
[----:B------:R-:W-:-:S04]  /*26c0*/  IMAD.WIDE.U32 R36, R5, R17, R36 ;  /* 0x0000001105247225 */ /* 0x000fc800078e0024 */
[----:B------:R-:W-:-:S04]  /*26d0*/  IMAD R16, R16, R5, RZ ;  /* 0x0000000510107224 */ /* 0x000fc800078e02ff */
[----:B------:R-:W-:-:S05]  /*26e0*/  IMAD R4, R4, R17, R16 ;  /* 0x0000001104047224 */ /* 0x000fca00078e0210 */
[----:B------:R-:W-:Y:S01]  /*26f0*/  IADD3 R4, R37, R4, RZ ;  /* 0x0000000425047210 */ /* 0x000fe20007ffe0ff */
[----:B------:R-:W-:Y:S05]  /*2700*/  BRA `(.L_x_167) ;  /* 0x0000000000587947 */ /* 0x000fea0003800000 */
.L_x_166:
[----:B------:R-:W0:Y:S01]  /*2710*/  I2F.U32.RP R19, R5 ;  /* 0x0000000500137306 */ /* 0x000e220000209000 */
[----:B------:R-:W-:-:S07]  /*2720*/  ISETP.NE.U32.AND P0, PT, R5, RZ, PT ;  /* 0x000000ff0500720c */ /* 0x000fce0003f05070 */
[----:B0-----:R-:W0:Y:S02]  /*2730*/  MUFU.RCP R16, R19 ;  /* 0x0000001300107308 */ /* 0x001e240000001000 */
[----:B0-----:R-:W-:Y:S01]  /*2740*/  IADD3 R16, R16, 0xffffffe, RZ ;  /* 0x0ffffffe10107810 */ /* 0x001fe20007ffe0ff */
[----:B------:R-:W-:-:S05]  /*2750*/  HFMA2.MMA R19, -RZ, RZ, 0, 0 ;  /* 0x00000000ff137435 */ /* 0x000fca00000001ff */
        /* <DEDUP_REMOVED lines=17> */
.L_x_167:
[----:B------:R-:W-:Y:S05]  /*2870*/  BSYNC B0 ;  /* 0x0000000000007941 */ /* 0x000fea0003800000 */
.L_x_165:
        /* <DEDUP_REMOVED lines=38> */
[----:B------:R-:W-:Y:S05]  /*2ae0*/  CALL.REL.NOINC `($__internal_3_$__cuda_sm20_div_s64) ;  /* 0x0000001c00607944 */ /* 0x000fea0003c00000 */
        /* <DEDUP_REMOVED lines=12> */
.L_x_169:
        /* <DEDUP_REMOVED lines=23> */
.L_x_170:
[----:B------:R-:W-:Y:S05]  /*2d20*/  BSYNC B0 ;  /* 0x0000000000007941 */ /* 0x000fea0003800000 */
.L_x_168:
        /* <DEDUP_REMOVED lines=18> */
.L_x_172:
        /* <DEDUP_REMOVED lines=22> */
.L_x_173:
[----:B------:R-:W-:Y:S05]  /*2fb0*/  BSYNC B0 ;  /* 0x0000000000007941 */ /* 0x000fea0003800000 */
.L_x_171:
        /* <DEDUP_REMOVED lines=20> */
.L_x_175:
[----:B------:R-:W0:Y:S01]  /*3100*/  I2F.U32.RP R19, R13 ;  /* 0x0000000d00137306 */ /* 0x000e220000209000 */
[----:B------:R-:W-:Y:S01]  /*3110*/  IMAD.MOV.U32 R20, RZ, RZ, RZ ;  /* 0x000000ffff147224 */ /* 0x000fe200078e00ff */
[----:B------:R-:W-:-:S06]  /*3120*/  ISETP.NE.U32.AND P0, PT, R13, RZ, PT ;  /* 0x000000ff0d00720c */ /* 0x000fcc0003f05070 */
        /* <DEDUP_REMOVED lines=20> */
.L_x_176:
[----:B------:R-:W-:Y:S05]  /*3270*/  BSYNC B0 ;  /* 0x0000000000007941 */ /* 0x000fea0003800000 */
.L_x_174:
[----:B------:R-:W-:Y:S01]  /*3280*/  SHF.R.S32.HI R17, RZ, 0x1f, R7 ;  /* 0x0000001fff117819 */ /* 0x000fe20000011407 */
[-C--:B------:R-:W-:Y:S01]  /*3290*/  IMAD R12, R19, R7.reuse, RZ ;  /* 0x00000007130c7224 */ /* 0x080fe200078e02ff */
[----:B------:R-:W-:Y:S01]  /*32a0*/  ULDC UR4, c[0x0][0x2c4] ;  /* 0x0000b10000047ab9 */ /* 0x000fe20000000800 */
[----:B------:R-:W-:Y:S01]  /*32b0*/  IMAD.WIDE.U32 R42, R18, R7, RZ ;  /* 0x00000007122a7225 */ /* 0x000fe200078e00ff */
[----:B------:R-:W-:Y:S03]  /*32c0*/  BSSY B0, `(.L_x_177) ;  /* 0x000003a000007945 */ /* 0x000fe60003800000 */
[----:B------:R-:W-:Y:S01]  /*32d0*/  IMAD R7, R17, R18, R12 ;  /* 0x0000001211077224 */ /* 0x000fe200078e020c */
[----:B------:R-:W-:Y:S01]  /*32e0*/  SHF.R.S32.HI R18, RZ, 0x1f, R2 ;  /* 0x0000001fff127819 */ /* 0x000fe20000011402 */
[----:B------:R-:W-:Y:S01]  /*32f0*/  IMAD R17, R15, R2, RZ ;  /* 0x000000020f117224 */ /* 0x000fe200078e02ff */
[----:B------:R-:W-:Y:S01]  /*3300*/  LOP3.LUT R15, R41, R10, RZ, 0xfc, !PT ;  /* 0x0000000a290f7212 */ /* 0x000fe200078efcff */
[----:B------:R-:W-:Y:S01]  /*3310*/  IMAD R45, R23, UR4, RZ ;  /* 0x00000004172d7c24 */ /* 0x000fe2000f8e02ff */
[----:B------:R-:W-:Y:S01]  /*3320*/  IADD3 R7, R43, R7, RZ ;  /* 0x000000072b077210 */ /* 0x000fe20007ffe0ff */
[----:B------:R-:W-:Y:S01]  /*3330*/  IMAD R17, R18, R13, R17 ;  /* 0x0000000d12117224 */ /* 0x000fe200078e0211 */
[----:B------:R-:W-:Y:S01]  /*3340*/  ISETP.NE.U32.AND P0, PT, R15, RZ, PT ;  /* 0x000000ff0f00720c */ /* 0x000fe20003f05070 */
[----:B------:R-:W-:Y:S01]  /*3350*/  IMAD R12, R14, R45, RZ ;  /* 0x0000002d0e0c7224 */ /* 0x000fe200078e02ff */
[----:B------:R-:W-:Y:S01]  /*3360*/  SHF.R.S32.HI R19, RZ, 0x1f, R45 ;  /* 0x0000001fff137819 */ /* 0x000fe2000001142d */
        /* <DEDUP_REMOVED lines=11> */
[----:B------:R-:W-:Y:S05]  /*3420*/  CALL.REL.NOINC `($__internal_3_$__cuda_sm20_div_s64) ;  /* 0x0000001400107944 */ /* 0x000fea0003c00000 */
        /* <DEDUP_REMOVED lines=12> */
.L_x_178:
        /* <DEDUP_REMOVED lines=23> */
.L_x_179:
[----:B------:R-:W-:Y:S05]  /*3660*/  BSYNC B0 ;  /* 0x0000000000007941 */ /* 0x000fea0003800000 */
.L_x_177:
        /* <DEDUP_REMOVED lines=29> */
.L_x_181:
        /* <DEDUP_REMOVED lines=8> */
[----:B------:R-:W-:-:S04]  /*38c0*/  IMAD.HI.U32 R13, R19, R8, R18 ;  /* 0x00000008130d7227 */ /* 0x000fc800078e0012 */
[----:B------:R-:W-:Y:S02]  /*38d0*/  IMAD.MOV.U32 R19, RZ, RZ, RZ ;  /* 0x000000ffff137224 */ /* 0x000fe400078e00ff */
        /* <DEDUP_REMOVED lines=13> */
.L_x_182:
[----:B------:R-:W-:Y:S05]  /*39b0*/  BSYNC B0 ;  /* 0x0000000000007941 */ /* 0x000fea0003800000 */
.L_x_180:
[----:B------:R-:W-:Y:S01]  /*39c0*/  IADD3 R33, P1, P0, R36, R34, R32 ;  /* 0x0000002224217210 */ /* 0x000fe2000783e020 */
[----:B------:R-:W-:-:S03]  /*39d0*/  ULDC.64 UR4, c[0x0][0x2b0] ;  /* 0x0000ac0000047ab9 */ /* 0x000fc60000000a00 */
[----:B------:R-:W-:Y:S02]  /*39e0*/  IADD3 R33, P3, P2, R42, R33, R44 ;  /* 0x000000212a217210 */ /* 0x000fe40007a7e02c */
[----:B------:R-:W-:Y:S01]  /*39f0*/  IADD3.X R0, R4, R5, R0, P1, P0 ;  /* 0x0000000504007210 */ /* 0x000fe20000fe0400 */
[----:B------:R-:W-:Y:S01]  /*3a00*/  IMAD R5, R19, R6, RZ ;  /* 0x0000000613057224 */ /* 0x000fe200078e02ff */
[----:B------:R-:W-:Y:S02]  /*3a10*/  IADD3 R14, P1, P0, R46, R33, R14 ;  /* 0x000000212e0e7210 */ /* 0x000fe4000783e00e */
[----:B------:R-:W-:Y:S02]  /*3a20*/  IADD3.X R0, R7, R0, R2, P3, P2 ;  /* 0x0000000007007210 */ /* 0x000fe40001fe4402 */
[----:B------:R-:W-:Y:S02]  /*3a30*/  SHF.R.S32.HI R2, RZ, 0x1f, R6 ;  /* 0x0000001fff027819 */ /* 0x000fe40000011406 */
[----:B------:R-:W-:-:S02]  /*3a40*/  IADD3.X R15, R11, R0, R12, P1, P0 ;  /* 0x000000000b0f7210 */ /* 0x000fc40000fe040c */
[----:B------:R-:W-:Y:S01]  /*3a50*/  SHF.R.S32.HI R0, RZ, 0x1f, R3 ;  /* 0x0000001fff007819 */ /* 0x000fe20000011403 */
[-C--:B------:R-:W-:Y:S02]  /*3a60*/  IMAD R2, R2, R18.reuse, R5 ;  /* 0x0000001202027224 */ /* 0x080fe400078e0205 */
[----:B------:R-:W-:-:S04]  /*3a70*/  IMAD.WIDE.U32 R14, R6, R18, R14 ;  /* 0x00000012060e7225 */ /* 0x000fc800078e000e */
[----:B------:R-:W-:Y:S02]  /*3a80*/  IMAD R5, R8, R3, RZ ;  /* 0x0000000308057224 */ /* 0x000fe400078e02ff */
        /* <DEDUP_REMOVED lines=8> */
.L_x_158:
[----:B------:R-:W-:Y:S02]  /*3b10*/  ULDC.64 UR4, c[0x0][0x2b0] ;  /* 0x0000ac0000047ab9 */ /* 0x000fe40000000a00 */
[----:B------:R-:W-:-:S04]  /*3b20*/  LEA R2, P0, R32, UR4, 0x2 ;  /* 0x0000000420027c11 */ /* 0x000fc8000f8010ff */
[----:B------:R-:W-:-:S05]  /*3b30*/  LEA.HI.X R3, R32, UR5, R33, 0x2, P0 ;  /* 0x0000000520037c11 */ /* 0x000fca00080f1421 */
[----:B------:R0:W-:Y:S04]  /*3b40*/  STG.E desc[UR8][R2.64], R27 ;  /* 0x0000001b02007986 */ /* 0x0001e8000c101908 */
.L_x_157:
[----:B------:R-:W-:Y:S05]  /*3b50*/  BSYNC B1 ;  /* 0x0000000000017941 */ /* 0x000fea0003800000 */
.L_x_156:
[----:B01----:R-:W0:Y:S01]  /*3b60*/  S2R R2, SR_TID.X ;  /* 0x0000000000027919 */ /* 0x003e220000002100 */
[----:B------:R-:W1:Y:S01]  /*3b70*/  LDC R0, c[0x0][0x3c4] ;  /* 0x0000f100ff007b82 */ /* 0x000e620000000800 */
[----:B------:R-:W-:Y:S01]  /*3b80*/  BSSY B0, `(.L_x_183) ;  /* 0x0000012000007945 */ /* 0x000fe20003800000 */
[----:B0-----:R-:W-:-:S04]  /*3b90*/  SHF.R.S32.HI R3, RZ, 0x1f, R2 ;  /* 0x0000001fff037819 */ /* 0x001fc80000011402 */
[----:B------:R-:W-:-:S04]  /*3ba0*/  LEA.HI R32, R3, R2, RZ, 0x4 ;  /* 0x0000000203207211 */ /* 0x000fc800078f20ff */
[----:B------:R-:W-:-:S05]  /*3bb0*/  LOP3.LUT R31, R32, 0xfffffff0, RZ, 0xc0, !PT ;  /* 0xfffffff0201f7812 */ /* 0x000fca00078ec0ff */
[----:B------:R-:W-:-:S05]  /*3bc0*/  IMAD.IADD R31, R2, 0x1, -R31 ;  /* 0x00000001021f7824 */ /* 0x000fca00078e0a1f */
[----:B-1----:R-:W-:-:S04]  /*3bd0*/  ISETP.GE.AND P0, PT, R31, R0, PT ;  /* 0x000000001f00720c */ /* 0x002fc80003f06270 */
[----:B------:R-:W-:-:S13]  /*3be0*/  ISETP.LT.AND P0, PT, R2, 0x80, !P0 ;  /* 0x000000800200780c */ /* 0x000fda0004701270 */
[----:B------:R-:W-:Y:S05]  /*3bf0*/  @!P0 BRA `(.L_x_184) ;  /* 0x0000000000288947 */ /* 0x000fea0003800000 */
[----:B------:R-:W0:Y:S01]  /*3c00*/  S2R R2, SR_CgaCtaId ;  /* 0x0000000000027919 */ /* 0x000e220000008800 */
[----:B------:R-:W-:Y:S01]  /*3c10*/  FADD.FTZ R4, -R27, R30 ;  /* 0x0000001e1b047221 */ /* 0x000fe20000010100 */
[----:B------:R-:W-:-:S03]  /*3c20*/  MOV R3, 0x400 ;  /* 0x0000040000037802 */ /* 0x000fc60000000f00 */
[----:B------:R-:W-:-:S06]  /*3c30*/  FMUL.FTZ R4, R4, 1.4426950216293334961 ;  /* 0x3fb8aa3b04047820 */ /* 0x000fcc0000410000 */
[----:B------:R-:W1:Y:S01]  /*3c40*/  MUFU.EX2 R4, R4 ;  /* 0x0000000400047308 */ /* 0x000e620000000800 */
[----:B0-----:R-:W-:Y:S02]  /*3c50*/  LEA R2, R2, R3, 0x18 ;  /* 0x0000000302027211 */ /* 0x001fe400078ec0ff */
[----:B------:R-:W-:-:S03]  /*3c60*/  SHF.R.S32.HI R3, RZ, 0x4, R32 ;  /* 0x00000004ff037819 */ /* 0x000fc60000011420 */
[----:B------:R-:W-:-:S05]  /*3c70*/  IMAD R2, R31, 0x24, R2 ;  /* 0x000000241f027824 */ /* 0x000fca00078e0202 */
[----:B------:R-:W-:-:S05]  /*3c80*/  LEA R3, R3, R2, 0x2 ;  /* 0x0000000203037211 */ /* 0x000fca00078e10ff */
[----:B-1----:R0:W-:Y:S02]  /*3c90*/  STS [R3], R4 ;  /* 0x0000000403007388 */ /* 0x0021e40000000800 */
.L_x_184:
[----:B------:R-:W-:Y:S05]  /*3ca0*/  BSYNC B0 ;  /* 0x0000000000007941 */ /* 0x000fea0003800000 */
.L_x_183:
[----:B------:R-:W-:Y:S01]  /*3cb0*/  ISETP.GE.AND P0, PT, R0, 0x1, PT ;  /* 0x000000010000780c */ /* 0x000fe20003f06270 */
[----:B------:R-:W-:Y:S01]  /*3cc0*/  IMAD.SHL.U32 R31, R31, 0x4, RZ ;  /* 0x000000041f1f7824 */ /* 0x000fe200078e00ff */
[----:B------:R-:W-:Y:S01]  /*3cd0*/  BAR.SYNC.DEFER_BLOCKING 0x0 ;  /* 0x0000000000007b1d */ /* 0x000fe20000010000 */
[----:B------:R-:W-:Y:S01]  /*3ce0*/  CS2R R10, SRZ ;  /* 0x00000000000a7805 */ /* 0x000fe2000001ff00 */
[----:B------:R-:W-:Y:S01]  /*3cf0*/  IMAD.MOV.U32 R13, RZ, RZ, RZ ;  /* 0x000000ffff0d7224 */ /* 0x000fe200078e00ff */
[----:B------:R-:W-:Y:S02]  /*3d00*/  CS2R R8, SRZ ;  /* 0x0000000000087805 */ /* 0x000fe4000001ff00 */
[----:B------:R-:W-:Y:S02]  /*3d10*/  CS2R R6, SRZ ;  /* 0x0000000000067805 */ /* 0x000fe4000001ff00 */
[----:B0-----:R-:W-:Y:S02]  /*3d20*/  CS2R R4, SRZ ;  /* 0x0000000000047805 */ /* 0x001fe4000001ff00 */
[----:B------:R-:W-:Y:S01]  /*3d30*/  CS2R R2, SRZ ;  /* 0x0000000000027805 */ /* 0x000fe2000001ff00 */
[----:B------:R-:W-:Y:S01]  /*3d40*/  IMAD.MOV.U32 R0, RZ, RZ, RZ ;  /* 0x000000ffff007224 */ /* 0x000fe200078e00ff */
[----:B------:R-:W-:Y:S01]  /*3d50*/  SHF.R.S32.HI R32, RZ, 0x4, R32 ;  /* 0x00000004ff207819 */ /* 0x000fe20000011420 */
[----:B------:R-:W-:-:S02]  /*3d60*/  VIADD R30, R31, 0x40 ;  /* 0x000000401f1e7836 */ /* 0x000fc40000000000 */
[----:B------:R-:W-:Y:S01]  /*3d70*/  VIADD R29, R31, 0x80 ;  /* 0x000000801f1d7836 */ /* 0x000fe20000000000 */
[----:B------:R-:W-:Y:S06]  /*3d80*/  @!P0 BRA `(.L_x_185) ;  /* 0x0000000400008947 */ /* 0x000fec0003800000 */
        /* <DEDUP_REMOVED lines=28> */
.L_x_188:
[----:B------:R-:W-:Y:S01]  /*3f50*/  MOV R35, R33 ;  /* 0x0000002100237202 */ /* 0x000fe20000000f00 */
[----:B------:R-:W-:Y:S04]  /*3f60*/  BSSY B0, `(.L_x_186) ;  /* 0x000000e000007945 */ /* 0x000fe80003800000 */
[----:B------:R-:W-:Y:S05]  /*3f70*/  @P3 BRA `(.L_x_187) ;  /* 0x0000000000303947 */ /* 0x000fea0003800000 */
        /* <DEDUP_REMOVED lines=12> */
.L_x_187:
[----:B------:R-:W-:Y:S05]  /*4040*/  BSYNC B0 ;  /* 0x0000000000007941 */ /* 0x000fea0003800000 */
.L_x_186:
[----:B------:R1:W2:Y:S01]  /*4050*/  LDS R12, [R14] ;  /* 0x000000000e0c7984 */ /* 0x0002a20000000800 */
[----:B------:R-:W3:Y:S01]  /*4060*/  LDC R15, c[0x0][0x3c4] ;  /* 0x0000f100ff0f7b82 */ /* 0x000ee20000000800 */
[----:B------:R-:W-:Y:S01]  /*4070*/  UIADD3 UR5, UR5, 0x1, URZ ;  /* 0x0000000105057890 */ /* 0x000fe2000fffe03f */
[----:B0-----:R-:W-:Y:S04]  /*4080*/  IADD3 R34, P0, R36, R34, RZ ;  /* 0x0000002224227210 */ /* 0x001fe80007f1e0ff */
[----:B------:R-:W-:Y:S02]  /*4090*/  IADD3.X R33, R37, R35, RZ, P0, !PT ;  /* 0x0000002325217210 */ /* 0x000fe400007fe4ff */
[----:B-1----:R-:W-:Y:S01]  /*40a0*/  IADD3 R14, R14, 0x24, RZ ;  /* 0x000000240e0e7810 */ /* 0x002fe20007ffe0ff */
[C---:B--2--5:R-:W-:Y:S01]  /*40b0*/  FFMA.FTZ R3, R12.reuse, R16, R3 ;  /* 0x000000100c037223 */ /* 0x064fe20000010003 */
[----:B---3--:R-:W-:Y:S01]  /*40c0*/  ISETP.LE.AND P0, PT, R15, UR5, PT ;  /* 0x000000050f007c0c */ /* 0x008fe2000bf03270 */
        /* <DEDUP_REMOVED lines=10> */
[----:B------:R-:W-:Y:S02]  /*4170*/  FFMA.FTZ R10, R12, R27, R10 ;  /* 0x0000001b0c0a7223 */ /* 0x000fe4000001000a */
[----:B------:R-:W-:Y:S05]  /*4180*/  @!P0 BRA `(.L_x_188) ;  /* 0xfffffffc00708947 */ /* 0x000fea000383ffff */
.L_x_185:
        /* <DEDUP_REMOVED lines=89> */
[CC--:B------:R-:W-:Y:S02]  /*4720*/  @!P2 IADD3 R18, P0, R31.reuse, R20.reuse, RZ ;  /* 0x000000141f12a210 */ /* 0x0c0fe40007f1e0ff */
[----:B------:R-:W-:Y:S02]  /*4730*/  @!P1 IADD3 R0, P3, R30, R20, RZ ;  /* 0x000000141e009210 */ /* 0x000fe40007f7e0ff */
[----:B------:R-:W-:Y:S02]  /*4740*/  @!P2 LEA.HI.X.SX32 R31, R31, R12, 0x1, P0 ;  /* 0x0000000c1f1fa211 */ /* 0x000fe400000f0eff */
        /* <DEDUP_REMOVED lines=18> */
        .weak           $__internal_3_$__cuda_sm20_div_s64
        .type           $__internal_3_$__cuda_sm20_div_s64,@function
        .size           $__internal_3_$__cuda_sm20_div_s64,(.L_x_4133 - $__internal_3_$__cuda_sm20_div_s64)
$__internal_3_$__cuda_sm20_div_s64:
        /* <DEDUP_REMOVED lines=29> */
[----:B------:R-:W-:-:S04]  /*4a40*/  IMAD.X R18, RZ, RZ, ~R18, P0 ;  /* 0x000000ffff127224 */ /* 0x000fc800000e0e12 */
[----:B------:R-:W-:-:S04]  /*4a50*/  IMAD.WIDE.U32 R48, P5, R49, R18, R48 ;  /* 0x0000001231307225 */ /* 0x000fc800078a0030 */
[----:B------:R-:W-:-:S04]  /*4a60*/  IMAD.HI.U32 R19, P4, R25, R20, R48 ;  /* 0x0000001419137227 */ /* 0x000fc80007880030 */
[CC--:B------:R-:W-:Y:S02]  /*4a70*/  IMAD R20, R25.reuse, R18.reuse, RZ ;  /* 0x0000001219147224 */ /* 0x0c0fe400078e02ff */
[----:B------:R-:W-:-:S03]  /*4a80*/  IMAD.HI.U32 R18, R25, R18, RZ ;  /* 0x0000001219127227 */ /* 0x000fc600078e00ff */
[----:B------:R-:W-:Y:S01]  /*4a90*/  IADD3 R20, P3, R20, R19, RZ ;  /* 0x0000001314147210 */ /* 0x000fe20007f7e0ff */
[----:B------:R-:W-:Y:S01]  /*4aa0*/  IMAD.X R25, R18, 0x1, R25, P5 ;  /* 0x0000000112197824 */ /* 0x000fe200028e0619 */
[----:B------:R-:W-:Y:S01]  /*4ab0*/  IADD3 R19, P0, RZ, -R26, RZ ;  /* 0x8000001aff137210 */ /* 0x000fe20007f1e0ff */
[----:B------:R-:W-:-:S03]  /*4ac0*/  IMAD.MOV.U32 R49, RZ, RZ, RZ ;  /* 0x000000ffff317224 */ /* 0x000fc600078e00ff */
[----:B------:R-:W-:Y:S02]  /*4ad0*/  SEL R19, R19, R26, !P1 ;  /* 0x0000001a13137207 */ /* 0x000fe40004800000 */
[----:B------:R-:W-:Y:S02]  /*4ae0*/  IADD3.X R26, RZ, ~R17, RZ, P0, !PT ;  /* 0x80000011ff1a7210 */ /* 0x000fe400007fe4ff */
[----:B------:R-:W-:Y:S01]  /*4af0*/  IADD3.X R25, RZ, RZ, R25, P3, P4 ;  /* 0x000000ffff197210 */ /* 0x000fe20001fe8419 */
[----:B------:R-:W-:Y:S01]  /*4b00*/  IMAD.HI.U32 R48, R20, R19, RZ ;  /* 0x0000001314307227 */ /* 0x000fe200078e00ff */
[----:B------:R-:W-:-:S05]  /*4b10*/  SEL R18, R26, R17, !P1 ;  /* 0x000000111a127207 */ /* 0x000fca0004800000 */
[----:B------:R-:W-:-:S04]  /*4b20*/  IMAD.WIDE.U32 R48, R20, R18, R48 ;  /* 0x0000001214307225 */ /* 0x000fc800078e0030 */
[C---:B------:R-:W-:Y:S02]  /*4b30*/  IMAD R26, R25.reuse, R18, RZ ;  /* 0x00000012191a7224 */ /* 0x040fe400078e02ff */
[----:B------:R-:W-:-:S04]  /*4b40*/  IMAD.HI.U32 R29, P0, R25, R19, R48 ;  /* 0x00000013191d7227 */ /* 0x000fc80007800030 */
[----:B------:R-:W-:Y:S01]  /*4b50*/  IMAD.HI.U32 R25, R25, R18, RZ ;  /* 0x0000001219197227 */ /* 0x000fe200078e00ff */
[----:B------:R-:W-:-:S03]  /*4b60*/  IADD3 R26, P1, R26, R29, RZ ;  /* 0x0000001d1a1a7210 */ /* 0x000fc60007f3e0ff */
[----:B------:R-:W-:Y:S02]  /*4b70*/  IMAD.X R25, RZ, RZ, R25, P0 ;  /* 0x000000ffff197224 */ /* 0x000fe400000e0619 */
[----:B------:R-:W-:-:S04]  /*4b80*/  IMAD.WIDE.U32 R48, R26, R38, RZ ;  /* 0x000000261a307225 */ /* 0x000fc800078e00ff */
[----:B------:R-:W-:Y:S01]  /*4b90*/  IMAD R20, R26, R39, R49 ;  /* 0x000000271a147224 */ /* 0x000fe200078e0231 */
[----:B------:R-:W-:Y:S01]  /*4ba0*/  IADD3 R19, P0, -R48, R19, RZ ;  /* 0x0000001330137210 */ /* 0x000fe20007f1e1ff */
[----:B------:R-:W-:-:S03]  /*4bb0*/  IMAD.X R25, RZ, RZ, R25, P1 ;  /* 0x000000ffff197224 */ /* 0x000fc600008e0619 */
[-C--:B------:R-:W-:Y:S01]  /*4bc0*/  ISETP.GE.U32.AND P4, PT, R19, R38.reuse, PT ;  /* 0x000000261300720c */ /* 0x080fe20003f86070 */
[-C--:B------:R-:W-:Y:S01]  /*4bd0*/  IMAD R29, R25, R38.reuse, R20 ;  /* 0x00000026191d7224 */ /* 0x080fe200078e0214 */
[----:B------:R-:W-:-:S04]  /*4be0*/  IADD3 R20, P3, R19, -R38, RZ ;  /* 0x8000002613147210 */ /* 0x000fc80007f7e0ff */
[----:B------:R-:W-:Y:S02]  /*4bf0*/  IADD3.X R18, ~R29, R18, RZ, P0, !PT ;  /* 0x000000121d127210 */ /* 0x000fe400007fe5ff */
[----:B------:R-:W-:Y:S02]  /*4c00*/  IADD3 R29, P1, R26, 0x1, RZ ;  /* 0x000000011a1d7810 */ /* 0x000fe40007f3e0ff */
[----:B------:R-:W-:-:S04]  /*4c10*/  ISETP.GE.U32.AND.EX P4, PT, R18, R39, PT, P4 ;  /* 0x000000271200720c */ /* 0x000fc80003f86140 */
[----:B------:R-:W-:Y:S01]  /*4c20*/  SEL R20, R20, R19, P4 ;  /* 0x0000001314147207 */ /* 0x000fe20002000000 */
[----:B------:R-:W-:Y:S01]  /*4c30*/  IMAD.X R19, R18, 0x1, ~R39, P3 ;  /* 0x0000000112137824 */ /* 0x000fe200018e0e27 */
[----:B------:R-:W-:Y:S02]  /*4c40*/  SEL R29, R29, R26, P4 ;  /* 0x0000001a1d1d7207 */ /* 0x000fe40002000000 */
[----:B------:R-:W-:Y:S01]  /*4c50*/  ISETP.GE.U32.AND P0, PT, R20, R38, PT ;  /* 0x000000261400720c */ /* 0x000fe20003f06070 */
[----:B------:R-:W-:Y:S01]  /*4c60*/  IMAD.X R20, RZ, RZ, R25, P1 ;  /* 0x000000ffff147224 */ /* 0x000fe200008e0619 */
[----:B------:R-:W-:Y:S01]  /*4c70*/  SEL R19, R19, R18, P4 ;  /* 0x0000001213137207 */ /* 0x000fe20002000000 */
[----:B------:R-:W-:Y:S01]  /*4c80*/  IMAD.MOV.U32 R38, RZ, RZ, R22 ;  /* 0x000000ffff267224 */ /* 0x000fe200078e0016 */
[----:B------:R-:W-:Y:S02]  /*4c90*/  IADD3 R18, P1, R29, 0x1, RZ ;  /* 0x000000011d127810 */ /* 0x000fe40007f3e0ff */
[----:B------:R-:W-:-:S02]  /*4ca0*/  SEL R20, R20, R25, P4 ;  /* 0x0000001914147207 */ /* 0x000fc40002000000 */
        /* <DEDUP_REMOVED lines=15> */
[----:B------:R-:W-:Y:S06]  /*4da0*/  RET.REL.NODEC R38 `(_ZN5flash32flash_fwd_splitkv_combine_kernelI23Flash_fwd_kernel_traitsILi192ELi64ELi64ELi4ELb0ELb0EN7cutlass6half_tE19Flash_kernel_traitsILi192ELi64ELi64ELi4ES3_EELi8ELi4ELb0EEEvNS_16Flash_fwd_paramsE) ;  /* 0xffffffb026947950 */ /* 0x000fec0003c3ffff */
.L_x_189:
        /* <DEDUP_REMOVED lines=13> */
.L_x_4133:


//--------------------- .text._ZN5flash32flash_fwd_splitkv_combine_kernelI23Flash_fwd_kernel_traitsILi192ELi64ELi64ELi4ELb0ELb0EN7cutlass6half_tE19Flash_kernel_traitsILi192ELi64ELi64ELi4ES3_EELi8ELi3ELb0EEEvNS_16Flash_fwd_paramsE --------------------------
	.section	.text._ZN5flash32flash_fwd_splitkv_combine_kernelI23Flash_fwd_kernel_traitsILi192ELi64ELi64ELi4ELb0ELb0EN7cutlass6half_tE19Flash_kernel_traitsILi192ELi64ELi64ELi4ES3_EELi8ELi3ELb0EEEvNS_16Flash_fwd_paramsE,"ax",@progbits
	.align	128
        .global         _ZN5flash32flash_fwd_splitkv_combine_kernelI23Flash_fwd_kernel_traitsILi192ELi64ELi64ELi4ELb0ELb0EN7cutlass6half_tE19Flash_kernel_traitsILi192ELi64ELi64ELi4ES3_EELi8ELi3ELb0EEEvNS_16Flash_fwd_paramsE
        .type           _ZN5flash32flash_fwd_splitkv_combine_kernelI23Flash_fwd_kernel_traitsILi192ELi64ELi64ELi4ELb0ELb0EN7cutlass6half_tE19Flash_kernel_traitsILi192ELi64ELi64ELi4ES3_EELi8ELi3ELb0EEEvNS_16Flash_fwd_paramsE,@function
        .size           _ZN5flash32flash_fwd_splitkv_combine_kernelI23Flash_fwd_kernel_traitsILi192ELi64ELi64ELi4ELb0ELb0EN7cutlass6half_tE19Flash_kernel_traitsILi192ELi64ELi64ELi4ES3_EELi8ELi3ELb0EEEvNS_16Flash_fwd_paramsE,(.L_x_4134 - _ZN5flash32flash_fwd_splitkv_combine_kernelI23Flash_fwd_kernel_traitsILi192ELi64ELi64ELi4ELb0ELb0EN7cutlass6half_tE19Flash_kernel_traitsILi192ELi64ELi64ELi4ES3_EELi8ELi3ELb0EEEvNS_16Flash_fwd_paramsE)
        .other          _ZN5flash32flash_fwd_splitkv_combine_kernelI23Flash_fwd_kernel_traitsILi192ELi64ELi64ELi4ELb0ELb0EN7cutlass6half_tE19Flash_kernel_traitsILi192ELi64ELi64ELi4ES3_EELi8ELi3ELb0EEEvNS_16Flash_fwd_paramsE,@"STO_CUDA_ENTRY STV_DEFAULT"
_ZN5flash32flash_fwd_splitkv_combine_kernelI23Flash_fwd_kernel_traitsILi192ELi64ELi64ELi4ELb0ELb0EN7cutlass6half_tE19Flash_kernel_traitsILi192ELi64ELi64ELi4ES3_EELi8ELi3ELb0EEEvNS_16Flash_fwd_paramsE:
.text._ZN5flash32flash_fwd_splitkv_combine_kernelI23Flash_fwd_kernel_traitsILi192ELi64ELi64ELi4ELb0ELb0EN7cutlass6half_tE19Flash_kernel_traitsILi192ELi64ELi64ELi4ES3_EELi8ELi3ELb0EEEvNS_16Flash_fwd_paramsE:
        /* <DEDUP_REMOVED lines=23> */
[----:B------:R-:W-:Y:S05]  /*0170*/  CALL.REL.NOINC `($__internal_4_$__cuda_sm20_div_s64) ;  /* 0x0000004400807944 */ /* 0x000fea0003c00000 */
[----:B------:R-:W-:Y:S02]  /*0180*/  MOV R18, R0 ;  /* 0x0000000000127202 */ /* 0x000fe40000000f00 */
[----:B------:R-:W-:Y:S01]  /*0190*/  MOV R19, R21 ;  /* 0x0000001500137202 */ /* 0x000fe20000000f00 */
[----:B------:R-:W-:Y:S06]  /*01a0*/  BRA `(.L_x_191) ;  /* 0x00000000004c7947 */ /* 0x000fec0003800000 */
.L_x_190:
        /* <DEDUP_REMOVED lines=19> */
.L_x_191:
        /* <DEDUP_REMOVED lines=9> */
[----:B------:R-:W-:Y:S02]  /*0370*/  MOV R24, R18 ;  /* 0x0000001200187202 */ /* 0x000fe40000000f00 */
[----:B------:R-:W-:Y:S02]  /*0380*/  MOV R20, 0x3a0 ;  /* 0x000003a000147802 */ /* 0x000fe40000000f00 */
[----:B------:R-:W-:Y:S05]  /*0390*/  CALL.REL.NOINC `($__internal_4_$__cuda_sm20_div_s64) ;  /* 0x0000004000f87944 */ /* 0x000fea0003c00000 */
[----:B------:R-:W-:Y:S02]  /*03a0*/  MOV R10, R0 ;  /* 0x00000000000a7202 */ /* 0x000fe40000000f00 */
[----:B------:R-:W-:Y:S01]  /*03b0*/  MOV R11, R21 ;  /* 0x00000015000b7202 */ /* 0x000fe20000000f00 */
[----:B------:R-:W-:Y:S05]  /*03c0*/  BRA `(.L_x_194) ;  /* 0x00000000004c7947 */ /* 0x000fea0003800000 */
.L_x_193:
        /* <DEDUP_REMOVED lines=19> */
.L_x_194:
[----:B------:R-:W-:Y:S05]  /*0500*/  BSYNC B0 ;  /* 0x0000000000007941 */ /* 0x000fea0003800000 */
.L_x_192:
[----:B------:R-:W0:Y:S01]  /*0510*/  LDC R2, c[0x0][0x2c4] ;  /* 0x0000b100ff027b82 */ /* 0x000e220000000800 */
[----:B------:R-:W-:Y:S01]  /*0520*/  IMAD.MOV.U32 R12, RZ, RZ, RZ ;  /* 0x000000ffff0c7224 */ /* 0x000fe200078e00ff */
[----:B------:R-:W-:Y:S01]  /*0530*/  BSSY B0, `(.L_x_195) ;  /* 0x000003d000007945 */ /* 0x000fe20003800000 */
[----:B0-----:R-:W-:Y:S01]  /*0540*/  IABS R7, R2 ;  /* 0x0000000200077213 */ /* 0x001fe20000000000 */
[----:B------:R-:W-:-:S03]  /*0550*/  VIADD R9, R2, 0xffffffff ;  /* 0xffffffff02097836 */ /* 0x000fc60000000000 */
        /* <DEDUP_REMOVED lines=26> */
[----:B------:R-:W-:Y:S02]  /*0700*/  SEL R17, R6, R17, P0 ;  /* 0x0000001106117207 */ /* 0x000fe40000000000 */
        /* <DEDUP_REMOVED lines=10> */
[----:B------:R-:W-:Y:S01]  /*07b0*/  MOV R20, R0 ;  /* 0x0000000000147202 */ /* 0x000fe20000000f00 */
[----:B------:R-:W-:Y:S05]  /*07c0*/  BRA `(.L_x_197) ;  /* 0x00000000004c7947 */ /* 0x000fea0003800000 */
.L_x_196:
        /* <DEDUP_REMOVED lines=19> */
.L_x_197:
[----:B------:R-:W-:Y:S05]  /*0900*/  BSYNC B0 ;  /* 0x0000000000007941 */ /* 0x000fea0003800000 */
.L_x_195:
        /* <DEDUP_REMOVED lines=17> */
[----:B------:R-:W-:-:S04]  /*0a20*/  IMAD.MOV.U32 R2, RZ, RZ, R0 ;  /* 0x000000ffff027224 */ /* 0x000fc800078e0000 */
[----:B------:R-:W-:-:S04]  /*0a30*/  IMAD.HI.U32 R0, R13, R2, RZ ;  /* 0x000000020d007227 */ /* 0x000fc800078e00ff */
[----:B------:R-:W-:-:S04]  /*0a40*/  IMAD.MOV R7, RZ, RZ, -R0 ;  /* 0x000000ffff077224 */ /* 0x000fc800078e0a00 */
[----:B------:R-:W-:Y:S01]  /*0a50*/  IMAD R7, R6, R7, R2 ;  /* 0x0000000706077224 */ /* 0x000fe200078e0202 */
[----:B------:R-:W-:-:S04]  /*0a60*/  SHF.R.S32.HI R2, RZ, 0x1f, R5 ;  /* 0x0000001fff027819 */ /* 0x000fc80000011405 */
        /* <DEDUP_REMOVED lines=26> */
[----:B------:R-:W-:Y:S01]  /*0c10*/  IMAD R15, R13, R0, R2 ;  /* 0x000000000d0f7224 */ /* 0x000fe200078e0202 */
[----:B------:R-:W-:-:S04]  /*0c20*/  LOP3.LUT R0, R7, R12, RZ, 0x3c, !PT ;  /* 0x0000000c07007212 */ /* 0x000fc800078e3cff */
[----:B------:R-:W-:Y:S02]  /*0c30*/  ISETP.GT.U32.AND P1, PT, R12, R15, PT ;  /* 0x0000000f0c00720c */ /* 0x000fe40003f24070 */
[----:B------:R-:W-:-:S11]  /*0c40*/  ISETP.GE.AND P0, PT, R0, RZ, PT ;  /* 0x000000ff0000720c */ /* 0x000fd60003f06270 */
[-C--:B------:R-:W-:Y:S01]  /*0c50*/  @!P1 IADD3 R15, R15, -R12.reuse, RZ ;  /* 0x8000000c0f0f9210 */ /* 0x080fe20007ffe0ff */
        /* <DEDUP_REMOVED lines=22> */
[----:B------:R-:W-:Y:S05]  /*0dc0*/  BRA `(.L_x_200) ;  /* 0x00000000004c7947 */ /* 0x000fea0003800000 */
.L_x_199:
        /* <DEDUP_REMOVED lines=19> */
.L_x_200:
[----:B------:R-:W-:Y:S05]  /*0f00*/  BSYNC B0 ;  /* 0x0000000000007941 */ /* 0x000fea0003800000 */
.L_x_198:
        /* <DEDUP_REMOVED lines=43> */
.L_x_202:
[----:B------:R-:W0:Y:S01]  /*11c0*/  I2F.U32.RP R6, R14 ;  /* 0x0000000e00067306 */ /* 0x000e220000209000 */
[----:B------:R-:W-:Y:S01]  /*11d0*/  HFMA2.MMA R20, -RZ, RZ, 0, 0 ;  /* 0x00000000ff147435 */ /* 0x000fe200000001ff */
[----:B------:R-:W-:-:S06]  /*11e0*/  ISETP.NE.U32.AND P0, PT, R14, RZ, PT ;  /* 0x000000ff0e00720c */ /* 0x000fcc0003f05070 */
[----:B0-----:R-:W0:Y:S02]  /*11f0*/  MUFU.RCP R2, R6 ;  /* 0x0000000600027308 */ /* 0x001e240000001000 */
[----:B0-----:R-:W-:-:S06]  /*1200*/  VIADD R2, R2, 0xffffffe ;  /* 0x0ffffffe02027836 */ /* 0x001fcc0000000000 */
[----:B------:R-:W0:Y:S02]  /*1210*/  F2I.FTZ.U32.TRUNC.NTZ R21, R2 ;  /* 0x0000000200157305 */ /* 0x000e24000021f000 */
[----:B0-----:R-:W-:-:S04]  /*1220*/  IMAD.MOV R0, RZ, RZ, -R21 ;  /* 0x000000ffff007224 */ /* 0x001fc800078e0a15 */
[----:B------:R-:W-:-:S04]  /*1230*/  IMAD R0, R0, R14, RZ ;  /* 0x0000000e00007224 */ /* 0x000fc800078e02ff */
        /* <DEDUP_REMOVED lines=11> */
.L_x_203:
[----:B------:R-:W-:Y:S05]  /*12f0*/  BSYNC B0 ;  /* 0x0000000000007941 */ /* 0x000fea0003800000 */
.L_x_201:
[----:B------:R-:W0:Y:S01]  /*1300*/  LDC R10, c[0x0][0x2c4] ;  /* 0x0000b100ff0a7b82 */ /* 0x000e220000000800 */
[----:B------:R-:W1:Y:S01]  /*1310*/  S2R R29, SR_CgaCtaId ;  /* 0x00000000001d7919 */ /* 0x000e620000008800 */
[----:B------:R-:W-:Y:S01]  /*1320*/  ISETP.GT.AND P3, PT, R5, RZ, PT ;  /* 0x000000ff0500720c */ /* 0x000fe20003f64270 */
[----:B------:R-:W-:Y:S01]  /*1330*/  ULDC UR4, c[0x0][0x3c4] ;  /* 0x0000f10000047ab9 */ /* 0x000fe20000000800 */
[----:B------:R-:W-:Y:S01]  /*1340*/  ULDC.64 UR8, c[0x0][0x208] ;  /* 0x0000820000087ab9 */ /* 0x000fe20000000a00 */
[----:B------:R-:W-:Y:S01]  /*1350*/  BSSY B0, `(.L_x_204) ;  /* 0x0000042000007945 */ /* 0x000fe20003800000 */
[----:B------:R-:W-:Y:S01]  /*1360*/  IMAD.MOV.U32 R27, RZ, RZ, -0x800000 ;  /* 0xff800000ff1b7424 */ /* 0x000fe200078e00ff */
[----:B0-----:R-:W-:-:S04]  /*1370*/  IABS R0, R10 ;  /* 0x0000000a00007213 */ /* 0x001fc80000000000 */
[----:B------:R-:W0:Y:S08]  /*1380*/  I2F.RP R11, R0 ;  /* 0x00000000000b7306 */ /* 0x000e300000209400 */
[----:B0-----:R-:W0:Y:S02]  /*1390*/  MUFU.RCP R24, R11 ;  /* 0x0000000b00187308 */ /* 0x001e240000001000 */
[----:B0-----:R-:W-:Y:S01]  /*13a0*/  VIADD R24, R24, 0xffffffe ;  /* 0x0ffffffe18187836 */ /* 0x001fe20000000000 */
[----:B------:R-:W0:Y:S05]  /*13b0*/  S2R R11, SR_TID.X ;  /* 0x00000000000b7919 */ /* 0x000e2a0000002100 */
[----:B------:R-:W2:Y:S02]  /*13c0*/  F2I.FTZ.U32.TRUNC.NTZ R25, R24 ;  /* 0x0000001800197305 */ /* 0x000ea4000021f000 */
[----:B--2---:R-:W-:-:S02]  /*13d0*/  IMAD.MOV R2, RZ, RZ, -R25 ;  /* 0x000000ffff027224 */ /* 0x004fc400078e0a19 */
[----:B------:R-:W-:Y:S02]  /*13e0*/  IMAD.MOV.U32 R24, RZ, RZ, RZ ;  /* 0x000000ffff187224 */ /* 0x000fe400078e00ff */
[----:B------:R-:W-:Y:S01]  /*13f0*/  IMAD R6, R2, R0, RZ ;  /* 0x0000000002067224 */ /* 0x000fe200078e02ff */
[----:B------:R-:W-:Y:S02]  /*1400*/  IABS R2, R9 ;  /* 0x0000000900027213 */ /* 0x000fe40000000000 */
[----:B------:R-:W-:Y:S01]  /*1410*/  LOP3.LUT R9, R9, R10, RZ, 0x3c, !PT ;  /* 0x0000000a09097212 */ /* 0x000fe200078e3cff */
[----:B------:R-:W-:-:S03]  /*1420*/  IMAD.HI.U32 R6, R25, R6, R24 ;  /* 0x0000000619067227 */ /* 0x000fc600078e0018 */
[----:B------:R-:W-:Y:S01]  /*1430*/  ISETP.GE.AND P1, PT, R9, RZ, PT ;  /* 0x000000ff0900720c */ /* 0x000fe20003f26270 */
[----:B------:R-:W-:Y:S02]  /*1440*/  IMAD.MOV.U32 R19, RZ, RZ, R2 ;  /* 0x000000ffff137224 */ /* 0x000fe400078e0002 */
[----:B------:R-:W-:Y:S02]  /*1450*/  IMAD.MOV.U32 R25, RZ, RZ, -0x800000 ;  /* 0xff800000ff197424 */ /* 0x000fe400078e00ff */
[----:B------:R-:W-:-:S04]  /*1460*/  IMAD.HI.U32 R2, R6, R19, RZ ;  /* 0x0000001306027227 */ /* 0x000fc800078e00ff */
[----:B------:R-:W-:-:S04]  /*1470*/  IMAD.MOV R6, RZ, RZ, -R2 ;  /* 0x000000ffff067224 */ /* 0x000fc800078e0a02 */
[----:B------:R-:W-:Y:S01]  /*1480*/  IMAD R19, R0, R6, R19 ;  /* 0x0000000600137224 */ /* 0x000fe200078e0213 */
[----:B------:R-:W-:-:S04]  /*1490*/  SHF.R.S32.HI R6, RZ, 0x1f, R5 ;  /* 0x0000001fff067819 */ /* 0x000fc80000011405 */
[----:B------:R-:W-:-:S13]  /*14a0*/  ISETP.GT.U32.AND P0, PT, R0, R19, PT ;  /* 0x000000130000720c */ /* 0x000fda0003f04070 */
[-C--:B------:R-:W-:Y:S01]  /*14b0*/  @!P0 IADD3 R19, R19, -R0.reuse, RZ ;  /* 0x8000000013138210 */ /* 0x080fe20007ffe0ff */
[----:B------:R-:W-:Y:S01]  /*14c0*/  @!P0 VIADD R2, R2, 0x1 ;  /* 0x0000000102028836 */ /* 0x000fe20000000000 */
[----:B------:R-:W-:Y:S02]  /*14d0*/  ISETP.NE.AND P0, PT, R10, RZ, PT ;  /* 0x000000ff0a00720c */ /* 0x000fe40003f05270 */
[----:B------:R-:W-:Y:S02]  /*14e0*/  ISETP.GE.U32.AND P2, PT, R19, R0, PT ;  /* 0x000000001300720c */ /* 0x000fe40003f46070 */
[----:B------:R-:W-:Y:S01]  /*14f0*/  LEA.HI.SX32 R0, R5, 0x1, 0x1 ;  /* 0x0000000105007811 */ /* 0x000fe200078f0aff */
[----:B------:R-:W-:Y:S01]  /*1500*/  @!P3 IMAD.MOV R0, RZ, RZ, R6 ;  /* 0x000000ffff00b224 */ /* 0x000fe200078e0206 */
[----:B------:R-:W-:-:S04]  /*1510*/  MOV R6, 0x400 ;  /* 0x0000040000067802 */ /* 0x000fc80000000f00 */
[----:B-1----:R-:W-:-:S05]  /*1520*/  LEA R29, R29, R6, 0x18 ;  /* 0x000000061d1d7211 */ /* 0x002fca00078ec0ff */
[----:B------:R-:W-:-:S04]  /*1530*/  @P2 VIADD R2, R2, 0x1 ;  /* 0x0000000102022836 */ /* 0x000fc80000000000 */
[----:B------:R-:W-:Y:S01]  /*1540*/  IMAD.MOV.U32 R5, RZ, RZ, R2 ;  /* 0x000000ffff057224 */ /* 0x000fe200078e0002 */
[----:B0-----:R-:W-:-:S04]  /*1550*/  SHF.R.S32.HI R2, RZ, 0x1f, R11 ;  /* 0x0000001fff027819 */ /* 0x001fc8000001140b */
[----:B------:R-:W-:Y:S02]  /*1560*/  LEA.HI R2, R2, R11, RZ, 0x3 ;  /* 0x0000000b02027211 */ /* 0x000fe400078f18ff */
[----:B------:R-:W-:Y:S02]  /*1570*/  @!P1 IADD3 R5, -R5, RZ, RZ ;  /* 0x000000ff05059210 */ /* 0x000fe40007ffe1ff */
[----:B------:R-:W-:Y:S02]  /*1580*/  LOP3.LUT R12, R2, 0xfffffff8, RZ, 0xc0, !PT ;  /* 0xfffffff8020c7812 */ /* 0x000fe400078ec0ff */
[----:B------:R-:W-:Y:S02]  /*1590*/  SHF.R.S32.HI R2, RZ, 0x3, R2 ;  /* 0x00000003ff027819 */ /* 0x000fe40000011402 */
[C---:B------:R-:W-:Y:S01]  /*15a0*/  ISETP.GT.AND P1, PT, R11.reuse, 0x3f, PT ;  /* 0x0000003f0b00780c */ /* 0x040fe20003f24270 */
[----:B------:R-:W-:Y:S01]  /*15b0*/  IMAD.IADD R12, R11, 0x1, -R12 ;  /* 0x000000010b0c7824 */ /* 0x000fe200078e0a0c */
[----:B------:R-:W-:-:S02]  /*15c0*/  @!P0 LOP3.LUT R5, RZ, R10, RZ, 0x33, !PT ;  /* 0x0000000aff058212 */ /* 0x000fc400078e33ff */
[----:B------:R-:W-:-:S03]  /*15d0*/  ISETP.GE.AND P0, PT, R2, UR4, PT ;  /* 0x0000000402007c0c */ /* 0x000fc6000bf06270 */
[----:B------:R-:W-:-:S05]  /*15e0*/  IMAD R5, R0, R5, RZ ;  /* 0x0000000500057224 */ /* 0x000fca00078e02ff */
[----:B------:R-:W-:Y:S01]  /*15f0*/  IABS R30, R5 ;  /* 0x00000005001e7213 */ /* 0x000fe20000000000 */
[--C-:B------:R-:W-:Y:S02]  /*1600*/  @!P1 IMAD R9, R2, 0x24, R29.reuse ;  /* 0x0000002402099824 */ /* 0x100fe400078e021d */
[----:B------:R-:W-:Y:S02]  /*1610*/  IMAD R29, R12, 0x24, R29 ;  /* 0x000000240c1d7824 */ /* 0x000fe400078e021d */
[----:B------:R-:W-:Y:S01]  /*1620*/  VIADD R19, R30, UR5 ;  /* 0x000000051e137c36 */ /* 0x000fe20008000000 */
[----:B------:R-:W-:Y:S01]  /*1630*/  @!P1 LEA R6, R12, R9, 0x2 ;  /* 0x000000090c069211 */ /* 0x000fe200078e10ff */
[----:B------:R-:W-:Y:S01]  /*1640*/  IMAD R29, R2, 0x4, R29 ;  /* 0x00000004021d7824 */ /* 0x000fe200078e021d */
        /* <DEDUP_REMOVED lines=16> */
[----:B------:R-:W-:-:S06]  /*1750*/  LEA.HI.X R25, R34, UR5, R0, 0x2, P0 ;  /* 0x0000000522197c11 */ /* 0x000fcc00080f1400 */
[----:B------:R0:W5:Y:S03]  /*1760*/  LDG.E R25, desc[UR8][R24.64] ;  /* 0x0000000818197981 */ /* 0x000166000c1e1900 */
.L_x_205:
[----:B------:R-:W-:Y:S05]  /*1770*/  BSYNC B0 ;  /* 0x0000000000007941 */ /* 0x000fea0003800000 */
.L_x_204:
[----:B-----5:R1:W-:Y:S01]  /*1780*/  @!P1 STS [R6], R25 ;  /* 0x0000001906009388 */ /* 0x0203e20000000800 */
[----:B------:R-:W2:Y:S01]  /*1790*/  I2F.RP R12, R30 ;  /* 0x0000001e000c7306 */ /* 0x000ea20000209400 */
[----:B------:R-:W-:Y:S01]  /*17a0*/  BAR.SYNC.DEFER_BLOCKING 0x0 ;  /* 0x0000000000007b1d */ /* 0x000fe20000010000 */
[----:B------:R-:W-:Y:S02]  /*17b0*/  ISETP.GT.AND P5, PT, R4, RZ, PT ;  /* 0x000000ff0400720c */ /* 0x000fe40003fa4270 */
[----:B------:R-:W-:-:S03]  /*17c0*/  ISETP.NE.AND P6, PT, R5, RZ, PT ;  /* 0x000000ff0500720c */ /* 0x000fc60003fc5270 */
[----:B------:R-:W-:Y:S01]  /*17d0*/  BSSY B1, `(.L_x_206) ;  /* 0x0000230000017945 */ /* 0x000fe20003800000 */
[----:B--2---:R-:W2:Y:S01]  /*17e0*/  MUFU.RCP R12, R12 ;  /* 0x0000000c000c7308 */ /* 0x004ea20000001000 */
[----:B-1----:R-:W-:Y:S01]  /*17f0*/  IABS R25, R5 ;  /* 0x0000000500197213 */ /* 0x002fe20000000000 */
[----:B------:R-:W1:Y:S04]  /*1800*/  @!P1 LDS R27, [R29] ;  /* 0x000000001d1b9984 */ /* 0x000e680000000800 */
[----:B------:R-:W-:Y:S02]  /*1810*/  IMAD.MOV R25, RZ, RZ, -R25 ;  /* 0x000000ffff197224 */ /* 0x000fe400078e0a19 */
[----:B--2---:R-:W-:-:S04]  /*1820*/  VIADD R36, R12, 0xffffffe ;  /* 0x0ffffffe0c247836 */ /* 0x004fc80000000000 */
[----:B------:R-:W2:Y:S02]  /*1830*/  F2I.FTZ.U32.TRUNC.NTZ R37, R36 ;  /* 0x0000002400257305 */ /* 0x000ea4000021f000 */
[----:B--2---:R-:W-:Y:S02]  /*1840*/  IMAD.MOV R12, RZ, RZ, -R37 ;  /* 0x000000ffff0c7224 */ /* 0x004fe400078e0a25 */
[----:B------:R-:W-:Y:S02]  /*1850*/  IMAD.MOV.U32 R36, RZ, RZ, RZ ;  /* 0x000000ffff247224 */ /* 0x000fe400078e00ff */
[----:B------:R-:W-:-:S04]  /*1860*/  IMAD R12, R12, R30, RZ ;  /* 0x0000001e0c0c7224 */ /* 0x000fc800078e02ff */
[----:B------:R-:W-:Y:S01]  /*1870*/  IMAD.HI.U32 R35, R37, R12, R36 ;  /* 0x0000000c25237227 */ /* 0x000fe200078e0024 */
[----:B-1----:R-:W1:Y:S02]  /*1880*/  SHFL.BFLY PT, R0, R27, 0x4, 0x1f ;  /* 0x0c801f001b007f89 */ /* 0x002e6400000e0000 */
[----:B-1----:R-:W-:Y:S02]  /*1890*/  FMNMX.FTZ R31, R0, R27, !PT ;  /* 0x0000001b001f7209 */ /* 0x002fe40007810000 */
[----:B------:R-:W0:Y:S03]  /*18a0*/  LDC R0, c[0x0][0x270] ;  /* 0x00009c00ff007b82 */ /* 0x000e260000000800 */
[----:B------:R-:W1:Y:S01]  /*18b0*/  SHFL.BFLY PT, R26, R31, 0x2, 0x1f ;  /* 0x0c401f001f1a7f89 */ /* 0x000e6200000e0000 */
[-C--:B0-----:R-:W-:Y:S02]  /*18c0*/  IABS R24, R0.reuse ;  /* 0x0000000000187213 */ /* 0x081fe40000000000 */
[----:B------:R-:W-:-:S02]  /*18d0*/  IABS R12, R0 ;  /* 0x00000000000c7213 */ /* 0x000fc40000000000 */
[----:B-1----:R-:W-:Y:S01]  /*18e0*/  FMNMX.FTZ R26, R31, R26, !PT ;  /* 0x0000001a1f1a7209 */ /* 0x002fe20007810000 */
[----:B------:R-:W0:Y:S02]  /*18f0*/  I2F.U32.RP R22, R24 ;  /* 0x0000001800167306 */ /* 0x000e240000209000 */
[----:B------:R-:W-:Y:S02]  /*1900*/  IMAD.MOV R12, RZ, RZ, -R12 ;  /* 0x000000ffff0c7224 */ /* 0x000fe400078e0a0c */
[----:B------:R-:W1:Y:S04]  /*1910*/  SHFL.BFLY PT, R9, R26, 0x1, 0x1f ;  /* 0x0c201f001a097f89 */ /* 0x000e6800000e0000 */
[----:B0-----:R-:W0:Y:S01]  /*1920*/  MUFU.RCP R38, R22 ;  /* 0x0000001600267308 */ /* 0x001e220000001000 */
[----:B-1----:R-:W-:-:S02]  /*1930*/  FMNMX.FTZ R9, R26, R9, !PT ;  /* 0x000000091a097209 */ /* 0x002fc40007810000 */
[----:B------:R-:W-:Y:S02]  /*1940*/  IABS R26, R19 ;  /* 0x00000013001a7213 */ /* 0x000fe40000000000 */
[----:B------:R-:W-:Y:S01]  /*1950*/  FSETP.NEU.FTZ.AND P0, PT, R9, -INF , PT ;  /* 0xff8000000900780b */ /* 0x000fe20003f1d000 */
[----:B0-----:R-:W-:Y:S02]  /*1960*/  VIADD R38, R38, 0xffffffe ;  /* 0x0ffffffe26267836 */ /* 0x001fe40000000000 */
[----:B------:R-:W-:Y:S01]  /*1970*/  IMAD.HI.U32 R35, R35, R26, RZ ;  /* 0x0000001a23237227 */ /* 0x000fe200078e00ff */
[----:B------:R-:W-:Y:S01]  /*1980*/  FSEL R6, R9, RZ, P0 ;  /* 0x000000ff09067208 */ /* 0x000fe20000000000 */
[----:B------:R-:W0:Y:S02]  /*1990*/  F2I.FTZ.U32.TRUNC.NTZ R39, R38 ;  /* 0x0000002600277305 */ /* 0x000e24000021f000 */
[----:B------:R-:W-:Y:S02]  /*19a0*/  IMAD R25, R35, R25, R26 ;  /* 0x0000001923197224 */ /* 0x000fe400078e021a */
[----:B------:R-:W-:-:S03]  /*19b0*/  FADD.FTZ R9, -R6, R27 ;  /* 0x0000001b06097221 */ /* 0x000fc60000010100 */
[----:B------:R-:W-:Y:S01]  /*19c0*/  ISETP.GT.U32.AND P4, PT, R30, R25, PT ;  /* 0x000000191e00720c */ /* 0x000fe20003f84070 */
[----:B------:R-:W-:-:S06]  /*19d0*/  FMUL.FTZ R9, R9, 1.4426950216293334961 ;  /* 0x3fb8aa3b09097820 */ /* 0x000fcc0000410000 */
[----:B------:R-:W1:Y:S01]  /*19e0*/  MUFU.EX2 R9, R9 ;  /* 0x0000000900097308 */ /* 0x000e620000000800 */
[--C-:B0-----:R-:W-:Y:S02]  /*19f0*/  IMAD.MOV R37, RZ, RZ, -R39.reuse ;  /* 0x000000ffff257224 */ /* 0x101fe400078e0a27 */
[----:B------:R-:W-:Y:S02]  /*1a00*/  IMAD.MOV.U32 R38, RZ, RZ, RZ ;  /* 0x000000ffff267224 */ /* 0x000fe400078e00ff */
[----:B------:R-:W-:Y:S02]  /*1a10*/  IMAD R22, R37, R24, RZ ;  /* 0x0000001825167224 */ /* 0x000fe400078e02ff */
[----:B------:R-:W-:Y:S02]  /*1a20*/  @!P4 IMAD.IADD R25, R25, 0x1, -R30 ;  /* 0x000000011919c824 */ /* 0x000fe400078e0a1e */
[----:B------:R-:W-:-:S03]  /*1a30*/  IMAD.HI.U32 R39, R39, R22, R38 ;  /* 0x0000001627277227 */ /* 0x000fc600078e0026 */
[----:B------:R-:W-:Y:S01]  /*1a40*/  ISETP.GE.U32.AND P0, PT, R25, R30, PT ;  /* 0x0000001e1900720c */ /* 0x000fe20003f06070 */
[----:B------:R-:W-:Y:S01]  /*1a50*/  @!P4 VIADD R35, R35, 0x1 ;  /* 0x000000012323c836 */ /* 0x000fe20000000000 */
[----:B-1----:R-:W0:Y:S11]  /*1a60*/  SHFL.BFLY PT, R34, R9, 0x4, 0x1f ;  /* 0x0c801f0009227f89 */ /* 0x002e3600000e0000 */
[----:B------:R-:W-:-:S02]  /*1a70*/  @P0 VIADD R35, R35, 0x1 ;  /* 0x0000000123230836 */ /* 0x000fc40000000000 */
[----:B0-----:R-:W-:Y:S01]  /*1a80*/  FADD.FTZ R34, R9, R34 ;  /* 0x0000002209227221 */ /* 0x001fe20000010000 */
[----:B------:R-:W-:Y:S02]  /*1a90*/  IABS R9, R7 ;  /* 0x0000000700097213 */ /* 0x000fe40000000000 */
[----:B------:R-:W-:Y:S02]  /*1aa0*/  LOP3.LUT R7, R7, R0, RZ, 0x3c, !PT ;  /* 0x0000000007077212 */ /* 0x000fe400078e3cff */
[----:B------:R-:W0:Y:S01]  /*1ab0*/  SHFL.BFLY PT, R31, R34, 0x2, 0x1f ;  /* 0x0c401f00221f7f89 */ /* 0x000e2200000e0000 */
[----:B------:R-:W-:Y:S01]  /*1ac0*/  IMAD.HI.U32 R22, R39, R9, RZ ;  /* 0x0000000927167227 */ /* 0x000fe200078e00ff */
[----:B------:R-:W-:Y:S02]  /*1ad0*/  ISETP.GE.AND P0, PT, R7, RZ, PT ;  /* 0x000000ff0700720c */ /* 0x000fe40003f06270 */
[----:B------:R-:W-:Y:S01]  /*1ae0*/  LEA.HI.SX32 R7, R4, 0x1, 0x1 ;  /* 0x0000000104077811 */ /* 0x000fe200078f0aff */
[----:B------:R-:W-:-:S04]  /*1af0*/  IMAD.HI.U32 R39, R39, R26, RZ ;  /* 0x0000001a27277227 */ /* 0x000fc800078e00ff */
[-C--:B------:R-:W-:Y:S02]  /*1b00*/  IMAD R9, R22, R12.reuse, R9 ;  /* 0x0000000c16097224 */ /* 0x080fe400078e0209 */
[----:B------:R-:W-:Y:S01]  /*1b10*/  IMAD R25, R39, R12, R26 ;  /* 0x0000000c27197224 */ /* 0x000fe200078e021a */
[C---:B------:R-:W-:Y:S02]  /*1b20*/  LOP3.LUT R12, R19.reuse, R30, RZ, 0x3c, !PT ;  /* 0x0000001e130c7212 */ /* 0x040fe400078e3cff */
[C---:B------:R-:W-:Y:S02]  /*1b30*/  ISETP.GT.U32.AND P1, PT, R24.reuse, R9, PT ;  /* 0x000000091800720c */ /* 0x040fe40003f24070 */
[----:B------:R-:W-:Y:S02]  /*1b40*/  ISETP.GT.U32.AND P2, PT, R24, R25, PT ;  /* 0x000000191800720c */ /* 0x000fe40003f44070 */
[----:B------:R-:W-:Y:S02]  /*1b50*/  ISETP.GE.AND P3, PT, R12, RZ, PT ;  /* 0x000000ff0c00720c */ /* 0x000fe40003f66270 */
[----:B------:R-:W1:Y:S01]  /*1b60*/  LDC.U8 R12, c[0x0][0x3d9] ;  /* 0x0000f640ff0c7b82 */ /* 0x000e620000000000 */
[----:B------:R-:W-:Y:S01]  /*1b70*/  LOP3.LUT R19, R19, R0, RZ, 0x3c, !PT ;  /* 0x0000000013137212 */ /* 0x000fe200078e3cff */
[----:B0-----:R-:W-:-:S05]  /*1b80*/  FADD.FTZ R31, R34, R31 ;  /* 0x0000001f221f7221 */ /* 0x001fca0000010000 */
[--C-:B------:R-:W-:Y:S01]  /*1b90*/  @!P1 IMAD.IADD R9, R9, 0x1, -R24.reuse ;  /* 0x0000000109099824 */ /* 0x100fe200078e0a18 */
[----:B------:R-:W0:Y:S01]  /*1ba0*/  SHFL.BFLY PT, R26, R31, 0x1, 0x1f ;  /* 0x0c201f001f1a7f89 */ /* 0x000e2200000e0000 */
[----:B------:R-:W-:-:S03]  /*1bb0*/  @!P2 IMAD.IADD R25, R25, 0x1, -R24 ;  /* 0x000000011919a824 */ /* 0x000fc600078e0a18 */
[-C--:B------:R-:W-:Y:S01]  /*1bc0*/  ISETP.GE.U32.AND P4, PT, R9, R24.reuse, PT ;  /* 0x000000180900720c */ /* 0x080fe20003f86070 */
[----:B------:R-:W-:Y:S01]  /*1bd0*/  @!P3 IMAD.MOV R35, RZ, RZ, -R35 ;  /* 0x000000ffff23b224 */ /* 0x000fe200078e0a23 */
[----:B------:R-:W-:Y:S01]  /*1be0*/  SHF.R.S32.HI R9, RZ, 0x1f, R4 ;  /* 0x0000001fff097819 */ /* 0x000fe20000011404 */
[----:B------:R-:W-:Y:S01]  /*1bf0*/  @!P1 VIADD R22, R22, 0x1 ;  /* 0x0000000116169836 */ /* 0x000fe20000000000 */
[----:B------:R-:W-:Y:S01]  /*1c00*/  ISETP.GE.U32.AND P3, PT, R25, R24, PT ;  /* 0x000000181900720c */ /* 0x000fe20003f66070 */
[----:B------:R-:W-:Y:S01]  /*1c10*/  @!P2 VIADD R39, R39, 0x1 ;  /* 0x000000012727a836 */ /* 0x000fe20000000000 */
[----:B------:R-:W-:Y:S01]  /*1c20*/  ISETP.NE.AND P2, PT, R0, RZ, PT ;  /* 0x000000ff0000720c */ /* 0x000fe20003f45270 */
[----:B------:R-:W-:Y:S01]  /*1c30*/  @!P5 IMAD.MOV R7, RZ, RZ, R9 ;  /* 0x000000ffff07d224 */ /* 0x000fe200078e0209 */
[----:B------:R-:W-:Y:S02]  /*1c40*/  ISETP.GE.AND P5, PT, R19, RZ, PT ;  /* 0x000000ff1300720c */ /* 0x000fe40003fa6270 */
[----:B------:R-:W-:-:S02]  /*1c50*/  @!P6 LOP3.LUT R35, RZ, R30, RZ, 0x33, !PT ;  /* 0x0000001eff23e212 */ /* 0x000fc400078e33ff */
[----:B------:R-:W-:Y:S01]  /*1c60*/  LEA.HI.SX32 R9, R5, 0x1, 0x1 ;  /* 0x0000000105097811 */ /* 0x000fe200078f0aff */
[----:B------:R-:W-:Y:S01]  /*1c70*/  @P4 VIADD R22, R22, 0x1 ;  /* 0x0000000116164836 */ /* 0x000fe20000000000 */
[----:B-1----:R-:W-:Y:S02]  /*1c80*/  ISETP.NE.AND P4, PT, R12, RZ, PT ;  /* 0x000000ff0c00720c */ /* 0x002fe40003f85270 */
[----:B------:R-:W-:Y:S01]  /*1c90*/  LOP3.LUT R12, RZ, R0, RZ, 0x33, !PT ;  /* 0x00000000ff0c7212 */ /* 0x000fe200078e33ff */
[----:B------:R-:W-:Y:S01]  /*1ca0*/  @!P0 IMAD.MOV R22, RZ, RZ, -R22 ;  /* 0x000000ffff168224 */ /* 0x000fe200078e0a16 */
[----:B------:R-:W-:Y:S01]  /*1cb0*/  LOP3.LUT P0, RZ, R11, 0x7, RZ, 0xc0, !PT ;  /* 0x000000070bff7812 */ /* 0x000fe2000780c0ff */
[----:B------:R-:W-:Y:S01]  /*1cc0*/  @P3 VIADD R39, R39, 0x1 ;  /* 0x0000000127273836 */ /* 0x000fe20000000000 */
[----:B------:R-:W-:Y:S01]  /*1cd0*/  ISETP.GT.AND P3, PT, R5, RZ, PT ;  /* 0x000000ff0500720c */ /* 0x000fe20003f64270 */
[----:B0-----:R-:W-:Y:S01]  /*1ce0*/  FADD.FTZ R26, R31, R26 ;  /* 0x0000001a1f1a7221 */ /* 0x001fe20000010000 */
[----:B------:R-:W-:Y:S01]  /*1cf0*/  ISETP.GT.OR P0, PT, R11, 0x3f, P0 ;  /* 0x0000003f0b00780c */ /* 0x000fe20000704670 */
[----:B------:R-:W-:Y:S01]  /*1d00*/  @!P5 IMAD.MOV R39, RZ, RZ, -R39 ;  /* 0x000000ffff27d224 */ /* 0x000fe200078e0a27 */
[----:B------:R-:W-:-:S02]  /*1d10*/  SEL R31, R12, R22, !P2 ;  /* 0x000000160c1f7207 */ /* 0x000fc40005000000 */
[----:B------:R-:W-:Y:S02]  /*1d20*/  FSETP.NE.FTZ.AND P1, PT, R26, RZ, PT ;  /* 0x000000ff1a00720b */ /* 0x000fe40003f35000 */
[----:B------:R-:W-:Y:S02]  /*1d30*/  SHF.R.S32.HI R22, RZ, 0x1f, R5 ;  /* 0x0000001fff167819 */ /* 0x000fe40000011405 */
[----:B------:R-:W-:Y:S02]  /*1d40*/  SEL R10, R10, 0x1, !P4 ;  /* 0x000000010a0a7807 */ /* 0x000fe40006000000 */
[----:B------:R-:W-:Y:S01]  /*1d50*/  SEL R39, R12, R39, !P2 ;  /* 0x000000270c277207 */ /* 0x000fe20005000000 */
[----:B------:R-:W-:Y:S01]  /*1d60*/  @!P3 IMAD.MOV R9, RZ, RZ, R22 ;  /* 0x000000ffff09b224 */ /* 0x000fe200078e0216 */
[----:B------:R-:W-:Y:S01]  /*1d70*/  ISETP.LT.U32.AND P5, PT, R20, R35, PT ;  /* 0x000000231400720c */ /* 0x000fe20003fa1070 */
[-C--:B------:R-:W-:Y:S01]  /*1d80*/  IMAD R22, R31, R10.reuse, RZ ;  /* 0x0000000a1f167224 */ /* 0x080fe200078e02ff */
[----:B------:R-:W-:Y:S01]  /*1d90*/  SHF.R.S32.HI R25, RZ, 0x1f, R35 ;  /* 0x0000001fff197819 */ /* 0x000fe20000011423 */
[----:B------:R-:W-:-:S02]  /*1da0*/  IMAD R24, R39, R10, RZ ;  /* 0x0000000a27187224 */ /* 0x000fc400078e02ff */
[----:B------:R0:W1:Y:S01]  /*1db0*/  @P1 MUFU.LG2 R19, R26 ;  /* 0x0000001a00131308 */ /* 0x0000620000000c00 */
[----:B------:R-:W-:Y:S01]  /*1dc0*/  ISETP.LT.AND.EX P5, PT, R21, R25, PT, P5 ;  /* 0x000000191500720c */ /* 0x000fe20003fa1350 */
[----:B------:R-:W-:Y:S02]  /*1dd0*/  IMAD R10, R7, R22, RZ ;  /* 0x00000016070a7224 */ /* 0x000fe400078e02ff */
[----:B------:R-:W-:Y:S01]  /*1de0*/  IMAD R9, R24, R9, RZ ;  /* 0x0000000918097224 */ /* 0x000fe200078e02ff */
[----:B------:R-:W-:Y:S02]  /*1df0*/  SEL R12, R20, R35, P5 ;  /* 0x00000023140c7207 */ /* 0x000fe40002800000 */
[----:B------:R-:W-:Y:S01]  /*1e00*/  SEL R11, R21, R25, P5 ;  /* 0x00000019150b7207 */ /* 0x000fe20002800000 */
[----:B0-----:R-:W-:Y:S02]  /*1e10*/  IMAD.MOV.U32 R26, RZ, RZ, 0x7f800000 ;  /* 0x7f800000ff1a7424 */ /* 0x001fe400078e00ff */
[----:B-1----:R-:W-:Y:S01]  /*1e20*/  @P1 FFMA.FTZ R26, R19, 0.69314718246459960938, R6 ;  /* 0x3f317218131a1823 */ /* 0x002fe20000010006 */
        /* <DEDUP_REMOVED lines=36> */
[----:B------:R-:W-:Y:S05]  /*2070*/  CALL.REL.NOINC `($__internal_4_$__cuda_sm20_div_s64) ;  /* 0x0000002400c07944 */ /* 0x000fea0003c00000 */
[-C--:B------:R-:W-:Y:S02]  /*2080*/  IADD3 R25, P0, RZ, -R0.reuse, RZ ;  /* 0x80000000ff197210 */ /* 0x080fe40007f1e0ff */
[----:B------:R-:W-:Y:S02]  /*2090*/  MOV R40, R0 ;  /* 0x0000000000287202 */ /* 0x000fe40000000f00 */
[----:B------:R-:W-:Y:S01]  /*20a0*/  IADD3.X R19, RZ, ~R21, RZ, P0, !PT ;  /* 0x80000015ff137210 */ /* 0x000fe200007fe4ff */
[----:B------:R-:W-:Y:S01]  /*20b0*/  IMAD.WIDE.U32 R30, R34, R25, R30 ;  /* 0x00000019221e7225 */ /* 0x000fe200078e001e */
[----:B------:R-:W-:-:S03]  /*20c0*/  MOV R41, R21 ;  /* 0x0000001500297202 */ /* 0x000fc60000000f00 */
[----:B------:R-:W-:Y:S01]  /*20d0*/  IMAD R19, R19, R34, RZ ;  /* 0x0000002213137224 */ /* 0x000fe200078e02ff */
[----:B------:R-:W-:-:S03]  /*20e0*/  MOV R24, R30 ;  /* 0x0000001e00187202 */ /* 0x000fc60000000f00 */
[----:B------:R-:W-:-:S05]  /*20f0*/  IMAD R19, R6, R25, R19 ;  /* 0x0000001906137224 */ /* 0x000fca00078e0213 */
[----:B------:R-:W-:Y:S01]  /*2100*/  IADD3 R19, R31, R19, RZ ;  /* 0x000000131f137210 */ /* 0x000fe20007ffe0ff */
[----:B------:R-:W-:Y:S05]  /*2110*/  BRA `(.L_x_211) ;  /* 0x0000000000587947 */ /* 0x000fea0003800000 */
.L_x_210:
        /* <DEDUP_REMOVED lines=22> */
.L_x_211:
[----:B------:R-:W-:Y:S05]  /*2280*/  BSYNC B0 ;  /* 0x0000000000007941 */ /* 0x000fea0003800000 */
.L_x_209:
[----:B------:R-:W-:Y:S01]  /*2290*/  LOP3.LUT R0, R19, R8, RZ, 0xfc, !PT ;  /* 0x0000000813007212 */ /* 0x000fe200078efcff */
[----:B------:R-:W-:Y:S03]  /*22a0*/  BSSY B0, `(.L_x_212) ;  /* 0x0000028000007945 */ /* 0x000fe60003800000 */
[----:B------:R-:W-:-:S13]  /*22b0*/  ISETP.NE.U32.AND P0, PT, R0, RZ, PT ;  /* 0x000000ff0000720c */ /* 0x000fda0003f05070 */
[----:B------:R-:W-:Y:S05]  /*22c0*/  @!P0 BRA `(.L_x_213) ;  /* 0x00000000003c8947 */ /* 0x000fea0003800000 */
[----:B------:R-:W-:Y:S01]  /*22d0*/  IMAD.MOV.U32 R22, RZ, RZ, R23 ;  /* 0x000000ffff167224 */ /* 0x000fe200078e0017 */
[----:B------:R-:W-:Y:S02]  /*22e0*/  MOV R6, R8 ;  /* 0x0000000800067202 */ /* 0x000fe40000000f00 */
[----:B------:R-:W-:Y:S02]  /*22f0*/  MOV R20, 0x2310 ;  /* 0x0000231000147802 */ /* 0x000fe40000000f00 */
[----:B------:R-:W-:Y:S05]  /*2300*/  CALL.REL.NOINC `($__internal_4_$__cuda_sm20_div_s64) ;  /* 0x00000024001c7944 */ /* 0x000fea0003c00000 */
        /* <DEDUP_REMOVED lines=11> */
.L_x_213:
[----:B------:R-:W0:Y:S01]  /*23c0*/  I2F.U32.RP R2, R23 ;  /* 0x0000001700027306 */ /* 0x000e220000209000 */
[----:B------:R-:W-:Y:S01]  /*23d0*/  ISETP.NE.U32.AND P0, PT, R23, RZ, PT ;  /* 0x000000ff1700720c */ /* 0x000fe20003f05070 */
[----:B------:R-:W-:Y:S01]  /*23e0*/  HFMA2.MMA R35, -RZ, RZ, 0, 0 ;  /* 0x00000000ff237435 */ /* 0x000fe200000001ff */
[----:B------:R-:W-:-:S05]  /*23f0*/  MOV R8, RZ ;  /* 0x000000ff00087202 */ /* 0x000fca0000000f00 */
        /* <DEDUP_REMOVED lines=18> */
.L_x_214:
[----:B------:R-:W-:Y:S05]  /*2520*/  BSYNC B0 ;  /* 0x0000000000007941 */ /* 0x000fea0003800000 */
.L_x_212:
        /* <DEDUP_REMOVED lines=11> */
[----:B------:R-:W-:Y:S05]  /*25e0*/  CALL.REL.NOINC `($__internal_4_$__cuda_sm20_div_s64) ;  /* 0x0000002000647944 */ /* 0x000fea0003c00000 */
        /* <DEDUP_REMOVED lines=8> */
.L_x_216:
        /* <DEDUP_REMOVED lines=19> */
[----:B------:R-:W-:-:S05]  /*27a0*/  IADD3 R0, -R20, RZ, RZ ;  /* 0x000000ff14007210 */ /* 0x000fca0007ffe1ff */
[----:B------:R-:W-:Y:S02]  /*27b0*/  IMAD R34, R7, R0, R34 ;  /* 0x0000000007227224 */ /* 0x000fe400078e0222 */
.L_x_217:
[----:B------:R-:W-:Y:S05]  /*27c0*/  BSYNC B0 ;  /* 0x0000000000007941 */ /* 0x000fea0003800000 */
.L_x_215:
[-C--:B------:R-:W-:Y:S01]  /*27d0*/  IMAD R0, R33, R18.reuse, RZ ;  /* 0x0000001221007224 */ /* 0x080fe200078e02ff */
[----:B------:R-:W-:Y:S01]  /*27e0*/  ULDC.U8 UR10, c[0x0][0x3d9] ;  /* 0x0000f640000a7ab9 */ /* 0x000fe20000000000 */
[C---:B------:R-:W-:Y:S01]  /*27f0*/  IMAD.WIDE.U32 R6, R32.reuse, R18, RZ ;  /* 0x0000001220067225 */ /* 0x040fe200078e00ff */
[----:B------:R-:W-:Y:S01]  /*2800*/  UISETP.NE.AND UP0, UPT, UR10, URZ, UPT ;  /* 0x0000003f0a00728c */ /* 0x000fe2000bf05270 */
[----:B------:R-:W-:Y:S01]  /*2810*/  SHF.R.S32.HI R3, RZ, 0x1f, R23 ;  /* 0x0000001fff037819 */ /* 0x000fe20000011417 */
[----:B------:R-:W-:Y:S01]  /*2820*/  ULDC.64 UR4, c[0x0][0x2c0] ;  /* 0x0000b00000047ab9 */ /* 0x000fe20000000a00 */
[----:B------:R-:W-:Y:S01]  /*2830*/  IMAD R33, R32, R17, R0 ;  /* 0x0000001120217224 */ /* 0x000fe200078e0200 */
[----:B------:R-:W-:Y:S01]  /*2840*/  UIMAD UR4, UR4, UR5, URZ ;  /* 0x00000005040472a4 */ /* 0x000fe2000f8e023f */
[----:B------:R-:W-:Y:S01]  /*2850*/  IMAD R8, R8, R23, RZ ;  /* 0x0000001708087224 */ /* 0x000fe200078e02ff */
[----:B------:R-:W-:Y:S01]  /*2860*/  USEL UR5, UR5, 0x1, !UP0 ;  /* 0x0000000105057887 */ /* 0x000fe2000c000000 */
[----:B------:R-:W-:Y:S01]  /*2870*/  BSSY B0, `(.L_x_218) ;  /* 0x0000040000007945 */ /* 0x000fe20003800000 */
[----:B------:R-:W-:Y:S01]  /*2880*/  IADD3 R33, R7, R33, RZ ;  /* 0x0000002107217210 */ /* 0x000fe20007ffe0ff */
[----:B------:R-:W-:Y:S01]  /*2890*/  USHF.R.S32.HI UR11, URZ, 0x1f, UR4 ;  /* 0x0000001f3f0b7899 */ /* 0x000fe20008011404 */
[----:B------:R-:W-:Y:S01]  /*28a0*/  IMAD R3, R3, R30, R8 ;  /* 0x0000001e03037224 */ /* 0x000fe200078e0208 */
[----:B------:R-:W-:Y:S01]  /*28b0*/  USHF.R.S32.HI UR10, URZ, 0x1f, UR5 ;  /* 0x0000001f3f0a7899 */ /* 0x000fe20008011405 */
[----:B------:R-:W-:-:S02]  /*28c0*/  IMAD R19, R21, UR5, RZ ;  /* 0x0000000515137c24 */ /* 0x000fc4000f8e02ff */
[-C--:B------:R-:W-:Y:S02]  /*28d0*/  IMAD R0, R33, R16.reuse, RZ ;  /* 0x0000001021007224 */ /* 0x080fe400078e02ff */
[----:B------:R-:W-:-:S04]  /*28e0*/  IMAD.WIDE.U32 R32, R6, R16, RZ ;  /* 0x0000001006207225 */ /* 0x000fc800078e00ff */
[----:B------:R-:W-:Y:S02]  /*28f0*/  IMAD R7, R15, R6, R0 ;  /* 0x000000060f077224 */ /* 0x000fe400078e0200 */
[----:B------:R-:W-:-:S03]  /*2900*/  IMAD.WIDE.U32 R36, R34, UR4, RZ ;  /* 0x0000000422247c25 */ /* 0x000fc6000f8e00ff */
[----:B------:R-:W-:Y:S01]  /*2910*/  IADD3 R6, R33, R7, RZ ;  /* 0x0000000721067210 */ /* 0x000fe20007ffe0ff */
[----:B------:R-:W-:Y:S02]  /*2920*/  IMAD R7, R2, UR4, RZ ;  /* 0x0000000402077c24 */ /* 0x000fe4000f8e02ff */
[----:B------:R-:W-:Y:S01]  /*2930*/  IMAD.WIDE.U32 R30, R30, R23, RZ ;  /* 0x000000171e1e7225 */ /* 0x000fe200078e00ff */
[----:B------:R-:W-:-:S03]  /*2940*/  LOP3.LUT R0, R41, R6, RZ, 0xfc, !PT ;  /* 0x0000000629007212 */ /* 0x000fc600078efcff */
[----:B------:R-:W-:Y:S01]  /*2950*/  IMAD R7, R34, UR11, R7 ;  /* 0x0000000b22077c24 */ /* 0x000fe2000f8e0207 */
        /* <DEDUP_REMOVED lines=13> */
[----:B------:R-:W-:Y:S05]  /*2a30*/  CALL.REL.NOINC `($__internal_4_$__cuda_sm20_div_s64) ;  /* 0x0000001c00507944 */ /* 0x000fea0003c00000 */
        /* <DEDUP_REMOVED lines=12> */
.L_x_219:
        /* <DEDUP_REMOVED lines=23> */
.L_x_220:
[----:B------:R-:W-:Y:S05]  /*2c70*/  BSYNC B0 ;  /* 0x0000000000007941 */ /* 0x000fea0003800000 */
.L_x_218:
        /* <DEDUP_REMOVED lines=19> */
.L_x_222:
        /* <DEDUP_REMOVED lines=22> */
.L_x_223:
[----:B------:R-:W-:Y:S05]  /*2f10*/  BSYNC B0 ;  /* 0x0000000000007941 */ /* 0x000fea0003800000 */
.L_x_221:
        /* <DEDUP_REMOVED lines=21> */
.L_x_225:
        /* <DEDUP_REMOVED lines=23> */
.L_x_226:
[----:B------:R-:W-:Y:S05]  /*31e0*/  BSYNC B0 ;  /* 0x0000000000007941 */ /* 0x000fea0003800000 */
.L_x_224:
[----:B------:R-:W-:Y:S01]  /*31f0*/  LOP3.LUT R2, R33, R13, RZ, 0xfc, !PT ;  /* 0x0000000d21027212 */ /* 0x000fe200078efcff */
[----:B------:R-:W-:Y:S01]  /*3200*/  ULDC UR4, c[0x0][0x2c4] ;  /* 0x0000b10000047ab9 */ /* 0x000fe20000000800 */
[----:B------:R-:W-:Y:S01]  /*3210*/  SHF.R.S32.HI R0, RZ, 0x1f, R10 ;  /* 0x0000001fff007819 */ /* 0x000fe2000001140a */
[----:B------:R-:W-:Y:S01]  /*3220*/  IMAD R44, R23, UR4, RZ ;  /* 0x00000004172c7c24 */ /* 0x000fe2000f8e02ff */
[----:B------:R-:W-:Y:S01]  /*3230*/  ISETP.NE.U32.AND P0, PT, R2, RZ, PT ;  /* 0x000000ff0200720c */ /* 0x000fe20003f05070 */
[----:B------:R-:W-:Y:S01]  /*3240*/  IMAD R19, R21, R10, RZ ;  /* 0x0000000a15137224 */ /* 0x000fe200078e02ff */
[----:B------:R-:W-:Y:S01]  /*3250*/  SHF.R.S32.HI R25, RZ, 0x1f, R4 ;  /* 0x0000001fff197819 */ /* 0x000fe20000011404 */
[----:B------:R-:W-:Y:S01]  /*3260*/  IMAD R15, R15, R4, RZ ;  /* 0x000000040f0f7224 */ /* 0x000fe200078e02ff */
[----:B------:R-:W-:Y:S01]  /*3270*/  SHF.R.S32.HI R21, RZ, 0x1f, R44 ;  /* 0x0000001fff157819 */ /* 0x000fe2000001142c */
[----:B------:R-:W-:Y:S01]  /*3280*/  IMAD R19, R0, R20, R19 ;  /* 0x0000001400137224 */ /* 0x000fe200078e0213 */
[----:B------:R-:W-:Y:S01]  /*3290*/  BSSY B0, `(.L_x_227) ;  /* 0x0000034000007945 */ /* 0x000fe20003800000 */
[----:B------:R-:W-:-:S02]  /*32a0*/  IMAD R0, R17, R44, RZ ;  /* 0x0000002c11007224 */ /* 0x000fc400078e02ff */
[----:B------:R-:W-:Y:S02]  /*32b0*/  IMAD R15, R25, R16, R15 ;  /* 0x00000010190f7224 */ /* 0x000fe400078e020f */
[----:B------:R-:W-:-:S04]  /*32c0*/  IMAD.WIDE.U32 R16, R16, R4, RZ ;  /* 0x0000000410107225 */ /* 0x000fc800078e00ff */
        /* <DEDUP_REMOVED lines=25> */
.L_x_228:
[----:B------:R-:W0:Y:S01]  /*3460*/  I2F.U32.RP R6, R14 ;  /* 0x0000000e00067306 */ /* 0x000e220000209000 */
[----:B------:R-:W-:Y:S01]  /*3470*/  IMAD.MOV.U32 R18, RZ, RZ, RZ ;  /* 0x000000ffff127224 */ /* 0x000fe200078e00ff */
[----:B------:R-:W-:Y:S01]  /*3480*/  ISETP.NE.U32.AND P0, PT, R14, RZ, PT ;  /* 0x000000ff0e00720c */ /* 0x000fe20003f05070 */
[----:B------:R-:W-:-:S05]  /*3490*/  IMAD.MOV.U32 R33, RZ, RZ, RZ ;  /* 0x000000ffff217224 */ /* 0x000fca00078e00ff */
        /* <DEDUP_REMOVED lines=17> */
[----:B------:R-:W-:Y:S01]  /*35b0*/  IMAD R14, R14, R13, R32 ;  /* 0x0000000d0e0e7224 */ /* 0x000fe200078e0220 */
[----:B------:R-:W-:Y:S02]  /*35c0*/  MOV R32, R0 ;  /* 0x0000000000207202 */ /* 0x000fe40000000f00 */
.L_x_229:
[----:B------:R-:W-:Y:S05]  /*35d0*/  BSYNC B0 ;  /* 0x0000000000007941 */ /* 0x000fea0003800000 */
.L_x_227:
        /* <DEDUP_REMOVED lines=30> */
.L_x_231:
        /* <DEDUP_REMOVED lines=23> */
.L_x_232:
[----:B------:R-:W-:Y:S05]  /*3930*/  BSYNC B0 ;  /* 0x0000000000007941 */ /* 0x000fea0003800000 */
.L_x_230:
[----:B------:R-:W-:Y:S01]  /*3940*/  IADD3 R31, P1, P0, R36, R34, R30 ;  /* 0x00000022241f7210 */ /* 0x000fe2000783e01e */
[----:B------:R-:W-:Y:S01]  /*3950*/  ULDC.64 UR4, c[0x0][0x2b0] ;  /* 0x0000ac0000047ab9 */ /* 0x000fe20000000a00 */
[----:B------:R-:W-:Y:S02]  /*3960*/  SHF.R.S32.HI R0, RZ, 0x1f, R9 ;  /* 0x0000001fff007819 */ /* 0x000fe40000011409 */
[----:B------:R-:W-:Y:S02]  /*3970*/  IADD3 R31, P3, P2, R40, R31, R44 ;  /* 0x0000001f281f7210 */ /* 0x000fe40007a7e02c */
[----:B------:R-:W-:Y:S02]  /*3980*/  IADD3.X R3, R7, R8, R3, P1, P0 ;  /* 0x0000000807037210 */ /* 0x000fe40000fe0403 */
[----:B------:R-:W-:Y:S02]  /*3990*/  IADD3 R16, P1, P0, R46, R31, R16 ;  /* 0x0000001f2e107210 */ /* 0x000fe4000783e010 */
[----:B------:R-:W-:Y:S01]  /*39a0*/  IADD3.X R4, R15, R3, R4, P3, P2 ;  /* 0x000000030f047210 */ /* 0x000fe20001fe4404 */
[----:B------:R-:W-:-:S03]  /*39b0*/  IMAD R3, R21, R9, RZ ;  /* 0x0000000915037224 */ /* 0x000fc600078e02ff */
[----:B------:R-:W-:Y:S01]  /*39c0*/  IADD3.X R17, R13, R4, R10, P1, P0 ;  /* 0x000000040d117210 */ /* 0x000fe20000fe040a */
[-C--:B------:R-:W-:Y:S02]  /*39d0*/  IMAD R0, R0, R20.reuse, R3 ;  /* 0x0000001400007224 */ /* 0x080fe400078e0203 */
[----:B------:R-:W-:Y:S01]  /*39e0*/  IMAD R3, R2, R5, RZ ;  /* 0x0000000502037224 */ /* 0x000fe200078e02ff */
        /* <DEDUP_REMOVED lines=10> */
.L_x_208:
[----:B------:R-:W-:Y:S02]  /*3a90*/  ULDC.64 UR4, c[0x0][0x2b0] ;  /* 0x0000ac0000047ab9 */ /* 0x000fe40000000a00 */
[----:B------:R-:W-:-:S04]  /*3aa0*/  LEA R2, P0, R30, UR4, 0x2 ;  /* 0x000000041e027c11 */ /* 0x000fc8000f8010ff */
[----:B------:R-:W-:-:S05]  /*3ab0*/  LEA.HI.X R3, R30, UR5, R31, 0x2, P0 ;  /* 0x000000051e037c11 */ /* 0x000fca00080f141f */
[----:B------:R1:W-:Y:S04]  /*3ac0*/  STG.E desc[UR8][R2.64], R26 ;  /* 0x0000001a02007986 */ /* 0x0003e8000c101908 */
.L_x_207:
[----:B------:R-:W-:Y:S05]  /*3ad0*/  BSYNC B1 ;  /* 0x0000000000017941 */ /* 0x000fea0003800000 */
.L_x_206:
[----:B------:R-:W2:Y:S01]  /*3ae0*/  S2R R31, SR_TID.X ;  /* 0x00000000001f7919 */ /* 0x000ea20000002100 */
[----:B------:R-:W3:Y:S01]  /*3af0*/  LDC R0, c[0x0][0x3c4] ;  /* 0x0000f100ff007b82 */ /* 0x000ee20000000800 */
[----:B------:R-:W-:Y:S01]  /*3b00*/  CS2R R10, SRZ ;  /* 0x00000000000a7805 */ /* 0x000fe2000001ff00 */
[----:B------:R-:W-:Y:S01]  /*3b10*/  IMAD.MOV.U32 R13, RZ, RZ, RZ ;  /* 0x000000ffff0d7224 */ /* 0x000fe200078e00ff */
[----:B------:R-:W-:Y:S02]  /*3b20*/  CS2R R8, SRZ ;  /* 0x0000000000087805 */ /* 0x000fe4000001ff00 */
[----:B------:R-:W-:Y:S02]  /*3b30*/  CS2R R6, SRZ ;  /* 0x0000000000067805 */ /* 0x000fe4000001ff00 */
[----:B---3--:R-:W-:Y:S02]  /*3b40*/  ISETP.GE.AND P0, PT, R0, 0x1, PT ;  /* 0x000000010000780c */ /* 0x008fe40003f06270 */
[----:B--2---:R-:W-:-:S04]  /*3b50*/  SHF.R.S32.HI R34, RZ, 0x1f, R31 ;  /* 0x0000001fff227819 */ /* 0x004fc8000001141f */
[CC--:B01----:R-:W-:Y:S02]  /*3b60*/  LEA.HI R2, R34.reuse, R31.reuse, RZ, 0x3 ;  /* 0x0000001f22027211 */ /* 0x0c3fe400078f18ff */
[----:B------:R-:W-:Y:S02]  /*3b70*/  LEA.HI R34, R34, R31, RZ, 0x4 ;  /* 0x0000001f22227211 */ /* 0x000fe400078f20ff */
[----:B------:R-:W-:Y:S02]  /*3b80*/  LOP3.LUT R2, R2, 0xfffffff8, RZ, 0xc0, !PT ;  /* 0xfffffff802027812 */ /* 0x000fe400078ec0ff */
[----:B------:R-:W-:Y:S02]  /*3b90*/  LOP3.LUT R4, R34, 0x3ffffff0, RZ, 0xc0, !PT ;  /* 0x3ffffff022047812 */ /* 0x000fe400078ec0ff */
[----:B------:R-:W-:Y:S01]  /*3ba0*/  SHF.R.S32.HI R34, RZ, 0x4, R34 ;  /* 0x00000004ff227819 */ /* 0x000fe20000011422 */
[----:B------:R-:W-:-:S05]  /*3bb0*/  IMAD.IADD R3, R31, 0x1, -R2 ;  /* 0x000000011f037824 */ /* 0x000fca00078e0a02 */
[----:B------:R-:W-:Y:S01]  /*3bc0*/  ISETP.GE.AND P1, PT, R3, R0, PT ;  /* 0x000000000300720c */ /* 0x000fe20003f26270 */
[----:B------:R-:W-:-:S03]  /*3bd0*/  IMAD.MOV.U32 R0, RZ, RZ, RZ ;  /* 0x000000ffff007224 */ /* 0x000fc600078e00ff */
[C---:B------:R-:W-:Y:S01]  /*3be0*/  ISETP.GT.OR P1, PT, R31.reuse, 0x3f, P1 ;  /* 0x0000003f1f00780c */ /* 0x040fe20000f24670 */
[----:B------:R-:W-:Y:S01]  /*3bf0*/  IMAD.IADD R31, R31, 0x1, -R4 ;  /* 0x000000011f1f7824 */ /* 0x000fe200078e0a04 */
[----:B------:R-:W-:-:S03]  /*3c00*/  CS2R R4, SRZ ;  /* 0x0000000000047805 */ /* 0x000fc6000001ff00 */
[----:B------:R-:W-:-:S04]  /*3c10*/  IMAD.SHL.U32 R31, R31, 0x4, RZ ;  /* 0x000000041f1f7824 */ /* 0x000fc800078e00ff */
[----:B------:R-:W-:-:S04]  /*3c20*/  VIADD R30, R31, 0x40 ;  /* 0x000000401f1e7836 */ /* 0x000fc80000000000 */
[----:B------:R-:W-:-:S04]  /*3c30*/  @!P1 FADD.FTZ R2, -R26, R27 ;  /* 0x0000001b1a029221 */ /* 0x000fc80000010100 */
[----:B------:R-:W-:-:S06]  /*3c40*/  @!P1 FMUL.FTZ R2, R2, 1.4426950216293334961 ;  /* 0x3fb8aa3b02029820 */ /* 0x000fcc0000410000 */
[----:B------:R-:W0:Y:S02]  /*3c50*/  @!P1 MUFU.EX2 R2, R2 ;  /* 0x0000000200029308 */ /* 0x000e240000000800 */
[----:B0-----:R0:W-:Y:S02]  /*3c60*/  @!P1 STS [R29], R2 ;  /* 0x000000021d009388 */ /* 0x0011e40000000800 */
[----:B0-----:R-:W-:Y:S01]  /*3c70*/  CS2R R2, SRZ ;  /* 0x0000000000027805 */ /* 0x001fe2000001ff00 */
[----:B------:R-:W-:Y:S01]  /*3c80*/  VIADD R29, R31, 0x80 ;  /* 0x000000801f1d7836 */ /* 0x000fe20000000000 */
        /* <DEDUP_REMOVED lines=30> */
.L_x_236:
        /* <DEDUP_REMOVED lines=14> */
.L_x_235:
[----:B------:R-:W-:Y:S05]  /*3f50*/  BSYNC B0 ;  /* 0x0000000000007941 */ /* 0x000fea0003800000 */
.L_x_234:
        /* <DEDUP_REMOVED lines=20> */
.L_x_233:
        /* <DEDUP_REMOVED lines=110> */
        .weak           $__internal_4_$__cuda_sm20_div_s64
        .type           $__internal_4_$__cuda_sm20_div_s64,@function
        .size           $__internal_4_$__cuda_sm20_div_s64,(.L_x_4134 - $__internal_4_$__cuda_sm20_div_s64)
$__internal_4_$__cuda_sm20_div_s64:
        /* <DEDUP_REMOVED lines=32> */
[----:B------:R-:W-:-:S04]  /*4980*/  IMAD.HI.U32 R21, P3, R25, R2, R42 ;  /* 0x0000000219157227 */ /* 0x000fc8000786002a */
[----:B------:R-:W-:-:S04]  /*4990*/  IMAD.HI.U32 R2, R25, R0, RZ ;  /* 0x0000000019027227 */ /* 0x000fc800078e00ff */
[----:B------:R-:W-:Y:S01]  /*49a0*/  IMAD R0, R25, R0, RZ ;  /* 0x0000000019007224 */ /* 0x000fe200078e02ff */
[----:B------:R-:W-:-:S04]  /*49b0*/  IADD3.X R2, R2, R25, RZ, P0, !PT ;  /* 0x0000001902027210 */ /* 0x000fc800007fe4ff */
[----:B------:R-:W-:Y:S02]  /*49c0*/  IADD3 R25, P2, R0, R21, RZ ;  /* 0x0000001500197210 */ /* 0x000fe40007f5e0ff */
[-C--:B------:R-:W-:Y:S02]  /*49d0*/  IADD3 R21, P0, RZ, -R24.reuse, RZ ;  /* 0x80000018ff157210 */ /* 0x080fe40007f1e0ff */
[----:B------:R-:W-:Y:S02]  /*49e0*/  IADD3.X R43, RZ, RZ, R2, P2, P3 ;  /* 0x000000ffff2b7210 */ /* 0x000fe400017e6402 */
[----:B------:R-:W-:Y:S01]  /*49f0*/  SEL R21, R21, R24, !P1 ;  /* 0x0000001815157207 */ /* 0x000fe20004800000 */
[----:B------:R-:W-:-:S04]  /*4a00*/  IMAD.X R0, RZ, RZ, ~R19, P0 ;  /* 0x000000ffff007224 */ /* 0x000fc800000e0e13 */
[----:B------:R-:W-:Y:S01]  /*4a10*/  IMAD.HI.U32 R48, R25, R21, RZ ;  /* 0x0000001519307227 */ /* 0x000fe200078e00ff */
[----:B------:R-:W-:-:S05]  /*4a20*/  SEL R0, R0, R19, !P1 ;  /* 0x0000001300007207 */ /* 0x000fca0004800000 */
[----:B------:R-:W-:-:S04]  /*4a30*/  IMAD.WIDE.U32 R48, R25, R0, R48 ;  /* 0x0000000019307225 */ /* 0x000fc800078e0030 */
[C---:B------:R-:W-:Y:S02]  /*4a40*/  IMAD R25, R43.reuse, R0, RZ ;  /* 0x000000002b197224 */ /* 0x040fe400078e02ff */
[----:B------:R-:W-:-:S05]  /*4a50*/  IMAD.HI.U32 R2, P0, R43, R21, R48 ;  /* 0x000000152b027227 */ /* 0x000fca0007800030 */
[----:B------:R-:W-:Y:S01]  /*4a60*/  IADD3 R25, P1, R25, R2, RZ ;  /* 0x0000000219197210 */ /* 0x000fe20007f3e0ff */
[----:B------:R-:W-:-:S04]  /*4a70*/  IMAD.HI.U32 R2, R43, R0, RZ ;  /* 0x000000002b027227 */ /* 0x000fc800078e00ff */
[----:B------:R-:W-:Y:S02]  /*4a80*/  IMAD.X R2, RZ, RZ, R2, P0 ;  /* 0x000000ffff027224 */ /* 0x000fe400000e0602 */
[----:B------:R-:W-:-:S04]  /*4a90*/  IMAD.WIDE.U32 R42, R25, R38, RZ ;  /* 0x00000026192a7225 */ /* 0x000fc800078e00ff */
[----:B------:R-:W-:Y:S01]  /*4aa0*/  IMAD R43, R25, R39, R43 ;  /* 0x00000027192b7224 */ /* 0x000fe200078e022b */
[----:B------:R-:W-:Y:S01]  /*4ab0*/  IADD3 R21, P0, -R42, R21, RZ ;  /* 0x000000152a157210 */ /* 0x000fe20007f1e1ff */
[----:B------:R-:W-:-:S03]  /*4ac0*/  IMAD.X R2, RZ, RZ, R2, P1 ;  /* 0x000000ffff027224 */ /* 0x000fc600008e0602 */
[-C--:B------:R-:W-:Y:S01]  /*4ad0*/  ISETP.GE.U32.AND P3, PT, R21, R38.reuse, PT ;  /* 0x000000261500720c */ /* 0x080fe20003f66070 */
[----:B------:R-:W-:-:S05]  /*4ae0*/  IMAD R43, R2, R38, R43 ;  /* 0x00000026022b7224 */ /* 0x000fca00078e022b */
[----:B------:R-:W-:Y:S02]  /*4af0*/  IADD3.X R43, ~R43, R0, RZ, P0, !PT ;  /* 0x000000002b2b7210 */ /* 0x000fe400007fe5ff */
[----:B------:R-:W-:Y:S02]  /*4b00*/  IADD3 R0, P2, R21, -R38, RZ ;  /* 0x8000002615007210 */ /* 0x000fe40007f5e0ff */
[----:B------:R-:W-:-:S04]  /*4b10*/  ISETP.GE.U32.AND.EX P3, PT, R43, R39, PT, P3 ;  /* 0x000000272b00720c */ /* 0x000fc80003f66130 */
[----:B------:R-:W-:Y:S01]  /*4b20*/  SEL R21, R0, R21, P3 ;  /* 0x0000001500157207 */ /* 0x000fe20001800000 */
[----:B------:R-:W-:-:S03]  /*4b30*/  IMAD.X R0, R43, 0x1, ~R39, P2 ;  /* 0x000000012b007824 */ /* 0x000fc600010e0e27 */
[----:B------:R-:W-:Y:S02]  /*4b40*/  ISETP.GE.U32.AND P0, PT, R21, R38, PT ;  /* 0x000000261500720c */ /* 0x000fe40003f06070 */
[----:B------:R-:W-:Y:S02]  /*4b50*/  IADD3 R38, P1, R25, 0x1, RZ ;  /* 0x0000000119267810 */ /* 0x000fe40007f3e0ff */
[----:B------:R-:W-:Y:S02]  /*4b60*/  SEL R43, R0, R43, P3 ;  /* 0x0000002b002b7207 */ /* 0x000fe40001800000 */
[----:B------:R-:W-:Y:S01]  /*4b70*/  SEL R38, R38, R25, P3 ;  /* 0x0000001926267207 */ /* 0x000fe20001800000 */
[----:B------:R-:W-:Y:S01]  /*4b80*/  IMAD.X R21, RZ, RZ, R2, P1 ;  /* 0x000000ffff157224 */ /* 0x000fe200008e0602 */
[----:B------:R-:W-:Y:S01]  /*4b90*/  ISETP.GE.U32.AND.EX P0, PT, R43, R39, PT, P0 ;  /* 0x000000272b00720c */ /* 0x000fe20003f06100 */
[----:B------:R-:W-:Y:S01]  /*4ba0*/  IMAD.MOV.U32 R39, RZ, RZ, 0x0 ;  /* 0x00000000ff277424 */ /* 0x000fe200078e00ff */
[----:B------:R-:W-:-:S02]  /*4bb0*/  IADD3 R25, P1, R38, 0x1, RZ ;  /* 0x0000000126197810 */ /* 0x000fc40007f3e0ff */
[----:B------:R-:W-:Y:S02]  /*4bc0*/  SEL R21, R21, R2, P3 ;  /* 0x0000000215157207 */ /* 0x000fe40001800000 */
[----:B------:R-:W-:Y:S01]  /*4bd0*/  SEL R25, R25, R38, P0 ;  /* 0x0000002619197207 */ /* 0x000fe20000000000 */
[----:B------:R-:W-:Y:S01]  /*4be0*/  IMAD.MOV.U32 R38, RZ, RZ, R20 ;  /* 0x000000ffff267224 */ /* 0x000fe200078e0014 */
[----:B------:R-:W-:Y:S01]  /*4bf0*/  LOP3.LUT R2, R6, R19, RZ, 0x3c, !PT ;  /* 0x0000001306027212 */ /* 0x000fe200078e3cff */
[----:B------:R-:W-:-:S03]  /*4c00*/  IMAD.X R0, RZ, RZ, R21, P1 ;  /* 0x000000ffff007224 */ /* 0x000fc600008e0615 */
[----:B------:R-:W-:Y:S02]  /*4c10*/  ISETP.GE.AND P2, PT, R2, RZ, PT ;  /* 0x000000ff0200720c */ /* 0x000fe40003f46270 */
[----:B------:R-:W-:Y:S02]  /*4c20*/  SEL R21, R0, R21, P0 ;  /* 0x0000001500157207 */ /* 0x000fe40000000000 */
[----:B------:R-:W-:Y:S02]  /*4c30*/  IADD3 R0, P1, RZ, -R25, RZ ;  /* 0x80000019ff007210 */ /* 0x000fe40007f3e0ff */
[----:B------:R-:W-:Y:S02]  /*4c40*/  ISETP.NE.U32.AND P0, PT, R22, RZ, PT ;  /* 0x000000ff1600720c */ /* 0x000fe40003f05070 */
[----:B------:R-:W-:Y:S02]  /*4c50*/  IADD3.X R2, RZ, ~R21, RZ, P1, !PT ;  /* 0x80000015ff027210 */ /* 0x000fe40000ffe4ff */
[----:B------:R-:W-:-:S02]  /*4c60*/  ISETP.NE.AND.EX P0, PT, R6, RZ, PT, P0 ;  /* 0x000000ff0600720c */ /* 0x000fc40003f05300 */
[----:B------:R-:W-:Y:S02]  /*4c70*/  SEL R0, R0, R25, !P2 ;  /* 0x0000001900007207 */ /* 0x000fe40005000000 */
[----:B------:R-:W-:Y:S02]  /*4c80*/  SEL R2, R2, R21, !P2 ;  /* 0x0000001502027207 */ /* 0x000fe40005000000 */
[----:B------:R-:W-:Y:S02]  /*4c90*/  SEL R0, R0, 0xffffffff, P0 ;  /* 0xffffffff00007807 */ /* 0x000fe40000000000 */
[----:B------:R-:W-:Y:S01]  /*4ca0*/  SEL R21, R2, 0xffffffff, P0 ;  /* 0xffffffff02157807 */ /* 0x000fe20000000000 */
[----:B------:R-:W-:Y:S06]  /*4cb0*/  RET.REL.NODEC R38 `(_ZN5flash32flash_fwd_splitkv_combine_kernelI23Flash_fwd_kernel_traitsILi192ELi64ELi64ELi4ELb0ELb0EN7cutlass6half_tE19Flash_kernel_traitsILi192ELi64ELi64ELi4ES3_EELi8ELi3ELb0EEEvNS_16Flash_fwd_paramsE) ;  /* 0xffffffb026d07950 */ /* 0x000fec0003c3ffff */
.L_x_237:
        /* <DEDUP_REMOVED lines=12> */
.L_x_4134:


//--------------------- .text._ZN5flash32flash_fwd_splitkv_combine_kernelI23Flash_fwd_kernel_traitsILi192ELi64ELi64ELi4ELb0ELb0EN7cutlass6half_tE19Flash_kernel_traitsILi192ELi64ELi64ELi4ES3_EELi8ELi2ELb0EEEvNS_16Flash_fwd_paramsE --------------------------
	.section	.text._ZN5flash32flash_fwd_splitkv_combine_kernelI23Flash_fwd_kernel_traitsILi192ELi64ELi64ELi4ELb0ELb0EN7cutlass6half_tE19Flash_kernel_traitsILi192ELi64ELi64ELi4ES3_EELi8ELi2ELb0EEEvNS_16Flash_fwd_paramsE,"ax",@progbits
	.align	128
        .global         _ZN5flash32flash_fwd_splitkv_combine_kernelI23Flash_fwd_kernel_traitsILi192ELi64ELi64ELi4ELb0ELb0EN7cutlass6half_tE19Flash_kernel_traitsILi192ELi64ELi64ELi4ES3_EELi8ELi2ELb0EEEvNS_16Flash_fwd_paramsE
        .type           _ZN5flash32flash_fwd_splitkv_combine_kernelI23Flash_fwd_kernel_traitsILi192ELi64ELi64ELi4ELb0ELb0EN7cutlass6half_tE19Flash_kernel_traitsILi192ELi64ELi64ELi4ES3_EELi8ELi2ELb0EEEvNS_16Flash_fwd_paramsE,@function
        .size           _ZN5flash32flash_fwd_splitkv_combine_kernelI23Flash_fwd_kernel_traitsILi192ELi64ELi64ELi4ELb0ELb0EN7cutlass6half_tE19Flash_kernel_traitsILi192ELi64ELi64ELi4ES3_EELi8ELi2ELb0EEEvNS_16Flash_fwd_paramsE,(.L_x_4135 - _ZN5flash32flash_fwd_splitkv_combine_kernelI23Flash_fwd_kernel_traitsILi192ELi64ELi64ELi4ELb0ELb0EN7cutlass6half_tE19Flash_kernel_traitsILi192ELi64ELi64ELi4ES3_EELi8ELi2ELb0EEEvNS_16Flash_fwd_paramsE)
        .other          _ZN5flash32flash_fwd_splitkv_combine_kernelI23Flash_fwd_kernel_traitsILi192ELi64ELi64ELi4ELb0ELb0EN7cutlass6half_tE19Flash_kernel_traitsILi192ELi64ELi64ELi4ES3_EELi8ELi2ELb0EEEvNS_16Flash_fwd_paramsE,@"STO_CUDA_ENTRY STV_DEFAULT"
_ZN5flash32flash_fwd_splitkv_combine_kernelI23Flash_fwd_kernel_traitsILi192ELi64ELi64ELi4ELb0ELb0EN7cutlass6half_tE19Flash_kernel_traitsILi192ELi64ELi64ELi4ES3_EELi8ELi2ELb0EEEvNS_16Flash_fwd_paramsE:
.text._ZN5flash32flash_fwd_splitkv_combine_kernelI23Flash_fwd_kernel_traitsILi192ELi64ELi64ELi4ELb0ELb0EN7cutlass6half_tE19Flash_kernel_traitsILi192ELi64ELi64ELi4ES3_EELi8ELi2ELb0EEEvNS_16Flash_fwd_paramsE:
        /* <DEDUP_REMOVED lines=23> */
[----:B------:R-:W-:Y:S05]  /*0170*/  CALL.REL.NOINC `($__internal_5_$__cuda_sm20_div_s64) ;  /* 0x00000044009c7944 */ /* 0x000fea0003c00000 */
[----:B------:R-:W-:Y:S05]  /*0180*/  BRA `(.L_x_239) ;  /* 0x00000000004c7947 */ /* 0x000fea0003800000 */
.L_x_238:
        /* <DEDUP_REMOVED lines=19> */
.L_x_239:
        /* <DEDUP_REMOVED lines=12> */
[----:B------:R-:W-:Y:S05]  /*0380*/  CALL.REL.NOINC `($__internal_5_$__cuda_sm20_div_s64) ;  /* 0x0000004400187944 */ /* 0x000fea0003c00000 */
[----:B------:R-:W-:Y:S02]  /*0390*/  MOV R8, R18 ;  /* 0x0000001200087202 */ /* 0x000fe40000000f00 */
[----:B------:R-:W-:Y:S01]  /*03a0*/  MOV R9, R19 ;  /* 0x0000001300097202 */ /* 0x000fe20000000f00 */
[----:B------:R-:W-:Y:S05]  /*03b0*/  BRA `(.L_x_242) ;  /* 0x00000000004c7947 */ /* 0x000fea0003800000 */
.L_x_241:
        /* <DEDUP_REMOVED lines=19> */
.L_x_242:
[----:B------:R-:W-:Y:S05]  /*04f0*/  BSYNC B0 ;  /* 0x0000000000007941 */ /* 0x000fea0003800000 */
.L_x_240:
[----:B------:R-:W0:Y:S01]  /*0500*/  LDC R4, c[0x0][0x2c4] ;  /* 0x0000b100ff047b82 */ /* 0x000e220000000800 */
[----:B------:R-:W-:Y:S01]  /*0510*/  IMAD.MOV.U32 R10, RZ, RZ, RZ ;  /* 0x000000ffff0a7224 */ /* 0x000fe200078e00ff */
[----:B------:R-:W-:Y:S01]  /*0520*/  BSSY B0, `(.L_x_243) ;  /* 0x000003a000007945 */ /* 0x000fe20003800000 */
[----:B0-----:R-:W-:-:S04]  /*0530*/  IABS R7, R4 ;  /* 0x0000000400077213 */ /* 0x001fc80000000000 */
[----:B------:R-:W0:Y:S01]  /*0540*/  I2F.RP R12, R7 ;  /* 0x00000007000c7306 */ /* 0x000e220000209400 */
[----:B------:R-:W-:-:S04]  /*0550*/  IADD3 R2, R7, -0x1, R4 ;  /* 0xffffffff07027810 */ /* 0x000fc80007ffe004 */
[----:B------:R-:W-:-:S03]  /*0560*/  IABS R3, R2 ;  /* 0x0000000200037213 */ /* 0x000fc60000000000 */
        /* <DEDUP_REMOVED lines=34> */
.L_x_244:
        /* <DEDUP_REMOVED lines=19> */
.L_x_245:
[----:B------:R-:W-:Y:S05]  /*08c0*/  BSYNC B0 ;  /* 0x0000000000007941 */ /* 0x000fea0003800000 */
.L_x_243:
        /* <DEDUP_REMOVED lines=25> */
[C---:B------:R-:W-:Y:S02]  /*0a60*/  ISETP.NE.AND P2, PT, R3.reuse, RZ, PT ;  /* 0x000000ff0300720c */ /* 0x040fe40003f45270 */
        /* <DEDUP_REMOVED lines=47> */
[----:B------:R-:W-:Y:S02]  /*0d60*/  MOV R34, R18 ;  /* 0x0000001200227202 */ /* 0x000fe40000000f00 */
[----:B------:R-:W-:Y:S01]  /*0d70*/  MOV R35, R19 ;  /* 0x0000001300237202 */ /* 0x000fe20000000f00 */
[----:B------:R-:W-:Y:S05]  /*0d80*/  BRA `(.L_x_248) ;  /* 0x00000000004c7947 */ /* 0x000fea0003800000 */
.L_x_247:
        /* <DEDUP_REMOVED lines=19> */
.L_x_248:
[----:B------:R-:W-:Y:S05]  /*0ec0*/  BSYNC B0 ;  /* 0x0000000000007941 */ /* 0x000fea0003800000 */
.L_x_246:
[-C--:B------:R-:W-:Y:S01]  /*0ed0*/  IABS R17, R3.reuse ;  /* 0x0000000300117213 */ /* 0x080fe20000000000 */
[----:B------:R-:W0:Y:S01]  /*0ee0*/  LDC R6, c[0x0][0x2c4] ;  /* 0x0000b100ff067b82 */ /* 0x000e220000000800 */
[----:B------:R-:W-:Y:S01]  /*0ef0*/  IABS R7, R3 ;  /* 0x0000000300077213 */ /* 0x000fe20000000000 */
[----:B------:R-:W-:Y:S01]  /*0f00*/  BSSY B0, `(.L_x_249) ;  /* 0x000003c000007945 */ /* 0x000fe20003800000 */
[----:B------:R-:W1:Y:S03]  /*0f10*/  I2F.RP R16, R17 ;  /* 0x0000001100107306 */ /* 0x000e660000209400 */
[----:B------:R-:W-:-:S05]  /*0f20*/  IMAD.MOV R7, RZ, RZ, -R7 ;  /* 0x000000ffff077224 */ /* 0x000fca00078e0a07 */
[----:B-1----:R-:W1:Y:S01]  /*0f30*/  MUFU.RCP R18, R16 ;  /* 0x0000001000127308 */ /* 0x002e620000001000 */
[----:B0-----:R-:W-:Y:S01]  /*0f40*/  IADD3 R6, R17, -0x1, R6 ;  /* 0xffffffff11067810 */ /* 0x001fe20007ffe006 */
[----:B-1----:R-:W-:-:S06]  /*0f50*/  VIADD R18, R18, 0xffffffe ;  /* 0x0ffffffe12127836 */ /* 0x002fcc0000000000 */
[----:B------:R-:W0:Y:S02]  /*0f60*/  F2I.FTZ.U32.TRUNC.NTZ R19, R18 ;  /* 0x0000001200137305 */ /* 0x000e24000021f000 */
[----:B0-----:R-:W-:Y:S02]  /*0f70*/  IMAD.MOV R10, RZ, RZ, -R19 ;  /* 0x000000ffff0a7224 */ /* 0x001fe400078e0a13 */
[----:B------:R-:W-:Y:S02]  /*0f80*/  IMAD.MOV.U32 R18, RZ, RZ, RZ ;  /* 0x000000ffff127224 */ /* 0x000fe400078e00ff */
        /* <DEDUP_REMOVED lines=32> */
.L_x_250:
        /* <DEDUP_REMOVED lines=19> */
.L_x_251:
[----:B------:R-:W-:Y:S05]  /*12c0*/  BSYNC B0 ;  /* 0x0000000000007941 */ /* 0x000fea0003800000 */
.L_x_249:
[----:B------:R-:W0:Y:S01]  /*12d0*/  LDC R9, c[0x0][0x2c4] ;  /* 0x0000b100ff097b82 */ /* 0x000e220000000800 */
[----:B------:R-:W1:Y:S01]  /*12e0*/  S2R R16, SR_TID.X ;  /* 0x0000000000107919 */ /* 0x000e620000002100 */
[----:B------:R-:W-:Y:S01]  /*12f0*/  ISETP.GT.AND P4, PT, R3, RZ, PT ;  /* 0x000000ff0300720c */ /* 0x000fe20003f84270 */
[----:B------:R-:W-:Y:S01]  /*1300*/  ULDC UR5, c[0x0][0x3c4] ;  /* 0x0000f10000057ab9 */ /* 0x000fe20000000800 */
[----:B------:R-:W-:Y:S01]  /*1310*/  ULDC.64 UR8, c[0x0][0x208] ;  /* 0x0000820000087ab9 */ /* 0x000fe20000000a00 */
[----:B------:R-:W-:Y:S01]  /*1320*/  BSSY B0, `(.L_x_252) ;  /* 0x000003f000007945 */ /* 0x000fe20003800000 */
[----:B------:R-:W-:Y:S02]  /*1330*/  MOV R30, 0xff800000 ;  /* 0xff800000001e7802 */ /* 0x000fe40000000f00 */
        /* <DEDUP_REMOVED lines=14> */
[----:B------:R-:W-:Y:S01]  /*1420*/  IMAD.HI.U32 R17, R18, R7, RZ ;  /* 0x0000000712117227 */ /* 0x000fe200078e00ff */
[----:B------:R-:W-:-:S03]  /*1430*/  LEA.HI.SX32 R3, R3, 0x1, 0x1 ;  /* 0x0000000103037811 */ /* 0x000fc600078f0aff */
[----:B------:R-:W-:Y:S02]  /*1440*/  IMAD.MOV R18, RZ, RZ, -R17 ;  /* 0x000000ffff127224 */ /* 0x000fe400078e0a11 */
[----:B------:R-:W-:Y:S01]  /*1450*/  @!P4 IMAD.MOV R3, RZ, RZ, R6 ;  /* 0x000000ffff03c224 */ /* 0x000fe200078e0206 */
[----:B------:R-:W-:Y:S01]  /*1460*/  @!P1 MOV R6, 0x400 ;  /* 0x0000040000069802 */ /* 0x000fe20000000f00 */
[C---:B------:R-:W-:Y:S02]  /*1470*/  IMAD R19, R8.reuse, R18, R7 ;  /* 0x0000001208137224 */ /* 0x040fe400078e0207 */
[----:B------:R-:W0:Y:S03]  /*1480*/  @!P1 S2R R7, SR_CgaCtaId ;  /* 0x0000000000079919 */ /* 0x000e260000008800 */
[----:B------:R-:W-:-:S13]  /*1490*/  ISETP.GT.U32.AND P0, PT, R8, R19, PT ;  /* 0x000000130800720c */ /* 0x000fda0003f04070 */
[----:B------:R-:W-:Y:S02]  /*14a0*/  @!P0 IMAD.IADD R19, R19, 0x1, -R8 ;  /* 0x0000000113138824 */ /* 0x000fe400078e0a08 */
[----:B------:R-:W-:Y:S01]  /*14b0*/  @!P0 VIADD R17, R17, 0x1 ;  /* 0x0000000111118836 */ /* 0x000fe20000000000 */
[----:B------:R-:W-:Y:S02]  /*14c0*/  ISETP.NE.AND P0, PT, R9, RZ, PT ;  /* 0x000000ff0900720c */ /* 0x000fe40003f05270 */
[----:B------:R-:W-:Y:S02]  /*14d0*/  ISETP.GE.U32.AND P3, PT, R19, R8, PT ;  /* 0x000000081300720c */ /* 0x000fe40003f66070 */
[----:B------:R-:W-:Y:S02]  /*14e0*/  SHF.R.S32.HI R19, RZ, 0x1f, R16 ;  /* 0x0000001fff137819 */ /* 0x000fe40000011410 */
[----:B0-----:R-:W-:-:S09]  /*14f0*/  @!P1 LEA R7, R7, R6, 0x18 ;  /* 0x0000000607079211 */ /* 0x001fd200078ec0ff */
[----:B------:R-:W-:-:S05]  /*1500*/  @P3 VIADD R17, R17, 0x1 ;  /* 0x0000000111113836 */ /* 0x000fca0000000000 */
[----:B------:R-:W-:Y:S02]  /*1510*/  MOV R8, R17 ;  /* 0x0000001100087202 */ /* 0x000fe40000000f00 */
[----:B------:R-:W-:-:S03]  /*1520*/  LEA.HI R17, R19, R16, RZ, 0x3 ;  /* 0x0000001013117211 */ /* 0x000fc600078f18ff */
[----:B------:R-:W-:Y:S01]  /*1530*/  @!P2 IMAD.MOV R8, RZ, RZ, -R8 ;  /* 0x000000ffff08a224 */ /* 0x000fe200078e0a08 */
[----:B------:R-:W-:Y:S02]  /*1540*/  SHF.R.S32.HI R18, RZ, 0x3, R17 ;  /* 0x00000003ff127819 */ /* 0x000fe40000011411 */
[----:B------:R-:W-:Y:S02]  /*1550*/  @!P0 LOP3.LUT R8, RZ, R9, RZ, 0x33, !PT ;  /* 0x00000009ff088212 */ /* 0x000fe400078e33ff */
[C---:B------:R-:W-:Y:S01]  /*1560*/  ISETP.GE.AND P0, PT, R18.reuse, UR5, PT ;  /* 0x0000000512007c0c */ /* 0x040fe2000bf06270 */
[----:B------:R-:W-:Y:S01]  /*1570*/  @!P1 IMAD R7, R18, 0x24, R7 ;  /* 0x0000002412079824 */ /* 0x000fe200078e0207 */
[----:B------:R-:W-:Y:S01]  /*1580*/  LOP3.LUT R17, R17, 0xfffffff8, RZ, 0xc0, !PT ;  /* 0xfffffff811117812 */ /* 0x000fe200078ec0ff */
[----:B------:R-:W-:-:S04]  /*1590*/  IMAD R3, R3, R8, RZ ;  /* 0x0000000803037224 */ /* 0x000fc800078e02ff */
[----:B------:R-:W-:Y:S01]  /*15a0*/  IMAD.IADD R24, R16, 0x1, -R17 ;  /* 0x0000000110187824 */ /* 0x000fe200078e0a11 */
[----:B------:R-:W-:Y:S01]  /*15b0*/  IABS R27, R3 ;  /* 0x00000003001b7213 */ /* 0x000fe20000000000 */
[----:B------:R-:W-:Y:S02]  /*15c0*/  IMAD.MOV.U32 R17, RZ, RZ, -0x800000 ;  /* 0xff800000ff117424 */ /* 0x000fe400078e00ff */
[----:B------:R-:W-:Y:S02]  /*15d0*/  @!P1 IMAD R8, R24, 0x4, R7 ;  /* 0x0000000418089824 */ /* 0x000fe400078e0207 */
[----:B------:R-:W-:Y:S01]  /*15e0*/  VIADD R22, R27, UR4 ;  /* 0x000000041b167c36 */ /* 0x000fe20008000000 */
        /* <DEDUP_REMOVED lines=18> */
.L_x_253:
[----:B------:R-:W-:Y:S05]  /*1710*/  BSYNC B0 ;  /* 0x0000000000007941 */ /* 0x000fea0003800000 */
.L_x_252:
[----:B-----5:R1:W-:Y:S01]  /*1720*/  @!P1 STS [R8], R17 ;  /* 0x0000001108009388 */ /* 0x0203e20000000800 */
[----:B------:R-:W-:Y:S01]  /*1730*/  BSSY B0, `(.L_x_254) ;  /* 0x000000c000007945 */ /* 0x000fe20003800000 */
[----:B------:R-:W-:Y:S06]  /*1740*/  BAR.SYNC.DEFER_BLOCKING 0x0 ;  /* 0x0000000000007b1d */ /* 0x000fec0000010000 */
[----:B------:R-:W-:Y:S05]  /*1750*/  @P1 BRA `(.L_x_255) ;  /* 0x0000000000241947 */ /* 0x000fea0003800000 */
[----:B------:R-:W2:Y:S01]  /*1760*/  S2R R6, SR_CgaCtaId ;  /* 0x0000000000067919 */ /* 0x000ea20000008800 */
[----:B-1----:R-:W-:Y:S02]  /*1770*/  LEA.HI R17, R19, R16, RZ, 0x2 ;  /* 0x0000001013117211 */ /* 0x002fe400078f10ff */
[----:B------:R-:W-:Y:S02]  /*1780*/  MOV R7, 0x400 ;  /* 0x0000040000077802 */ /* 0x000fe40000000f00 */
[----:B------:R-:W-:Y:S02]  /*1790*/  LOP3.LUT R17, R17, 0xfffffffc, RZ, 0xc0, !PT ;  /* 0xfffffffc11117812 */ /* 0x000fe400078ec0ff */
[----:B--2---:R-:W-:-:S03]  /*17a0*/  LEA R6, R6, R7, 0x18 ;  /* 0x0000000706067211 */ /* 0x004fc600078ec0ff */
[----:B------:R-:W-:-:S04]  /*17b0*/  IMAD.IADD R7, R16, 0x1, -R17 ;  /* 0x0000000110077824 */ /* 0x000fc800078e0a11 */
[----:B------:R-:W-:-:S04]  /*17c0*/  IMAD R6, R7, 0x24, R6 ;  /* 0x0000002407067824 */ /* 0x000fc800078e0206 */
[----:B------:R-:W-:-:S05]  /*17d0*/  IMAD.IADD R6, R17, 0x1, R6 ;  /* 0x0000000111067824 */ /* 0x000fca00078e0206 */
[----:B------:R2:W3:Y:S02]  /*17e0*/  LDS R30, [R6] ;  /* 0x00000000061e7984 */ /* 0x0004e40000000800 */
.L_x_255:
[----:B------:R-:W-:Y:S05]  /*17f0*/  BSYNC B0 ;  /* 0x0000000000007941 */ /* 0x000fea0003800000 */
.L_x_254:
[----:B---3--:R-:W3:Y:S01]  /*1800*/  SHFL.BFLY PT, R7, R30, 0x2, 0x1f ;  /* 0x0c401f001e077f89 */ /* 0x008ee200000e0000 */
[----:B-1----:R-:W1:Y:S01]  /*1810*/  LDC R17, c[0x0][0x270] ;  /* 0x00009c00ff117b82 */ /* 0x002e620000000800 */
[----:B--2---:R-:W2:Y:S01]  /*1820*/  I2F.RP R6, R27 ;  /* 0x0000001b00067306 */ /* 0x004ea20000209400 */
[----:B------:R-:W-:Y:S01]  /*1830*/  ISETP.GT.AND P5, PT, R3, RZ, PT ;  /* 0x000000ff0300720c */ /* 0x000fe20003fa4270 */
[----:B------:R-:W-:Y:S06]  /*1840*/  BSSY B1, `(.L_x_256) ;  /* 0x0000228000017945 */ /* 0x000fec0003800000 */
[----:B--2---:R-:W0:Y:S01]  /*1850*/  MUFU.RCP R6, R6 ;  /* 0x0000000600067308 */ /* 0x004e220000001000 */
[----:B---3--:R-:W-:-:S02]  /*1860*/  FMNMX.FTZ R24, R7, R30, !PT ;  /* 0x0000001e07187209 */ /* 0x008fc40007810000 */
[----:B-1----:R-:W-:-:S03]  /*1870*/  IABS R26, R17 ;  /* 0x00000011001a7213 */ /* 0x002fc60000000000 */
[----:B------:R-:W1:Y:S02]  /*1880*/  SHFL.BFLY PT, R7, R24, 0x1, 0x1f ;  /* 0x0c201f0018077f89 */ /* 0x000e6400000e0000 */
[----:B------:R-:W2:Y:S01]  /*1890*/  I2F.U32.RP R18, R26 ;  /* 0x0000001a00127306 */ /* 0x000ea20000209000 */
[----:B0-----:R-:W-:-:S07]  /*18a0*/  VIADD R32, R6, 0xffffffe ;  /* 0x0ffffffe06207836 */ /* 0x001fce0000000000 */
[----:B------:R-:W0:Y:S08]  /*18b0*/  F2I.FTZ.U32.TRUNC.NTZ R33, R32 ;  /* 0x0000002000217305 */ /* 0x000e30000021f000 */
[----:B--2---:R2:W3:Y:S01]  /*18c0*/  MUFU.RCP R38, R18 ;  /* 0x0000001200267308 */ /* 0x0044e20000001000 */
[----:B-1----:R-:W-:Y:S01]  /*18d0*/  FMNMX.FTZ R7, R24, R7, !PT ;  /* 0x0000000718077209 */ /* 0x002fe20007810000 */
[----:B0-----:R-:W-:Y:S01]  /*18e0*/  IMAD.MOV R6, RZ, RZ, -R33 ;  /* 0x000000ffff067224 */ /* 0x001fe200078e0a21 */
[----:B------:R-:W-:Y:S01]  /*18f0*/  IABS R24, R4 ;  /* 0x0000000400187213 */ /* 0x000fe20000000000 */
[----:B------:R-:W-:Y:S01]  /*1900*/  IMAD.MOV.U32 R32, RZ, RZ, RZ ;  /* 0x000000ffff207224 */ /* 0x000fe200078e00ff */
[----:B------:R-:W-:Y:S01]  /*1910*/  FSETP.NEU.FTZ.AND P0, PT, R7, -INF , PT ;  /* 0xff8000000700780b */ /* 0x000fe20003f1d000 */
[----:B------:R-:W-:Y:S01]  /*1920*/  IMAD R25, R6, R27, RZ ;  /* 0x0000001b06197224 */ /* 0x000fe200078e02ff */
[----:B------:R-:W-:-:S02]  /*1930*/  IABS R6, R3 ;  /* 0x0000000300067213 */ /* 0x000fc40000000000 */
[----:B------:R-:W-:Y:S01]  /*1940*/  FSEL R7, R7, RZ, P0 ;  /* 0x000000ff07077208 */ /* 0x000fe20000000000 */
[----:B------:R-:W-:Y:S01]  /*1950*/  IMAD.HI.U32 R25, R33, R25, R32 ;  /* 0x0000001921197227 */ /* 0x000fe200078e0020 */
[----:B--2---:R-:W-:Y:S02]  /*1960*/  IABS R18, R22 ;  /* 0x0000001600127213 */ /* 0x004fe40000000000 */
[-C--:B------:R-:W-:Y:S01]  /*1970*/  IABS R33, R17.reuse ;  /* 0x0000001100217213 */ /* 0x080fe20000000000 */
[----:B------:R-:W-:Y:S01]  /*1980*/  FADD.FTZ R8, -R7, R30 ;  /* 0x0000001e07087221 */ /* 0x000fe20000010100 */
[----:B---3--:R-:W-:Y:S01]  /*1990*/  VIADD R38, R38, 0xffffffe ;  /* 0x0ffffffe26267836 */ /* 0x008fe20000000000 */
[----:B------:R-:W-:Y:S01]  /*19a0*/  ISETP.GT.AND P0, PT, R2, RZ, PT ;  /* 0x000000ff0200720c */ /* 0x000fe20003f04270 */
[----:B------:R-:W-:Y:S02]  /*19b0*/  IMAD.MOV R6, RZ, RZ, -R6 ;  /* 0x000000ffff067224 */ /* 0x000fe400078e0a06 */
[----:B------:R-:W-:Y:S01]  /*19c0*/  FMUL.FTZ R8, R8, 1.4426950216293334961 ;  /* 0x3fb8aa3b08087820 */ /* 0x000fe20000410000 */
[----:B------:R-:W0:Y:S01]  /*19d0*/  F2I.FTZ.U32.TRUNC.NTZ R39, R38 ;  /* 0x0000002600277305 */ /* 0x000e22000021f000 */
[----:B------:R-:W-:Y:S01]  /*19e0*/  IMAD.HI.U32 R25, R25, R18, RZ ;  /* 0x0000001219197227 */ /* 0x000fe200078e00ff */
[----:B------:R-:W-:-:S03]  /*19f0*/  LOP3.LUT R4, R4, R17, RZ, 0x3c, !PT ;  /* 0x0000001104047212 */ /* 0x000fc600078e3cff */
[----:B------:R-:W-:Y:S02]  /*1a00*/  IMAD R6, R25, R6, R18 ;  /* 0x0000000619067224 */ /* 0x000fe400078e0212 */
[----:B------:R-:W-:Y:S01]  /*1a10*/  IMAD.MOV R33, RZ, RZ, -R33 ;  /* 0x000000ffff217224 */ /* 0x000fe200078e0a21 */
[----:B------:R-:W1:Y:S02]  /*1a20*/  MUFU.EX2 R8, R8 ;  /* 0x0000000800087308 */ /* 0x000e640000000800 */
[----:B------:R-:W-:Y:S01]  /*1a30*/  ISETP.GT.U32.AND P1, PT, R27, R6, PT ;  /* 0x000000061b00720c */ /* 0x000fe20003f24070 */
[----:B0-----:R-:W-:Y:S02]  /*1a40*/  IMAD.MOV R37, RZ, RZ, -R39 ;  /* 0x000000ffff257224 */ /* 0x001fe400078e0a27 */
[----:B------:R-:W-:Y:S02]  /*1a50*/  IMAD.MOV.U32 R38, RZ, RZ, RZ ;  /* 0x000000ffff267224 */ /* 0x000fe400078e00ff */
[----:B------:R-:W-:-:S04]  /*1a60*/  IMAD R37, R37, R26, RZ ;  /* 0x0000001a25257224 */ /* 0x000fc800078e02ff */
[----:B------:R-:W-:Y:S01]  /*1a70*/  IMAD.HI.U32 R37, R39, R37, R38 ;  /* 0x0000002527257227 */ /* 0x000fe200078e0026 */
[----:B-1----:R-:W0:Y:S03]  /*1a80*/  SHFL.BFLY PT, R29, R8, 0x2, 0x1f ;  /* 0x0c401f00081d7f89 */ /* 0x002e2600000e0000 */
[----:B------:R-:W-:Y:S02]  /*1a90*/  @!P1 IMAD.IADD R6, R6, 0x1, -R27 ;  /* 0x0000000106069824 */ /* 0x000fe400078e0a1b */
[----:B------:R-:W-:-:S03]  /*1aa0*/  IMAD.HI.U32 R32, R37, R24, RZ ;  /* 0x0000001825207227 */ /* 0x000fc600078e00ff */
[-C--:B------:R-:W-:Y:S01]  /*1ab0*/  ISETP.GE.U32.AND P4, PT, R6, R27.reuse, PT ;  /* 0x0000001b0600720c */ /* 0x080fe20003f86070 */
[----:B------:R-:W-:Y:S01]  /*1ac0*/  IMAD.HI.U32 R36, R37, R18, RZ ;  /* 0x0000001225247227 */ /* 0x000fe200078e00ff */
[----:B------:R-:W-:Y:S02]  /*1ad0*/  SHF.R.S32.HI R6, RZ, 0x1f, R2 ;  /* 0x0000001fff067819 */ /* 0x000fe40000011402 */
[----:B------:R-:W-:Y:S01]  /*1ae0*/  LOP3.LUT R37, R22, R27, RZ, 0x3c, !PT ;  /* 0x0000001b16257212 */ /* 0x000fe200078e3cff */
[----:B------:R-:W-:Y:S01]  /*1af0*/  IMAD R31, R32, R33, R24 ;  /* 0x00000021201f7224 */ /* 0x000fe200078e0218 */
[----:B------:R-:W-:Y:S01]  /*1b00*/  LOP3.LUT R22, R22, R17, RZ, 0x3c, !PT ;  /* 0x0000001116167212 */ /* 0x000fe200078e3cff */
[----:B------:R-:W-:Y:S01]  /*1b10*/  IMAD R33, R36, R33, R18 ;  /* 0x0000002124217224 */ /* 0x000fe200078e0212 */
[----:B------:R-:W-:Y:S01]  /*1b20*/  LEA.HI.SX32 R18, R2, 0x1, 0x1 ;  /* 0x0000000102127811 */ /* 0x000fe200078f0aff */
[----:B------:R-:W-:Y:S01]  /*1b30*/  @!P0 IMAD.MOV R18, RZ, RZ, R6 ;  /* 0x000000ffff128224 */ /* 0x000fe200078e0206 */
[C---:B------:R-:W-:Y:S01]  /*1b40*/  ISETP.GT.U32.AND P3, PT, R26.reuse, R31, PT ;  /* 0x0000001f1a00720c */ /* 0x040fe20003f64070 */
[----:B------:R-:W-:Y:S01]  /*1b50*/  @!P1 VIADD R25, R25, 0x1 ;  /* 0x0000000119199836 */ /* 0x000fe20000000000 */
[----:B------:R-:W-:Y:S01]  /*1b60*/  ISETP.GT.U32.AND P2, PT, R26, R33, PT ;  /* 0x000000211a00720c */ /* 0x000fe20003f44070 */
[----:B------:R-:W1:Y:S01]  /*1b70*/  LDC.U8 R24, c[0x0][0x3d9] ;  /* 0x0000f640ff187b82 */ /* 0x000e620000000000 */
[----:B------:R-:W-:Y:S01]  /*1b80*/  ISETP.GE.AND P0, PT, R37, RZ, PT ;  /* 0x000000ff2500720c */ /* 0x000fe20003f06270 */
[----:B------:R-:W-:Y:S01]  /*1b90*/  @P4 VIADD R25, R25, 0x1 ;  /* 0x0000000119194836 */ /* 0x000fe20000000000 */
[C---:B------:R-:W-:Y:S01]  /*1ba0*/  ISETP.NE.AND P1, PT, R3.reuse, RZ, PT ;  /* 0x000000ff0300720c */ /* 0x040fe20003f25270 */
[----:B0-----:R-:W-:Y:S01]  /*1bb0*/  FADD.FTZ R29, R8, R29 ;  /* 0x0000001d081d7221 */ /* 0x001fe20000010000 */
[----:B------:R-:W-:-:S04]  /*1bc0*/  LEA.HI.SX32 R6, R3, 0x1, 0x1 ;  /* 0x0000000103067811 */ /* 0x000fc800078f0aff */
[----:B------:R-:W0:Y:S01]  /*1bd0*/  SHFL.BFLY PT, R8, R29, 0x1, 0x1f ;  /* 0x0c201f001d087f89 */ /* 0x000e2200000e0000 */
[--C-:B------:R-:W-:Y:S02]  /*1be0*/  @!P3 IMAD.IADD R31, R31, 0x1, -R26.reuse ;  /* 0x000000011f1fb824 */ /* 0x100fe400078e0a1a */
[----:B------:R-:W-:Y:S02]  /*1bf0*/  @!P2 IMAD.IADD R33, R33, 0x1, -R26 ;  /* 0x000000012121a824 */ /* 0x000fe400078e0a1a */
[----:B------:R-:W-:Y:S01]  /*1c00*/  @!P0 IMAD.MOV R25, RZ, RZ, -R25 ;  /* 0x000000ffff198224 */ /* 0x000fe200078e0a19 */
[----:B------:R-:W-:Y:S01]  /*1c10*/  ISETP.GE.U32.AND P4, PT, R31, R26, PT ;  /* 0x0000001a1f00720c */ /* 0x000fe20003f86070 */
[----:B------:R-:W-:Y:S01]  /*1c20*/  @!P3 VIADD R32, R32, 0x1 ;  /* 0x000000012020b836 */ /* 0x000fe20000000000 */
[----:B------:R-:W-:Y:S01]  /*1c30*/  @!P1 LOP3.LUT R25, RZ, R27, RZ, 0x33, !PT ;  /* 0x0000001bff199212 */ /* 0x000fe200078e33ff */
[----:B------:R-:W-:Y:S01]  /*1c40*/  @!P2 VIADD R36, R36, 0x1 ;  /* 0x000000012424a836 */ /* 0x000fe20000000000 */
[----:B------:R-:W-:-:S02]  /*1c50*/  ISETP.GE.AND P1, PT, R4, RZ, PT ;  /* 0x000000ff0400720c */ /* 0x000fc40003f26270 */
[----:B------:R-:W-:Y:S02]  /*1c60*/  ISETP.GE.AND P3, PT, R22, RZ, PT ;  /* 0x000000ff1600720c */ /* 0x000fe40003f66270 */
[----:B------:R-:W-:Y:S02]  /*1c70*/  LOP3.LUT R27, RZ, R17, RZ, 0x33, !PT ;  /* 0x00000011ff1b7212 */ /* 0x000fe400078e33ff */
[----:B-1----:R-:W-:-:S03]  /*1c80*/  ISETP.NE.AND P2, PT, R24, RZ, PT ;  /* 0x000000ff1800720c */ /* 0x002fc60003f45270 */
[----:B------:R-:W-:Y:S01]  /*1c90*/  @P4 VIADD R32, R32, 0x1 ;  /* 0x0000000120204836 */ /* 0x000fe20000000000 */
[C---:B------:R-:W-:Y:S02]  /*1ca0*/  LOP3.LUT P4, RZ, R16.reuse, 0x3, RZ, 0xc0, !PT ;  /* 0x0000000310ff7812 */ /* 0x040fe4000788c0ff */
[----:B------:R-:W-:Y:S01]  /*1cb0*/  SEL R9, R9, 0x1, !P2 ;  /* 0x0000000109097807 */ /* 0x000fe20005000000 */
[----:B------:R-:W-:Y:S02]  /*1cc0*/  @!P1 IMAD.MOV R32, RZ, RZ, -R32 ;  /* 0x000000ffff209224 */ /* 0x000fe400078e0a20 */
[----:B0-----:R-:W-:Y:S01]  /*1cd0*/  FADD.FTZ R8, R29, R8 ;  /* 0x000000081d087221 */ /* 0x001fe20000010000 */
[----:B------:R-:W-:Y:S02]  /*1ce0*/  SHF.R.S32.HI R29, RZ, 0x1f, R3 ;  /* 0x0000001fff1d7819 */ /* 0x000fe40000011403 */
[----:B------:R-:W-:Y:S02]  /*1cf0*/  ISETP.GT.OR P4, PT, R16, 0x1f, P4 ;  /* 0x0000001f1000780c */ /* 0x000fe40002784670 */
[----:B------:R-:W-:Y:S01]  /*1d00*/  FSETP.NE.FTZ.AND P0, PT, R8, RZ, PT ;  /* 0x000000ff0800720b */ /* 0x000fe20003f15000 */
[----:B------:R-:W-:Y:S01]  /*1d10*/  @!P5 IMAD.MOV R6, RZ, RZ, R29 ;  /* 0x000000ffff06d224 */ /* 0x000fe200078e021d */
[----:B------:R-:W-:-:S02]  /*1d20*/  ISETP.GE.U32.AND P5, PT, R33, R26, PT ;  /* 0x0000001a2100720c */ /* 0x000fc40003fa6070 */
[----:B------:R-:W-:Y:S02]  /*1d30*/  ISETP.LT.U32.AND P1, PT, R20, R25, PT ;  /* 0x000000191400720c */ /* 0x000fe40003f21070 */
[----:B------:R-:W-:-:S04]  /*1d40*/  SHF.R.S32.HI R33, RZ, 0x1f, R25 ;  /* 0x0000001fff217819 */ /* 0x000fc80000011419 */
[----:B------:R-:W-:-:S03]  /*1d50*/  ISETP.LT.AND.EX P1, PT, R21, R33, PT, P1 ;  /* 0x000000211500720c */ /* 0x000fc60003f21310 */
        /* <DEDUP_REMOVED lines=52> */
[----:B------:R-:W-:Y:S05]  /*20a0*/  CALL.REL.NOINC `($__internal_5_$__cuda_sm20_div_s64) ;  /* 0x0000002400d07944 */ /* 0x000fea0003c00000 */
        /* <DEDUP_REMOVED lines=9> */
.L_x_260:
        /* <DEDUP_REMOVED lines=22> */
.L_x_261:
[----:B------:R-:W-:Y:S05]  /*22a0*/  BSYNC B0 ;  /* 0x0000000000007941 */ /* 0x000fea0003800000 */
.L_x_259:
        /* <DEDUP_REMOVED lines=19> */
.L_x_263:
        /* <DEDUP_REMOVED lines=22> */
.L_x_264:
[----:B------:R-:W-:Y:S05]  /*2540*/  BSYNC B0 ;  /* 0x0000000000007941 */ /* 0x000fea0003800000 */
.L_x_262:
        /* <DEDUP_REMOVED lines=11> */
[----:B------:R-:W-:Y:S05]  /*2600*/  CALL.REL.NOINC `($__internal_5_$__cuda_sm20_div_s64) ;  /* 0x0000002000787944 */ /* 0x000fea0003c00000 */
[----:B------:R-:W-:-:S04]  /*2610*/  IADD3 R17, P0, RZ, -R18, RZ ;  /* 0x80000012ff117210 */ /* 0x000fc80007f1e0ff */
[----:B------:R-:W-:Y:S01]  /*2620*/  IADD3.X R16, RZ, ~R19, RZ, P0, !PT ;  /* 0x80000013ff107210 */ /* 0x000fe200007fe4ff */
[----:B------:R-:W-:-:S04]  /*2630*/  IMAD.WIDE.U32 R36, R5, R17, R36 ;  /* 0x0000001105247225 */ /* 0x000fc800078e0024 */
[----:B------:R-:W-:-:S04]  /*2640*/  IMAD R16, R16, R5, RZ ;  /* 0x0000000510107224 */ /* 0x000fc800078e02ff */
[----:B------:R-:W-:-:S05]  /*2650*/  IMAD R4, R4, R17, R16 ;  /* 0x0000001104047224 */ /* 0x000fca00078e0210 */
[----:B------:R-:W-:Y:S01]  /*2660*/  IADD3 R4, R37, R4, RZ ;  /* 0x0000000425047210 */ /* 0x000fe20007ffe0ff */
[----:B------:R-:W-:Y:S05]  /*2670*/  BRA `(.L_x_267) ;  /* 0x0000000000587947 */ /* 0x000fea0003800000 */
.L_x_266:
        /* <DEDUP_REMOVED lines=22> */
.L_x_267:
[----:B------:R-:W-:Y:S05]  /*27e0*/  BSYNC B0 ;  /* 0x0000000000007941 */ /* 0x000fea0003800000 */
.L_x_265:
        /* <DEDUP_REMOVED lines=38> */
[----:B------:R-:W-:Y:S05]  /*2a50*/  CALL.REL.NOINC `($__internal_5_$__cuda_sm20_div_s64) ;  /* 0x0000001c00647944 */ /* 0x000fea0003c00000 */
        /* <DEDUP_REMOVED lines=12> */
.L_x_269:
        /* <DEDUP_REMOVED lines=23> */
.L_x_270:
[----:B------:R-:W-:Y:S05]  /*2c90*/  BSYNC B0 ;  /* 0x0000000000007941 */ /* 0x000fea0003800000 */
.L_x_268:
        /* <DEDUP_REMOVED lines=18> */
.L_x_272:
        /* <DEDUP_REMOVED lines=22> */
.L_x_273:
[----:B------:R-:W-:Y:S05]  /*2f20*/  BSYNC B0 ;  /* 0x0000000000007941 */ /* 0x000fea0003800000 */
.L_x_271:
        /* <DEDUP_REMOVED lines=20> */
.L_x_275:
        /* <DEDUP_REMOVED lines=23> */
.L_x_276:
[----:B------:R-:W-:Y:S05]  /*31e0*/  BSYNC B0 ;  /* 0x0000000000007941 */ /* 0x000fea0003800000 */
.L_x_274:
        /* <DEDUP_REMOVED lines=26> */
[----:B------:R-:W-:Y:S05]  /*3390*/  CALL.REL.NOINC `($__internal_5_$__cuda_sm20_div_s64) ;  /* 0x0000001400147944 */ /* 0x000fea0003c00000 */
        /* <DEDUP_REMOVED lines=12> */
.L_x_278:
        /* <DEDUP_REMOVED lines=23> */
.L_x_279:
[----:B------:R-:W-:Y:S05]  /*35d0*/  BSYNC B0 ;  /* 0x0000000000007941 */ /* 0x000fea0003800000 */
.L_x_277:
        /* <DEDUP_REMOVED lines=29> */
.L_x_281:
        /* <DEDUP_REMOVED lines=23> */
.L_x_282:
[----:B------:R-:W-:Y:S05]  /*3920*/  BSYNC B0 ;  /* 0x0000000000007941 */ /* 0x000fea0003800000 */
.L_x_280:
        /* <DEDUP_REMOVED lines=21> */
.L_x_258:
[----:B------:R-:W-:Y:S02]  /*3a80*/  ULDC.64 UR4, c[0x0][0x2b0] ;  /* 0x0000ac0000047ab9 */ /* 0x000fe40000000a00 */
[----:B------:R-:W-:-:S04]  /*3a90*/  LEA R2, P0, R32, UR4, 0x2 ;  /* 0x0000000420027c11 */ /* 0x000fc8000f8010ff */
[----:B------:R-:W-:-:S05]  /*3aa0*/  LEA.HI.X R3, R32, UR5, R33, 0x2, P0 ;  /* 0x0000000520037c11 */ /* 0x000fca00080f1421 */
[----:B------:R0:W-:Y:S04]  /*3ab0*/  STG.E desc[UR8][R2.64], R27 ;  /* 0x0000001b02007986 */ /* 0x0001e8000c101908 */
.L_x_257:
[----:B------:R-:W-:Y:S05]  /*3ac0*/  BSYNC B1 ;  /* 0x0000000000017941 */ /* 0x000fea0003800000 */
.L_x_256:
[----:B------:R-:W2:Y:S01]  /*3ad0*/  S2R R4, SR_TID.X ;  /* 0x0000000000047919 */ /* 0x000ea20000002100 */
[----:B------:R-:W3:Y:S01]  /*3ae0*/  LDC R5, c[0x0][0x3c4] ;  /* 0x0000f100ff057b82 */ /* 0x000ee20000000800 */
[----:B------:R-:W-:Y:S01]  /*3af0*/  BSSY B0, `(.L_x_283) ;  /* 0x0000014000007945 */ /* 0x000fe20003800000 */
[----:B---3--:R-:W-:Y:S02]  /*3b00*/  ISETP.GE.AND P0, PT, R5, 0x1, PT ;  /* 0x000000010500780c */ /* 0x008fe40003f06270 */
[----:B--2---:R-:W-:-:S04]  /*3b10*/  SHF.R.S32.HI R7, RZ, 0x1f, R4 ;  /* 0x0000001fff077819 */ /* 0x004fc80000011404 */
[CC--:B01----:R-:W-:Y:S02]  /*3b20*/  LEA.HI R3, R7.reuse, R4.reuse, RZ, 0x2 ;  /* 0x0000000407037211 */ /* 0x0c3fe400078f10ff */
[----:B------:R-:W-:Y:S02]  /*3b30*/  LEA.HI R34, R7, R4, RZ, 0x4 ;  /* 0x0000000407227211 */ /* 0x000fe400078f20ff */
[----:B------:R-:W-:Y:S02]  /*3b40*/  LOP3.LUT R3, R3, 0xfffffffc, RZ, 0xc0, !PT ;  /* 0xfffffffc03037812 */ /* 0x000fe400078ec0ff */
[----:B------:R-:W-:-:S03]  /*3b50*/  LOP3.LUT R31, R34, 0x3ffffff0, RZ, 0xc0, !PT ;  /* 0x3ffffff0221f7812 */ /* 0x000fc600078ec0ff */
[----:B------:R-:W-:-:S05]  /*3b60*/  IMAD.IADD R2, R4, 0x1, -R3 ;  /* 0x0000000104027824 */ /* 0x000fca00078e0a03 */
[----:B------:R-:W-:-:S04]  /*3b70*/  ISETP.GE.AND P1, PT, R2, R5, PT ;  /* 0x000000050200720c */ /* 0x000fc80003f26270 */
[----:B------:R-:W-:-:S13]  /*3b80*/  ISETP.GT.OR P1, PT, R4, 0x1f, P1 ;  /* 0x0000001f0400780c */ /* 0x000fda0000f24670 */
[----:B------:R-:W-:Y:S05]  /*3b90*/  @P1 BRA `(.L_x_284) ;  /* 0x0000000000241947 */ /* 0x000fea0003800000 */
[----:B------:R-:W0:Y:S01]  /*3ba0*/  S2R R0, SR_CgaCtaId ;  /* 0x0000000000007919 */ /* 0x000e220000008800 */
[----:B------:R-:W-:Y:S01]  /*3bb0*/  FADD.FTZ R6, -R27, R30 ;  /* 0x0000001e1b067221 */ /* 0x000fe20000010100 */
[----:B------:R-:W-:-:S03]  /*3bc0*/  MOV R5, 0x400 ;  /* 0x0000040000057802 */ /* 0x000fc60000000f00 */
[----:B------:R-:W-:-:S06]  /*3bd0*/  FMUL.FTZ R6, R6, 1.4426950216293334961 ;  /* 0x3fb8aa3b06067820 */ /* 0x000fcc0000410000 */
[----:B------:R-:W1:Y:S01]  /*3be0*/  MUFU.EX2 R6, R6 ;  /* 0x0000000600067308 */ /* 0x000e620000000800 */
[----:B0-----:R-:W-:-:S05]  /*3bf0*/  LEA R5, R0, R5, 0x18 ;  /* 0x0000000500057211 */ /* 0x001fca00078ec0ff */
[----:B------:R-:W-:-:S05]  /*3c00*/  IMAD R2, R2, 0x24, R5 ;  /* 0x0000002402027824 */ /* 0x000fca00078e0205 */
[----:B------:R-:W-:-:S05]  /*3c10*/  IADD3 R3, R3, R2, RZ ;  /* 0x0000000203037210 */ /* 0x000fca0007ffe0ff */
[----:B-1----:R0:W-:Y:S02]  /*3c20*/  STS [R3], R6 ;  /* 0x0000000603007388 */ /* 0x0021e40000000800 */
.L_x_284:
[----:B------:R-:W-:Y:S05]  /*3c30*/  BSYNC B0 ;  /* 0x0000000000007941 */ /* 0x000fea0003800000 */
.L_x_283:
[----:B------:R-:W-:Y:S01]  /*3c40*/  IMAD.IADD R31, R4, 0x1, -R31 ;  /* 0x00000001041f7824 */ /* 0x000fe200078e0a1f */
[----:B------:R-:W-:Y:S01]  /*3c50*/  BAR.SYNC.DEFER_BLOCKING 0x0 ;  /* 0x0000000000007b1d */ /* 0x000fe20000010000 */
[----:B------:R-:W-:Y:S01]  /*3c60*/  CS2R R10, SRZ ;  /* 0x00000000000a7805 */ /* 0x000fe2000001ff00 */
[----:B------:R-:W-:Y:S01]  /*3c70*/  IMAD.MOV.U32 R13, RZ, RZ, RZ ;  /* 0x000000ffff0d7224 */ /* 0x000fe200078e00ff */
[----:B------:R-:W-:Y:S01]  /*3c80*/  CS2R R8, SRZ ;  /* 0x0000000000087805 */ /* 0x000fe2000001ff00 */
[----:B------:R-:W-:Y:S01]  /*3c90*/  IMAD.SHL.U32 R31, R31, 0x4, RZ ;  /* 0x000000041f1f7824 */ /* 0x000fe200078e00ff */
[----:B0-----:R-:W-:Y:S02]  /*3ca0*/  CS2R R6, SRZ ;  /* 0x0000000000067805 */ /* 0x001fe4000001ff00 */
[----:B------:R-:W-:Y:S02]  /*3cb0*/  CS2R R4, SRZ ;  /* 0x0000000000047805 */ /* 0x000fe4000001ff00 */
        /* <DEDUP_REMOVED lines=34> */
.L_x_288:
        /* <DEDUP_REMOVED lines=14> */
.L_x_287:
[----:B------:R-:W-:Y:S05]  /*3fc0*/  BSYNC B0 ;  /* 0x0000000000007941 */ /* 0x000fea0003800000 */
.L_x_286:
        /* <DEDUP_REMOVED lines=20> */
.L_x_285:
        /* <DEDUP_REMOVED lines=110> */
        .weak           $__internal_5_$__cuda_sm20_div_s64
        .type           $__internal_5_$__cuda_sm20_div_s64,@function
        .size           $__internal_5_$__cuda_sm20_div_s64,(.L_x_4135 - $__internal_5_$__cuda_sm20_div_s64)
$__internal_5_$__cuda_sm20_div_s64:
        /* <DEDUP_REMOVED lines=83> */
[----:B------:R-:W-:Y:S06]  /*4d20*/  RET.REL.NODEC R38 `(_ZN5flash32flash_fwd_splitkv_combine_kernelI23Flash_fwd_kernel_traitsILi192ELi64ELi64ELi4ELb0ELb0EN7cutlass6half_tE19Flash_kernel_traitsILi192ELi64ELi64ELi4ES3_EELi8ELi2ELb0EEEvNS_16Flash_fwd_paramsE) ;  /* 0xffffffb026b47950 */ /* 0x000fec0003c3ffff */
.L_x_289:
        /* <DEDUP_REMOVED lines=13> */
.L_x_4135:


//--------------------- .text._ZN5flash32flash_fwd_splitkv_combine_kernelI23Flash_fwd_kernel_traitsILi192ELi64ELi64ELi4ELb0ELb0EN7cutlass6half_tE19Flash_kernel_traitsILi192ELi64ELi64ELi4ES3_EELi8ELi1ELb0EEEvNS_16Flash_fwd_paramsE --------------------------
	.section	.text._ZN5flash32flash_fwd_splitkv_combine_kernelI23Flash_fwd_kernel_traitsILi192ELi64ELi64ELi4ELb0ELb0EN7cutlass6half_tE19Flash_kernel_traitsILi192ELi64ELi64ELi4ES3_EELi8ELi1ELb0EEEvNS_16Flash_fwd_paramsE,"ax",@progbits
	.align	128
        .global         _ZN5flash32flash_fwd_splitkv_combine_kernelI23Flash_fwd_kernel_traitsILi192ELi64ELi64ELi4ELb0ELb0EN7cutlass6half_tE19Flash_kernel_traitsILi192ELi64ELi64ELi4ES3_EELi8ELi1ELb0EEEvNS_16Flash_fwd_paramsE
        .type           _ZN5flash32flash_fwd_splitkv_combine_kernelI23Flash_fwd_kernel_traitsILi192ELi64ELi64ELi4ELb0ELb0EN7cutlass6half_tE19Flash_kernel_traitsILi192ELi64ELi64ELi4ES3_EELi8ELi1ELb0EEEvNS_16Flash_fwd_paramsE,@function
        .size           _ZN5flash32flash_fwd_splitkv_combine_kernelI23Flash_fwd_kernel_traitsILi192ELi64ELi64ELi4ELb0ELb0EN7cutlass6half_tE19Flash_kernel_traitsILi192ELi64ELi64ELi4ES3_EELi8ELi1ELb0EEEvNS_16Flash_fwd_paramsE,(.L_x_4136 - _ZN5flash32flash_fwd_splitkv_combine_kernelI23Flash_fwd_kernel_traitsILi192ELi64ELi64ELi4ELb0ELb0EN7cutlass6half_tE19Flash_kernel_traitsILi192ELi64ELi64ELi4ES3_EELi8ELi1ELb0EEEvNS_16Flash_fwd_paramsE)
        .other          _ZN5flash32flash_fwd_splitkv_combine_kernelI23Flash_fwd_kernel_traitsILi192ELi64ELi64ELi4ELb0ELb0EN7cutlass6half_tE19Flash_kernel_traitsILi192ELi64ELi64ELi4ES3_EELi8ELi1ELb0EEEvNS_16Flash_fwd_paramsE,@"STO_CUDA_ENTRY STV_DEFAULT"
_ZN5flash32flash_fwd_splitkv_combine_kernelI23Flash_fwd_kernel_traitsILi192ELi64ELi64ELi4ELb0ELb0EN7cutlass6half_tE19Flash_kernel_traitsILi192ELi64ELi64ELi4ES3_EELi8ELi1ELb0EEEvNS_16Flash_fwd_paramsE:
.text._ZN5flash32flash_fwd_splitkv_combine_kernelI23Flash_fwd_kernel_traitsILi192ELi64ELi64ELi4ELb0ELb0EN7cutlass6half_tE19Flash_kernel_traitsILi192ELi64ELi64ELi4ES3_EELi8ELi1ELb0EEEvNS_16Flash_fwd_paramsE:
        /* <DEDUP_REMOVED lines=23> */
[----:B------:R-:W-:Y:S05]  /*0170*/  CALL.REL.NOINC `($__internal_6_$__cuda_sm20_div_s64) ;  /* 0x0000004400947944 */ /* 0x000fea0003c00000 */
[----:B------:R-:W-:Y:S05]  /*0180*/  BRA `(.L_x_291) ;  /* 0x00000000004c7947 */ /* 0x000fea0003800000 */
.L_x_290:
        /* <DEDUP_REMOVED lines=19> */
.L_x_291:
        /* <DEDUP_REMOVED lines=12> */
[----:B------:R-:W-:Y:S05]  /*0380*/  CALL.REL.NOINC `($__internal_6_$__cuda_sm20_div_s64) ;  /* 0x0000004400107944 */ /* 0x000fea0003c00000 */
[----:B------:R-:W-:Y:S02]  /*0390*/  MOV R8, R18 ;  /* 0x0000001200087202 */ /* 0x000fe40000000f00 */
[----:B------:R-:W-:Y:S01]  /*03a0*/  MOV R9, R19 ;  /* 0x0000001300097202 */ /* 0x000fe20000000f00 */
[----:B------:R-:W-:Y:S05]  /*03b0*/  BRA `(.L_x_294) ;  /* 0x00000000004c7947 */ /* 0x000fea0003800000 */
.L_x_293:
        /* <DEDUP_REMOVED lines=19> */
.L_x_294:
[----:B------:R-:W-:Y:S05]  /*04f0*/  BSYNC B0 ;  /* 0x0000000000007941 */ /* 0x000fea0003800000 */
.L_x_292:
        /* <DEDUP_REMOVED lines=41> */
.L_x_296:
        /* <DEDUP_REMOVED lines=19> */
.L_x_297:
[----:B------:R-:W-:Y:S05]  /*08c0*/  BSYNC B0 ;  /* 0x0000000000007941 */ /* 0x000fea0003800000 */
.L_x_295:
        /* <DEDUP_REMOVED lines=73> */
[----:B------:R-:W-:Y:S02]  /*0d60*/  MOV R34, R18 ;  /* 0x0000001200227202 */ /* 0x000fe40000000f00 */
[----:B------:R-:W-:Y:S01]  /*0d70*/  MOV R35, R19 ;  /* 0x0000001300237202 */ /* 0x000fe20000000f00 */
[----:B------:R-:W-:Y:S05]  /*0d80*/  BRA `(.L_x_300) ;  /* 0x00000000004c7947 */ /* 0x000fea0003800000 */
.L_x_299:
        /* <DEDUP_REMOVED lines=19> */
.L_x_300:
[----:B------:R-:W-:Y:S05]  /*0ec0*/  BSYNC B0 ;  /* 0x0000000000007941 */ /* 0x000fea0003800000 */
.L_x_298:
        /* <DEDUP_REMOVED lines=42> */
.L_x_302:
        /* <DEDUP_REMOVED lines=19> */
.L_x_303:
[----:B------:R-:W-:Y:S05]  /*12a0*/  BSYNC B0 ;  /* 0x0000000000007941 */ /* 0x000fea0003800000 */
.L_x_301:
[----:B------:R-:W0:Y:S01]  /*12b0*/  LDC R9, c[0x0][0x2c4] ;  /* 0x0000b100ff097b82 */ /* 0x000e220000000800 */
        /* <DEDUP_REMOVED lines=20> */
[C---:B------:R-:W-:Y:S02]  /*1400*/  IMAD R8, R7.reuse, R16, R8 ;  /* 0x0000001007087224 */ /* 0x040fe400078e0208 */
[----:B------:R-:W0:Y:S03]  /*1410*/  S2R R16, SR_TID.X ;  /* 0x0000000000107919 */ /* 0x000e260000002100 */
[----:B------:R-:W-:-:S13]  /*1420*/  ISETP.GT.U32.AND P0, PT, R7, R8, PT ;  /* 0x000000080700720c */ /* 0x000fda0003f04070 */
[----:B------:R-:W-:Y:S02]  /*1430*/  @!P0 IMAD.IADD R8, R8, 0x1, -R7 ;  /* 0x0000000108088824 */ /* 0x000fe400078e0a07 */
[----:B------:R-:W-:Y:S01]  /*1440*/  @!P0 VIADD R17, R17, 0x1 ;  /* 0x0000000111118836 */ /* 0x000fe20000000000 */
[----:B------:R-:W-:Y:S02]  /*1450*/  ISETP.NE.AND P0, PT, R9, RZ, PT ;  /* 0x000000ff0900720c */ /* 0x000fe40003f05270 */
[----:B------:R-:W-:Y:S02]  /*1460*/  ISETP.GE.U32.AND P2, PT, R8, R7, PT ;  /* 0x000000070800720c */ /* 0x000fe40003f46070 */
[----:B------:R-:W-:Y:S01]  /*1470*/  LEA.HI.SX32 R8, R3, 0x1, 0x1 ;  /* 0x0000000103087811 */ /* 0x000fe200078f0aff */
[----:B------:R-:W-:Y:S01]  /*1480*/  @!P3 IMAD.MOV R8, RZ, RZ, R6 ;  /* 0x000000ffff08b224 */ /* 0x000fe200078e0206 */
[----:B0-----:R-:W-:-:S09]  /*1490*/  SHF.R.S32.HI R27, RZ, 0x1f, R16 ;  /* 0x0000001fff1b7819 */ /* 0x001fd20000011410 */
[----:B------:R-:W-:Y:S01]  /*14a0*/  @P2 VIADD R17, R17, 0x1 ;  /* 0x0000000111112836 */ /* 0x000fe20000000000 */
[----:B------:R-:W-:Y:S02]  /*14b0*/  ISETP.GT.AND P2, PT, R16, 0xf, PT ;  /* 0x0000000f1000780c */ /* 0x000fe40003f44270 */
[----:B------:R-:W-:Y:S01]  /*14c0*/  LEA.HI R27, R27, R16, RZ, 0x3 ;  /* 0x000000101b1b7211 */ /* 0x000fe200078f18ff */
[----:B------:R-:W-:Y:S01]  /*14d0*/  @!P1 IMAD.MOV R17, RZ, RZ, -R17 ;  /* 0x000000ffff119224 */ /* 0x000fe200078e0a11 */
[----:B------:R-:W-:Y:S02]  /*14e0*/  @!P0 LOP3.LUT R17, RZ, R9, RZ, 0x33, !PT ;  /* 0x00000009ff118212 */ /* 0x000fe400078e33ff */
[----:B------:R-:W-:Y:S02]  /*14f0*/  SHF.R.S32.HI R26, RZ, 0x3, R27 ;  /* 0x00000003ff1a7819 */ /* 0x000fe4000001141b */
[----:B------:R-:W-:Y:S01]  /*1500*/  LOP3.LUT R27, R27, 0xfffffff8, RZ, 0xc0, !PT ;  /* 0xfffffff81b1b7812 */ /* 0x000fe200078ec0ff */
[----:B------:R-:W-:Y:S01]  /*1510*/  IMAD R3, R8, R17, RZ ;  /* 0x0000001108037224 */ /* 0x000fe200078e02ff */
[----:B------:R-:W-:Y:S01]  /*1520*/  ISETP.GE.AND P0, PT, R26, UR5, PT ;  /* 0x000000051a007c0c */ /* 0x000fe2000bf06270 */
[----:B------:R-:W0:Y:S02]  /*1530*/  LDC R17, c[0x0][0x270] ;  /* 0x00009c00ff117b82 */ /* 0x000e240000000800 */
[----:B------:R-:W1:Y:S01]  /*1540*/  @!P2 S2R R7, SR_CgaCtaId ;  /* 0x000000000007a919 */ /* 0x000e620000008800 */
[----:B------:R-:W-:Y:S01]  /*1550*/  IABS R25, R3 ;  /* 0x0000000300197213 */ /* 0x000fe20000000000 */
[----:B------:R-:W-:Y:S01]  /*1560*/  IMAD.IADD R27, R16, 0x1, -R27 ;  /* 0x00000001101b7824 */ /* 0x000fe200078e0a1b */
[----:B------:R-:W-:-:S02]  /*1570*/  @!P2 MOV R8, 0x400 ;  /* 0x000004000008a802 */ /* 0x000fc40000000f00 */
[----:B------:R-:W2:Y:S08]  /*1580*/  I2F.RP R20, R25 ;  /* 0x0000001900147306 */ /* 0x000eb00000209400 */
[----:B--2---:R-:W2:Y:S01]  /*1590*/  MUFU.RCP R32, R20 ;  /* 0x0000001400207308 */ /* 0x004ea20000001000 */
[----:B0-----:R-:W-:-:S07]  /*15a0*/  IABS R22, R17 ;  /* 0x0000001100167213 */ /* 0x001fce0000000000 */
[----:B------:R0:W3:Y:S01]  /*15b0*/  I2F.U32.RP R6, R22 ;  /* 0x0000001600067306 */ /* 0x0000e20000209000 */
[----:B-1----:R-:W-:Y:S01]  /*15c0*/  @!P2 LEA R7, R7, R8, 0x18 ;  /* 0x000000080707a211 */ /* 0x002fe200078ec0ff */
[----:B--2---:R-:W-:-:S04]  /*15d0*/  VIADD R32, R32, 0xffffffe ;  /* 0x0ffffffe20207836 */ /* 0x004fc80000000000 */
[----:B------:R-:W-:Y:S02]  /*15e0*/  @!P2 IMAD R8, R26, 0x24, R7 ;  /* 0x000000241a08a824 */ /* 0x000fe400078e0207 */
[----:B------:R0:W1:Y:S02]  /*15f0*/  F2I.FTZ.U32.TRUNC.NTZ R33, R32 ;  /* 0x0000002000217305 */ /* 0x000064000021f000 */
        /* <DEDUP_REMOVED lines=20> */
.L_x_305:
[----:B------:R-:W-:Y:S05]  /*1740*/  BSYNC B0 ;  /* 0x0000000000007941 */ /* 0x000fea0003800000 */
.L_x_304:
[----:B-----5:R4:W-:Y:S01]  /*1750*/  @!P2 STS [R21], R24 ;  /* 0x000000181500a388 */ /* 0x0209e20000000800 */
[----:B------:R-:W-:Y:S01]  /*1760*/  BSSY B0, `(.L_x_306) ;  /* 0x000000f000007945 */ /* 0x000fe20003800000 */
[----:B------:R-:W-:Y:S01]  /*1770*/  MOV R30, 0xff800000 ;  /* 0xff800000001e7802 */ /* 0x000fe20000000f00 */
[----:B------:R-:W-:Y:S06]  /*1780*/  BAR.SYNC.DEFER_BLOCKING 0x0 ;  /* 0x0000000000007b1d */ /* 0x000fec0000010000 */
[----:B------:R-:W-:Y:S05]  /*1790*/  @P2 BRA `(.L_x_307) ;  /* 0x00000000002c2947 */ /* 0x000fea0003800000 */
[----:B------:R-:W5:Y:S01]  /*17a0*/  S2R R7, SR_CgaCtaId ;  /* 0x0000000000077919 */ /* 0x000f620000008800 */
[----:B----4-:R-:W-:Y:S02]  /*17b0*/  LEA.HI R24, R16, R16, RZ, 0x1 ;  /* 0x0000001010187211 */ /* 0x010fe400078f08ff */
[----:B------:R-:W-:Y:S02]  /*17c0*/  MOV R20, 0x400 ;  /* 0x0000040000147802 */ /* 0x000fe40000000f00 */
[C---:B------:R-:W-:Y:S01]  /*17d0*/  LOP3.LUT R21, R24.reuse, 0xfffffffe, RZ, 0xc0, !PT ;  /* 0xfffffffe18157812 */ /* 0x040fe200078ec0ff */
[----:B------:R-:W-:-:S05]  /*17e0*/  IMAD.SHL.U32 R24, R24, 0x2, RZ ;  /* 0x0000000218187824 */ /* 0x000fca00078e00ff */
[----:B------:R-:W-:Y:S02]  /*17f0*/  LOP3.LUT R24, R24, 0xfffffffc, RZ, 0xc0, !PT ;  /* 0xfffffffc18187812 */ /* 0x000fe400078ec0ff */
[----:B-----5:R-:W-:Y:S01]  /*1800*/  LEA R7, R7, R20, 0x18 ;  /* 0x0000001407077211 */ /* 0x020fe200078ec0ff */
[----:B------:R-:W-:-:S04]  /*1810*/  IMAD.IADD R20, R16, 0x1, -R21 ;  /* 0x0000000110147824 */ /* 0x000fc800078e0a15 */
[----:B------:R-:W-:-:S04]  /*1820*/  IMAD R7, R20, 0x24, R7 ;  /* 0x0000002414077824 */ /* 0x000fc800078e0207 */
[----:B------:R-:W-:-:S05]  /*1830*/  IMAD.IADD R7, R7, 0x1, R24 ;  /* 0x0000000107077824 */ /* 0x000fca00078e0218 */
[----:B------:R4:W0:Y:S02]  /*1840*/  LDS R30, [R7] ;  /* 0x00000000071e7984 */ /* 0x0008240000000800 */
.L_x_307:
[----:B------:R-:W-:Y:S05]  /*1850*/  BSYNC B0 ;  /* 0x0000000000007941 */ /* 0x000fea0003800000 */
.L_x_306:
[----:B0---4-:R-:W0:Y:S01]  /*1860*/  SHFL.BFLY PT, R7, R30, 0x1, 0x1f ;  /* 0x0c201f001e077f89 */ /* 0x011e2200000e0000 */
[----:B---3--:R-:W3:Y:S01]  /*1870*/  MUFU.RCP R6, R6 ;  /* 0x0000000600067308 */ /* 0x008ee20000001000 */
[--C-:B-1----:R-:W-:Y:S01]  /*1880*/  IMAD.MOV R20, RZ, RZ, -R33.reuse ;  /* 0x000000ffff147224 */ /* 0x102fe200078e0a21 */
[----:B------:R-:W-:Y:S01]  /*1890*/  IABS R29, R4 ;  /* 0x00000004001d7213 */ /* 0x000fe20000000000 */
[----:B------:R-:W-:Y:S01]  /*18a0*/  IMAD.MOV.U32 R32, RZ, RZ, RZ ;  /* 0x000000ffff207224 */ /* 0x000fe200078e00ff */
[----:B------:R-:W-:Y:S01]  /*18b0*/  ISETP.NE.AND P4, PT, R3, RZ, PT ;  /* 0x000000ff0300720c */ /* 0x000fe20003f85270 */
[----:B------:R-:W-:Y:S01]  /*18c0*/  IMAD R21, R20, R25, RZ ;  /* 0x0000001914157224 */ /* 0x000fe200078e02ff */
[----:B------:R-:W-:Y:S01]  /*18d0*/  IABS R20, R3 ;  /* 0x0000000300147213 */ /* 0x000fe20000000000 */
[----:B------:R-:W-:Y:S01]  /*18e0*/  BSSY B1, `(.L_x_308) ;  /* 0x000021a000017945 */ /* 0x000fe20003800000 */
[----:B------:R-:W-:Y:S01]  /*18f0*/  ISETP.GT.AND P3, PT, R2, RZ, PT ;  /* 0x000000ff0200720c */ /* 0x000fe20003f64270 */
[----:B------:R-:W-:Y:S01]  /*1900*/  IMAD.HI.U32 R21, R33, R21, R32 ;  /* 0x0000001521157227 */ /* 0x000fe200078e0020 */
[----:B------:R-:W-:-:S02]  /*1910*/  IABS R33, R17 ;  /* 0x0000001100217213 */ /* 0x000fc40000000000 */
[----:B------:R-:W-:Y:S01]  /*1920*/  LOP3.LUT R4, R4, R17, RZ, 0x3c, !PT ;  /* 0x0000001104047212 */ /* 0x000fe200078e3cff */
[----:B------:R-:W-:Y:S02]  /*1930*/  IMAD.MOV R20, RZ, RZ, -R20 ;  /* 0x000000ffff147224 */ /* 0x000fe400078e0a14 */
[----:B------:R-:W-:Y:S02]  /*1940*/  IMAD.MOV R33, RZ, RZ, -R33 ;  /* 0x000000ffff217224 */ /* 0x000fe400078e0a21 */
[----:B---3--:R-:W-:Y:S01]  /*1950*/  VIADD R36, R6, 0xffffffe ;  /* 0x0ffffffe06247836 */ /* 0x008fe20000000000 */
[----:B------:R-:W-:-:S03]  /*1960*/  IABS R6, R8 ;  /* 0x0000000800067213 */ /* 0x000fc60000000000 */
[----:B------:R-:W1:Y:S01]  /*1970*/  F2I.FTZ.U32.TRUNC.NTZ R37, R36 ;  /* 0x0000002400257305 */ /* 0x000e62000021f000 */
[----:B0-----:R-:W-:Y:S01]  /*1980*/  FMNMX.FTZ R7, R7, R30, !PT ;  /* 0x0000001e07077209 */ /* 0x001fe20007810000 */
[----:B------:R-:W-:-:S03]  /*1990*/  IMAD.HI.U32 R21, R21, R6, RZ ;  /* 0x0000000615157227 */ /* 0x000fc600078e00ff */
[----:B------:R-:W-:Y:S01]  /*19a0*/  FSETP.NEU.FTZ.AND P0, PT, R7, -INF , PT ;  /* 0xff8000000700780b */ /* 0x000fe20003f1d000 */
[----:B------:R-:W-:-:S03]  /*19b0*/  IMAD R20, R21, R20, R6 ;  /* 0x0000001415147224 */ /* 0x000fc600078e0206 */
[----:B------:R-:W-:Y:S02]  /*19c0*/  FSEL R7, R7, RZ, P0 ;  /* 0x000000ff07077208 */ /* 0x000fe40000000000 */
[----:B------:R-:W-:-:S03]  /*19d0*/  ISETP.GT.U32.AND P1, PT, R25, R20, PT ;  /* 0x000000141900720c */ /* 0x000fc60003f24070 */
[----:B--2---:R-:W-:Y:S01]  /*19e0*/  FADD.FTZ R27, -R7, R30 ;  /* 0x0000001e071b7221 */ /* 0x004fe20000010100 */
[----:B-1----:R-:W-:Y:S02]  /*19f0*/  IMAD.MOV R31, RZ, RZ, -R37 ;  /* 0x000000ffff1f7224 */ /* 0x002fe400078e0a25 */
[----:B------:R-:W-:Y:S02]  /*1a00*/  IMAD.MOV.U32 R36, RZ, RZ, RZ ;  /* 0x000000ffff247224 */ /* 0x000fe400078e00ff */
[----:B------:R-:W-:Y:S01]  /*1a10*/  FMUL.FTZ R27, R27, 1.4426950216293334961 ;  /* 0x3fb8aa3b1b1b7820 */ /* 0x000fe20000410000 */
[----:B------:R-:W-:Y:S01]  /*1a20*/  IMAD R32, R31, R22, RZ ;  /* 0x000000161f207224 */ /* 0x000fe200078e02ff */
[----:B------:R-:W-:-:S03]  /*1a30*/  SHF.R.S32.HI R31, RZ, 0x1f, R2 ;  /* 0x0000001fff1f7819 */ /* 0x000fc60000011402 */
[----:B------:R-:W-:Y:S01]  /*1a40*/  IMAD.HI.U32 R32, R37, R32, R36 ;  /* 0x0000002025207227 */ /* 0x000fe200078e0024 */
[----:B------:R-:W0:Y:S03]  /*1a50*/  MUFU.EX2 R27, R27 ;  /* 0x0000001b001b7308 */ /* 0x000e260000000800 */
[----:B------:R-:W-:Y:S02]  /*1a60*/  @!P1 IMAD.IADD R20, R20, 0x1, -R25 ;  /* 0x0000000114149824 */ /* 0x000fe400078e0a19 */
[----:B------:R-:W-:-:S03]  /*1a70*/  IMAD.HI.U32 R26, R32, R29, RZ ;  /* 0x0000001d201a7227 */ /* 0x000fc600078e00ff */
[-C--:B------:R-:W-:Y:S01]  /*1a80*/  ISETP.GE.U32.AND P0, PT, R20, R25.reuse, PT ;  /* 0x000000191400720c */ /* 0x080fe20003f06070 */
[----:B------:R-:W-:Y:S01]  /*1a90*/  IMAD.HI.U32 R32, R32, R6, RZ ;  /* 0x0000000620207227 */ /* 0x000fe200078e00ff */
[----:B------:R-:W-:-:S03]  /*1aa0*/  LOP3.LUT R20, R8, R25, RZ, 0x3c, !PT ;  /* 0x0000001908147212 */ /* 0x000fc600078e3cff */
[-C--:B------:R-:W-:Y:S01]  /*1ab0*/  IMAD R29, R26, R33.reuse, R29 ;  /* 0x000000211a1d7224 */ /* 0x080fe200078e021d */
[----:B------:R-:W-:Y:S01]  /*1ac0*/  ISETP.GE.AND P2, PT, R20, RZ, PT ;  /* 0x000000ff1400720c */ /* 0x000fe20003f46270 */
[----:B------:R-:W-:Y:S01]  /*1ad0*/  @!P1 VIADD R21, R21, 0x1 ;  /* 0x0000000115159836 */ /* 0x000fe20000000000 */
[----:B------:R-:W1:Y:S01]  /*1ae0*/  LDC.U8 R20, c[0x0][0x3d9] ;  /* 0x0000f640ff147b82 */ /* 0x000e620000000000 */
[----:B0-----:R-:W0:Y:S01]  /*1af0*/  SHFL.BFLY PT, R24, R27, 0x1, 0x1f ;  /* 0x0c201f001b187f89 */ /* 0x001e2200000e0000 */
[----:B------:R-:W-:Y:S01]  /*1b00*/  IMAD R33, R32, R33, R6 ;  /* 0x0000002120217224 */ /* 0x000fe200078e0206 */
[----:B------:R-:W-:Y:S02]  /*1b10*/  ISETP.GT.U32.AND P1, PT, R22, R29, PT ;  /* 0x0000001d1600720c */ /* 0x000fe40003f24070 */
[----:B------:R-:W-:Y:S01]  /*1b20*/  @P0 VIADD R21, R21, 0x1 ;  /* 0x0000000115150836 */ /* 0x000fe20000000000 */
[----:B------:R-:W-:Y:S01]  /*1b30*/  LEA.HI.SX32 R6, R2, 0x1, 0x1 ;  /* 0x0000000102067811 */ /* 0x000fe200078f0aff */
[----:B------:R-:W-:Y:S01]  /*1b40*/  @!P3 IMAD.MOV R6, RZ, RZ, R31 ;  /* 0x000000ffff06b224 */ /* 0x000fe200078e021f */
[----:B------:R-:W-:-:S03]  /*1b50*/  ISETP.GT.U32.AND P0, PT, R22, R33, PT ;  /* 0x000000211600720c */ /* 0x000fc60003f04070 */
[----:B------:R-:W-:Y:S01]  /*1b60*/  @!P2 IMAD.MOV R21, RZ, RZ, -R21 ;  /* 0x000000ffff15a224 */ /* 0x000fe200078e0a15 */
[----:B------:R-:W-:Y:S02]  /*1b70*/  @!P4 LOP3.LUT R21, RZ, R25, RZ, 0x33, !PT ;  /* 0x00000019ff15c212 */ /* 0x000fe400078e33ff */
[----:B------:R-:W-:Y:S02]  /*1b80*/  LOP3.LUT R25, R8, R17, RZ, 0x3c, !PT ;  /* 0x0000001108197212 */ /* 0x000fe400078e3cff */
[--C-:B------:R-:W-:Y:S01]  /*1b90*/  @!P1 IMAD.IADD R29, R29, 0x1, -R22.reuse ;  /* 0x000000011d1d9824 */ /* 0x100fe200078e0a16 */
[----:B------:R-:W-:Y:S01]  /*1ba0*/  ISETP.GT.AND P4, PT, R3, RZ, PT ;  /* 0x000000ff0300720c */ /* 0x000fe20003f84270 */
[----:B------:R-:W-:Y:S01]  /*1bb0*/  @!P1 VIADD R26, R26, 0x1 ;  /* 0x000000011a1a9836 */ /* 0x000fe20000000000 */
[----:B------:R-:W-:Y:S02]  /*1bc0*/  ISETP.GE.AND P2, PT, R4, RZ, PT ;  /* 0x000000ff0400720c */ /* 0x000fe40003f46270 */
[----:B------:R-:W-:Y:S01]  /*1bd0*/  @!P0 IMAD.IADD R33, R33, 0x1, -R22 ;  /* 0x0000000121218824 */ /* 0x000fe200078e0a16 */
[-C--:B------:R-:W-:Y:S01]  /*1be0*/  ISETP.GE.U32.AND P5, PT, R29, R22.reuse, PT ;  /* 0x000000161d00720c */ /* 0x080fe20003fa6070 */
[----:B------:R-:W-:Y:S01]  /*1bf0*/  @!P0 VIADD R32, R32, 0x1 ;  /* 0x0000000120208836 */ /* 0x000fe20000000000 */
[----:B------:R-:W-:Y:S01]  /*1c00*/  ISETP.GE.AND P3, PT, R25, RZ, PT ;  /* 0x000000ff1900720c */ /* 0x000fe20003f66270 */
[----:B0-----:R-:W-:Y:S01]  /*1c10*/  FADD.FTZ R24, R27, R24 ;  /* 0x000000181b187221 */ /* 0x001fe20000010000 */
[----:B------:R-:W-:Y:S01]  /*1c20*/  ISETP.GE.U32.AND P6, PT, R33, R22, PT ;  /* 0x000000162100720c */ /* 0x000fe20003fc6070 */
[----:B------:R-:W-:Y:S01]  /*1c30*/  IMAD.MOV.U32 R27, RZ, RZ, 0x7f800000 ;  /* 0x7f800000ff1b7424 */ /* 0x000fe200078e00ff */
[----:B------:R-:W-:-:S02]  /*1c40*/  LOP3.LUT R22, R16, 0x1, RZ, 0xc0, !PT ;  /* 0x0000000110167812 */ /* 0x000fc400078ec0ff */
[----:B------:R-:W-:Y:S02]  /*1c50*/  FSETP.NE.FTZ.AND P1, PT, R24, RZ, PT ;  /* 0x000000ff1800720b */ /* 0x000fe40003f35000 */
[----:B------:R-:W-:Y:S02]  /*1c60*/  SHF.R.S32.HI R8, RZ, 0x1f, R3 ;  /* 0x0000001fff087819 */ /* 0x000fe40000011403 */
[----:B------:R-:W-:Y:S01]  /*1c70*/  ISETP.NE.U32.AND P0, PT, R22, 0x1, PT ;  /* 0x000000011600780c */ /* 0x000fe20003f05070 */
[----:B------:R-:W-:Y:S01]  /*1c80*/  @P5 VIADD R26, R26, 0x1 ;  /* 0x000000011a1a5836 */ /* 0x000fe20000000000 */
[----:B------:R-:W-:Y:S01]  /*1c90*/  LEA.HI.SX32 R4, R3, 0x1, 0x1 ;  /* 0x0000000103047811 */ /* 0x000fe200078f0aff */
[----:B------:R-:W-:Y:S01]  /*1ca0*/  @!P4 IMAD.MOV R4, RZ, RZ, R8 ;  /* 0x000000ffff04c224 */ /* 0x000fe200078e0208 */
[----:B------:R-:W-:Y:S01]  /*1cb0*/  ISETP.GT.OR P0, PT, R16, 0xf, !P0 ;  /* 0x0000000f1000780c */ /* 0x000fe20004704670 */
[----:B------:R-:W-:Y:S01]  /*1cc0*/  @P6 VIADD R32, R32, 0x1 ;  /* 0x0000000120206836 */ /* 0x000fe20000000000 */
[----:B-1----:R-:W-:Y:S01]  /*1cd0*/  ISETP.NE.AND P4, PT, R20, RZ, PT ;  /* 0x000000ff1400720c */ /* 0x002fe20003f85270 */
[----:B------:R-:W-:Y:S01]  /*1ce0*/  @!P2 IMAD.MOV R26, RZ, RZ, -R26 ;  /* 0x000000ffff1aa224 */ /* 0x000fe200078e0a1a */
[----:B------:R-:W-:Y:S01]  /*1cf0*/  ISETP.NE.AND P5, PT, R17, RZ, PT ;  /* 0x000000ff1100720c */ /* 0x000fe20003fa5270 */
[----:B------:R-:W0:Y:S01]  /*1d00*/  @P1 MUFU.LG2 R24, R24 ;  /* 0x0000001800181308 */ /* 0x000e220000000c00 */
[----:B------:R-:W-:Y:S01]  /*1d10*/  LOP3.LUT R25, RZ, R17, RZ, 0x33, !PT ;  /* 0x00000011ff197212 */ /* 0x000fe200078e33ff */
[----:B------:R-:W-:Y:S01]  /*1d20*/  @!P3 IMAD.MOV R32, RZ, RZ, -R32 ;  /* 0x000000ffff20b224 */ /* 0x000fe200078e0a20 */
[----:B------:R-:W-:-:S02]  /*1d30*/  SEL R9, R9, 0x1, !P4 ;  /* 0x0000000109097807 */ /* 0x000fc40006000000 */
[C---:B------:R-:W-:Y:S02]  /*1d40*/  SEL R26, R25.reuse, R26, !P5 ;  /* 0x0000001a191a7207 */ /* 0x040fe40006800000 */
[----:B------:R-:W-:Y:S02]  /*1d50*/  SEL R32, R25, R32, !P5 ;  /* 0x0000002019207207 */ /* 0x000fe40006800000 */
[----:B------:R-:W-:Y:S01]  /*1d60*/  ISETP.LT.U32.AND P2, PT, R18, R21, PT ;  /* 0x000000151200720c */ /* 0x000fe20003f41070 */
[-C--:B------:R-:W-:Y:S01]  /*1d70*/  IMAD R29, R26, R9.reuse, RZ ;  /* 0x000000091a1d7224 */ /* 0x080fe200078e02ff */
[----:B------:R-:W-:Y:S01]  /*1d80*/  SHF.R.S32.HI R31, RZ, 0x1f, R21 ;  /* 0x0000001fff1f7819 */ /* 0x000fe20000011415 */
[----:B------:R-:W-:-:S03]  /*1d90*/  IMAD R25, R32, R9, RZ ;  /* 0x0000000920197224 */ /* 0x000fc600078e02ff */
[----:B------:R-:W-:Y:S01]  /*1da0*/  ISETP.LT.AND.EX P2, PT, R19, R31, PT, P2 ;  /* 0x0000001f1300720c */ /* 0x000fe20003f41320 */
[----:B0-----:R-:W-:Y:S01]  /*1db0*/  @P1 FFMA.FTZ R27, R24, 0.69314718246459960938, R7 ;  /* 0x3f317218181b1823 */ /* 0x001fe20000010007 */
[----:B------:R-:W-:Y:S02]  /*1dc0*/  IMAD R7, R6, R29, RZ ;  /* 0x0000001d06077224 */ /* 0x000fe400078e02ff */
[----:B------:R-:W-:Y:S01]  /*1dd0*/  SEL R9, R18, R21, P2 ;  /* 0x0000001512097207 */ /* 0x000fe20001000000 */
[----:B------:R-:W-:Y:S01]  /*1de0*/  IMAD R6, R25, R4, RZ ;  /* 0x0000000419067224 */ /* 0x000fe200078e02ff */
[----:B------:R-:W-:Y:S01]  /*1df0*/  SEL R8, R19, R31, P2 ;  /* 0x0000001f13087207 */ /* 0x000fe20001000000 */
        /* <DEDUP_REMOVED lines=38> */
[----:B------:R-:W-:Y:S05]  /*2060*/  CALL.REL.NOINC `($__internal_6_$__cuda_sm20_div_s64) ;  /* 0x0000002400d87944 */ /* 0x000fea0003c00000 */
        /* <DEDUP_REMOVED lines=9> */
.L_x_312:
        /* <DEDUP_REMOVED lines=22> */
.L_x_313:
[----:B------:R-:W-:Y:S05]  /*2260*/  BSYNC B0 ;  /* 0x0000000000007941 */ /* 0x000fea0003800000 */
.L_x_311:
        /* <DEDUP_REMOVED lines=19> */
.L_x_315:
        /* <DEDUP_REMOVED lines=22> */
.L_x_316:
[----:B------:R-:W-:Y:S05]  /*2500*/  BSYNC B0 ;  /* 0x0000000000007941 */ /* 0x000fea0003800000 */
.L_x_314:
        /* <DEDUP_REMOVED lines=11> */
[----:B------:R-:W-:Y:S05]  /*25c0*/  CALL.REL.NOINC `($__internal_6_$__cuda_sm20_div_s64) ;  /* 0x0000002000807944 */ /* 0x000fea0003c00000 */
[----:B------:R-:W-:-:S04]  /*25d0*/  IADD3 R17, P0, RZ, -R18, RZ ;  /* 0x80000012ff117210 */ /* 0x000fc80007f1e0ff */
[----:B------:R-:W-:Y:S01]  /*25e0*/  IADD3.X R16, RZ, ~R19, RZ, P0, !PT ;  /* 0x80000013ff107210 */ /* 0x000fe200007fe4ff */
[----:B------:R-:W-:-:S04]  /*25f0*/  IMAD.WIDE.U32 R36, R5, R17, R36 ;  /* 0x0000001105247225 */ /* 0x000fc800078e0024 */
[----:B------:R-:W-:-:S04]  /*2600*/  IMAD R16, R16, R5, RZ ;  /* 0x0000000510107224 */ /* 0x000fc800078e02ff */
[----:B------:R-:W-:-:S05]  /*2610*/  IMAD R4, R4, R17, R16 ;  /* 0x0000001104047224 */ /* 0x000fca00078e0210 */
[----:B------:R-:W-:Y:S01]  /*2620*/  IADD3 R4, R37, R4, RZ ;  /* 0x0000000425047210 */ /* 0x000fe20007ffe0ff */
[----:B------:R-:W-:Y:S05]  /*2630*/  BRA `(.L_x_319) ;  /* 0x0000000000587947 */ /* 0x000fea0003800000 */
.L_x_318:
        /* <DEDUP_REMOVED lines=22> */
.L_x_319:
[----:B------:R-:W-:Y:S05]  /*27a0*/  BSYNC B0 ;  /* 0x0000000000007941 */ /* 0x000fea0003800000 */
.L_x_317:
        /* <DEDUP_REMOVED lines=38> */
[----:B------:R-:W-:Y:S05]  /*2a10*/  CALL.REL.NOINC `($__internal_6_$__cuda_sm20_div_s64) ;  /* 0x0000001c006c7944 */ /* 0x000fea0003c00000 */
        /* <DEDUP_REMOVED lines=12> */
.L_x_321:
        /* <DEDUP_REMOVED lines=23> */
.L_x_322:
[----:B------:R-:W-:Y:S05]  /*2c50*/  BSYNC B0 ;  /* 0x0000000000007941 */ /* 0x000fea0003800000 */
.L_x_320:
        /* <DEDUP_REMOVED lines=18> */
.L_x_324:
        /* <DEDUP_REMOVED lines=22> */
.L_x_325:
[----:B------:R-:W-:Y:S05]  /*2ee0*/  BSYNC B0 ;  /* 0x0000000000007941 */ /* 0x000fea0003800000 */
.L_x_323:
        /* <DEDUP_REMOVED lines=20> */
.L_x_327:
        /* <DEDUP_REMOVED lines=23> */
.L_x_328:
[----:B------:R-:W-:Y:S05]  /*31a0*/  BSYNC B0 ;  /* 0x0000000000007941 */ /* 0x000fea0003800000 */
.L_x_326:
        /* <DEDUP_REMOVED lines=26> */
[----:B------:R-:W-:Y:S05]  /*3350*/  CALL.REL.NOINC `($__internal_6_$__cuda_sm20_div_s64) ;  /* 0x00000014001c7944 */ /* 0x000fea0003c00000 */
        /* <DEDUP_REMOVED lines=12> */
.L_x_330:
        /* <DEDUP_REMOVED lines=23> */
.L_x_331:
[----:B------:R-:W-:Y:S05]  /*3590*/  BSYNC B0 ;  /* 0x0000000000007941 */ /* 0x000fea0003800000 */
.L_x_329:
        /* <DEDUP_REMOVED lines=29> */
.L_x_333:
        /* <DEDUP_REMOVED lines=23> */
.L_x_334:
[----:B------:R-:W-:Y:S05]  /*38e0*/  BSYNC B0 ;  /* 0x0000000000007941 */ /* 0x000fea0003800000 */
.L_x_332:
        /* <DEDUP_REMOVED lines=21> */
.L_x_310:
[----:B------:R-:W-:Y:S02]  /*3a40*/  ULDC.64 UR4, c[0x0][0x2b0] ;  /* 0x0000ac0000047ab9 */ /* 0x000fe40000000a00 */
[----:B------:R-:W-:-:S04]  /*3a50*/  LEA R2, P0, R32, UR4, 0x2 ;  /* 0x0000000420027c11 */ /* 0x000fc8000f8010ff */
[----:B------:R-:W-:-:S05]  /*3a60*/  LEA.HI.X R3, R32, UR5, R33, 0x2, P0 ;  /* 0x0000000520037c11 */ /* 0x000fca00080f1421 */
[----:B------:R0:W-:Y:S04]  /*3a70*/  STG.E desc[UR8][R2.64], R27 ;  /* 0x0000001b02007986 */ /* 0x0001e8000c101908 */
.L_x_309:
[----:B------:R-:W-:Y:S05]  /*3a80*/  BSYNC B1 ;  /* 0x0000000000017941 */ /* 0x000fea0003800000 */
.L_x_308:
[----:B------:R-:W0:Y:S01]  /*3a90*/  S2R R31, SR_TID.X ;  /* 0x00000000001f7919 */ /* 0x000e220000002100 */
[----:B------:R-:W2:Y:S01]  /*3aa0*/  LDC R5, c[0x0][0x3c4] ;  /* 0x0000f100ff057b82 */ /* 0x000ea20000000800 */
[----:B------:R-:W-:Y:S01]  /*3ab0*/  BSSY B0, `(.L_x_335) ;  /* 0x0000016000007945 */ /* 0x000fe20003800000 */
[----:B--2---:R-:W-:Y:S02]  /*3ac0*/  ISETP.GE.AND P0, PT, R5, 0x1, PT ;  /* 0x000000010500780c */ /* 0x004fe40003f06270 */
[-C--:B01----:R-:W-:Y:S02]  /*3ad0*/  LEA.HI R3, R31, R31.reuse, RZ, 0x1 ;  /* 0x0000001f1f037211 */ /* 0x083fe400078f08ff */
[----:B------:R-:W-:Y:S02]  /*3ae0*/  SHF.R.S32.HI R34, RZ, 0x1f, R31 ;  /* 0x0000001fff227819 */ /* 0x000fe4000001141f */
[----:B------:R-:W-:Y:S02]  /*3af0*/  LOP3.LUT R2, R3, 0xfffffffe, RZ, 0xc0, !PT ;  /* 0xfffffffe03027812 */ /* 0x000fe400078ec0ff */
[----:B------:R-:W-:-:S03]  /*3b00*/  LEA.HI R34, R34, R31, RZ, 0x4 ;  /* 0x0000001f22227211 */ /* 0x000fc600078f20ff */
[----:B------:R-:W-:Y:S01]  /*3b10*/  IMAD.IADD R2, R31, 0x1, -R2 ;  /* 0x000000011f027824 */ /* 0x000fe200078e0a02 */
[----:B------:R-:W-:-:S04]  /*3b20*/  LOP3.LUT R4, R34, 0x3ffffff0, RZ, 0xc0, !PT ;  /* 0x3ffffff022047812 */ /* 0x000fc800078ec0ff */
[----:B------:R-:W-:-:S04]  /*3b30*/  ISETP.GE.AND P1, PT, R2, R5, PT ;  /* 0x000000050200720c */ /* 0x000fc80003f26270 */
[----:B------:R-:W-:-:S13]  /*3b40*/  ISETP.GT.OR P1, PT, R31, 0xf, P1 ;  /* 0x0000000f1f00780c */ /* 0x000fda0000f24670 */
[----:B------:R-:W-:Y:S05]  /*3b50*/  @P1 BRA `(.L_x_336) ;  /* 0x00000000002c1947 */ /* 0x000fea0003800000 */
[----:B------:R-:W0:Y:S01]  /*3b60*/  S2R R0, SR_CgaCtaId ;  /* 0x0000000000007919 */ /* 0x000e220000008800 */
[----:B------:R-:W-:Y:S01]  /*3b70*/  FADD.FTZ R6, -R27, R30 ;  /* 0x0000001e1b067221 */ /* 0x000fe20000010100 */
[----:B------:R-:W-:Y:S02]  /*3b80*/  MOV R5, 0x400 ;  /* 0x0000040000057802 */ /* 0x000fe40000000f00 */
[----:B------:R-:W-:Y:S01]  /*3b90*/  SHF.L.U32 R3, R3, 0x1, RZ ;  /* 0x0000000103037819 */ /* 0x000fe200000006ff */
[----:B------:R-:W-:-:S06]  /*3ba0*/  FMUL.FTZ R6, R6, 1.4426950216293334961 ;  /* 0x3fb8aa3b06067820 */ /* 0x000fcc0000410000 */
[----:B------:R-:W1:Y:S01]  /*3bb0*/  MUFU.EX2 R6, R6 ;  /* 0x0000000600067308 */ /* 0x000e620000000800 */
[----:B0-----:R-:W-:Y:S02]  /*3bc0*/  LEA R5, R0, R5, 0x18 ;  /* 0x0000000500057211 */ /* 0x001fe400078ec0ff */
[----:B------:R-:W-:-:S03]  /*3bd0*/  LOP3.LUT R0, R3, 0xfffffffc, RZ, 0xc0, !PT ;  /* 0xfffffffc03007812 */ /* 0x000fc600078ec0ff */
[----:B------:R-:W-:-:S05]  /*3be0*/  IMAD R5, R2, 0x24, R5 ;  /* 0x0000002402057824 */ /* 0x000fca00078e0205 */
[----:B------:R-:W-:-:S05]  /*3bf0*/  IADD3 R5, R5, R0, RZ ;  /* 0x0000000005057210 */ /* 0x000fca0007ffe0ff */
[----:B-1----:R0:W-:Y:S02]  /*3c00*/  STS [R5], R6 ;  /* 0x0000000605007388 */ /* 0x0021e40000000800 */
.L_x_336:
[----:B------:R-:W-:Y:S05]  /*3c10*/  BSYNC B0 ;  /* 0x0000000000007941 */ /* 0x000fea0003800000 */
.L_x_335:
        /* <DEDUP_REMOVED lines=42> */
.L_x_340:
        /* <DEDUP_REMOVED lines=14> */
.L_x_339:
[----:B------:R-:W-:Y:S05]  /*3fa0*/  BSYNC B0 ;  /* 0x0000000000007941 */ /* 0x000fea0003800000 */
.L_x_338:
        /* <DEDUP_REMOVED lines=20> */
.L_x_337:
        /* <DEDUP_REMOVED lines=110> */
        .weak           $__internal_6_$__cuda_sm20_div_s64
        .type           $__internal_6_$__cuda_sm20_div_s64,@function
        .size           $__internal_6_$__cuda_sm20_div_s64,(.L_x_4136 - $__internal_6_$__cuda_sm20_div_s64)
$__internal_6_$__cuda_sm20_div_s64:
        /* <DEDUP_REMOVED lines=83> */
[----:B------:R-:W-:Y:S06]  /*4d00*/  RET.REL.NODEC R38 `(_ZN5flash32flash_fwd_splitkv_combine_kernelI23Flash_fwd_kernel_traitsILi192ELi64ELi64ELi4ELb0ELb0EN7cutlass6half_tE19Flash_kernel_traitsILi192ELi64ELi64ELi4ES3_EELi8ELi1ELb0EEEvNS_16Flash_fwd_paramsE) ;  /* 0xffffffb026bc7950 */ /* 0x000fec0003c3ffff */
.L_x_341:
        /* <DEDUP_REMOVED lines=15> */
.L_x_4136:


//--------------------- .text._ZN5flash32flash_fwd_splitkv_combine_kernelI23Flash_fwd_kernel_traitsILi192ELi64ELi64ELi4ELb0ELb0EN7cutlass6half_tE19Flash_kernel_traitsILi192ELi64ELi64ELi4ES3_EELi8ELi7ELb1EEEvNS_16Flash_fwd_paramsE --------------------------
	.section	.text._ZN5flash32flash_fwd_splitkv_combine_kernelI23Flash_fwd_kernel_traitsILi192ELi64ELi64ELi4ELb0ELb0EN7cutlass6half_tE19Flash_kernel_traitsILi192ELi64ELi64ELi4ES3_EELi8ELi7ELb1EEEvNS_16Flash_fwd_paramsE,"ax",@progbits
	.align	128
        .global         _ZN5flash32flash_fwd_splitkv_combine_kernelI23Flash_fwd_kernel_traitsILi192ELi64ELi64ELi4ELb0ELb0EN7cutlass6half_tE19Flash_kernel_traitsILi192ELi64ELi64ELi4ES3_EELi8ELi7ELb1EEEvNS_16Flash_fwd_paramsE
        .type           _ZN5flash32flash_fwd_splitkv_combine_kernelI23Flash_fwd_kernel_traitsILi192ELi64ELi64ELi4ELb0ELb0EN7cutlass6half_tE19Flash_kernel_traitsILi192ELi64ELi64ELi4ES3_EELi8ELi7ELb1EEEvNS_16Flash_fwd_paramsE,@function
        .size           _ZN5flash32flash_fwd_splitkv_combine_kernelI23Flash_fwd_kernel_traitsILi192ELi64ELi64ELi4ELb0ELb0EN7cutlass6half_tE19Flash_kernel_traitsILi192ELi64ELi64ELi4ES3_EELi8ELi7ELb1EEEvNS_16Flash_fwd_paramsE,(.L_x_4137 - _ZN5flash32flash_fwd_splitkv_combine_kernelI23Flash_fwd_kernel_traitsILi192ELi64ELi64ELi4ELb0ELb0EN7cutlass6half_tE19Flash_kernel_traitsILi192ELi64ELi64ELi4ES3_EELi8ELi7ELb1EEEvNS_16Flash_fwd_paramsE)
        .other          _ZN5flash32flash_fwd_splitkv_combine_kernelI23Flash_fwd_kernel_traitsILi192ELi64ELi64ELi4ELb0ELb0EN7cutlass6half_tE19Flash_kernel_traitsILi192ELi64ELi64ELi4ES3_EELi8ELi7ELb1EEEvNS_16Flash_fwd_paramsE,@"STO_CUDA_ENTRY STV_DEFAULT"
_ZN5flash32flash_fwd_splitkv_combine_kernelI23Flash_fwd_kernel_traitsILi192ELi64ELi64ELi4ELb0ELb0EN7cutlass6half_tE19Flash_kernel_traitsILi192ELi64ELi64ELi4ES3_EELi8ELi7ELb1EEEvNS_16Flash_fwd_paramsE:
.text._ZN5flash32flash_fwd_splitkv_combine_kernelI23Flash_fwd_kernel_traitsILi192ELi64ELi64ELi4ELb0ELb0EN7cutlass6half_tE19Flash_kernel_traitsILi192ELi64ELi64ELi4ES3_EELi8ELi7ELb1EEEvNS_16Flash_fwd_paramsE:
        /* <DEDUP_REMOVED lines=23> */
[----:B------:R-:W-:Y:S05]  /*0170*/  CALL.REL.NOINC `($__internal_7_$__cuda_sm20_div_s64) ;  /* 0x0000005800007944 */ /* 0x000fea0003c00000 */
[----:B------:R-:W-:Y:S02]  /*0180*/  MOV R18, R0 ;  /* 0x0000000000127202 */ /* 0x000fe40000000f00 */
[----:B------:R-:W-:Y:S01]  /*0190*/  MOV R19, R27 ;  /* 0x0000001b00137202 */ /* 0x000fe20000000f00 */
[----:B------:R-:W-:Y:S06]  /*01a0*/  BRA `(.L_x_343) ;  /* 0x00000000004c7947 */ /* 0x000fec0003800000 */
.L_x_342:
        /* <DEDUP_REMOVED lines=19> */
.L_x_343:
        /* <DEDUP_REMOVED lines=10> */
[----:B------:R-:W-:Y:S05]  /*0380*/  CALL.REL.NOINC `($__internal_7_$__cuda_sm20_div_s64) ;  /* 0x00000054007c7944 */ /* 0x000fea0003c00000 */
[----:B------:R-:W-:Y:S02]  /*0390*/  MOV R8, R0 ;  /* 0x0000000000087202 */ /* 0x000fe40000000f00 */
[----:B------:R-:W-:Y:S01]  /*03a0*/  MOV R9, R27 ;  /* 0x0000001b00097202 */ /* 0x000fe20000000f00 */
[----:B------:R-:W-:Y:S05]  /*03b0*/  BRA `(.L_x_346) ;  /* 0x00000000004c7947 */ /* 0x000fea0003800000 */
.L_x_345:
        /* <DEDUP_REMOVED lines=19> */
.L_x_346:
[----:B------:R-:W-:Y:S05]  /*04f0*/  BSYNC B0 ;  /* 0x0000000000007941 */ /* 0x000fea0003800000 */
.L_x_344:
        /* <DEDUP_REMOVED lines=54> */
[----:B------:R-:W-:Y:S05]  /*0860*/  BRA `(.L_x_349) ;  /* 0x00000000004c7947 */ /* 0x000fea0003800000 */
.L_x_348:
        /* <DEDUP_REMOVED lines=19> */
.L_x_349:
[----:B------:R-:W-:Y:S05]  /*09a0*/  BSYNC B0 ;  /* 0x0000000000007941 */ /* 0x000fea0003800000 */
.L_x_347:
        /* <DEDUP_REMOVED lines=105> */
.L_x_351:
        /* <DEDUP_REMOVED lines=20> */
.L_x_352:
[----:B------:R-:W-:Y:S05]  /*1180*/  BSYNC B0 ;  /* 0x0000000000007941 */ /* 0x000fea0003800000 */
.L_x_350:
        /* <DEDUP_REMOVED lines=177> */
[----:B------:R-:W-:Y:S05]  /*1ca0*/  CALL.REL.NOINC `($__internal_7_$__cuda_sm20_div_s64) ;  /* 0x0000003c00347944 */ /* 0x000fea0003c00000 */
[----:B------:R-:W-:Y:S02]  /*1cb0*/  MOV R46, R0 ;  /* 0x00000000002e7202 */ /* 0x000fe40000000f00 */
[----:B------:R-:W-:Y:S01]  /*1cc0*/  MOV R47, R27 ;  /* 0x0000001b002f7202 */ /* 0x000fe20000000f00 */
[----:B------:R-:W-:Y:S05]  /*1cd0*/  BRA `(.L_x_355) ;  /* 0x00000000004c7947 */ /* 0x000fea0003800000 */
.L_x_354:
        /* <DEDUP_REMOVED lines=19> */
.L_x_355:
[----:B------:R-:W-:Y:S05]  /*1e10*/  BSYNC B0 ;  /* 0x0000000000007941 */ /* 0x000fea0003800000 */
.L_x_353:
        /* <DEDUP_REMOVED lines=193> */
[----:B------:R-:W-:Y:S05]  /*2a30*/  CALL.REL.NOINC `($__internal_7_$__cuda_sm20_div_s64) ;  /* 0x0000002c00d07944 */ /* 0x000fea0003c00000 */
        /* <DEDUP_REMOVED lines=10> */
.L_x_360:
        /* <DEDUP_REMOVED lines=22> */
.L_x_361:
[----:B------:R-:W-:Y:S05]  /*2c40*/  BSYNC B0 ;  /* 0x0000000000007941 */ /* 0x000fea0003800000 */
.L_x_359:
[----:B------:R-:W-:Y:S01]  /*2c50*/  LOP3.LUT R0, R19, R2, RZ, 0xfc, !PT ;  /* 0x0000000213007212 */ /* 0x000fe200078efcff */
[----:B------:R-:W-:Y:S03]  /*2c60*/  BSSY B0, `(.L_x_362) ;  /* 0x0000026000007945 */ /* 0x000fe60003800000 */
[----:B------:R-:W-:-:S13]  /*2c70*/  ISETP.NE.U32.AND P0, PT, R0, RZ, PT ;  /* 0x000000ff0000720c */ /* 0x000fda0003f05070 */
[----:B------:R-:W-:Y:S05]  /*2c80*/  @!P0 BRA `(.L_x_363) ;  /* 0x0000000000348947 */ /* 0x000fea0003800000 */
[----:B------:R-:W-:Y:S01]  /*2c90*/  IMAD.MOV.U32 R24, RZ, RZ, R25 ;  /* 0x000000ffff187224 */ /* 0x000fe200078e0019 */
[----:B------:R-:W-:Y:S02]  /*2ca0*/  MOV R23, R2 ;  /* 0x0000000200177202 */ /* 0x000fe40000000f00 */
        /* <DEDUP_REMOVED lines=11> */
.L_x_363:
        /* <DEDUP_REMOVED lines=22> */
.L_x_364:
[----:B------:R-:W-:Y:S05]  /*2ec0*/  BSYNC B0 ;  /* 0x0000000000007941 */ /* 0x000fea0003800000 */
.L_x_362:
        /* <DEDUP_REMOVED lines=11> */
[----:B------:R-:W-:Y:S05]  /*2f80*/  CALL.REL.NOINC `($__internal_7_$__cuda_sm20_div_s64) ;  /* 0x00000028007c7944 */ /* 0x000fea0003c00000 */
        /* <DEDUP_REMOVED lines=8> */
.L_x_366:
        /* <DEDUP_REMOVED lines=22> */
.L_x_367:
[----:B------:R-:W-:Y:S05]  /*3170*/  BSYNC B0 ;  /* 0x0000000000007941 */ /* 0x000fea0003800000 */
.L_x_365:
        /* <DEDUP_REMOVED lines=38> */
[----:B------:R-:W-:Y:S05]  /*33e0*/  CALL.REL.NOINC `($__internal_7_$__cuda_sm20_div_s64) ;  /* 0x0000002400647944 */ /* 0x000fea0003c00000 */
        /* <DEDUP_REMOVED lines=12> */
.L_x_369:
        /* <DEDUP_REMOVED lines=23> */
.L_x_370:
[----:B------:R-:W-:Y:S05]  /*3620*/  BSYNC B0 ;  /* 0x0000000000007941 */ /* 0x000fea0003800000 */
.L_x_368:
        /* <DEDUP_REMOVED lines=17> */
.L_x_372:
        /* <DEDUP_REMOVED lines=22> */
.L_x_373:
[----:B------:R-:W-:Y:S05]  /*38a0*/  BSYNC B0 ;  /* 0x0000000000007941 */ /* 0x000fea0003800000 */
.L_x_371:
        /* <DEDUP_REMOVED lines=21> */
.L_x_375:
        /* <DEDUP_REMOVED lines=23> */
.L_x_376:
[----:B------:R-:W-:Y:S05]  /*3b70*/  BSYNC B0 ;  /* 0x0000000000007941 */ /* 0x000fea0003800000 */
.L_x_374:
        /* <DEDUP_REMOVED lines=39> */
.L_x_378:
        /* <DEDUP_REMOVED lines=23> */
.L_x_379:
[----:B------:R-:W-:Y:S05]  /*3f60*/  BSYNC B0 ;  /* 0x0000000000007941 */ /* 0x000fea0003800000 */
.L_x_377:
        /* <DEDUP_REMOVED lines=30> */
.L_x_381:
        /* <DEDUP_REMOVED lines=23> */
.L_x_382:
[----:B------:R-:W-:Y:S05]  /*42c0*/  BSYNC B0 ;  /* 0x0000000000007941 */ /* 0x000fea0003800000 */
.L_x_380:
        /* <DEDUP_REMOVED lines=21> */
.L_x_358:
[----:B------:R-:W-:Y:S02]  /*4420*/  ULDC.64 UR4, c[0x0][0x2b0] ;  /* 0x0000ac0000047ab9 */ /* 0x000fe40000000a00 */
[----:B------:R-:W-:-:S04]  /*4430*/  LEA R2, P0, R44, UR4, 0x2 ;  /* 0x000000042c027c11 */ /* 0x000fc8000f8010ff */
[----:B------:R-:W-:-:S05]  /*4440*/  LEA.HI.X R3, R44, UR5, R45, 0x2, P0 ;  /* 0x000000052c037c11 */ /* 0x000fca00080f142d */
[----:B------:R0:W-:Y:S04]  /*4450*/  STG.E desc[UR8][R2.64], R29 ;  /* 0x0000001d02007986 */ /* 0x0001e8000c101908 */
.L_x_357:
[----:B------:R-:W-:Y:S05]  /*4460*/  BSYNC B1 ;  /* 0x0000000000017941 */ /* 0x000fea0003800000 */
.L_x_356:
[----:B------:R-:W2:Y:S01]  /*4470*/  LDC R12, c[0x0][0x3c4] ;  /* 0x0000f100ff0c7b82 */ /* 0x000ea20000000800 */
[C---:B01----:R-:W-:Y:S02]  /*4480*/  IADD3 R3, R35.reuse, 0x10, RZ ;  /* 0x0000001023037810 */ /* 0x043fe40007ffe0ff */
[----:B------:R-:W-:Y:S02]  /*4490*/  CS2R R4, SRZ ;  /* 0x0000000000047805 */ /* 0x000fe4000001ff00 */
[----:B------:R-:W-:Y:S02]  /*44a0*/  CS2R R6, SRZ ;  /* 0x0000000000067805 */ /* 0x000fe4000001ff00 */
[----:B------:R-:W-:Y:S02]  /*44b0*/  CS2R R10, SRZ ;  /* 0x00000000000a7805 */ /* 0x000fe4000001ff00 */
[----:B------:R-:W-:Y:S02]  /*44c0*/  MOV R13, RZ ;  /* 0x000000ff000d7202 */ /* 0x000fe40000000f00 */
[----:B--2---:R-:W-:-:S02]  /*44d0*/  ISETP.GE.OR P0, PT, R35, R12, P6 ;  /* 0x0000000c2300720c */ /* 0x004fc40003706670 */
        /* <DEDUP_REMOVED lines=35> */
[----:B--2---:R-:W-:Y:S01]  /*4710*/  @!P4 STS [R33+0x480], R38 ;  /* 0x000480262100c388 */ /* 0x004fe20000000800 */
[----:B------:R-:W-:Y:S02]  /*4720*/  IMAD.SHL.U32 R32, R35, 0x4, RZ ;  /* 0x0000000423207824 */ /* 0x000fe400078e00ff */
[----:B------:R-:W-:Y:S01]  /*4730*/  @!P6 FMUL.FTZ R8, R29, 1.4426950216293334961 ;  /* 0x3fb8aa3b1d08e820 */ /* 0x000fe20000410000 */
[----:B0-----:R-:W-:Y:S02]  /*4740*/  HFMA2.MMA R0, -RZ, RZ, 0, 0 ;  /* 0x00000000ff007435 */ /* 0x001fe400000001ff */
[----:B------:R-:W0:Y:S01]  /*4750*/  @!P0 MUFU.EX2 R30, R30 ;  /* 0x0000001e001e8308 */ /* 0x000e220000000800 */
[----:B---3--:R-:W-:Y:S01]  /*4760*/  @!P3 STS [R33+0x6c0], R40 ;  /* 0x0006c0282100b388 */ /* 0x008fe20000000800 */
[----:B-1----:R-:W-:-:S06]  /*4770*/  CS2R R2, SRZ ;  /* 0x0000000000027805 */ /* 0x002fcc000001ff00 */
[----:B------:R-:W1:Y:S01]  /*4780*/  @!P1 MUFU.EX2 R36, R36 ;  /* 0x0000002400249308 */ /* 0x000e620000000800 */
[----:B----4-:R-:W-:Y:S07]  /*4790*/  @!P2 STS [R33+0x900], R34 ;  /* 0x000900222100a388 */ /* 0x010fee0000000800 */
[----:B------:R-:W2:Y:S01]  /*47a0*/  @!P6 MUFU.EX2 R8, R8 ;  /* 0x000000080008e308 */ /* 0x000ea20000000800 */
[----:B0-----:R-:W-:Y:S01]  /*47b0*/  @!P0 STS [R33+0xd80], R30 ;  /* 0x000d801e21008388 */ /* 0x001fe20000000800 */
[----:B------:R-:W-:-:S03]  /*47c0*/  ISETP.GE.AND P0, PT, R12, 0x1, PT ;  /* 0x000000010c00780c */ /* 0x000fc60003f06270 */
[----:B-1----:R-:W-:Y:S04]  /*47d0*/  @!P1 STS [R33+0xb40], R36 ;  /* 0x000b402421009388 */ /* 0x002fe80000000800 */
[----:B--2---:R0:W-:Y:S02]  /*47e0*/  @!P6 STS [R33+0xfc0], R8 ;  /* 0x000fc0082100e388 */ /* 0x0041e40000000800 */
[----:B0-----:R-:W-:Y:S01]  /*47f0*/  CS2R R8, SRZ ;  /* 0x0000000000087805 */ /* 0x001fe2000001ff00 */
[----:B------:R-:W-:Y:S06]  /*4800*/  BAR.SYNC.DEFER_BLOCKING 0x0 ;  /* 0x0000000000007b1d */ /* 0x000fec0000010000 */
[----:B------:R-:W-:Y:S05]  /*4810*/  @!P0 BRA `(.L_x_383) ;  /* 0x0000000800c88947 */ /* 0x000fea0003800000 */
[----:B------:R-:W0:Y:S01]  /*4820*/  S2UR UR6, SR_CgaCtaId ;  /* 0x00000000000679c3 */ /* 0x000e220000008800 */
[----:B------:R-:W-:Y:S01]  /*4830*/  ULDC UR10, c[0x0][0x2dc] ;  /* 0x0000b700000a7ab9 */ /* 0x000fe20000000800 */
[----:B------:R-:W-:Y:S01]  /*4840*/  IMAD R39, R15, 0xc0, R32 ;  /* 0x000000c00f277824 */ /* 0x000fe200078e0220 */
[----:B------:R-:W-:Y:S01]  /*4850*/  UIMAD UR4, UR7, UR10, URZ ;  /* 0x0000000a070472a4 */ /* 0x000fe2000f8e023f */
[----:B------:R-:W-:Y:S01]  /*4860*/  ISETP.GT.AND P1, PT, R12, 0x3, PT ;  /* 0x000000030c00780c */ /* 0x000fe20003f24270 */
[C---:B------:R-:W-:Y:S01]  /*4870*/  IMAD R34, R28.reuse, UR10, RZ ;  /* 0x0000000a1c227c24 */ /* 0x040fe2000f8e02ff */
[----:B------:R-:W-:Y:S01]  /*4880*/  PLOP3.LUT P4, PT, PT, PT, PT, 0x80, 0x0 ;  /* 0x000000000000781c */ /* 0x000fe20003f8f070 */
[----:B------:R-:W-:Y:S01]  /*4890*/  USHF.R.S32.HI UR11, URZ, 0x1f, UR4 ;  /* 0x0000001f3f0b7899 */ /* 0x000fe20008011404 */
[----:B------:R-:W-:Y:S01]  /*48a0*/  VIADD R30, R28, -UR7 ;  /* 0x800000071c1e7c36 */ /* 0x000fe20008000000 */
[----:B------:R-:W-:Y:S01]  /*48b0*/  IADD3 R0, P0, R39, UR4, RZ ;  /* 0x0000000427007c10 */ /* 0x000fe2000ff1e0ff */
[----:B------:R-:W-:Y:S01]  /*48c0*/  ULDC.64 UR4, c[0x0][0x288] ;  /* 0x0000a20000047ab9 */ /* 0x000fe20000000a00 */
[----:B------:R-:W-:-:S02]  /*48d0*/  CS2R R16, SRZ ;  /* 0x0000000000107805 */ /* 0x000fc4000001ff00 */
        /* <DEDUP_REMOVED lines=8> */
[----:B------:R-:W-:Y:S01]  /*4960*/  UMOV UR5, URZ ;  /* 0x0000003f00057c82 */ /* 0x000fe20008000000 */
[----:B------:R-:W-:Y:S01]  /*4970*/  IADD3 R38, P0, R38, 0x200, RZ ;  /* 0x0000020026267810 */ /* 0x000fe20007f1e0ff */
[----:B------:R-:W-:Y:S01]  /*4980*/  IMAD.MOV.U32 R0, RZ, RZ, RZ ;  /* 0x000000ffff007224 */ /* 0x000fe200078e00ff */
[----:B------:R-:W-:Y:S01]  /*4990*/  CS2R R26, SRZ ;  /* 0x00000000001a7805 */ /* 0x000fe2000001ff00 */
[----:B0-----:R-:W-:Y:S01]  /*49a0*/  ULEA UR4, UR6, UR4, 0x18 ;  /* 0x0000000406047291 */ /* 0x001fe2000f8ec03f */
[----:B------:R-:W-:-:S04]  /*49b0*/  IMAD.WIDE R34, R34, 0x4, RZ ;  /* 0x0000000422227825 */ /* 0x000fc800078e02ff */
[----:B------:R-:W-:Y:S01]  /*49c0*/  IMAD.X R39, RZ, RZ, R39, P0 ;  /* 0x000000ffff277224 */ /* 0x000fe200000e0627 */
[----:B------:R-:W-:Y:S01]  /*49d0*/  LEA R14, R15, UR4, 0x2 ;  /* 0x000000040f0e7c11 */ /* 0x000fe2000f8e10ff */
[----:B------:R-:W-:Y:S06]  /*49e0*/  @!P1 BRA `(.L_x_384) ;  /* 0x0000000400449947 */ /* 0x000fec0003800000 */
[----:B------:R-:W-:Y:S01]  /*49f0*/  PLOP3.LUT P4, PT, PT, PT, PT, 0x8, 0x0 ;  /* 0x000000000000781c */ /* 0x000fe20003f8e170 */
[----:B------:R-:W-:Y:S01]  /*4a00*/  VIADD R29, R12, 0xfffffffd ;  /* 0xfffffffd0c1d7836 */ /* 0x000fe20000000000 */
[CC--:B------:R-:W-:Y:S02]  /*4a10*/  ISETP.GE.AND P3, PT, R15.reuse, R30.reuse, PT ;  /* 0x0000001e0f00720c */ /* 0x0c0fe40003f66270 */
[----:B------:R-:W-:-:S13]  /*4a20*/  ISETP.GE.AND P0, PT, R15, R30, PT ;  /* 0x0000001e0f00720c */ /* 0x000fda0003f06270 */
.L_x_385:
[----:B------:R-:W2:Y:S01]  /*4a30*/  @!P3 LDG.E.128 R16, desc[UR8][R38.64+-0x200] ;  /* 0xfffe00082610b981 */ /* 0x000ea2000c1e1d00 */
[C---:B------:R-:W-:Y:S01]  /*4a40*/  IADD3 R36, P1, R34.reuse, R38, RZ ;  /* 0x0000002622247210 */ /* 0x040fe20007f3e0ff */
[----:B------:R-:W-:Y:S02]  /*4a50*/  UIADD3 UR5, UR5, 0x4, URZ ;  /* 0x0000000405057890 */ /* 0x000fe4000fffe03f */
[----:B------:R-:W2:Y:S01]  /*4a60*/  LDS R12, [R14] ;  /* 0x000000000e0c7984 */ /* 0x000ea20000000800 */
[----:B------:R-:W-:Y:S03]  /*4a70*/  IADD3.X R37, R35, R39, RZ, P1, !PT ;  /* 0x0000002723257210 */ /* 0x000fe60000ffe4ff */
[----:B------:R-:W3:Y:S01]  /*4a80*/  @!P3 LDG.E.128 R20, desc[UR8][R38.64+-0x100] ;  /* 0xffff00082614b981 */ /* 0x000ee2000c1e1d00 */
[----:B------:R-:W-:Y:S03]  /*4a90*/  ISETP.LE.AND P2, PT, R29, UR5, PT ;  /* 0x000000051d007c0c */ /* 0x000fe6000bf43270 */
[----:B------:R0:W4:Y:S01]  /*4aa0*/  @!P3 LDG.E.128 R24, desc[UR8][R38.64] ;  /* 0x000000082618b981 */ /* 0x000122000c1e1d00 */
[----:B------:R-:W-:Y:S02]  /*4ab0*/  PLOP3.LUT P3, PT, P0, PT, PT, 0x80, 0x0 ;  /* 0x000000000000781c */ /* 0x000fe4000076f070 */
[----:B0-----:R-:W-:Y:S04]  /*4ac0*/  IADD3 R38, P1, R34, R36, RZ ;  /* 0x0000002422267210 */ /* 0x001fe80007f3e0ff */
[C---:B------:R-:W-:Y:S01]  /*4ad0*/  IADD3.X R39, R35.reuse, R37, RZ, P1, !PT ;  /* 0x0000002523277210 */ /* 0x040fe20000ffe4ff */
[C---:B--2---:R-:W-:Y:S01]  /*4ae0*/  FFMA.FTZ R13, R12.reuse, R16, R13 ;  /* 0x000000100c0d7223 */ /* 0x044fe2000001000d */
[C---:B------:R-:W-:Y:S01]  /*4af0*/  FFMA.FTZ R10, R12.reuse, R17, R10 ;  /* 0x000000110c0a7223 */ /* 0x040fe2000001000a */
[C---:B------:R-:W-:Y:S01]  /*4b00*/  FFMA.FTZ R11, R12.reuse, R18, R11 ;  /* 0x000000120c0b7223 */ /* 0x040fe2000001000b */
[C---:B------:R-:W-:Y:S03]  /*4b10*/  FFMA.FTZ R8, R12.reuse, R19, R8 ;  /* 0x000000130c087223 */ /* 0x040fe60000010008 */
[----:B------:R-:W2:Y:S01]  /*4b20*/  @!P3 LDG.E.128 R16, desc[UR8][R36.64+-0x200] ;  /* 0xfffe00082410b981 */ /* 0x000ea2000c1e1d00 */
[C---:B---3--:R-:W-:Y:S01]  /*4b30*/  FFMA.FTZ R9, R12.reuse, R20, R9 ;  /* 0x000000140c097223 */ /* 0x048fe20000010009 */
[C---:B------:R-:W-:Y:S01]  /*4b40*/  FFMA.FTZ R6, R12.reuse, R21, R6 ;  /* 0x000000150c067223 */ /* 0x040fe20000010006 */
[C---:B------:R-:W-:Y:S01]  /*4b50*/  FFMA.FTZ R7, R12.reuse, R22, R7 ;  /* 0x000000160c077223 */ /* 0x040fe20000010007 */
[C---:B------:R-:W-:Y:S01]  /*4b60*/  FFMA.FTZ R4, R12.reuse, R23, R4 ;  /* 0x000000170c047223 */ /* 0x040fe20000010004 */
[C---:B----4-:R-:W-:Y:S01]  /*4b70*/  FFMA.FTZ R5, R12.reuse, R24, R5 ;  /* 0x000000180c057223 */ /* 0x050fe20000010005 */
[----:B------:R-:W3:Y:S01]  /*4b80*/  @!P3 LDG.E.128 R20, desc[UR8][R36.64+-0x100] ;  /* 0xffff00082414b981 */ /* 0x000ee2000c1e1d00 */
[C---:B------:R-:W-:Y:S01]  /*4b90*/  FFMA.FTZ R2, R12.reuse, R25, R2 ;  /* 0x000000190c027223 */ /* 0x040fe20000010002 */
[C---:B------:R-:W-:Y:S01]  /*4ba0*/  FFMA.FTZ R3, R12.reuse, R26, R3 ;  /* 0x0000001a0c037223 */ /* 0x040fe20000010003 */
[----:B------:R-:W-:Y:S02]  /*4bb0*/  FFMA.FTZ R0, R12, R27, R0 ;  /* 0x0000001b0c007223 */ /* 0x000fe40000010000 */
[----:B------:R-:W2:Y:S04]  /*4bc0*/  LDS R12, [R14+0x24] ;  /* 0x000024000e0c7984 */ /* 0x000ea80000000800 */
[----:B------:R0:W4:Y:S02]  /*4bd0*/  @!P3 LDG.E.128 R24, desc[UR8][R36.64] ;  /* 0x000000082418b981 */ /* 0x000124000c1e1d00 */
[----:B0-----:R-:W-:Y:S04]  /*4be0*/  IADD3 R36, P1, R34, R38, RZ ;  /* 0x0000002622247210 */ /* 0x001fe80007f3e0ff */
[C---:B------:R-:W-:Y:S01]  /*4bf0*/  IADD3.X R37, R35.reuse, R39, RZ, P1, !PT ;  /* 0x0000002723257210 */ /* 0x040fe20000ffe4ff */
[C---:B--2---:R-:W-:Y:S01]  /*4c00*/  FFMA.FTZ R13, R12.reuse, R16, R13 ;  /* 0x000000100c0d7223 */ /* 0x044fe2000001000d */
[C---:B------:R-:W-:Y:S01]  /*4c10*/  FFMA.FTZ R10, R12.reuse, R17, R10 ;  /* 0x000000110c0a7223 */ /* 0x040fe2000001000a */
[C---:B------:R-:W-:Y:S01]  /*4c20*/  FFMA.FTZ R11, R12.reuse, R18, R11 ;  /* 0x000000120c0b7223 */ /* 0x040fe2000001000b */
[C---:B------:R-:W-:Y:S02]  /*4c30*/  FFMA.FTZ R8, R12.reuse, R19, R8 ;  /* 0x000000130c087223 */ /* 0x040fe40000010008 */
[----:B------:R-:W2:Y:S01]  /*4c40*/  @!P3 LDG.E.128 R16, desc[UR8][R38.64+-0x200] ;  /* 0xfffe00082610b981 */ /* 0x000ea2000c1e1d00 */
[C---:B---3--:R-:W-:Y:S01]  /*4c50*/  FFMA.FTZ R9, R12.reuse, R20, R9 ;  /* 0x000000140c097223 */ /* 0x048fe20000010009 */
[C---:B------:R-:W-:Y:S01]  /*4c60*/  FFMA.FTZ R6, R12.reuse, R21, R6 ;  /* 0x000000150c067223 */ /* 0x040fe20000010006 */
[C---:B------:R-:W-:Y:S01]  /*4c70*/  FFMA.FTZ R7, R12.reuse, R22, R7 ;  /* 0x000000160c077223 */ /* 0x040fe20000010007 */
[C---:B------:R-:W-:Y:S02]  /*4c80*/  FFMA.FTZ R4, R12.reuse, R23, R4 ;  /* 0x000000170c047223 */ /* 0x040fe40000010004 */
[----:B------:R-:W3:Y:S01]  /*4c90*/  @!P3 LDG.E.128 R20, desc[UR8][R38.64+-0x100] ;  /* 0xffff00082614b981 */ /* 0x000ee2000c1e1d00 */
[C---:B----4-:R-:W-:Y:S01]  /*4ca0*/  FFMA.FTZ R5, R12.reuse, R24, R5 ;  /* 0x000000180c057223 */ /* 0x050fe20000010005 */
[C---:B------:R-:W-:Y:S01]  /*4cb0*/  FFMA.FTZ R2, R12.reuse, R25, R2 ;  /* 0x000000190c027223 */ /* 0x040fe20000010002 */
[C---:B------:R-:W-:Y:S01]  /*4cc0*/  FFMA.FTZ R3, R12.reuse, R26, R3 ;  /* 0x0000001a0c037223 */ /* 0x040fe20000010003 */
[----:B------:R-:W-:Y:S02]  /*4cd0*/  FFMA.FTZ R0, R12, R27, R0 ;  /* 0x0000001b0c007223 */ /* 0x000fe40000010000 */
[----:B------:R0:W4:Y:S04]  /*4ce0*/  @!P3 LDG.E.128 R24, desc[UR8][R38.64] ;  /* 0x000000082618b981 */ /* 0x000128000c1e1d00 */
[----:B------:R-:W2:Y:S01]  /*4cf0*/  LDS R12, [R14+0x48] ;  /* 0x000048000e0c7984 */ /* 0x000ea20000000800 */
[----:B0-----:R-:W-:Y:S04]  /*4d00*/  IADD3 R38, P1, R34, R36, RZ ;  /* 0x0000002422267210 */ /* 0x001fe80007f3e0ff */
[----:B------:R-:W-:Y:S01]  /*4d10*/  IADD3.X R39, R35, R37, RZ, P1, !PT ;  /* 0x0000002523277210 */ /* 0x000fe20000ffe4ff */
        /* <DEDUP_REMOVED lines=14> */
[----:B------:R-:W4:Y:S04]  /*4e00*/  @!P3 LDG.E.128 R24, desc[UR8][R36.64] ;  /* 0x000000082418b981 */ /* 0x000f28000c1e1d00 */
[----:B------:R0:W2:Y:S02]  /*4e10*/  LDS R12, [R14+0x6c] ;  /* 0x00006c000e0c7984 */ /* 0x0000a40000000800 */
[----:B0-----:R-:W-:Y:S01]  /*4e20*/  IADD3 R14, R14, 0x90, RZ ;  /* 0x000000900e0e7810 */ /* 0x001fe20007ffe0ff */
[C---:B--2---:R-:W-:Y:S01]  /*4e30*/  FFMA.FTZ R13, R12.reuse, R16, R13 ;  /* 0x000000100c0d7223 */ /* 0x044fe2000001000d */
[C---:B------:R-:W-:Y:S01]  /*4e40*/  FFMA.FTZ R10, R12.reuse, R17, R10 ;  /* 0x000000110c0a7223 */ /* 0x040fe2000001000a */
[C---:B------:R-:W-:Y:S01]  /*4e50*/  FFMA.FTZ R11, R12.reuse, R18, R11 ;  /* 0x000000120c0b7223 */ /* 0x040fe2000001000b */
[C---:B------:R-:W-:Y:S01]  /*4e60*/  FFMA.FTZ R8, R12.reuse, R19, R8 ;  /* 0x000000130c087223 */ /* 0x040fe20000010008 */
[C---:B---3--:R-:W-:Y:S01]  /*4e70*/  FFMA.FTZ R9, R12.reuse, R20, R9 ;  /* 0x000000140c097223 */ /* 0x048fe20000010009 */
[C---:B------:R-:W-:Y:S01]  /*4e80*/  FFMA.FTZ R6, R12.reuse, R21, R6 ;  /* 0x000000150c067223 */ /* 0x040fe20000010006 */
[C---:B------:R-:W-:Y:S01]  /*4e90*/  FFMA.FTZ R7, R12.reuse, R22, R7 ;  /* 0x000000160c077223 */ /* 0x040fe20000010007 */
[C---:B------:R-:W-:Y:S01]  /*4ea0*/  FFMA.FTZ R4, R12.reuse, R23, R4 ;  /* 0x000000170c047223 */ /* 0x040fe20000010004 */
[C---:B----4-:R-:W-:Y:S01]  /*4eb0*/  FFMA.FTZ R5, R12.reuse, R24, R5 ;  /* 0x000000180c057223 */ /* 0x050fe20000010005 */
[C---:B------:R-:W-:Y:S01]  /*4ec0*/  FFMA.FTZ R2, R12.reuse, R25, R2 ;  /* 0x000000190c027223 */ /* 0x040fe20000010002 */
[C---:B------:R-:W-:Y:S01]  /*4ed0*/  FFMA.FTZ R3, R12.reuse, R26, R3 ;  /* 0x0000001a0c037223 */ /* 0x040fe20000010003 */
[----:B------:R-:W-:Y:S01]  /*4ee0*/  FFMA.FTZ R0, R12, R27, R0 ;  /* 0x0000001b0c007223 */ /* 0x000fe20000010000 */
[----:B------:R-:W-:Y:S09]  /*4ef0*/  @!P2 BRA `(.L_x_385) ;  /* 0xfffffff800cca947 */ /* 0x000ff2000383ffff */
.L_x_384:
[----:B------:R-:W0:Y:S02]  /*4f00*/  LDC R12, c[0x0][0x3c4] ;  /* 0x0000f100ff0c7b82 */ /* 0x000e240000000800 */
[----:B0-----:R-:W-:-:S04]  /*4f10*/  IADD3 R29, R12, -UR5, RZ ;  /* 0x800000050c1d7c10 */ /* 0x001fc8000fffe0ff */
[----:B------:R-:W-:-:S13]  /*4f20*/  ISETP.GT.AND P0, PT, R29, 0x1, PT ;  /* 0x000000011d00780c */ /* 0x000fda0003f04270 */
[----:B------:R-:W-:Y:S05]  /*4f30*/  @!P0 BRA `(.L_x_386) ;  /* 0x0000000000a88947 */ /* 0x000fea0003800000 */
[----:B------:R-:W-:Y:S01]  /*4f40*/  ISETP.GE.AND P0, PT, R15, R30, PT ;  /* 0x0000001e0f00720c */ /* 0x000fe20003f06270 */
[----:B------:R-:W0:-:S12]  /*4f50*/  LDS R29, [R14] ;  /* 0x000000000e1d7984 */ /* 0x000e180000000800 */
[----:B------:R-:W0:Y:S04]  /*4f60*/  @!P0 LDG.E.128 R16, desc[UR8][R38.64+-0x200] ;  /* 0xfffe000826108981 */ /* 0x000e28000c1e1d00 */
[----:B------:R-:W2:Y:S04]  /*4f70*/  @!P0 LDG.E.128 R20, desc[UR8][R38.64+-0x100] ;  /* 0xffff000826148981 */ /* 0x000ea8000c1e1d00 */
[----:B------:R-:W3:Y:S01]  /*4f80*/  @!P0 LDG.E.128 R24, desc[UR8][R38.64] ;  /* 0x0000000826188981 */ /* 0x000ee2000c1e1d00 */
[----:B------:R-:W-:-:S04]  /*4f90*/  IADD3 R36, P1, R34, R38, RZ ;  /* 0x0000002622247210 */ /* 0x000fc80007f3e0ff */
[----:B------:R-:W-:Y:S01]  /*4fa0*/  IADD3.X R37, R35, R39, RZ, P1, !PT ;  /* 0x0000002723257210 */ /* 0x000fe20000ffe4ff */
[-C--:B0-----:R-:W-:Y:S01]  /*4fb0*/  FFMA.FTZ R13, R16, R29.reuse, R13 ;  /* 0x0000001d100d7223 */ /* 0x081fe2000001000d */
[-C--:B------:R-:W-:Y:S01]  /*4fc0*/  FFMA.FTZ R10, R17, R29.reuse, R10 ;  /* 0x0000001d110a7223 */ /* 0x080fe2000001000a */
[-C--:B------:R-:W-:Y:S01]  /*4fd0*/  FFMA.FTZ R11, R18, R29.reuse, R11 ;  /* 0x0000001d120b7223 */ /* 0x080fe2000001000b */
[-C--:B------:R-:W-:Y:S01]  /*4fe0*/  FFMA.FTZ R8, R19, R29.reuse, R8 ;  /* 0x0000001d13087223 */ /* 0x080fe20000010008 */
[-C--:B--2---:R-:W-:Y:S01]  /*4ff0*/  FFMA.FTZ R9, R20, R29.reuse, R9 ;  /* 0x0000001d14097223 */ /* 0x084fe20000010009 */
[-C--:B------:R-:W-:Y:S01]  /*5000*/  FFMA.FTZ R6, R21, R29.reuse, R6 ;  /* 0x0000001d15067223 */ /* 0x080fe20000010006 */
[-C--:B------:R-:W-:Y:S01]  /*5010*/  FFMA.FTZ R7, R22, R29.reuse, R7 ;  /* 0x0000001d16077223 */ /* 0x080fe20000010007 */
[-C--:B------:R-:W-:Y:S01]  /*5020*/  FFMA.FTZ R4, R23, R29.reuse, R4 ;  /* 0x0000001d17047223 */ /* 0x080fe20000010004 */
[-C--:B---3--:R-:W-:Y:S01]  /*5030*/  FFMA.FTZ R5, R24, R29.reuse, R5 ;  /* 0x0000001d18057223 */ /* 0x088fe20000010005 */
[-C--:B------:R-:W-:Y:S01]  /*5040*/  FFMA.FTZ R2, R25, R29.reuse, R2 ;  /* 0x0000001d19027223 */ /* 0x080fe20000010002 */
[-C--:B------:R-:W-:Y:S01]  /*5050*/  FFMA.FTZ R3, R26, R29.reuse, R3 ;  /* 0x0000001d1a037223 */ /* 0x080fe20000010003 */
[----:B------:R-:W-:Y:S01]  /*5060*/  FFMA.FTZ R0, R27, R29, R0 ;  /* 0x0000001d1b007223 */ /* 0x000fe20000010000 */
[----:B------:R-:W2:Y:S04]  /*5070*/  @!P0 LDG.E.128 R16, desc[UR8][R36.64+-0x200] ;  /* 0xfffe000824108981 */ /* 0x000ea8000c1e1d00 */
[----:B------:R-:W3:Y:S04]  /*5080*/  @!P0 LDG.E.128 R20, desc[UR8][R36.64+-0x100] ;  /* 0xffff000824148981 */ /* 0x000ee8000c1e1d00 */
[----:B------:R-:W4:Y:S01]  /*5090*/  @!P0 LDG.E.128 R24, desc[UR8][R36.64] ;  /* 0x0000000824188981 */ /* 0x000f22000c1e1d00 */
[----:B------:R-:W-:Y:S01]  /*50a0*/  IADD3 R38, P0, R34, R36, RZ ;  /* 0x0000002422267210 */ /* 0x000fe20007f1e0ff */
[----:B------:R-:W-:Y:S01]  /*50b0*/  UIADD3 UR5, UR5, 0x1, URZ ;  /* 0x0000000105057890 */ /* 0x000fe2000fffe03f */
[----:B------:R-:W-:Y:S01]  /*50c0*/  IADD3 R31, R14, 0x24, RZ ;  /* 0x000000240e1f7810 */ /* 0x000fe20007ffe0ff */
[----:B------:R0:W2:Y:S01]  /*50d0*/  LDS R29, [R14+0x24] ;  /* 0x000024000e1d7984 */ /* 0x0000a20000000800 */
[----:B------:R-:W-:Y:S01]  /*50e0*/  IADD3.X R39, R35, R37, RZ, P0, !PT ;  /* 0x0000002523277210 */ /* 0x000fe200007fe4ff */
[----:B------:R-:W-:Y:S01]  /*50f0*/  UIADD3 UR5, UR5, 0x1, URZ ;  /* 0x0000000105057890 */ /* 0x000fe2000fffe03f */
[----:B------:R-:W-:-:S02]  /*5100*/  PLOP3.LUT P4, PT, PT, PT, PT, 0x8, 0x0 ;  /* 0x000000000000781c */ /* 0x000fc40003f8e170 */
[----:B0-----:R-:W-:Y:S01]  /*5110*/  IADD3 R14, R31, 0x24, RZ ;  /* 0x000000241f0e7810 */ /* 0x001fe20007ffe0ff */
[-C--:B--2---:R-:W-:Y:S01]  /*5120*/  FFMA.FTZ R13, R16, R29.reuse, R13 ;  /* 0x0000001d100d7223 */ /* 0x084fe2000001000d */
[-C--:B------:R-:W-:Y:S01]  /*5130*/  FFMA.FTZ R10, R17, R29.reuse, R10 ;  /* 0x0000001d110a7223 */ /* 0x080fe2000001000a */
[-C--:B------:R-:W-:Y:S01]  /*5140*/  FFMA.FTZ R11, R18, R29.reuse, R11 ;  /* 0x0000001d120b7223 */ /* 0x080fe2000001000b */
[-C--:B------:R-:W-:Y:S01]  /*5150*/  FFMA.FTZ R8, R19, R29.reuse, R8 ;  /* 0x0000001d13087223 */ /* 0x080fe20000010008 */
[-C--:B---3--:R-:W-:Y:S01]  /*5160*/  FFMA.FTZ R9, R20, R29.reuse, R9 ;  /* 0x0000001d14097223 */ /* 0x088fe20000010009 */
[-C--:B------:R-:W-:Y:S01]  /*5170*/  FFMA.FTZ R6, R21, R29.reuse, R6 ;  /* 0x0000001d15067223 */ /* 0x080fe20000010006 */
[-C--:B------:R-:W-:Y:S01]  /*5180*/  FFMA.FTZ R7, R22, R29.reuse, R7 ;  /* 0x0000001d16077223 */ /* 0x080fe20000010007 */
[-C--:B------:R-:W-:Y:S01]  /*5190*/  FFMA.FTZ R4, R23, R29.reuse, R4 ;  /* 0x0000001d17047223 */ /* 0x080fe20000010004 */
[-C--:B----4-:R-:W-:Y:S01]  /*51a0*/  FFMA.FTZ R5, R24, R29.reuse, R5 ;  /* 0x0000001d18057223 */ /* 0x090fe20000010005 */
[-C--:B------:R-:W-:Y:S01]  /*51b0*/  FFMA.FTZ R2, R25, R29.reuse, R2 ;  /* 0x0000001d19027223 */ /* 0x080fe20000010002 */
[-C--:B------:R-:W-:Y:S01]  /*51c0*/  FFMA.FTZ R3, R26, R29.reuse, R3 ;  /* 0x0000001d1a037223 */ /* 0x080fe20000010003 */
[----:B------:R-:W-:-:S07]  /*51d0*/  FFMA.FTZ R0, R27, R29, R0 ;  /* 0x0000001d1b007223 */ /* 0x000fce0000010000 */
.L_x_386:
[----:B------:R-:W-:-:S13]  /*51e0*/  ISETP.GT.OR P4, PT, R12, UR5, P4 ;  /* 0x000000050c007c0c */ /* 0x000fda000a784670 */
[----:B------:R-:W-:Y:S05]  /*51f0*/  @!P4 BRA `(.L_x_383) ;  /* 0x000000000050c947 */ /* 0x000fea0003800000 */
[----:B------:R-:W0:Y:S01]  /*5200*/  LDS R14, [R14] ;  /* 0x000000000e0e7984 */ /* 0x000e220000000800 */
[----:B------:R-:W-:Y:S01]  /*5210*/  ISETP.GE.AND P0, PT, R15, R30, PT ;  /* 0x0000001e0f00720c */ /* 0x000fe20003f06270 */
[----:B------:R-:W-:-:S12]  /*5220*/  BSSY B0, `(.L_x_387) ;  /* 0x0000005000007945 */ /* 0x000fd80003800000 */
[----:B------:R-:W-:Y:S05]  /*5230*/  @P0 BRA `(.L_x_388) ;  /* 0x00000000000c0947 */ /* 0x000fea0003800000 */
[----:B------:R1:W5:Y:S04]  /*5240*/  LDG.E.128 R16, desc[UR8][R38.64+-0x200] ;  /* 0xfffe000826107981 */ /* 0x000368000c1e1d00 */
[----:B------:R1:W5:Y:S04]  /*5250*/  LDG.E.128 R20, desc[UR8][R38.64+-0x100] ;  /* 0xffff000826147981 */ /* 0x000368000c1e1d00 */
[----:B------:R1:W5:Y:S02]  /*5260*/  LDG.E.128 R24, desc[UR8][R38.64] ;  /* 0x0000000826187981 */ /* 0x000364000c1e1d00 */
.L_x_388:
[----:B------:R-:W-:Y:S05]  /*5270*/  BSYNC B0 ;  /* 0x0000000000007941 */ /* 0x000fea0003800000 */
.L_x_387:
[C---:B0----5:R-:W-:Y:S01]  /*5280*/  FFMA.FTZ R13, R14.reuse, R16, R13 ;  /* 0x000000100e0d7223 */ /* 0x061fe2000001000d */
        /* <DEDUP_REMOVED lines=11> */
.L_x_383:
[----:B------:R-:W-:-:S04]  /*5340*/  IADD3 R15, R15, UR7, RZ ;  /* 0x000000070f0f7c10 */ /* 0x000fc8000fffe0ff */
[----:B------:R-:W-:-:S13]  /*5350*/  ISETP.GE.AND P0, PT, R15, R28, PT ;  /* 0x0000001c0f00720c */ /* 0x000fda0003f06270 */
[----:B------:R-:W-:Y:S05]  /*5360*/  @P0 EXIT ;  /* 0x000000000000094d */ /* 0x000fea0003800000 */
[----:B------:R-:W0:Y:S01]  /*5370*/  LDC R17, c[0x0][0x2c4] ;  /* 0x0000b100ff117b82 */ /* 0x000e220000000800 */
[----:B------:R-:W-:Y:S01]  /*5380*/  ULDC UR4, c[0x0][0x270] ;  /* 0x00009c0000047ab9 */ /* 0x000fe20000000800 */
[----:B------:R-:W-:Y:S02]  /*5390*/  IABS R21, R15 ;  /* 0x0000000f00157213 */ /* 0x000fe40000000000 */
[----:B------:R-:W-:Y:S02]  /*53a0*/  F2FP.F16.F32.PACK_AB R10, R10, R13 ;  /* 0x0000000d0a0a723e */ /* 0x000fe400000000ff */
[----:B------:R-:W-:Y:S02]  /*53b0*/  F2FP.F16.F32.PACK_AB R11, R8, R11 ;  /* 0x0000000b080b723e */ /* 0x000fe400000000ff */
[----:B------:R-:W-:Y:S02]  /*53c0*/  F2FP.F16.F32.PACK_AB R6, R6, R9 ;  /* 0x000000090606723e */ /* 0x000fe400000000ff */
[----:B------:R-:W-:-:S02]  /*53d0*/  F2FP.F16.F32.PACK_AB R7, R4, R7 ;  /* 0x000000070407723e */ /* 0x000fc400000000ff */
[----:B------:R-:W-:Y:S02]  /*53e0*/  F2FP.F16.F32.PACK_AB R2, R2, R5 ;  /* 0x000000050202723e */ /* 0x000fe400000000ff */
[----:B------:R-:W-:Y:S01]  /*53f0*/  F2FP.F16.F32.PACK_AB R3, R0, R3 ;  /* 0x000000030003723e */ /* 0x000fe200000000ff */
[----:B0-----:R-:W-:Y:S01]  /*5400*/  IMAD R18, R17, UR4, RZ ;  /* 0x0000000411127c24 */ /* 0x001fe2000f8e02ff */
[----:B------:R-:W-:-:S04]  /*5410*/  ULDC.64 UR4, c[0x0][0x290] ;  /* 0x0000a40000047ab9 */ /* 0x000fc80000000a00 */
[-C--:B------:R-:W-:Y:S02]  /*5420*/  IABS R20, R18.reuse ;  /* 0x0000001200147213 */ /* 0x080fe40000000000 */
[----:B------:R-:W-:Y:S02]  /*5430*/  IABS R14, R18 ;  /* 0x00000012000e7213 */ /* 0x000fe40000000000 */
[----:B------:R-:W0:Y:S03]  /*5440*/  I2F.RP R16, R20 ;  /* 0x0000001400107306 */ /* 0x000e260000209400 */
[----:B------:R-:W-:-:S05]  /*5450*/  IMAD.MOV R14, RZ, RZ, -R14 ;  /* 0x000000ffff0e7224 */ /* 0x000fca00078e0a0e */
        /* <DEDUP_REMOVED lines=15> */
[----:B------:R-:W-:Y:S01]  /*5550*/  @!P1 IMAD.IADD R21, R21, 0x1, -R20 ;  /* 0x0000000115159824 */ /* 0x000fe200078e0a14 */
[----:B------:R-:W-:-:S02]  /*5560*/  @!P1 IADD3 R19, R19, 0x1, RZ ;  /* 0x0000000113139810 */ /* 0x000fc40007ffe0ff */
[----:B------:R-:W-:Y:S02]  /*5570*/  ISETP.NE.AND P1, PT, R18, RZ, PT ;  /* 0x000000ff1200720c */ /* 0x000fe40003f25270 */
[----:B------:R-:W-:Y:S01]  /*5580*/  ISETP.GE.U32.AND P2, PT, R21, R20, PT ;  /* 0x000000141500720c */ /* 0x000fe20003f46070 */
[----:B0-----:R-:W-:-:S04]  /*5590*/  VIADD R22, R12, 0xffffffe ;  /* 0x0ffffffe0c167836 */ /* 0x001fc80000000000 */
[----:B------:R-:W0:Y:S08]  /*55a0*/  F2I.FTZ.U32.TRUNC.NTZ R23, R22 ;  /* 0x0000001600177305 */ /* 0x000e30000021f000 */
[----:B------:R-:W-:-:S04]  /*55b0*/  @P2 VIADD R19, R19, 0x1 ;  /* 0x0000000113132836 */ /* 0x000fc80000000000 */
[----:B------:R-:W-:Y:S01]  /*55c0*/  @!P0 IMAD.MOV R19, RZ, RZ, -R19 ;  /* 0x000000ffff138224 */ /* 0x000fe200078e0a13 */
[----:B------:R-:W-:-:S05]  /*55d0*/  @!P1 LOP3.LUT R19, RZ, R18, RZ, 0x33, !PT ;  /* 0x00000012ff139212 */ /* 0x000fca00078e33ff */
[----:B------:R-:W-:Y:S02]  /*55e0*/  IMAD R18, R19, R18, RZ ;  /* 0x0000001213127224 */ /* 0x000fe400078e02ff */
[----:B0-----:R-:W-:Y:S02]  /*55f0*/  IMAD.MOV R21, RZ, RZ, -R23 ;  /* 0x000000ffff157224 */ /* 0x001fe400078e0a17 */
[----:B------:R-:W-:Y:S01]  /*5600*/  IMAD.MOV.U32 R22, RZ, RZ, RZ ;  /* 0x000000ffff167224 */ /* 0x000fe200078e00ff */
[----:B------:R-:W-:Y:S01]  /*5610*/  IADD3 R20, R15, -R18, RZ ;  /* 0x800000120f147210 */ /* 0x000fe20007ffe0ff */
[----:B------:R-:W-:-:S03]  /*5620*/  IMAD R14, R21, R16, RZ ;  /* 0x00000010150e7224 */ /* 0x000fc600078e02ff */
[----:B------:R-:W-:Y:S01]  /*5630*/  IABS R12, R20 ;  /* 0x00000014000c7213 */ /* 0x000fe20000000000 */
[----:B------:R-:W-:Y:S01]  /*5640*/  IMAD.HI.U32 R14, R23, R14, R22 ;  /* 0x0000000e170e7227 */ /* 0x000fe200078e0016 */
[----:B------:R-:W-:Y:S02]  /*5650*/  LOP3.LUT R20, R20, R17, RZ, 0x3c, !PT ;  /* 0x0000001114147212 */ /* 0x000fe400078e3cff */
[----:B------:R-:W-:Y:S02]  /*5660*/  IADD3 R22, R32, 0x40, RZ ;  /* 0x0000004020167810 */ /* 0x000fe40007ffe0ff */
[----:B------:R-:W-:Y:S01]  /*5670*/  ISETP.GE.AND P1, PT, R20, RZ, PT ;  /* 0x000000ff1400720c */ /* 0x000fe20003f26270 */
[----:B------:R-:W-:-:S04]  /*5680*/  IMAD.HI.U32 R14, R14, R12, RZ ;  /* 0x0000000c0e0e7227 */ /* 0x000fc800078e00ff */
[----:B------:R-:W-:-:S04]  /*5690*/  IMAD.MOV R21, RZ, RZ, -R14 ;  /* 0x000000ffff157224 */ /* 0x000fc800078e0a0e */
[----:B------:R-:W-:Y:S01]  /*56a0*/  IMAD R21, R16, R21, R12 ;  /* 0x0000001510157224 */ /* 0x000fe200078e020c */
[----:B------:R-:W-:-:S04]  /*56b0*/  SHF.R.S32.HI R12, RZ, 0x1f, R19 ;  /* 0x0000001fff0c7819 */ /* 0x000fc80000011413 */
[----:B------:R-:W-:Y:S01]  /*56c0*/  ISETP.GT.U32.AND P0, PT, R16, R21, PT ;  /* 0x000000151000720c */ /* 0x000fe20003f04070 */
[----:B------:R-:W-:-:S04]  /*56d0*/  IMAD R12, R12, UR4, RZ ;  /* 0x000000040c0c7c24 */ /* 0x000fc8000f8e02ff */
[----:B------:R-:W-:-:S08]  /*56e0*/  IMAD R12, R19, UR5, R12 ;  /* 0x00000005130c7c24 */ /* 0x000fd0000f8e020c */
[----:B------:R-:W-:Y:S02]  /*56f0*/  @!P0 IMAD.IADD R21, R21, 0x1, -R16 ;  /* 0x0000000115158824 */ /* 0x000fe400078e0a10 */
[----:B------:R-:W-:Y:S01]  /*5700*/  @!P0 VIADD R14, R14, 0x1 ;  /* 0x000000010e0e8836 */ /* 0x000fe20000000000 */
[----:B------:R-:W-:Y:S02]  /*5710*/  ISETP.NE.AND P0, PT, R17, RZ, PT ;  /* 0x000000ff1100720c */ /* 0x000fe40003f05270 */
[----:B------:R-:W-:Y:S01]  /*5720*/  ISETP.GE.U32.AND P2, PT, R21, R16, PT ;  /* 0x000000101500720c */ /* 0x000fe20003f46070 */
[----:B------:R-:W-:Y:S01]  /*5730*/  IMAD.WIDE.U32 R20, R19, UR4, RZ ;  /* 0x0000000413147c25 */ /* 0x000fe2000f8e00ff */
[----:B------:R-:W-:-:S03]  /*5740*/  ULDC.64 UR4, c[0x0][0x2a0] ;  /* 0x0000a80000047ab9 */ /* 0x000fc60000000a00 */
[----:B------:R-:W-:-:S08]  /*5750*/  IMAD.IADD R21, R21, 0x1, R12 ;  /* 0x0000000115157824 */ /* 0x000fd000078e020c */
[----:B------:R-:W-:-:S05]  /*5760*/  @P2 IADD3 R14, R14, 0x1, RZ ;  /* 0x000000010e0e2810 */ /* 0x000fca0007ffe0ff */
[----:B------:R-:W-:Y:S01]  /*5770*/  @!P1 IMAD.MOV R14, RZ, RZ, -R14 ;  /* 0x000000ffff0e9224 */ /* 0x000fe200078e0a0e */
[----:B------:R-:W-:-:S04]  /*5780*/  @!P0 LOP3.LUT R14, RZ, R17, RZ, 0x33, !PT ;  /* 0x00000011ff0e8212 */ /* 0x000fc800078e33ff */
[----:B------:R-:W-:Y:S01]  /*5790*/  SHF.R.S32.HI R16, RZ, 0x1f, R14 ;  /* 0x0000001fff107819 */ /* 0x000fe2000001140e */
[C---:B------:R-:W-:Y:S02]  /*57a0*/  IMAD R18, R14.reuse, R17, R18 ;  /* 0x000000110e127224 */ /* 0x040fe400078e0212 */
[----:B------:R-:W-:-:S04]  /*57b0*/  IMAD.WIDE.U32 R20, R14, UR4, R20 ;  /* 0x000000040e147c25 */ /* 0x000fc8000f8e0014 */
[----:B------:R-:W-:Y:S02]  /*57c0*/  IMAD.IADD R18, R15, 0x1, -R18 ;  /* 0x000000010f127824 */ /* 0x000fe400078e0a12 */
[----:B------:R-:W-:-:S03]  /*57d0*/  IMAD R17, R16, UR4, RZ ;  /* 0x0000000410117c24 */ /* 0x000fc6000f8e02ff */
[----:B------:R-:W-:Y:S01]  /*57e0*/  SHF.R.S32.HI R15, RZ, 0x1f, R18 ;  /* 0x0000001fff0f7819 */ /* 0x000fe20000011412 */
[----:B------:R-:W-:Y:S01]  /*57f0*/  IMAD R17, R14, UR5, R17 ;  /* 0x000000050e117c24 */ /* 0x000fe2000f8e0211 */
[----:B------:R-:W-:Y:S01]  /*5800*/  ULDC.64 UR4, c[0x0][0x298] ;  /* 0x0000a60000047ab9 */ /* 0x000fe20000000a00 */
[----:B------:R-:W-:Y:S02]  /*5810*/  VIADD R14, R32, 0x80 ;  /* 0x00000080200e7836 */ /* 0x000fe40000000000 */
[----:B------:R-:W-:Y:S02]  /*5820*/  IMAD.IADD R21, R21, 0x1, R17 ;  /* 0x0000000115157824 */ /* 0x000fe400078e0211 */
[----:B------:R-:W-:Y:S02]  /*5830*/  IMAD R15, R15, UR4, RZ ;  /* 0x000000040f0f7c24 */ /* 0x000fe4000f8e02ff */
[----:B------:R-:W-:-:S04]  /*5840*/  IMAD.WIDE.U32 R20, R18, UR4, R20 ;  /* 0x0000000412147c25 */ /* 0x000fc8000f8e0014 */
[----:B------:R-:W-:Y:S01]  /*5850*/  IMAD R15, R18, UR5, R15 ;  /* 0x00000005120f7c24 */ /* 0x000fe2000f8e020f */
[-C--:B------:R-:W-:Y:S01]  /*5860*/  IADD3 R12, P2, R32, R20.reuse, RZ ;  /* 0x00000014200c7210 */ /* 0x080fe20007f5e0ff */
[----:B------:R-:W-:Y:S02]  /*5870*/  ULDC.64 UR4, c[0x0][0x280] ;  /* 0x0000a00000047ab9 */ /* 0x000fe40000000a00 */
[----:B------:R-:W-:Y:S01]  /*5880*/  IMAD.IADD R21, R21, 0x1, R15 ;  /* 0x0000000115157824 */ /* 0x000fe200078e020f */
[-C--:B------:R-:W-:Y:S02]  /*5890*/  IADD3 R15, P1, R22, R20.reuse, RZ ;  /* 0x00000014160f7210 */ /* 0x080fe40007f3e0ff */
[----:B------:R-:W-:Y:S02]  /*58a0*/  IADD3 R20, P0, R14, R20, RZ ;  /* 0x000000140e147210 */ /* 0x000fe40007f1e0ff */
[-C--:B------:R-:W-:Y:S02]  /*58b0*/  LEA.HI.X.SX32 R17, R32, R21.reuse, 0x1, P2 ;  /* 0x0000001520117211 */ /* 0x080fe400010f0eff */
[----:B------:R-:W-:-:S02]  /*58c0*/  LEA.HI.X.SX32 R22, R22, R21, 0x1, P1 ;  /* 0x0000001516167211 */ /* 0x000fc400008f0eff */
[----:B------:R-:W-:Y:S02]  /*58d0*/  LEA R18, P2, R12, UR4, 0x1 ;  /* 0x000000040c127c11 */ /* 0x000fe4000f8408ff */
[----:B------:R-:W-:Y:S02]  /*58e0*/  LEA.HI.X.SX32 R21, R14, R21, 0x1, P0 ;  /* 0x000000150e157211 */ /* 0x000fe400000f0eff */
[C---:B------:R-:W-:Y:S02]  /*58f0*/  LEA R16, P1, R15.reuse, UR4, 0x1 ;  /* 0x000000040f107c11 */ /* 0x040fe4000f8208ff */
[----:B------:R-:W-:Y:S02]  /*5900*/  LEA R14, P0, R20, UR4, 0x1 ;  /* 0x00000004140e7c11 */ /* 0x000fe4000f8008ff */
[----:B------:R-:W-:Y:S02]  /*5910*/  LEA.HI.X R19, R12, UR5, R17, 0x1, P2 ;  /* 0x000000050c137c11 */ /* 0x000fe400090f0c11 */
[----:B------:R-:W-:-:S02]  /*5920*/  LEA.HI.X R17, R15, UR5, R22, 0x1, P1 ;  /* 0x000000050f117c11 */ /* 0x000fc400088f0c16 */
[----:B------:R-:W-:Y:S01]  /*5930*/  LEA.HI.X R15, R20, UR5, R21, 0x1, P0 ;  /* 0x00000005140f7c11 */ /* 0x000fe200080f0c15 */
[----:B------:R-:W-:Y:S04]  /*5940*/  STG.E.64 desc[UR8][R18.64], R10 ;  /* 0x0000000a12007986 */ /* 0x000fe8000c101b08 */
[----:B------:R-:W-:Y:S04]  /*5950*/  STG.E.64 desc[UR8][R16.64], R6 ;  /* 0x0000000610007986 */ /* 0x000fe8000c101b08 */
[----:B------:R-:W-:Y:S01]  /*5960*/  STG.E.64 desc[UR8][R14.64], R2 ;  /* 0x000000020e007986 */ /* 0x000fe2000c101b08 */
[----:B------:R-:W-:Y:S05]  /*5970*/  EXIT ;  /* 0x000000000000794d */ /* 0x000fea0003800000 */
        .weak           $__internal_7_$__cuda_sm20_div_s64
        .type           $__internal_7_$__cuda_sm20_div_s64,@function
        .size           $__internal_7_$__cuda_sm20_div_s64,(.L_x_4137 - $__internal_7_$__cuda_sm20_div_s64)
$__internal_7_$__cuda_sm20_div_s64:
        /* <DEDUP_REMOVED lines=83> */
[----:B------:R-:W-:Y:S05]  /*5eb0*/  RET.REL.NODEC R20 `(_ZN5flash32flash_fwd_splitkv_combine_kernelI23Flash_fwd_kernel_traitsILi192ELi64ELi64ELi4ELb0ELb0EN7cutlass6half_tE19Flash_kernel_traitsILi192ELi64ELi64ELi4ES3_EELi8ELi7ELb1EEEvNS_16Flash_fwd_paramsE) ;  /* 0xffffffa014507950 */ /* 0x000fea0003c3ffff */
.L_x_389:
        /* <DEDUP_REMOVED lines=12> */
.L_x_4137:


//--------------------- .text._ZN5flash32flash_fwd_splitkv_combine_kernelI23Flash_fwd_kernel_traitsILi192ELi64ELi64ELi4ELb0ELb0EN7cutlass6half_tE19Flash_kernel_traitsILi192ELi64ELi64ELi4ES3_EELi8ELi6ELb1EEEvNS_16Flash_fwd_paramsE --------------------------
	.section	.text._ZN5flash32flash_fwd_splitkv_combine_kernelI23Flash_fwd_kernel_traitsILi192ELi64ELi64ELi4ELb0ELb0EN7cutlass6half_tE19Flash_kernel_traitsILi192ELi64ELi64ELi4ES3_EELi8ELi6ELb1EEEvNS_16Flash_fwd_paramsE,"ax",@progbits
	.align	128
        .global         _ZN5flash32flash_fwd_splitkv_combine_kernelI23Flash_fwd_kernel_traitsILi192ELi64ELi64ELi4ELb0ELb0EN7cutlass6half_tE19Flash_kernel_traitsILi192ELi64ELi64ELi4ES3_EELi8ELi6ELb1EEEvNS_16Flash_fwd_paramsE
        .type           _ZN5flash32flash_fwd_splitkv_combine_kernelI23Flash_fwd_kernel_traitsILi192ELi64ELi64ELi4ELb0ELb0EN7cutlass6half_tE19Flash_kernel_traitsILi192ELi64ELi64ELi4ES3_EELi8ELi6ELb1EEEvNS_16Flash_fwd_paramsE,@function
        .size           _ZN5flash32flash_fwd_splitkv_combine_kernelI23Flash_fwd_kernel_traitsILi192ELi64ELi64ELi4ELb0ELb0EN7cutlass6half_tE19Flash_kernel_traitsILi192ELi64ELi64ELi4ES3_EELi8ELi6ELb1EEEvNS_16Flash_fwd_paramsE,(.L_x_4138 - _ZN5flash32flash_fwd_splitkv_combine_kernelI23Flash_fwd_kernel_traitsILi192ELi64ELi64ELi4ELb0ELb0EN7cutlass6half_tE19Flash_kernel_traitsILi192ELi64ELi64ELi4ES3_EELi8ELi6ELb1EEEvNS_16Flash_fwd_paramsE)
        .other          _ZN5flash32flash_fwd_splitkv_combine_kernelI23Flash_fwd_kernel_traitsILi192ELi64ELi64ELi4ELb0ELb0EN7cutlass6half_tE19Flash_kernel_traitsILi192ELi64ELi64ELi4ES3_EELi8ELi6ELb1EEEvNS_16Flash_fwd_paramsE,@"STO_CUDA_ENTRY STV_DEFAULT"
_ZN5flash32flash_fwd_splitkv_combine_kernelI23Flash_fwd_kernel_traitsILi192ELi64ELi64ELi4ELb0ELb0EN7cutlass6half_tE19Flash_kernel_traitsILi192ELi64ELi64ELi4ES3_EELi8ELi6ELb1EEEvNS_16Flash_fwd_paramsE:
.text._ZN5flash32flash_fwd_splitkv_combine_kernelI23Flash_fwd_kernel_traitsILi192ELi64ELi64ELi4ELb0ELb0EN7cutlass6half_tE19Flash_kernel_traitsILi192ELi64ELi64ELi4ES3_EELi8ELi6ELb1EEEvNS_16Flash_fwd_paramsE:
        /* <DEDUP_REMOVED lines=23> */
[----:B------:R-:W-:Y:S05]  /*0170*/  CALL.REL.NOINC `($__internal_8_$__cuda_sm20_div_s64) ;  /* 0x0000005000407944 */ /* 0x000fea0003c00000 */
[----:B------:R-:W-:Y:S05]  /*0180*/  BRA `(.L_x_391) ;  /* 0x00000000004c7947 */ /* 0x000fea0003800000 */
.L_x_390:
        /* <DEDUP_REMOVED lines=19> */
.L_x_391:
        /* <DEDUP_REMOVED lines=12> */
[----:B------:R-:W-:Y:S05]  /*0380*/  CALL.REL.NOINC `($__internal_8_$__cuda_sm20_div_s64) ;  /* 0x0000004c00bc7944 */ /* 0x000fea0003c00000 */
[----:B------:R-:W-:Y:S02]  /*0390*/  MOV R6, R20 ;  /* 0x0000001400067202 */ /* 0x000fe40000000f00 */
[----:B------:R-:W-:Y:S01]  /*03a0*/  MOV R7, R21 ;  /* 0x0000001500077202 */ /* 0x000fe20000000f00 */
[----:B------:R-:W-:Y:S05]  /*03b0*/  BRA `(.L_x_394) ;  /* 0x00000000004c7947 */ /* 0x000fea0003800000 */
.L_x_393:
        /* <DEDUP_REMOVED lines=19> */
.L_x_394:
[----:B------:R-:W-:Y:S05]  /*04f0*/  BSYNC B0 ;  /* 0x0000000000007941 */ /* 0x000fea0003800000 */
.L_x_392:
        /* <DEDUP_REMOVED lines=54> */
[----:B------:R-:W-:Y:S02]  /*0860*/  MOV R30, R20 ;  /* 0x00000014001e7202 */ /* 0x000fe40000000f00 */
[----:B------:R-:W-:Y:S01]  /*0870*/  MOV R31, R21 ;  /* 0x00000015001f7202 */ /* 0x000fe20000000f00 */
[----:B------:R-:W-:Y:S05]  /*0880*/  BRA `(.L_x_397) ;  /* 0x00000000004c7947 */ /* 0x000fea0003800000 */
.L_x_396:
        /* <DEDUP_REMOVED lines=19> */
.L_x_397:
[----:B------:R-:W-:Y:S05]  /*09c0*/  BSYNC B0 ;  /* 0x0000000000007941 */ /* 0x000fea0003800000 */
.L_x_395:
        /* <DEDUP_REMOVED lines=105> */
.L_x_399:
        /* <DEDUP_REMOVED lines=20> */
.L_x_400:
[----:B------:R-:W-:Y:S05]  /*11a0*/  BSYNC B0 ;  /* 0x0000000000007941 */ /* 0x000fea0003800000 */
.L_x_398:
        /* <DEDUP_REMOVED lines=115> */
[----:B------:R-:W-:Y:S05]  /*18e0*/  CALL.REL.NOINC `($__internal_8_$__cuda_sm20_div_s64) ;  /* 0x0000003800647944 */ /* 0x000fea0003c00000 */
[----:B------:R-:W-:Y:S02]  /*18f0*/  MOV R40, R20 ;  /* 0x0000001400287202 */ /* 0x000fe40000000f00 */
[----:B------:R-:W-:Y:S01]  /*1900*/  MOV R41, R21 ;  /* 0x0000001500297202 */ /* 0x000fe20000000f00 */
[----:B------:R-:W-:Y:S05]  /*1910*/  BRA `(.L_x_403) ;  /* 0x00000000004c7947 */ /* 0x000fea0003800000 */
.L_x_402:
        /* <DEDUP_REMOVED lines=19> */
.L_x_403:
[----:B------:R-:W-:Y:S05]  /*1a50*/  BSYNC B0 ;  /* 0x0000000000007941 */ /* 0x000fea0003800000 */
.L_x_401:
        /* <DEDUP_REMOVED lines=165> */
[----:B------:R-:W-:Y:S05]  /*24b0*/  CALL.REL.NOINC `($__internal_8_$__cuda_sm20_div_s64) ;  /* 0x0000002c00707944 */ /* 0x000fea0003c00000 */
        /* <DEDUP_REMOVED lines=10> */
.L_x_408:
        /* <DEDUP_REMOVED lines=22> */
.L_x_409:
[----:B------:R-:W-:Y:S05]  /*26c0*/  BSYNC B0 ;  /* 0x0000000000007941 */ /* 0x000fea0003800000 */
.L_x_407:
[----:B------:R-:W-:Y:S01]  /*26d0*/  LOP3.LUT R19, R17, R0, RZ, 0xfc, !PT ;  /* 0x0000000011137212 */ /* 0x000fe200078efcff */
[----:B------:R-:W-:Y:S03]  /*26e0*/  BSSY B0, `(.L_x_410) ;  /* 0x0000028000007945 */ /* 0x000fe60003800000 */
[----:B------:R-:W-:-:S13]  /*26f0*/  ISETP.NE.U32.AND P0, PT, R19, RZ, PT ;  /* 0x000000ff1300720c */ /* 0x000fda0003f05070 */
[----:B------:R-:W-:Y:S05]  /*2700*/  @!P0 BRA `(.L_x_411) ;  /* 0x00000000003c8947 */ /* 0x000fea0003800000 */
[----:B------:R-:W-:Y:S01]  /*2710*/  IMAD.MOV.U32 R26, RZ, RZ, R25 ;  /* 0x000000ffff1a7224 */ /* 0x000fe200078e0019 */
[----:B------:R-:W-:Y:S02]  /*2720*/  MOV R23, R0 ;  /* 0x0000000000177202 */ /* 0x000fe40000000f00 */
[----:B------:R-:W-:Y:S02]  /*2730*/  MOV R24, 0x2750 ;  /* 0x0000275000187802 */ /* 0x000fe40000000f00 */
[----:B------:R-:W-:Y:S05]  /*2740*/  CALL.REL.NOINC `($__internal_8_$__cuda_sm20_div_s64) ;  /* 0x0000002800cc7944 */ /* 0x000fea0003c00000 */
        /* <DEDUP_REMOVED lines=11> */
.L_x_411:
        /* <DEDUP_REMOVED lines=22> */
.L_x_412:
[----:B------:R-:W-:Y:S05]  /*2960*/  BSYNC B0 ;  /* 0x0000000000007941 */ /* 0x000fea0003800000 */
.L_x_410:
        /* <DEDUP_REMOVED lines=11> */
[----:B------:R-:W-:Y:S05]  /*2a20*/  CALL.REL.NOINC `($__internal_8_$__cuda_sm20_div_s64) ;  /* 0x0000002800147944 */ /* 0x000fea0003c00000 */
[----:B------:R-:W-:-:S04]  /*2a30*/  IADD3 R17, P0, RZ, -R20, RZ ;  /* 0x80000014ff117210 */ /* 0x000fc80007f1e0ff */
[----:B------:R-:W-:Y:S01]  /*2a40*/  IADD3.X R18, RZ, ~R21, RZ, P0, !PT ;  /* 0x80000015ff127210 */ /* 0x000fe200007fe4ff */
[----:B------:R-:W-:-:S04]  /*2a50*/  IMAD.WIDE.U32 R42, R5, R17, R42 ;  /* 0x00000011052a7225 */ /* 0x000fc800078e002a */
[----:B------:R-:W-:-:S04]  /*2a60*/  IMAD R18, R18, R5, RZ ;  /* 0x0000000512127224 */ /* 0x000fc800078e02ff */
[----:B------:R-:W-:-:S05]  /*2a70*/  IMAD R4, R4, R17, R18 ;  /* 0x0000001104047224 */ /* 0x000fca00078e0212 */
[----:B------:R-:W-:Y:S01]  /*2a80*/  IADD3 R4, R43, R4, RZ ;  /* 0x000000042b047210 */ /* 0x000fe20007ffe0ff */
[----:B------:R-:W-:Y:S05]  /*2a90*/  BRA `(.L_x_415) ;  /* 0x0000000000587947 */ /* 0x000fea0003800000 */
.L_x_414:
        /* <DEDUP_REMOVED lines=22> */
.L_x_415:
[----:B------:R-:W-:Y:S05]  /*2c00*/  BSYNC B0 ;  /* 0x0000000000007941 */ /* 0x000fea0003800000 */
.L_x_413:
        /* <DEDUP_REMOVED lines=38> */
[----:B------:R-:W-:Y:S05]  /*2e70*/  CALL.REL.NOINC `($__internal_8_$__cuda_sm20_div_s64) ;  /* 0x0000002400007944 */ /* 0x000fea0003c00000 */
        /* <DEDUP_REMOVED lines=12> */
.L_x_417:
        /* <DEDUP_REMOVED lines=23> */
.L_x_418:
[----:B------:R-:W-:Y:S05]  /*30b0*/  BSYNC B0 ;  /* 0x0000000000007941 */ /* 0x000fea0003800000 */
.L_x_416:
        /* <DEDUP_REMOVED lines=19> */
.L_x_420:
        /* <DEDUP_REMOVED lines=22> */
.L_x_421:
[----:B------:R-:W-:Y:S05]  /*3350*/  BSYNC B0 ;  /* 0x0000000000007941 */ /* 0x000fea0003800000 */
.L_x_419:
        /* <DEDUP_REMOVED lines=19> */
.L_x_423:
        /* <DEDUP_REMOVED lines=23> */
.L_x_424:
[----:B------:R-:W-:Y:S05]  /*3600*/  BSYNC B0 ;  /* 0x0000000000007941 */ /* 0x000fea0003800000 */
.L_x_422:
        /* <DEDUP_REMOVED lines=39> */
.L_x_426:
        /* <DEDUP_REMOVED lines=23> */
.L_x_427:
[----:B------:R-:W-:Y:S05]  /*39f0*/  BSYNC B0 ;  /* 0x0000000000007941 */ /* 0x000fea0003800000 */
.L_x_425:
        /* <DEDUP_REMOVED lines=29> */
.L_x_429:
        /* <DEDUP_REMOVED lines=23> */
.L_x_430:
[----:B------:R-:W-:Y:S05]  /*3d40*/  BSYNC B0 ;  /* 0x0000000000007941 */ /* 0x000fea0003800000 */
.L_x_428:
        /* <DEDUP_REMOVED lines=21> */
.L_x_406:
[----:B------:R-:W-:Y:S02]  /*3ea0*/  ULDC.64 UR4, c[0x0][0x2b0] ;  /* 0x0000ac0000047ab9 */ /* 0x000fe40000000a00 */
[----:B------:R-:W-:-:S04]  /*3eb0*/  LEA R2, P0, R38, UR4, 0x2 ;  /* 0x0000000426027c11 */ /* 0x000fc8000f8010ff */
[----:B------:R-:W-:-:S05]  /*3ec0*/  LEA.HI.X R3, R38, UR5, R39, 0x2, P0 ;  /* 0x0000000526037c11 */ /* 0x000fca00080f1427 */
[----:B------:R0:W-:Y:S04]  /*3ed0*/  STG.E desc[UR8][R2.64], R30 ;  /* 0x0000001e02007986 */ /* 0x0001e8000c101908 */
.L_x_405:
[----:B------:R-:W-:Y:S05]  /*3ee0*/  BSYNC B1 ;  /* 0x0000000000017941 */ /* 0x000fea0003800000 */
.L_x_404:
[----:B------:R-:W2:Y:S01]  /*3ef0*/  LDC R29, c[0x0][0x3c4] ;  /* 0x0000f100ff1d7b82 */ /* 0x000ea20000000800 */
[----:B------:R-:W-:Y:S01]  /*3f00*/  VIADD R0, R36, 0x10 ;  /* 0x0000001024007836 */ /* 0x000fe20000000000 */
[----:B0-----:R-:W-:Y:S02]  /*3f10*/  CS2R R2, SRZ ;  /* 0x0000000000027805 */ /* 0x001fe4000001ff00 */
[----:B-1----:R-:W-:Y:S02]  /*3f20*/  CS2R R4, SRZ ;  /* 0x0000000000047805 */ /* 0x002fe4000001ff00 */
[----:B------:R-:W-:Y:S01]  /*3f30*/  CS2R R6, SRZ ;  /* 0x0000000000067805 */ /* 0x000fe2000001ff00 */
[----:B------:R-:W-:Y:S01]  /*3f40*/  IMAD.MOV.U32 R13, RZ, RZ, RZ ;  /* 0x000000ffff0d7224 */ /* 0x000fe200078e00ff */
[-C--:B--2---:R-:W-:Y:S01]  /*3f50*/  ISETP.GE.OR P1, PT, R0, R29.reuse, P6 ;  /* 0x0000001d0000720c */ /* 0x084fe20003726670 */
[C---:B------:R-:W-:Y:S01]  /*3f60*/  VIADD R0, R36.reuse, 0x20 ;  /* 0x0000002024007836 */ /* 0x040fe20000000000 */
[----:B------:R-:W-:-:S04]  /*3f70*/  ISETP.GE.OR P2, PT, R36, R29, P6 ;  /* 0x0000001d2400720c */ /* 0x000fc80003746670 */
[----:B------:R-:W-:Y:S02]  /*3f80*/  ISETP.GE.OR P0, PT, R0, R29, P6 ;  /* 0x0000001d0000720c */ /* 0x000fe40003706670 */
[C---:B------:R-:W-:Y:S01]  /*3f90*/  IADD3 R0, R36.reuse, 0x30, RZ ;  /* 0x0000003024007810 */ /* 0x040fe20007ffe0ff */
[----:B------:R-:W-:-:S03]  /*3fa0*/  IMAD.SHL.U32 R36, R36, 0x4, RZ ;  /* 0x0000000424247824 */ /* 0x000fc600078e00ff */
[----:B------:R-:W-:Y:S01]  /*3fb0*/  ISETP.GE.OR P6, PT, R0, R29, P6 ;  /* 0x0000001d0000720c */ /* 0x000fe200037c6670 */
[C---:B------:R-:W-:Y:S01]  /*3fc0*/  @!P1 FADD.FTZ R32, -R30.reuse, R32 ;  /* 0x000000201e209221 */ /* 0x040fe20000010100 */
[----:B------:R-:W-:Y:S01]  /*3fd0*/  HFMA2.MMA R0, -RZ, RZ, 0, 0 ;  /* 0x00000000ff007435 */ /* 0x000fe200000001ff */
[----:B------:R-:W-:Y:S02]  /*3fe0*/  @!P2 FADD.FTZ R35, -R30, R35 ;  /* 0x000000231e23a221 */ /* 0x000fe40000010100 */
[----:B------:R-:W-:Y:S02]  /*3ff0*/  @!P1 FMUL.FTZ R32, R32, 1.4426950216293334961 ;  /* 0x3fb8aa3b20209820 */ /* 0x000fe40000410000 */
[----:B------:R-:W-:Y:S01]  /*4000*/  @!P0 FADD.FTZ R31, -R30, R31 ;  /* 0x0000001f1e1f8221 */ /* 0x000fe20000010100 */
[----:B------:R-:W-:Y:S01]  /*4010*/  @!P2 FMUL.FTZ R35, R35, 1.4426950216293334961 ;  /* 0x3fb8aa3b2323a820 */ /* 0x000fe20000410000 */
[----:B------:R-:W0:Y:S02]  /*4020*/  @!P1 MUFU.EX2 R9, R32 ;  /* 0x0000002000099308 */ /* 0x000e240000000800 */
[----:B------:R-:W-:-:S02]  /*4030*/  @!P0 FMUL.FTZ R31, R31, 1.4426950216293334961 ;  /* 0x3fb8aa3b1f1f8820 */ /* 0x000fc40000410000 */
[----:B------:R-:W-:-:S04]  /*4040*/  @!P6 FADD.FTZ R30, -R30, R33 ;  /* 0x000000211e1ee221 */ /* 0x000fc80000010100 */
[----:B------:R-:W1:Y:S01]  /*4050*/  @!P0 MUFU.EX2 R31, R31 ;  /* 0x0000001f001f8308 */ /* 0x000e620000000800 */
[----:B------:R-:W-:-:S07]  /*4060*/  @!P6 FMUL.FTZ R11, R30, 1.4426950216293334961 ;  /* 0x3fb8aa3b1e0be820 */ /* 0x000fce0000410000 */
[----:B------:R-:W2:Y:S01]  /*4070*/  @!P2 MUFU.EX2 R35, R35 ;  /* 0x000000230023a308 */ /* 0x000ea20000000800 */
[----:B0-----:R0:W-:Y:S07]  /*4080*/  @!P1 STS [R34+0x240], R9 ;  /* 0x0002400922009388 */ /* 0x0011ee0000000800 */
[----:B------:R-:W3:Y:S01]  /*4090*/  @!P6 MUFU.EX2 R11, R11 ;  /* 0x0000000b000be308 */ /* 0x000ee20000000800 */
[----:B-1----:R-:W-:Y:S01]  /*40a0*/  @!P0 STS [R34+0x480], R31 ;  /* 0x0004801f22008388 */ /* 0x002fe20000000800 */
[----:B------:R-:W-:-:S03]  /*40b0*/  ISETP.GE.AND P0, PT, R29, 0x1, PT ;  /* 0x000000011d00780c */ /* 0x000fc60003f06270 */
        /* <DEDUP_REMOVED lines=39> */
.L_x_433:
        /* <DEDUP_REMOVED lines=77> */
.L_x_432:
        /* <DEDUP_REMOVED lines=46> */
.L_x_434:
        /* <DEDUP_REMOVED lines=9> */
.L_x_436:
[----:B------:R-:W-:Y:S05]  /*4b70*/  BSYNC B0 ;  /* 0x0000000000007941 */ /* 0x000fea0003800000 */
.L_x_435:
        /* <DEDUP_REMOVED lines=12> */
.L_x_431:
        /* <DEDUP_REMOVED lines=100> */
        .weak           $__internal_8_$__cuda_sm20_div_s64
        .type           $__internal_8_$__cuda_sm20_div_s64,@function
        .size           $__internal_8_$__cuda_sm20_div_s64,(.L_x_4138 - $__internal_8_$__cuda_sm20_div_s64)
$__internal_8_$__cuda_sm20_div_s64:
        /* <DEDUP_REMOVED lines=83> */
[----:B------:R-:W-:Y:S06]  /*57b0*/  RET.REL.NODEC R44 `(_ZN5flash32flash_fwd_splitkv_combine_kernelI23Flash_fwd_kernel_traitsILi192ELi64ELi64ELi4ELb0ELb0EN7cutlass6half_tE19Flash_kernel_traitsILi192ELi64ELi64ELi4ES3_EELi8ELi6ELb1EEEvNS_16Flash_fwd_paramsE) ;  /* 0xffffffa82c107950 */ /* 0x000fec0003c3ffff */
.L_x_437:
        /* <DEDUP_REMOVED lines=12> */
.L_x_4138:


//--------------------- .text._ZN5flash32flash_fwd_splitkv_combine_kernelI23Flash_fwd_kernel_traitsILi192ELi64ELi64ELi4ELb0ELb0EN7cutlass6half_tE19Flash_kernel_traitsILi192ELi64ELi64ELi4ES3_EELi8ELi5ELb1EEEvNS_16Flash_fwd_paramsE --------------------------
	.section	.text._ZN5flash32flash_fwd_splitkv_combine_kernelI23Flash_fwd_kernel_traitsILi192ELi64ELi64ELi4ELb0ELb0EN7cutlass6half_tE19Flash_kernel_traitsILi192ELi64ELi64ELi4ES3_EELi8ELi5ELb1EEEvNS_16Flash_fwd_paramsE,"ax",@progbits
	.align	128
        .global         _ZN5flash32flash_fwd_splitkv_combine_kernelI23Flash_fwd_kernel_traitsILi192ELi64ELi64ELi4ELb0ELb0EN7cutlass6half_tE19Flash_kernel_traitsILi192ELi64ELi64ELi4ES3_EELi8ELi5ELb1EEEvNS_16Flash_fwd_paramsE
        .type           _ZN5flash32flash_fwd_splitkv_combine_kernelI23Flash_fwd_kernel_traitsILi192ELi64ELi64ELi4ELb0ELb0EN7cutlass6half_tE19Flash_kernel_traitsILi192ELi64ELi64ELi4ES3_EELi8ELi5ELb1EEEvNS_16Flash_fwd_paramsE,@function
        .size           _ZN5flash32flash_fwd_splitkv_combine_kernelI23Flash_fwd_kernel_traitsILi192ELi64ELi64ELi4ELb0ELb0EN7cutlass6half_tE19Flash_kernel_traitsILi192ELi64ELi64ELi4ES3_EELi8ELi5ELb1EEEvNS_16Flash_fwd_paramsE,(.L_x_4139 - _ZN5flash32flash_fwd_splitkv_combine_kernelI23Flash_fwd_kernel_traitsILi192ELi64ELi64ELi4ELb0ELb0EN7cutlass6half_tE19Flash_kernel_traitsILi192ELi64ELi64ELi4ES3_EELi8ELi5ELb1EEEvNS_16Flash_fwd_paramsE)
        .other          _ZN5flash32flash_fwd_splitkv_combine_kernelI23Flash_fwd_kernel_traitsILi192ELi64ELi64ELi4ELb0ELb0EN7cutlass6half_tE19Flash_kernel_traitsILi192ELi64ELi64ELi4ES3_EELi8ELi5ELb1EEEvNS_16Flash_fwd_paramsE,@"STO_CUDA_ENTRY STV_DEFAULT"
_ZN5flash32flash_fwd_splitkv_combine_kernelI23Flash_fwd_kernel_traitsILi192ELi64ELi64ELi4ELb0ELb0EN7cutlass6half_tE19Flash_kernel_traitsILi192ELi64ELi64ELi4ES3_EELi8ELi5ELb1EEEvNS_16Flash_fwd_paramsE:
.text._ZN5flash32flash_fwd_splitkv_combine_kernelI23Flash_fwd_kernel_traitsILi192ELi64ELi64ELi4ELb0ELb0EN7cutlass6half_tE19Flash_kernel_traitsILi192ELi64ELi64ELi4ES3_EELi8ELi5ELb1EEEvNS_16Flash_fwd_paramsE:
        /* <DEDUP_REMOVED lines=23> */
[----:B------:R-:W-:Y:S05]  /*0170*/  CALL.REL.NOINC `($__internal_9_$__cuda_sm20_div_s64) ;  /* 0x0000004c00547944 */ /* 0x000fea0003c00000 */
[----:B------:R-:W-:Y:S05]  /*0180*/  BRA `(.L_x_439) ;  /* 0x00000000004c7947 */ /* 0x000fea0003800000 */
.L_x_438:
        /* <DEDUP_REMOVED lines=19> */
.L_x_439:
        /* <DEDUP_REMOVED lines=12> */
[----:B------:R-:W-:Y:S05]  /*0380*/  CALL.REL.NOINC `($__internal_9_$__cuda_sm20_div_s64) ;  /* 0x0000004800d07944 */ /* 0x000fea0003c00000 */
[----:B------:R-:W-:Y:S02]  /*0390*/  MOV R8, R20 ;  /* 0x0000001400087202 */ /* 0x000fe40000000f00 */
[----:B------:R-:W-:Y:S01]  /*03a0*/  MOV R9, R21 ;  /* 0x0000001500097202 */ /* 0x000fe20000000f00 */
[----:B------:R-:W-:Y:S05]  /*03b0*/  BRA `(.L_x_442) ;  /* 0x00000000004c7947 */ /* 0x000fea0003800000 */
.L_x_441:
        /* <DEDUP_REMOVED lines=19> */
.L_x_442:
[----:B------:R-:W-:Y:S05]  /*04f0*/  BSYNC B0 ;  /* 0x0000000000007941 */ /* 0x000fea0003800000 */
.L_x_440:
        /* <DEDUP_REMOVED lines=42> */
.L_x_444:
        /* <DEDUP_REMOVED lines=19> */
.L_x_445:
[----:B------:R-:W-:Y:S05]  /*08d0*/  BSYNC B0 ;  /* 0x0000000000007941 */ /* 0x000fea0003800000 */
.L_x_443:
        /* <DEDUP_REMOVED lines=72> */
[----:B------:R-:W-:Y:S05]  /*0d60*/  CALL.REL.NOINC `($__internal_9_$__cuda_sm20_div_s64) ;  /* 0x0000004000587944 */ /* 0x000fea0003c00000 */
[----:B------:R-:W-:Y:S02]  /*0d70*/  MOV R38, R20 ;  /* 0x0000001400267202 */ /* 0x000fe40000000f00 */
[----:B------:R-:W-:Y:S01]  /*0d80*/  MOV R39, R21 ;  /* 0x0000001500277202 */ /* 0x000fe20000000f00 */
[----:B------:R-:W-:Y:S05]  /*0d90*/  BRA `(.L_x_448) ;  /* 0x00000000004c7947 */ /* 0x000fea0003800000 */
.L_x_447:
        /* <DEDUP_REMOVED lines=19> */
.L_x_448:
[----:B------:R-:W-:Y:S05]  /*0ed0*/  BSYNC B0 ;  /* 0x0000000000007941 */ /* 0x000fea0003800000 */
.L_x_446:
        /* <DEDUP_REMOVED lines=41> */
.L_x_450:
        /* <DEDUP_REMOVED lines=19> */
.L_x_451:
[----:B------:R-:W-:Y:S05]  /*12a0*/  BSYNC B0 ;  /* 0x0000000000007941 */ /* 0x000fea0003800000 */
.L_x_449:
        /* <DEDUP_REMOVED lines=241> */
[----:B------:R-:W-:Y:S05]  /*21c0*/  CALL.REL.NOINC `($__internal_9_$__cuda_sm20_div_s64) ;  /* 0x0000002c00407944 */ /* 0x000fea0003c00000 */
        /* <DEDUP_REMOVED lines=10> */
.L_x_456:
        /* <DEDUP_REMOVED lines=22> */
.L_x_457:
[----:B------:R-:W-:Y:S05]  /*23d0*/  BSYNC B0 ;  /* 0x0000000000007941 */ /* 0x000fea0003800000 */
.L_x_455:
[----:B------:R-:W-:Y:S01]  /*23e0*/  LOP3.LUT R19, R17, R0, RZ, 0xfc, !PT ;  /* 0x0000000011137212 */ /* 0x000fe200078efcff */
[----:B------:R-:W-:Y:S03]  /*23f0*/  BSSY B0, `(.L_x_458) ;  /* 0x0000028000007945 */ /* 0x000fe60003800000 */
[----:B------:R-:W-:-:S13]  /*2400*/  ISETP.NE.U32.AND P1, PT, R19, RZ, PT ;  /* 0x000000ff1300720c */ /* 0x000fda0003f25070 */
[----:B------:R-:W-:Y:S05]  /*2410*/  @!P1 BRA `(.L_x_459) ;  /* 0x00000000003c9947 */ /* 0x000fea0003800000 */
[----:B------:R-:W-:Y:S01]  /*2420*/  IMAD.MOV.U32 R26, RZ, RZ, R27 ;  /* 0x000000ffff1a7224 */ /* 0x000fe200078e001b */
[----:B------:R-:W-:Y:S02]  /*2430*/  MOV R25, R0 ;  /* 0x0000000000197202 */ /* 0x000fe40000000f00 */
[----:B------:R-:W-:Y:S02]  /*2440*/  MOV R24, 0x2460 ;  /* 0x0000246000187802 */ /* 0x000fe40000000f00 */
[----:B------:R-:W-:Y:S05]  /*2450*/  CALL.REL.NOINC `($__internal_9_$__cuda_sm20_div_s64) ;  /* 0x00000028009c7944 */ /* 0x000fea0003c00000 */
        /* <DEDUP_REMOVED lines=11> */
.L_x_459:
        /* <DEDUP_REMOVED lines=22> */
.L_x_460:
[----:B------:R-:W-:Y:S05]  /*2670*/  BSYNC B0 ;  /* 0x0000000000007941 */ /* 0x000fea0003800000 */
.L_x_458:
        /* <DEDUP_REMOVED lines=11> */
[----:B------:R-:W-:Y:S05]  /*2730*/  CALL.REL.NOINC `($__internal_9_$__cuda_sm20_div_s64) ;  /* 0x0000002400e47944 */ /* 0x000fea0003c00000 */
[----:B------:R-:W-:-:S04]  /*2740*/  IADD3 R17, P0, RZ, -R20, RZ ;  /* 0x80000014ff117210 */ /* 0x000fc80007f1e0ff */
[----:B------:R-:W-:Y:S01]  /*2750*/  IADD3.X R18, RZ, ~R21, RZ, P0, !PT ;  /* 0x80000015ff127210 */ /* 0x000fe200007fe4ff */
[----:B------:R-:W-:-:S04]  /*2760*/  IMAD.WIDE.U32 R40, R5, R17, R40 ;  /* 0x0000001105287225 */ /* 0x000fc800078e0028 */
[----:B------:R-:W-:-:S04]  /*2770*/  IMAD R18, R18, R5, RZ ;  /* 0x0000000512127224 */ /* 0x000fc800078e02ff */
[----:B------:R-:W-:-:S05]  /*2780*/  IMAD R4, R4, R17, R18 ;  /* 0x0000001104047224 */ /* 0x000fca00078e0212 */
[----:B------:R-:W-:Y:S01]  /*2790*/  IADD3 R4, R41, R4, RZ ;  /* 0x0000000429047210 */ /* 0x000fe20007ffe0ff */
[----:B------:R-:W-:Y:S05]  /*27a0*/  BRA `(.L_x_463) ;  /* 0x0000000000587947 */ /* 0x000fea0003800000 */
.L_x_462:
        /* <DEDUP_REMOVED lines=22> */
.L_x_463:
[----:B------:R-:W-:Y:S05]  /*2910*/  BSYNC B0 ;  /* 0x0000000000007941 */ /* 0x000fea0003800000 */
.L_x_461:
        /* <DEDUP_REMOVED lines=38> */
[----:B------:R-:W-:Y:S05]  /*2b80*/  CALL.REL.NOINC `($__internal_9_$__cuda_sm20_div_s64) ;  /* 0x0000002000d07944 */ /* 0x000fea0003c00000 */
        /* <DEDUP_REMOVED lines=12> */
.L_x_465:
        /* <DEDUP_REMOVED lines=23> */
.L_x_466:
[----:B------:R-:W-:Y:S05]  /*2dc0*/  BSYNC B0 ;  /* 0x0000000000007941 */ /* 0x000fea0003800000 */
.L_x_464:
        /* <DEDUP_REMOVED lines=19> */
.L_x_468:
        /* <DEDUP_REMOVED lines=22> */
.L_x_469:
[----:B------:R-:W-:Y:S05]  /*3060*/  BSYNC B0 ;  /* 0x0000000000007941 */ /* 0x000fea0003800000 */
.L_x_467:
        /* <DEDUP_REMOVED lines=19> */
.L_x_471:
        /* <DEDUP_REMOVED lines=23> */
.L_x_472:
[----:B------:R-:W-:Y:S05]  /*3310*/  BSYNC B0 ;  /* 0x0000000000007941 */ /* 0x000fea0003800000 */
.L_x_470:
        /* <DEDUP_REMOVED lines=39> */
.L_x_474:
        /* <DEDUP_REMOVED lines=23> */
.L_x_475:
[----:B------:R-:W-:Y:S05]  /*3700*/  BSYNC B0 ;  /* 0x0000000000007941 */ /* 0x000fea0003800000 */
.L_x_473:
        /* <DEDUP_REMOVED lines=29> */
.L_x_477:
        /* <DEDUP_REMOVED lines=23> */
.L_x_478:
[----:B------:R-:W-:Y:S05]  /*3a50*/  BSYNC B0 ;  /* 0x0000000000007941 */ /* 0x000fea0003800000 */
.L_x_476:
        /* <DEDUP_REMOVED lines=21> */
.L_x_454:
[----:B------:R-:W-:Y:S02]  /*3bb0*/  ULDC.64 UR4, c[0x0][0x2b0] ;  /* 0x0000ac0000047ab9 */ /* 0x000fe40000000a00 */
[----:B------:R-:W-:-:S04]  /*3bc0*/  LEA R2, P0, R36, UR4, 0x2 ;  /* 0x0000000424027c11 */ /* 0x000fc8000f8010ff */
[----:B------:R-:W-:-:S05]  /*3bd0*/  LEA.HI.X R3, R36, UR5, R37, 0x2, P0 ;  /* 0x0000000524037c11 */ /* 0x000fca00080f1425 */
[----:B------:R0:W-:Y:S04]  /*3be0*/  STG.E desc[UR8][R2.64], R31 ;  /* 0x0000001f02007986 */ /* 0x0001e8000c101908 */
.L_x_453:
[----:B------:R-:W-:Y:S05]  /*3bf0*/  BSYNC B1 ;  /* 0x0000000000017941 */ /* 0x000fea0003800000 */
.L_x_452:
[----:B------:R-:W2:Y:S01]  /*3c00*/  LDC R12, c[0x0][0x3c4] ;  /* 0x0000f100ff0c7b82 */ /* 0x000ea20000000800 */
[C---:B0-----:R-:W-:Y:S01]  /*3c10*/  VIADD R3, R35.reuse, 0x10 ;  /* 0x0000001023037836 */ /* 0x041fe20000000000 */
[----:B------:R-:W-:Y:S01]  /*3c20*/  CS2R R6, SRZ ;  /* 0x0000000000067805 */ /* 0x000fe2000001ff00 */
[----:B------:R-:W-:Y:S02]  /*3c30*/  IMAD.MOV.U32 R0, RZ, RZ, RZ ;  /* 0x000000ffff007224 */ /* 0x000fe400078e00ff */
[----:B------:R-:W-:Y:S01]  /*3c40*/  IMAD.MOV.U32 R13, RZ, RZ, RZ ;  /* 0x000000ffff0d7224 */ /* 0x000fe200078e00ff */
[-C--:B--2---:R-:W-:Y:S02]  /*3c50*/  ISETP.GE.OR P0, PT, R35, R12.reuse, P3 ;  /* 0x0000000c2300720c */ /* 0x084fe40001f06670 */
[----:B------:R-:W-:Y:S02]  /*3c60*/  ISETP.GE.OR P3, PT, R3, R12, P3 ;  /* 0x0000000c0300720c */ /* 0x000fe40001f66670 */
[----:B------:R-:W-:-:S09]  /*3c70*/  CS2R R2, SRZ ;  /* 0x0000000000027805 */ /* 0x000fd2000001ff00 */
[----:B-1----:R-:W-:Y:S01]  /*3c80*/  @!P0 FADD.FTZ R4, -R31, R32 ;  /* 0x000000201f048221 */ /* 0x002fe20000010100 */
[----:B------:R-:W-:Y:S02]  /*3c90*/  IMAD.SHL.U32 R32, R35, 0x4, RZ ;  /* 0x0000000423207824 */ /* 0x000fe400078e00ff */
[----:B------:R-:W-:Y:S01]  /*3ca0*/  @!P3 FADD.FTZ R31, -R31, R33 ;  /* 0x000000211f1fb221 */ /* 0x000fe20000010100 */
[----:B------:R-:W-:-:S03]  /*3cb0*/  @!P0 FMUL.FTZ R4, R4, 1.4426950216293334961 ;  /* 0x3fb8aa3b04048820 */ /* 0x000fc60000410000 */
[----:B------:R-:W-:Y:S01]  /*3cc0*/  @!P3 FMUL.FTZ R11, R31, 1.4426950216293334961 ;  /* 0x3fb8aa3b1f0bb820 */ /* 0x000fe20000410000 */
[----:B------:R-:W0:Y:S08]  /*3cd0*/  @!P0 MUFU.EX2 R9, R4 ;  /* 0x0000000400098308 */ /* 0x000e300000000800 */
[----:B------:R-:W1:Y:S01]  /*3ce0*/  @!P3 MUFU.EX2 R11, R11 ;  /* 0x0000000b000bb308 */ /* 0x000e620000000800 */
[----:B0-----:R0:W-:Y:S01]  /*3cf0*/  @!P0 STS [R34], R9 ;  /* 0x0000000922008388 */ /* 0x0011e20000000800 */
[----:B------:R-:W-:-:S02]  /*3d00*/  ISETP.GE.AND P0, PT, R12, 0x1, PT ;  /* 0x000000010c00780c */ /* 0x000fc40003f06270 */
[----:B------:R-:W-:Y:S01]  /*3d10*/  CS2R R4, SRZ ;  /* 0x0000000000047805 */ /* 0x000fe2000001ff00 */
        /* <DEDUP_REMOVED lines=38> */
.L_x_481:
        /* <DEDUP_REMOVED lines=77> */
.L_x_480:
        /* <DEDUP_REMOVED lines=46> */
.L_x_482:
        /* <DEDUP_REMOVED lines=9> */
.L_x_484:
[----:B------:R-:W-:Y:S05]  /*47c0*/  BSYNC B0 ;  /* 0x0000000000007941 */ /* 0x000fea0003800000 */
.L_x_483:
        /* <DEDUP_REMOVED lines=12> */
.L_x_479:
        /* <DEDUP_REMOVED lines=100> */
        .weak           $__internal_9_$__cuda_sm20_div_s64
        .type           $__internal_9_$__cuda_sm20_div_s64,@function
        .size           $__internal_9_$__cuda_sm20_div_s64,(.L_x_4139 - $__internal_9_$__cuda_sm20_div_s64)
$__internal_9_$__cuda_sm20_div_s64:
        /* <DEDUP_REMOVED lines=83> */
[----:B------:R-:W-:Y:S06]  /*5400*/  RET.REL.NODEC R22 `(_ZN5flash32flash_fwd_splitkv_combine_kernelI23Flash_fwd_kernel_traitsILi192ELi64ELi64ELi4ELb0ELb0EN7cutlass6half_tE19Flash_kernel_traitsILi192ELi64ELi64ELi4ES3_EELi8ELi5ELb1EEEvNS_16Flash_fwd_paramsE) ;  /* 0xffffffa816fc7950 */ /* 0x000fec0003c3ffff */
.L_x_485:
        /* <DEDUP_REMOVED lines=15> */
.L_x_4139:


//--------------------- .text._ZN5flash32flash_fwd_splitkv_combine_kernelI23Flash_fwd_kernel_traitsILi192ELi64ELi64ELi4ELb0ELb0EN7cutlass6half_tE19Flash_kernel_traitsILi192ELi64ELi64ELi4ES3_EELi8ELi4ELb1EEEvNS_16Flash_fwd_paramsE --------------------------
	.section	.text._ZN5flash32flash_fwd_splitkv_combine_kernelI23Flash_fwd_kernel_traitsILi192ELi64ELi64ELi4ELb0ELb0EN7cutlass6half_tE19Flash_kernel_traitsILi192ELi64ELi64ELi4ES3_EELi8ELi4ELb1EEEvNS_16Flash_fwd_paramsE,"ax",@progbits
	.align	128
        .global         _ZN5flash32flash_fwd_splitkv_combine_kernelI23Flash_fwd_kernel_traitsILi192ELi64ELi64ELi4ELb0ELb0EN7cutlass6half_tE19Flash_kernel_traitsILi192ELi64ELi64ELi4ES3_EELi8ELi4ELb1EEEvNS_16Flash_fwd_paramsE
        .type           _ZN5flash32flash_fwd_splitkv_combine_kernelI23Flash_fwd_kernel_traitsILi192ELi64ELi64ELi4ELb0ELb0EN7cutlass6half_tE19Flash_kernel_traitsILi192ELi64ELi64ELi4ES3_EELi8ELi4ELb1EEEvNS_16Flash_fwd_paramsE,@function
        .size           _ZN5flash32flash_fwd_splitkv_combine_kernelI23Flash_fwd_kernel_traitsILi192ELi64ELi64ELi4ELb0ELb0EN7cutlass6half_tE19Flash_kernel_traitsILi192ELi64ELi64ELi4ES3_EELi8ELi4ELb1EEEvNS_16Flash_fwd_paramsE,(.L_x_4140 - _ZN5flash32flash_fwd_splitkv_combine_kernelI23Flash_fwd_kernel_traitsILi192ELi64ELi64ELi4ELb0ELb0EN7cutlass6half_tE19Flash_kernel_traitsILi192ELi64ELi64ELi4ES3_EELi8ELi4ELb1EEEvNS_16Flash_fwd_paramsE)
        .other          _ZN5flash32flash_fwd_splitkv_combine_kernelI23Flash_fwd_kernel_traitsILi192ELi64ELi64ELi4ELb0ELb0EN7cutlass6half_tE19Flash_kernel_traitsILi192ELi64ELi64ELi4ES3_EELi8ELi4ELb1EEEvNS_16Flash_fwd_paramsE,@"STO_CUDA_ENTRY STV_DEFAULT"
_ZN5flash32flash_fwd_splitkv_combine_kernelI23Flash_fwd_kernel_traitsILi192ELi64ELi64ELi4ELb0ELb0EN7cutlass6half_tE19Flash_kernel_traitsILi192ELi64ELi64ELi4ES3_EELi8ELi4ELb1EEEvNS_16Flash_fwd_paramsE:
.text._ZN5flash32flash_fwd_splitkv_combine_kernelI23Flash_fwd_kernel_traitsILi192ELi64ELi64ELi4ELb0ELb0EN7cutlass6half_tE19Flash_kernel_traitsILi192ELi64ELi64ELi4ES3_EELi8ELi4ELb1EEEvNS_16Flash_fwd_paramsE:
        /* <DEDUP_REMOVED lines=23> */
[----:B------:R-:W-:Y:S05]  /*0170*/  CALL.REL.NOINC `($__internal_10_$__cuda_sm20_div_s64) ;  /* 0x0000004c00547944 */ /* 0x000fea0003c00000 */
[----:B------:R-:W-:Y:S05]  /*0180*/  BRA `(.L_x_487) ;  /* 0x00000000004c7947 */ /* 0x000fea0003800000 */
.L_x_486:
        /* <DEDUP_REMOVED lines=19> */
.L_x_487:
        /* <DEDUP_REMOVED lines=12> */
[----:B------:R-:W-:Y:S05]  /*0380*/  CALL.REL.NOINC `($__internal_10_$__cuda_sm20_div_s64) ;  /* 0x0000004800d07944 */ /* 0x000fea0003c00000 */
[----:B------:R-:W-:Y:S02]  /*0390*/  MOV R8, R18 ;  /* 0x0000001200087202 */ /* 0x000fe40000000f00 */
[----:B------:R-:W-:Y:S01]  /*03a0*/  MOV R9, R19 ;  /* 0x0000001300097202 */ /* 0x000fe20000000f00 */
[----:B------:R-:W-:Y:S05]  /*03b0*/  BRA `(.L_x_490) ;  /* 0x00000000004c7947 */ /* 0x000fea0003800000 */
.L_x_489:
        /* <DEDUP_REMOVED lines=19> */
.L_x_490:
[----:B------:R-:W-:Y:S05]  /*04f0*/  BSYNC B0 ;  /* 0x0000000000007941 */ /* 0x000fea0003800000 */
.L_x_488:
        /* <DEDUP_REMOVED lines=42> */
.L_x_492:
        /* <DEDUP_REMOVED lines=19> */
.L_x_493:
[----:B------:R-:W-:Y:S05]  /*08d0*/  BSYNC B0 ;  /* 0x0000000000007941 */ /* 0x000fea0003800000 */
.L_x_491:
        /* <DEDUP_REMOVED lines=74> */
[----:B------:R-:W-:Y:S02]  /*0d80*/  MOV R34, R18 ;  /* 0x0000001200227202 */ /* 0x000fe40000000f00 */
[----:B------:R-:W-:Y:S01]  /*0d90*/  MOV R35, R19 ;  /* 0x0000001300237202 */ /* 0x000fe20000000f00 */
[----:B------:R-:W-:Y:S05]  /*0da0*/  BRA `(.L_x_496) ;  /* 0x00000000004c7947 */ /* 0x000fea0003800000 */
.L_x_495:
        /* <DEDUP_REMOVED lines=19> */
.L_x_496:
[----:B------:R-:W-:Y:S05]  /*0ee0*/  BSYNC B0 ;  /* 0x0000000000007941 */ /* 0x000fea0003800000 */
.L_x_494:
        /* <DEDUP_REMOVED lines=43> */
.L_x_498:
        /* <DEDUP_REMOVED lines=19> */
.L_x_499:
[----:B------:R-:W-:Y:S05]  /*12d0*/  BSYNC B0 ;  /* 0x0000000000007941 */ /* 0x000fea0003800000 */
.L_x_497:
        /* <DEDUP_REMOVED lines=67> */
.L_x_501:
[----:B------:R-:W-:Y:S05]  /*1710*/  BSYNC B0 ;  /* 0x0000000000007941 */ /* 0x000fea0003800000 */
.L_x_500:
        /* <DEDUP_REMOVED lines=14> */
.L_x_503:
[----:B------:R-:W-:Y:S05]  /*1800*/  BSYNC B0 ;  /* 0x0000000000007941 */ /* 0x000fea0003800000 */
.L_x_502:
        /* <DEDUP_REMOVED lines=146> */
[----:B------:R-:W-:Y:S05]  /*2130*/  CALL.REL.NOINC `($__internal_10_$__cuda_sm20_div_s64) ;  /* 0x0000002c00647944 */ /* 0x000fea0003c00000 */
        /* <DEDUP_REMOVED lines=9> */
.L_x_508:
        /* <DEDUP_REMOVED lines=22> */
.L_x_509:
[----:B------:R-:W-:Y:S05]  /*2330*/  BSYNC B0 ;  /* 0x0000000000007941 */ /* 0x000fea0003800000 */
.L_x_507:
        /* <DEDUP_REMOVED lines=19> */
.L_x_511:
        /* <DEDUP_REMOVED lines=22> */
.L_x_512:
[----:B------:R-:W-:Y:S05]  /*25d0*/  BSYNC B0 ;  /* 0x0000000000007941 */ /* 0x000fea0003800000 */
.L_x_510:
        /* <DEDUP_REMOVED lines=11> */
[----:B------:R-:W-:Y:S05]  /*2690*/  CALL.REL.NOINC `($__internal_10_$__cuda_sm20_div_s64) ;  /* 0x00000028000c7944 */ /* 0x000fea0003c00000 */
[----:B------:R-:W-:-:S04]  /*26a0*/  IADD3 R17, P0, RZ, -R18, RZ ;  /* 0x80000012ff117210 */ /* 0x000fc80007f1e0ff */
[----:B------:R-:W-:Y:S01]  /*26b0*/  IADD3.X R16, RZ, ~R19, RZ, P0, !PT ;  /* 0x80000013ff107210 */ /* 0x000fe200007fe4ff */
[----:B------:R-:W-:-:S04]  /*26c0*/  IMAD.WIDE.U32 R36, R5, R17, R36 ;  /* 0x0000001105247225 */ /* 0x000fc800078e0024 */
[----:B------:R-:W-:-:S04]  /*26d0*/  IMAD R16, R16, R5, RZ ;  /* 0x0000000510107224 */ /* 0x000fc800078e02ff */
[----:B------:R-:W-:-:S05]  /*26e0*/  IMAD R4, R4, R17, R16 ;  /* 0x0000001104047224 */ /* 0x000fca00078e0210 */
[----:B------:R-:W-:Y:S01]  /*26f0*/  IADD3 R4, R37, R4, RZ ;  /* 0x0000000425047210 */ /* 0x000fe20007ffe0ff */
[----:B------:R-:W-:Y:S05]  /*2700*/  BRA `(.L_x_515) ;  /* 0x0000000000587947 */ /* 0x000fea0003800000 */
.L_x_514:
        /* <DEDUP_REMOVED lines=22> */
.L_x_515:
[----:B------:R-:W-:Y:S05]  /*2870*/  BSYNC B0 ;  /* 0x0000000000007941 */ /* 0x000fea0003800000 */
.L_x_513:
        /* <DEDUP_REMOVED lines=38> */
[----:B------:R-:W-:Y:S05]  /*2ae0*/  CALL.REL.NOINC `($__internal_10_$__cuda_sm20_div_s64) ;  /* 0x0000002000f87944 */ /* 0x000fea0003c00000 */
        /* <DEDUP_REMOVED lines=12> */
.L_x_517:
        /* <DEDUP_REMOVED lines=23> */
.L_x_518:
[----:B------:R-:W-:Y:S05]  /*2d20*/  BSYNC B0 ;  /* 0x0000000000007941 */ /* 0x000fea0003800000 */
.L_x_516:
        /* <DEDUP_REMOVED lines=18> */
.L_x_520:
        /* <DEDUP_REMOVED lines=22> */
.L_x_521:
[----:B------:R-:W-:Y:S05]  /*2fb0*/  BSYNC B0 ;  /* 0x0000000000007941 */ /* 0x000fea0003800000 */
.L_x_519:
        /* <DEDUP_REMOVED lines=20> */
.L_x_523:
        /* <DEDUP_REMOVED lines=23> */
.L_x_524:
[----:B------:R-:W-:Y:S05]  /*3270*/  BSYNC B0 ;  /* 0x0000000000007941 */ /* 0x000fea0003800000 */
.L_x_522:
        /* <DEDUP_REMOVED lines=26> */
[----:B------:R-:W-:Y:S05]  /*3420*/  CALL.REL.NOINC `($__internal_10_$__cuda_sm20_div_s64) ;  /* 0x0000001800a87944 */ /* 0x000fea0003c00000 */
        /* <DEDUP_REMOVED lines=12> */
.L_x_526:
        /* <DEDUP_REMOVED lines=23> */
.L_x_527:
[----:B------:R-:W-:Y:S05]  /*3660*/  BSYNC B0 ;  /* 0x0000000000007941 */ /* 0x000fea0003800000 */
.L_x_525:
        /* <DEDUP_REMOVED lines=29> */
.L_x_529:
        /* <DEDUP_REMOVED lines=23> */
.L_x_530:
[----:B------:R-:W-:Y:S05]  /*39b0*/  BSYNC B0 ;  /* 0x0000000000007941 */ /* 0x000fea0003800000 */
.L_x_528:
        /* <DEDUP_REMOVED lines=21> */
.L_x_506:
[----:B------:R-:W-:Y:S02]  /*3b10*/  ULDC.64 UR4, c[0x0][0x2b0] ;  /* 0x0000ac0000047ab9 */ /* 0x000fe40000000a00 */
[----:B------:R-:W-:-:S04]  /*3b20*/  LEA R2, P0, R32, UR4, 0x2 ;  /* 0x0000000420027c11 */ /* 0x000fc8000f8010ff */
[----:B------:R-:W-:-:S05]  /*3b30*/  LEA.HI.X R3, R32, UR5, R33, 0x2, P0 ;  /* 0x0000000520037c11 */ /* 0x000fca00080f1421 */
[----:B------:R0:W-:Y:S04]  /*3b40*/  STG.E desc[UR8][R2.64], R27 ;  /* 0x0000001b02007986 */ /* 0x0001e8000c101908 */
.L_x_505:
[----:B------:R-:W-:Y:S05]  /*3b50*/  BSYNC B1 ;  /* 0x0000000000017941 */ /* 0x000fea0003800000 */
.L_x_504:
[----:B------:R-:W2:Y:S01]  /*3b60*/  S2R R0, SR_TID.X ;  /* 0x0000000000007919 */ /* 0x000ea20000002100 */
[----:B------:R-:W3:Y:S01]  /*3b70*/  LDC R29, c[0x0][0x3c4] ;  /* 0x0000f100ff1d7b82 */ /* 0x000ee20000000800 */
[----:B------:R-:W-:Y:S01]  /*3b80*/  BSSY B0, `(.L_x_531) ;  /* 0x0000012000007945 */ /* 0x000fe20003800000 */
[----:B--2---:R-:W-:-:S04]  /*3b90*/  SHF.R.S32.HI R15, RZ, 0x1f, R0 ;  /* 0x0000001fff0f7819 */ /* 0x004fc80000011400 */
[----:B------:R-:W-:-:S04]  /*3ba0*/  LEA.HI R15, R15, R0, RZ, 0x4 ;  /* 0x000000000f0f7211 */ /* 0x000fc800078f20ff */
[----:B01----:R-:W-:-:S05]  /*3bb0*/  LOP3.LUT R3, R15, 0xfffffff0, RZ, 0xc0, !PT ;  /* 0xfffffff00f037812 */ /* 0x003fca00078ec0ff */
[----:B------:R-:W-:-:S05]  /*3bc0*/  IMAD.IADD R32, R0, 0x1, -R3 ;  /* 0x0000000100207824 */ /* 0x000fca00078e0a03 */
[----:B---3--:R-:W-:-:S04]  /*3bd0*/  ISETP.GE.AND P0, PT, R32, R29, PT ;  /* 0x0000001d2000720c */ /* 0x008fc80003f06270 */
[----:B------:R-:W-:-:S13]  /*3be0*/  ISETP.LT.AND P0, PT, R0, 0x80, !P0 ;  /* 0x000000800000780c */ /* 0x000fda0004701270 */
[----:B------:R-:W-:Y:S05]  /*3bf0*/  @!P0 BRA `(.L_x_532) ;  /* 0x0000000000288947 */ /* 0x000fea0003800000 */
[----:B------:R-:W0:Y:S01]  /*3c00*/  S2R R0, SR_CgaCtaId ;  /* 0x0000000000007919 */ /* 0x000e220000008800 */
[----:B------:R-:W-:Y:S01]  /*3c10*/  FADD.FTZ R2, -R27, R30 ;  /* 0x0000001e1b027221 */ /* 0x000fe20000010100 */
[----:B------:R-:W-:-:S03]  /*3c20*/  MOV R3, 0x400 ;  /* 0x0000040000037802 */ /* 0x000fc60000000f00 */
[----:B------:R-:W-:-:S06]  /*3c30*/  FMUL.FTZ R2, R2, 1.4426950216293334961 ;  /* 0x3fb8aa3b02027820 */ /* 0x000fcc0000410000 */
[----:B------:R-:W1:Y:S01]  /*3c40*/  MUFU.EX2 R2, R2 ;  /* 0x0000000200027308 */ /* 0x000e620000000800 */
[----:B0-----:R-:W-:-:S05]  /*3c50*/  LEA R3, R0, R3, 0x18 ;  /* 0x0000000300037211 */ /* 0x001fca00078ec0ff */
[----:B------:R-:W-:Y:S01]  /*3c60*/  IMAD R0, R32, 0x24, R3 ;  /* 0x0000002420007824 */ /* 0x000fe200078e0203 */
[----:B------:R-:W-:-:S04]  /*3c70*/  SHF.R.S32.HI R3, RZ, 0x4, R15 ;  /* 0x00000004ff037819 */ /* 0x000fc8000001140f */
[----:B------:R-:W-:-:S05]  /*3c80*/  LEA R3, R3, R0, 0x2 ;  /* 0x0000000003037211 */ /* 0x000fca00078e10ff */
[----:B-1----:R0:W-:Y:S02]  /*3c90*/  STS [R3], R2 ;  /* 0x0000000203007388 */ /* 0x0021e40000000800 */
.L_x_532:
[----:B------:R-:W-:Y:S05]  /*3ca0*/  BSYNC B0 ;  /* 0x0000000000007941 */ /* 0x000fea0003800000 */
.L_x_531:
[----:B------:R-:W-:Y:S01]  /*3cb0*/  ISETP.GE.AND P0, PT, R29, 0x1, PT ;  /* 0x000000011d00780c */ /* 0x000fe20003f06270 */
[----:B------:R-:W-:Y:S01]  /*3cc0*/  BAR.SYNC.DEFER_BLOCKING 0x0 ;  /* 0x0000000000007b1d */ /* 0x000fe20000010000 */
[----:B------:R-:W-:Y:S01]  /*3cd0*/  IMAD.MOV.U32 R0, RZ, RZ, RZ ;  /* 0x000000ffff007224 */ /* 0x000fe200078e00ff */
[----:B0-----:R-:W-:Y:S02]  /*3ce0*/  CS2R R2, SRZ ;  /* 0x0000000000027805 */ /* 0x001fe4000001ff00 */
[----:B------:R-:W-:Y:S02]  /*3cf0*/  CS2R R4, SRZ ;  /* 0x0000000000047805 */ /* 0x000fe4000001ff00 */
[----:B------:R-:W-:Y:S02]  /*3d00*/  CS2R R6, SRZ ;  /* 0x0000000000067805 */ /* 0x000fe4000001ff00 */
[----:B------:R-:W-:Y:S02]  /*3d10*/  CS2R R8, SRZ ;  /* 0x0000000000087805 */ /* 0x000fe4000001ff00 */
[----:B------:R-:W-:Y:S01]  /*3d20*/  CS2R R10, SRZ ;  /* 0x00000000000a7805 */ /* 0x000fe2000001ff00 */
[----:B------:R-:W-:Y:S01]  /*3d30*/  IMAD.MOV.U32 R13, RZ, RZ, RZ ;  /* 0x000000ffff0d7224 */ /* 0x000fe200078e00ff */
[----:B------:R-:W-:Y:S01]  /*3d40*/  SHF.R.S32.HI R15, RZ, 0x4, R15 ;  /* 0x00000004ff0f7819 */ /* 0x000fe2000001140f */
[----:B------:R-:W-:Y:S01]  /*3d50*/  IMAD.SHL.U32 R32, R32, 0x4, RZ ;  /* 0x0000000420207824 */ /* 0x000fe200078e00ff */
[----:B------:R-:W-:Y:S06]  /*3d60*/  @!P0 BRA `(.L_x_533) ;  /* 0x0000000800c88947 */ /* 0x000fec0003800000 */
        /* <DEDUP_REMOVED lines=33> */
.L_x_535:
        /* <DEDUP_REMOVED lines=77> */
.L_x_534:
        /* <DEDUP_REMOVED lines=46> */
.L_x_536:
        /* <DEDUP_REMOVED lines=9> */
.L_x_538:
[----:B------:R-:W-:Y:S05]  /*47c0*/  BSYNC B0 ;  /* 0x0000000000007941 */ /* 0x000fea0003800000 */
.L_x_537:
        /* <DEDUP_REMOVED lines=12> */
.L_x_533:
        /* <DEDUP_REMOVED lines=100> */
        .weak           $__internal_10_$__cuda_sm20_div_s64
        .type           $__internal_10_$__cuda_sm20_div_s64,@function
        .size           $__internal_10_$__cuda_sm20_div_s64,(.L_x_4140 - $__internal_10_$__cuda_sm20_div_s64)
$__internal_10_$__cuda_sm20_div_s64:
        /* <DEDUP_REMOVED lines=83> */
[----:B------:R-:W-:Y:S06]  /*5400*/  RET.REL.NODEC R38 `(_ZN5flash32flash_fwd_splitkv_combine_kernelI23Flash_fwd_kernel_traitsILi192ELi64ELi64ELi4ELb0ELb0EN7cutlass6half_tE19Flash_kernel_traitsILi192ELi64ELi64ELi4ES3_EELi8ELi4ELb1EEEvNS_16Flash_fwd_paramsE) ;  /* 0xffffffa826fc7950 */ /* 0x000fec0003c3ffff */
.L_x_539:
        /* <DEDUP_REMOVED lines=15> */
.L_x_4140:


//--------------------- .text._ZN5flash32flash_fwd_splitkv_combine_kernelI23Flash_fwd_kernel_traitsILi192ELi64ELi64ELi4ELb0ELb0EN7cutlass6half_tE19Flash_kernel_traitsILi192ELi64ELi64ELi4ES3_EELi8ELi3ELb1EEEvNS_16Flash_fwd_paramsE --------------------------
	.section	.text._ZN5flash32flash_fwd_splitkv_combine_kernelI23Flash_fwd_kernel_traitsILi192ELi64ELi64ELi4ELb0ELb0EN7cutlass6half_tE19Flash_kernel_traitsILi192ELi64ELi64ELi4ES3_EELi8ELi3ELb1EEEvNS_16Flash_fwd_paramsE,"ax",@progbits
	.align	128
        .global         _ZN5flash32flash_fwd_splitkv_combine_kernelI23Flash_fwd_kernel_traitsILi192ELi64ELi64ELi4ELb0ELb0EN7cutlass6half_tE19Flash_kernel_traitsILi192ELi64ELi64ELi4ES3_EELi8ELi3ELb1EEEvNS_16Flash_fwd_paramsE
        .type           _ZN5flash32flash_fwd_splitkv_combine_kernelI23Flash_fwd_kernel_traitsILi192ELi64ELi64ELi4ELb0ELb0EN7cutlass6half_tE19Flash_kernel_traitsILi192ELi64ELi64ELi4ES3_EELi8ELi3ELb1EEEvNS_16Flash_fwd_paramsE,@function
        .size           _ZN5flash32flash_fwd_splitkv_combine_kernelI23Flash_fwd_kernel_traitsILi192ELi64ELi64ELi4ELb0ELb0EN7cutlass6half_tE19Flash_kernel_traitsILi192ELi64ELi64ELi4ES3_EELi8ELi3ELb1EEEvNS_16Flash_fwd_paramsE,(.L_x_4141 - _ZN5flash32flash_fwd_splitkv_combine_kernelI23Flash_fwd_kernel_traitsILi192ELi64ELi64ELi4ELb0ELb0EN7cutlass6half_tE19Flash_kernel_traitsILi192ELi64ELi64ELi4ES3_EELi8ELi3ELb1EEEvNS_16Flash_fwd_paramsE)
        .other          _ZN5flash32flash_fwd_splitkv_combine_kernelI23Flash_fwd_kernel_traitsILi192ELi64ELi64ELi4ELb0ELb0EN7cutlass6half_tE19Flash_kernel_traitsILi192ELi64ELi64ELi4ES3_EELi8ELi3ELb1EEEvNS_16Flash_fwd_paramsE,@"STO_CUDA_ENTRY STV_DEFAULT"
_ZN5flash32flash_fwd_splitkv_combine_kernelI23Flash_fwd_kernel_traitsILi192ELi64ELi64ELi4ELb0ELb0EN7cutlass6half_tE19Flash_kernel_traitsILi192ELi64ELi64ELi4ES3_EELi8ELi3ELb1EEEvNS_16Flash_fwd_paramsE:
.text._ZN5flash32flash_fwd_splitkv_combine_kernelI23Flash_fwd_kernel_traitsILi192ELi64ELi64ELi4ELb0ELb0EN7cutlass6half_tE19Flash_kernel_traitsILi192ELi64ELi64ELi4ES3_EELi8ELi3ELb1EEEvNS_16Flash_fwd_paramsE:
        /* <DEDUP_REMOVED lines=23> */
[----:B------:R-:W-:Y:S05]  /*0170*/  CALL.REL.NOINC `($__internal_11_$__cuda_sm20_div_s64) ;  /* 0x0000004c001c7944 */ /* 0x000fea0003c00000 */
[----:B------:R-:W-:Y:S02]  /*0180*/  MOV R18, R0 ;  /* 0x0000000000127202 */ /* 0x000fe40000000f00 */
[----:B------:R-:W-:Y:S01]  /*0190*/  MOV R19, R21 ;  /* 0x0000001500137202 */ /* 0x000fe20000000f00 */
[----:B------:R-:W-:Y:S06]  /*01a0*/  BRA `(.L_x_541) ;  /* 0x00000000004c7947 */ /* 0x000fec0003800000 */
.L_x_540:
        /* <DEDUP_REMOVED lines=19> */
.L_x_541:
        /* <DEDUP_REMOVED lines=11> */
[----:B------:R-:W-:Y:S05]  /*0390*/  CALL.REL.NOINC `($__internal_11_$__cuda_sm20_div_s64) ;  /* 0x0000004800947944 */ /* 0x000fea0003c00000 */
[----:B------:R-:W-:Y:S02]  /*03a0*/  MOV R10, R0 ;  /* 0x00000000000a7202 */ /* 0x000fe40000000f00 */
[----:B------:R-:W-:Y:S01]  /*03b0*/  MOV R11, R21 ;  /* 0x00000015000b7202 */ /* 0x000fe20000000f00 */
[----:B------:R-:W-:Y:S05]  /*03c0*/  BRA `(.L_x_544) ;  /* 0x00000000004c7947 */ /* 0x000fea0003800000 */
.L_x_543:
        /* <DEDUP_REMOVED lines=19> */
.L_x_544:
[----:B------:R-:W-:Y:S05]  /*0500*/  BSYNC B0 ;  /* 0x0000000000007941 */ /* 0x000fea0003800000 */
.L_x_542:
        /* <DEDUP_REMOVED lines=42> */
[----:B------:R-:W-:Y:S01]  /*07b0*/  MOV R20, R0 ;  /* 0x0000000000147202 */ /* 0x000fe20000000f00 */
[----:B------:R-:W-:Y:S05]  /*07c0*/  BRA `(.L_x_547) ;  /* 0x00000000004c7947 */ /* 0x000fea0003800000 */
.L_x_546:
        /* <DEDUP_REMOVED lines=19> */
.L_x_547:
[----:B------:R-:W-:Y:S05]  /*0900*/  BSYNC B0 ;  /* 0x0000000000007941 */ /* 0x000fea0003800000 */
.L_x_545:
        /* <DEDUP_REMOVED lines=75> */
[----:B------:R-:W-:Y:S05]  /*0dc0*/  BRA `(.L_x_550) ;  /* 0x00000000004c7947 */ /* 0x000fea0003800000 */
.L_x_549:
        /* <DEDUP_REMOVED lines=19> */
.L_x_550:
[----:B------:R-:W-:Y:S05]  /*0f00*/  BSYNC B0 ;  /* 0x0000000000007941 */ /* 0x000fea0003800000 */
.L_x_548:
        /* <DEDUP_REMOVED lines=43> */
.L_x_552:
        /* <DEDUP_REMOVED lines=19> */
.L_x_553:
[----:B------:R-:W-:Y:S05]  /*12f0*/  BSYNC B0 ;  /* 0x0000000000007941 */ /* 0x000fea0003800000 */
.L_x_551:
        /* <DEDUP_REMOVED lines=71> */
.L_x_555:
[----:B------:R-:W-:Y:S05]  /*1770*/  BSYNC B0 ;  /* 0x0000000000007941 */ /* 0x000fea0003800000 */
.L_x_554:
        /* <DEDUP_REMOVED lines=143> */
[----:B------:R-:W-:Y:S05]  /*2070*/  CALL.REL.NOINC `($__internal_11_$__cuda_sm20_div_s64) ;  /* 0x0000002c005c7944 */ /* 0x000fea0003c00000 */
        /* <DEDUP_REMOVED lines=10> */
.L_x_560:
        /* <DEDUP_REMOVED lines=22> */
.L_x_561:
[----:B------:R-:W-:Y:S05]  /*2280*/  BSYNC B0 ;  /* 0x0000000000007941 */ /* 0x000fea0003800000 */
.L_x_559:
[----:B------:R-:W-:Y:S01]  /*2290*/  LOP3.LUT R0, R19, R8, RZ, 0xfc, !PT ;  /* 0x0000000813007212 */ /* 0x000fe200078efcff */
[----:B------:R-:W-:Y:S03]  /*22a0*/  BSSY B0, `(.L_x_562) ;  /* 0x0000028000007945 */ /* 0x000fe60003800000 */
[----:B------:R-:W-:-:S13]  /*22b0*/  ISETP.NE.U32.AND P0, PT, R0, RZ, PT ;  /* 0x000000ff0000720c */ /* 0x000fda0003f05070 */
[----:B------:R-:W-:Y:S05]  /*22c0*/  @!P0 BRA `(.L_x_563) ;  /* 0x00000000003c8947 */ /* 0x000fea0003800000 */
[----:B------:R-:W-:Y:S01]  /*22d0*/  IMAD.MOV.U32 R22, RZ, RZ, R23 ;  /* 0x000000ffff167224 */ /* 0x000fe200078e0017 */
[----:B------:R-:W-:Y:S02]  /*22e0*/  MOV R6, R8 ;  /* 0x0000000800067202 */ /* 0x000fe40000000f00 */
[----:B------:R-:W-:Y:S02]  /*22f0*/  MOV R20, 0x2310 ;  /* 0x0000231000147802 */ /* 0x000fe40000000f00 */
[----:B------:R-:W-:Y:S05]  /*2300*/  CALL.REL.NOINC `($__internal_11_$__cuda_sm20_div_s64) ;  /* 0x0000002800b87944 */ /* 0x000fea0003c00000 */
        /* <DEDUP_REMOVED lines=11> */
.L_x_563:
        /* <DEDUP_REMOVED lines=22> */
.L_x_564:
[----:B------:R-:W-:Y:S05]  /*2520*/  BSYNC B0 ;  /* 0x0000000000007941 */ /* 0x000fea0003800000 */
.L_x_562:
        /* <DEDUP_REMOVED lines=11> */
[----:B------:R-:W-:Y:S05]  /*25e0*/  CALL.REL.NOINC `($__internal_11_$__cuda_sm20_div_s64) ;  /* 0x0000002800007944 */ /* 0x000fea0003c00000 */
        /* <DEDUP_REMOVED lines=8> */
.L_x_566:
        /* <DEDUP_REMOVED lines=21> */
.L_x_567:
[----:B------:R-:W-:Y:S05]  /*27c0*/  BSYNC B0 ;  /* 0x0000000000007941 */ /* 0x000fea0003800000 */
.L_x_565:
        /* <DEDUP_REMOVED lines=38> */
[----:B------:R-:W-:Y:S05]  /*2a30*/  CALL.REL.NOINC `($__internal_11_$__cuda_sm20_div_s64) ;  /* 0x0000002000ec7944 */ /* 0x000fea0003c00000 */
        /* <DEDUP_REMOVED lines=12> */
.L_x_569:
        /* <DEDUP_REMOVED lines=23> */
.L_x_570:
[----:B------:R-:W-:Y:S05]  /*2c70*/  BSYNC B0 ;  /* 0x0000000000007941 */ /* 0x000fea0003800000 */
.L_x_568:
        /* <DEDUP_REMOVED lines=19> */
.L_x_572:
        /* <DEDUP_REMOVED lines=22> */
.L_x_573:
[----:B------:R-:W-:Y:S05]  /*2f10*/  BSYNC B0 ;  /* 0x0000000000007941 */ /* 0x000fea0003800000 */
.L_x_571:
        /* <DEDUP_REMOVED lines=21> */
.L_x_575:
        /* <DEDUP_REMOVED lines=23> */
.L_x_576:
[----:B------:R-:W-:Y:S05]  /*31e0*/  BSYNC B0 ;  /* 0x0000000000007941 */ /* 0x000fea0003800000 */
.L_x_574:
        /* <DEDUP_REMOVED lines=39> */
.L_x_578:
        /* <DEDUP_REMOVED lines=23> */
.L_x_579:
[----:B------:R-:W-:Y:S05]  /*35d0*/  BSYNC B0 ;  /* 0x0000000000007941 */ /* 0x000fea0003800000 */
.L_x_577:
        /* <DEDUP_REMOVED lines=30> */
.L_x_581:
        /* <DEDUP_REMOVED lines=23> */
.L_x_582:
[----:B------:R-:W-:Y:S05]  /*3930*/  BSYNC B0 ;  /* 0x0000000000007941 */ /* 0x000fea0003800000 */
.L_x_580:
        /* <DEDUP_REMOVED lines=21> */
.L_x_558:
[----:B------:R-:W-:Y:S02]  /*3a90*/  ULDC.64 UR4, c[0x0][0x2b0] ;  /* 0x0000ac0000047ab9 */ /* 0x000fe40000000a00 */
[----:B------:R-:W-:-:S04]  /*3aa0*/  LEA R2, P0, R30, UR4, 0x2 ;  /* 0x000000041e027c11 */ /* 0x000fc8000f8010ff */
[----:B------:R-:W-:-:S05]  /*3ab0*/  LEA.HI.X R3, R30, UR5, R31, 0x2, P0 ;  /* 0x000000051e037c11 */ /* 0x000fca00080f141f */
[----:B------:R1:W-:Y:S04]  /*3ac0*/  STG.E desc[UR8][R2.64], R26 ;  /* 0x0000001a02007986 */ /* 0x0003e8000c101908 */
.L_x_557:
[----:B------:R-:W-:Y:S05]  /*3ad0*/  BSYNC B1 ;  /* 0x0000000000017941 */ /* 0x000fea0003800000 */
.L_x_556:
[----:B------:R-:W2:Y:S01]  /*3ae0*/  S2R R31, SR_TID.X ;  /* 0x00000000001f7919 */ /* 0x000ea20000002100 */
[----:B------:R-:W3:Y:S01]  /*3af0*/  LDC R15, c[0x0][0x3c4] ;  /* 0x0000f100ff0f7b82 */ /* 0x000ee20000000800 */
[----:B------:R-:W-:Y:S02]  /*3b00*/  CS2R R4, SRZ ;  /* 0x0000000000047805 */ /* 0x000fe4000001ff00 */
[----:B------:R-:W-:Y:S02]  /*3b10*/  CS2R R6, SRZ ;  /* 0x0000000000067805 */ /* 0x000fe4000001ff00 */
[----:B------:R-:W-:Y:S01]  /*3b20*/  CS2R R10, SRZ ;  /* 0x00000000000a7805 */ /* 0x000fe2000001ff00 */
[----:B------:R-:W-:Y:S01]  /*3b30*/  IMAD.MOV.U32 R13, RZ, RZ, RZ ;  /* 0x000000ffff0d7224 */ /* 0x000fe200078e00ff */
[----:B--2---:R-:W-:-:S04]  /*3b40*/  SHF.R.S32.HI R30, RZ, 0x1f, R31 ;  /* 0x0000001fff1e7819 */ /* 0x004fc8000001141f */
[CC--:B------:R-:W-:Y:S02]  /*3b50*/  LEA.HI R0, R30.reuse, R31.reuse, RZ, 0x3 ;  /* 0x0000001f1e007211 */ /* 0x0c0fe400078f18ff */
[----:B------:R-:W-:Y:S02]  /*3b60*/  LEA.HI R30, R30, R31, RZ, 0x4 ;  /* 0x0000001f1e1e7211 */ /* 0x000fe400078f20ff */
[----:B------:R-:W-:Y:S02]  /*3b70*/  LOP3.LUT R0, R0, 0xfffffff8, RZ, 0xc0, !PT ;  /* 0xfffffff800007812 */ /* 0x000fe400078ec0ff */
[----:B01----:R-:W-:Y:S02]  /*3b80*/  LOP3.LUT R2, R30, 0x3ffffff0, RZ, 0xc0, !PT ;  /* 0x3ffffff01e027812 */ /* 0x003fe400078ec0ff */
[----:B------:R-:W-:Y:S01]  /*3b90*/  SHF.R.S32.HI R30, RZ, 0x4, R30 ;  /* 0x00000004ff1e7819 */ /* 0x000fe2000001141e */
[----:B------:R-:W-:-:S05]  /*3ba0*/  IMAD.IADD R0, R31, 0x1, -R0 ;  /* 0x000000011f007824 */ /* 0x000fca00078e0a00 */
[----:B---3--:R-:W-:Y:S01]  /*3bb0*/  ISETP.GE.AND P0, PT, R0, R15, PT ;  /* 0x0000000f0000720c */ /* 0x008fe20003f06270 */
[----:B------:R-:W-:-:S03]  /*3bc0*/  IMAD.MOV.U32 R0, RZ, RZ, RZ ;  /* 0x000000ffff007224 */ /* 0x000fc600078e00ff */
[C---:B------:R-:W-:Y:S01]  /*3bd0*/  ISETP.GT.OR P0, PT, R31.reuse, 0x3f, P0 ;  /* 0x0000003f1f00780c */ /* 0x040fe20000704670 */
[----:B------:R-:W-:Y:S01]  /*3be0*/  IMAD.IADD R31, R31, 0x1, -R2 ;  /* 0x000000011f1f7824 */ /* 0x000fe200078e0a02 */
[----:B------:R-:W-:-:S03]  /*3bf0*/  CS2R R2, SRZ ;  /* 0x0000000000027805 */ /* 0x000fc6000001ff00 */
[----:B------:R-:W-:-:S08]  /*3c00*/  IMAD.SHL.U32 R31, R31, 0x4, RZ ;  /* 0x000000041f1f7824 */ /* 0x000fd000078e00ff */
[----:B------:R-:W-:-:S04]  /*3c10*/  @!P0 FADD.FTZ R8, -R26, R27 ;  /* 0x0000001b1a088221 */ /* 0x000fc80000010100 */
[----:B------:R-:W-:-:S06]  /*3c20*/  @!P0 FMUL.FTZ R8, R8, 1.4426950216293334961 ;  /* 0x3fb8aa3b08088820 */ /* 0x000fcc0000410000 */
[----:B------:R-:W0:Y:S02]  /*3c30*/  @!P0 MUFU.EX2 R8, R8 ;  /* 0x0000000800088308 */ /* 0x000e240000000800 */
[----:B0-----:R0:W-:Y:S01]  /*3c40*/  @!P0 STS [R29], R8 ;  /* 0x000000081d008388 */ /* 0x0011e20000000800 */
[----:B------:R-:W-:Y:S01]  /*3c50*/  BAR.SYNC.DEFER_BLOCKING 0x0 ;  /* 0x0000000000007b1d */ /* 0x000fe20000010000 */
[----:B------:R-:W-:Y:S02]  /*3c60*/  ISETP.GE.AND P0, PT, R15, 0x1, PT ;  /* 0x000000010f00780c */ /* 0x000fe40003f06270 */
[----:B0-----:R-:W-:-:S11]  /*3c70*/  CS2R R8, SRZ ;  /* 0x0000000000087805 */ /* 0x001fd6000001ff00 */
        /* <DEDUP_REMOVED lines=34> */
.L_x_585:
        /* <DEDUP_REMOVED lines=77> */
.L_x_584:
        /* <DEDUP_REMOVED lines=46> */
.L_x_586:
        /* <DEDUP_REMOVED lines=9> */
.L_x_588:
[----:B------:R-:W-:Y:S05]  /*46e0*/  BSYNC B0 ;  /* 0x0000000000007941 */ /* 0x000fea0003800000 */
.L_x_587:
        /* <DEDUP_REMOVED lines=12> */
.L_x_583:
        /* <DEDUP_REMOVED lines=49> */
[----:B------:R-:W-:-:S04]  /*4ac0*/  LOP3.LUT R20, R20, R17, RZ, 0x3c, !PT ;  /* 0x0000001114147212 */ /* 0x000fc800078e3cff */
        /* <DEDUP_REMOVED lines=25> */
[----:B------:R-:W-:-:S03]  /*4c60*/  ULDC.64 UR4, c[0x0][0x298] ;  /* 0x0000a60000047ab9 */ /* 0x000fc60000000a00 */
[----:B------:R-:W-:Y:S02]  /*4c70*/  IMAD R15, R15, UR4, RZ ;  /* 0x000000040f0f7c24 */ /* 0x000fe4000f8e02ff */
[----:B------:R-:W-:Y:S01]  /*4c80*/  IMAD.IADD R21, R21, 0x1, R17 ;  /* 0x0000000115157824 */ /* 0x000fe200078e0211 */
[----:B------:R-:W-:Y:S01]  /*4c90*/  IADD3 R17, R31, 0x40, RZ ;  /* 0x000000401f117810 */ /* 0x000fe20007ffe0ff */
[C---:B------:R-:W-:Y:S02]  /*4ca0*/  IMAD R15, R18.reuse, UR5, R15 ;  /* 0x00000005120f7c24 */ /* 0x040fe4000f8e020f */
[----:B------:R-:W-:Y:S01]  /*4cb0*/  IMAD.WIDE.U32 R18, R18, UR4, R20 ;  /* 0x0000000412127c25 */ /* 0x000fe2000f8e0014 */
[----:B------:R-:W-:-:S03]  /*4cc0*/  ULDC.64 UR4, c[0x0][0x280] ;  /* 0x0000a00000047ab9 */ /* 0x000fc60000000a00 */
[C---:B------:R-:W-:Y:S01]  /*4cd0*/  VIADD R21, R31.reuse, 0x80 ;  /* 0x000000801f157836 */ /* 0x040fe20000000000 */
[-C--:B------:R-:W-:Y:S01]  /*4ce0*/  IADD3 R12, P2, R31, R18.reuse, RZ ;  /* 0x000000121f0c7210 */ /* 0x080fe20007f5e0ff */
[----:B------:R-:W-:Y:S01]  /*4cf0*/  IMAD.IADD R14, R19, 0x1, R15 ;  /* 0x00000001130e7824 */ /* 0x000fe200078e020f */
[-C--:B------:R-:W-:Y:S02]  /*4d00*/  IADD3 R15, P1, R17, R18.reuse, RZ ;  /* 0x00000012110f7210 */ /* 0x080fe40007f3e0ff */
[----:B------:R-:W-:Y:S02]  /*4d10*/  IADD3 R20, P0, R21, R18, RZ ;  /* 0x0000001215147210 */ /* 0x000fe40007f1e0ff */
[-C--:B------:R-:W-:Y:S02]  /*4d20*/  LEA.HI.X.SX32 R31, R31, R14.reuse, 0x1, P2 ;  /* 0x0000000e1f1f7211 */ /* 0x080fe400010f0eff */
[----:B------:R-:W-:Y:S02]  /*4d30*/  LEA.HI.X.SX32 R22, R17, R14, 0x1, P1 ;  /* 0x0000000e11167211 */ /* 0x000fe400008f0eff */
[----:B------:R-:W-:-:S02]  /*4d40*/  LEA R18, P2, R12, UR4, 0x1 ;  /* 0x000000040c127c11 */ /* 0x000fc4000f8408ff */
[----:B------:R-:W-:Y:S02]  /*4d50*/  LEA.HI.X.SX32 R21, R21, R14, 0x1, P0 ;  /* 0x0000000e15157211 */ /* 0x000fe400000f0eff */
[C---:B------:R-:W-:Y:S02]  /*4d60*/  LEA R16, P1, R15.reuse, UR4, 0x1 ;  /* 0x000000040f107c11 */ /* 0x040fe4000f8208ff */
[----:B------:R-:W-:Y:S02]  /*4d70*/  LEA R14, P0, R20, UR4, 0x1 ;  /* 0x00000004140e7c11 */ /* 0x000fe4000f8008ff */
[----:B------:R-:W-:Y:S02]  /*4d80*/  LEA.HI.X R19, R12, UR5, R31, 0x1, P2 ;  /* 0x000000050c137c11 */ /* 0x000fe400090f0c1f */
[----:B------:R-:W-:Y:S02]  /*4d90*/  LEA.HI.X R17, R15, UR5, R22, 0x1, P1 ;  /* 0x000000050f117c11 */ /* 0x000fe400088f0c16 */
[----:B------:R-:W-:Y:S01]  /*4da0*/  LEA.HI.X R15, R20, UR5, R21, 0x1, P0 ;  /* 0x00000005140f7c11 */ /* 0x000fe200080f0c15 */
[----:B------:R-:W-:Y:S04]  /*4db0*/  STG.E.64 desc[UR8][R18.64], R10 ;  /* 0x0000000a12007986 */ /* 0x000fe8000c101b08 */
[----:B------:R-:W-:Y:S04]  /*4dc0*/  STG.E.64 desc[UR8][R16.64], R6 ;  /* 0x0000000610007986 */ /* 0x000fe8000c101b08 */
[----:B------:R-:W-:Y:S01]  /*4dd0*/  STG.E.64 desc[UR8][R14.64], R2 ;  /* 0x000000020e007986 */ /* 0x000fe2000c101b08 */
[----:B------:R-:W-:Y:S05]  /*4de0*/  EXIT ;  /* 0x000000000000794d */ /* 0x000fea0003800000 */
        .weak           $__internal_11_$__cuda_sm20_div_s64
        .type           $__internal_11_$__cuda_sm20_div_s64,@function
        .size           $__internal_11_$__cuda_sm20_div_s64,(.L_x_4141 - $__internal_11_$__cuda_sm20_div_s64)
$__internal_11_$__cuda_sm20_div_s64:
        /* <DEDUP_REMOVED lines=83> */
[----:B------:R-:W-:Y:S06]  /*5320*/  RET.REL.NODEC R38 `(_ZN5flash32flash_fwd_splitkv_combine_kernelI23Flash_fwd_kernel_traitsILi192ELi64ELi64ELi4ELb0ELb0EN7cutlass6half_tE19Flash_kernel_traitsILi192ELi64ELi64ELi4ES3_EELi8ELi3ELb1EEEvNS_16Flash_fwd_paramsE) ;  /* 0xffffffac26347950 */ /* 0x000fec0003c3ffff */
.L_x_589:
        /* <DEDUP_REMOVED lines=13> */
.L_x_4141:


//--------------------- .text._ZN5flash32flash_fwd_splitkv_combine_kernelI23Flash_fwd_kernel_traitsILi192ELi64ELi64ELi4ELb0ELb0EN7cutlass6half_tE19Flash_kernel_traitsILi192ELi64ELi64ELi4ES3_EELi8ELi2ELb1EEEvNS_16Flash_fwd_paramsE --------------------------
	.section	.text._ZN5flash32flash_fwd_splitkv_combine_kernelI23Flash_fwd_kernel_traitsILi192ELi64ELi64ELi4ELb0ELb0EN7cutlass6half_tE19Flash_kernel_traitsILi192ELi64ELi64ELi4ES3_EELi8ELi2ELb1EEEvNS_16Flash_fwd_paramsE,"ax",@progbits
	.align	128
        .global         _ZN5flash32flash_fwd_splitkv_combine_kernelI23Flash_fwd_kernel_traitsILi192ELi64ELi64ELi4ELb0ELb0EN7cutlass6half_tE19Flash_kernel_traitsILi192ELi64ELi64ELi4ES3_EELi8ELi2ELb1EEEvNS_16Flash_fwd_paramsE
        .type           _ZN5flash32flash_fwd_splitkv_combine_kernelI23Flash_fwd_kernel_traitsILi192ELi64ELi64ELi4ELb0ELb0EN7cutlass6half_tE19Flash_kernel_traitsILi192ELi64ELi64ELi4ES3_EELi8ELi2ELb1EEEvNS_16Flash_fwd_paramsE,@function
        .size           _ZN5flash32flash_fwd_splitkv_combine_kernelI23Flash_fwd_kernel_traitsILi192ELi64ELi64ELi4ELb0ELb0EN7cutlass6half_tE19Flash_kernel_traitsILi192ELi64ELi64ELi4ES3_EELi8ELi2ELb1EEEvNS_16Flash_fwd_paramsE,(.L_x_4142 - _ZN5flash32flash_fwd_splitkv_combine_kernelI23Flash_fwd_kernel_traitsILi192ELi64ELi64ELi4ELb0ELb0EN7cutlass6half_tE19Flash_kernel_traitsILi192ELi64ELi64ELi4ES3_EELi8ELi2ELb1EEEvNS_16Flash_fwd_paramsE)
        .other          _ZN5flash32flash_fwd_splitkv_combine_kernelI23Flash_fwd_kernel_traitsILi192ELi64ELi64ELi4ELb0ELb0EN7cutlass6half_tE19Flash_kernel_traitsILi192ELi64ELi64ELi4ES3_EELi8ELi2ELb1EEEvNS_16Flash_fwd_paramsE,@"STO_CUDA_ENTRY STV_DEFAULT"
_ZN5flash32flash_fwd_splitkv_combine_kernelI23Flash_fwd_kernel_traitsILi192ELi64ELi64ELi4ELb0ELb0EN7cutlass6half_tE19Flash_kernel_traitsILi192ELi64ELi64ELi4ES3_EELi8ELi2ELb1EEEvNS_16Flash_fwd_paramsE:
.text._ZN5flash32flash_fwd_splitkv_combine_kernelI23Flash_fwd_kernel_traitsILi192ELi64ELi64ELi4ELb0ELb0EN7cutlass6half_tE19Flash_kernel_traitsILi192ELi64ELi64ELi4ES3_EELi8ELi2ELb1EEEvNS_16Flash_fwd_paramsE:
        /* <DEDUP_REMOVED lines=23> */
[----:B------:R-:W-:Y:S05]  /*0170*/  CALL.REL.NOINC `($__internal_12_$__cuda_sm20_div_s64) ;  /* 0x0000004c00387944 */ /* 0x000fea0003c00000 */
[----:B------:R-:W-:Y:S05]  /*0180*/  BRA `(.L_x_591) ;  /* 0x00000000004c7947 */ /* 0x000fea0003800000 */
.L_x_590:
        /* <DEDUP_REMOVED lines=19> */
.L_x_591:
        /* <DEDUP_REMOVED lines=12> */
[----:B------:R-:W-:Y:S05]  /*0380*/  CALL.REL.NOINC `($__internal_12_$__cuda_sm20_div_s64) ;  /* 0x0000004800b47944 */ /* 0x000fea0003c00000 */
[----:B------:R-:W-:Y:S02]  /*0390*/  MOV R8, R18 ;  /* 0x0000001200087202 */ /* 0x000fe40000000f00 */
[----:B------:R-:W-:Y:S01]  /*03a0*/  MOV R9, R19 ;  /* 0x0000001300097202 */ /* 0x000fe20000000f00 */
[----:B------:R-:W-:Y:S05]  /*03b0*/  BRA `(.L_x_594) ;  /* 0x00000000004c7947 */ /* 0x000fea0003800000 */
.L_x_593:
        /* <DEDUP_REMOVED lines=19> */
.L_x_594:
[----:B------:R-:W-:Y:S05]  /*04f0*/  BSYNC B0 ;  /* 0x0000000000007941 */ /* 0x000fea0003800000 */
.L_x_592:
        /* <DEDUP_REMOVED lines=41> */
.L_x_596:
        /* <DEDUP_REMOVED lines=19> */
.L_x_597:
[----:B------:R-:W-:Y:S05]  /*08c0*/  BSYNC B0 ;  /* 0x0000000000007941 */ /* 0x000fea0003800000 */
.L_x_595:
        /* <DEDUP_REMOVED lines=73> */
[----:B------:R-:W-:Y:S02]  /*0d60*/  MOV R34, R18 ;  /* 0x0000001200227202 */ /* 0x000fe40000000f00 */
[----:B------:R-:W-:Y:S01]  /*0d70*/  MOV R35, R19 ;  /* 0x0000001300237202 */ /* 0x000fe20000000f00 */
[----:B------:R-:W-:Y:S05]  /*0d80*/  BRA `(.L_x_600) ;  /* 0x00000000004c7947 */ /* 0x000fea0003800000 */
.L_x_599:
        /* <DEDUP_REMOVED lines=19> */
.L_x_600:
[----:B------:R-:W-:Y:S05]  /*0ec0*/  BSYNC B0 ;  /* 0x0000000000007941 */ /* 0x000fea0003800000 */
.L_x_598:
        /* <DEDUP_REMOVED lines=44> */
.L_x_602:
        /* <DEDUP_REMOVED lines=19> */
.L_x_603:
[----:B------:R-:W-:Y:S05]  /*12c0*/  BSYNC B0 ;  /* 0x0000000000007941 */ /* 0x000fea0003800000 */
.L_x_601:
        /* <DEDUP_REMOVED lines=68> */
.L_x_605:
[----:B------:R-:W-:Y:S05]  /*1710*/  BSYNC B0 ;  /* 0x0000000000007941 */ /* 0x000fea0003800000 */
.L_x_604:
        /* <DEDUP_REMOVED lines=13> */
.L_x_607:
[----:B------:R-:W-:Y:S05]  /*17f0*/  BSYNC B0 ;  /* 0x0000000000007941 */ /* 0x000fea0003800000 */
.L_x_606:
        /* <DEDUP_REMOVED lines=138> */
[----:B------:R-:W-:Y:S05]  /*20a0*/  CALL.REL.NOINC `($__internal_12_$__cuda_sm20_div_s64) ;  /* 0x0000002c006c7944 */ /* 0x000fea0003c00000 */
        /* <DEDUP_REMOVED lines=9> */
.L_x_612:
        /* <DEDUP_REMOVED lines=22> */
.L_x_613:
[----:B------:R-:W-:Y:S05]  /*22a0*/  BSYNC B0 ;  /* 0x0000000000007941 */ /* 0x000fea0003800000 */
.L_x_611:
        /* <DEDUP_REMOVED lines=19> */
.L_x_615:
        /* <DEDUP_REMOVED lines=22> */
.L_x_616:
[----:B------:R-:W-:Y:S05]  /*2540*/  BSYNC B0 ;  /* 0x0000000000007941 */ /* 0x000fea0003800000 */
.L_x_614:
        /* <DEDUP_REMOVED lines=11> */
[----:B------:R-:W-:Y:S05]  /*2600*/  CALL.REL.NOINC `($__internal_12_$__cuda_sm20_div_s64) ;  /* 0x0000002800147944 */ /* 0x000fea0003c00000 */
[----:B------:R-:W-:-:S04]  /*2610*/  IADD3 R17, P0, RZ, -R18, RZ ;  /* 0x80000012ff117210 */ /* 0x000fc80007f1e0ff */
[----:B------:R-:W-:Y:S01]  /*2620*/  IADD3.X R16, RZ, ~R19, RZ, P0, !PT ;  /* 0x80000013ff107210 */ /* 0x000fe200007fe4ff */
[----:B------:R-:W-:-:S04]  /*2630*/  IMAD.WIDE.U32 R36, R5, R17, R36 ;  /* 0x0000001105247225 */ /* 0x000fc800078e0024 */
[----:B------:R-:W-:-:S04]  /*2640*/  IMAD R16, R16, R5, RZ ;  /* 0x0000000510107224 */ /* 0x000fc800078e02ff */
[----:B------:R-:W-:-:S05]  /*2650*/  IMAD R4, R4, R17, R16 ;  /* 0x0000001104047224 */ /* 0x000fca00078e0210 */
[----:B------:R-:W-:Y:S01]  /*2660*/  IADD3 R4, R37, R4, RZ ;  /* 0x0000000425047210 */ /* 0x000fe20007ffe0ff */
[----:B------:R-:W-:Y:S05]  /*2670*/  BRA `(.L_x_619) ;  /* 0x0000000000587947 */ /* 0x000fea0003800000 */
.L_x_618:
        /* <DEDUP_REMOVED lines=22> */
.L_x_619:
[----:B------:R-:W-:Y:S05]  /*27e0*/  BSYNC B0 ;  /* 0x0000000000007941 */ /* 0x000fea0003800000 */
.L_x_617:
        /* <DEDUP_REMOVED lines=38> */
[----:B------:R-:W-:Y:S05]  /*2a50*/  CALL.REL.NOINC `($__internal_12_$__cuda_sm20_div_s64) ;  /* 0x0000002400007944 */ /* 0x000fea0003c00000 */
        /* <DEDUP_REMOVED lines=12> */
.L_x_621:
        /* <DEDUP_REMOVED lines=23> */
.L_x_622:
[----:B------:R-:W-:Y:S05]  /*2c90*/  BSYNC B0 ;  /* 0x0000000000007941 */ /* 0x000fea0003800000 */
.L_x_620:
        /* <DEDUP_REMOVED lines=18> */
.L_x_624:
        /* <DEDUP_REMOVED lines=22> */
.L_x_625:
[----:B------:R-:W-:Y:S05]  /*2f20*/  BSYNC B0 ;  /* 0x0000000000007941 */ /* 0x000fea0003800000 */
.L_x_623:
        /* <DEDUP_REMOVED lines=20> */
.L_x_627:
        /* <DEDUP_REMOVED lines=23> */
.L_x_628:
[----:B------:R-:W-:Y:S05]  /*31e0*/  BSYNC B0 ;  /* 0x0000000000007941 */ /* 0x000fea0003800000 */
.L_x_626:
        /* <DEDUP_REMOVED lines=26> */
[----:B------:R-:W-:Y:S05]  /*3390*/  CALL.REL.NOINC `($__internal_12_$__cuda_sm20_div_s64) ;  /* 0x0000001800b07944 */ /* 0x000fea0003c00000 */
        /* <DEDUP_REMOVED lines=12> */
.L_x_630:
        /* <DEDUP_REMOVED lines=23> */
.L_x_631:
[----:B------:R-:W-:Y:S05]  /*35d0*/  BSYNC B0 ;  /* 0x0000000000007941 */ /* 0x000fea0003800000 */
.L_x_629:
        /* <DEDUP_REMOVED lines=29> */
.L_x_633:
        /* <DEDUP_REMOVED lines=23> */
.L_x_634:
[----:B------:R-:W-:Y:S05]  /*3920*/  BSYNC B0 ;  /* 0x0000000000007941 */ /* 0x000fea0003800000 */
.L_x_632:
        /* <DEDUP_REMOVED lines=21> */
.L_x_610:
[----:B------:R-:W-:Y:S02]  /*3a80*/  ULDC.64 UR4, c[0x0][0x2b0] ;  /* 0x0000ac0000047ab9 */ /* 0x000fe40000000a00 */
[----:B------:R-:W-:-:S04]  /*3a90*/  LEA R2, P0, R32, UR4, 0x2 ;  /* 0x0000000420027c11 */ /* 0x000fc8000f8010ff */
[----:B------:R-:W-:-:S05]  /*3aa0*/  LEA.HI.X R3, R32, UR5, R33, 0x2, P0 ;  /* 0x0000000520037c11 */ /* 0x000fca00080f1421 */
[----:B------:R0:W-:Y:S04]  /*3ab0*/  STG.E desc[UR8][R2.64], R27 ;  /* 0x0000001b02007986 */ /* 0x0001e8000c101908 */
.L_x_609:
[----:B------:R-:W-:Y:S05]  /*3ac0*/  BSYNC B1 ;  /* 0x0000000000017941 */ /* 0x000fea0003800000 */
.L_x_608:
[----:B------:R-:W2:Y:S01]  /*3ad0*/  S2R R31, SR_TID.X ;  /* 0x00000000001f7919 */ /* 0x000ea20000002100 */
[----:B------:R-:W3:Y:S01]  /*3ae0*/  LDC R15, c[0x0][0x3c4] ;  /* 0x0000f100ff0f7b82 */ /* 0x000ee20000000800 */
[----:B------:R-:W-:Y:S01]  /*3af0*/  BSSY B0, `(.L_x_635) ;  /* 0x0000013000007945 */ /* 0x000fe20003800000 */
[----:B--2---:R-:W-:-:S04]  /*3b00*/  SHF.R.S32.HI R12, RZ, 0x1f, R31 ;  /* 0x0000001fff0c7819 */ /* 0x004fc8000001141f */
[CC--:B------:R-:W-:Y:S02]  /*3b10*/  LEA.HI R6, R12.reuse, R31.reuse, RZ, 0x2 ;  /* 0x0000001f0c067211 */ /* 0x0c0fe400078f10ff */
[----:B------:R-:W-:Y:S02]  /*3b20*/  LEA.HI R12, R12, R31, RZ, 0x4 ;  /* 0x0000001f0c0c7211 */ /* 0x000fe400078f20ff */
[----:B------:R-:W-:Y:S02]  /*3b30*/  LOP3.LUT R6, R6, 0xfffffffc, RZ, 0xc0, !PT ;  /* 0xfffffffc06067812 */ /* 0x000fe400078ec0ff */
[----:B01----:R-:W-:-:S03]  /*3b40*/  LOP3.LUT R2, R12, 0x3ffffff0, RZ, 0xc0, !PT ;  /* 0x3ffffff00c027812 */ /* 0x003fc600078ec0ff */
[----:B------:R-:W-:-:S05]  /*3b50*/  IMAD.IADD R4, R31, 0x1, -R6 ;  /* 0x000000011f047824 */ /* 0x000fca00078e0a06 */
[----:B---3--:R-:W-:-:S04]  /*3b60*/  ISETP.GE.AND P0, PT, R4, R15, PT ;  /* 0x0000000f0400720c */ /* 0x008fc80003f06270 */
        /* <DEDUP_REMOVED lines=11> */
.L_x_636:
[----:B------:R-:W-:Y:S05]  /*3c20*/  BSYNC B0 ;  /* 0x0000000000007941 */ /* 0x000fea0003800000 */
.L_x_635:
[----:B------:R-:W-:Y:S01]  /*3c30*/  ISETP.GE.AND P0, PT, R15, 0x1, PT ;  /* 0x000000010f00780c */ /* 0x000fe20003f06270 */
[----:B------:R-:W-:Y:S01]  /*3c40*/  IMAD.IADD R31, R31, 0x1, -R2 ;  /* 0x000000011f1f7824 */ /* 0x000fe200078e0a02 */
[----:B------:R-:W-:Y:S01]  /*3c50*/  BAR.SYNC.DEFER_BLOCKING 0x0 ;  /* 0x0000000000007b1d */ /* 0x000fe20000010000 */
[----:B------:R-:W-:Y:S01]  /*3c60*/  IMAD.MOV.U32 R0, RZ, RZ, RZ ;  /* 0x000000ffff007224 */ /* 0x000fe200078e00ff */
[----:B------:R-:W-:Y:S02]  /*3c70*/  CS2R R2, SRZ ;  /* 0x0000000000027805 */ /* 0x000fe4000001ff00 */
[----:B0-----:R-:W-:Y:S02]  /*3c80*/  CS2R R4, SRZ ;  /* 0x0000000000047805 */ /* 0x001fe4000001ff00 */
[----:B------:R-:W-:Y:S02]  /*3c90*/  CS2R R6, SRZ ;  /* 0x0000000000067805 */ /* 0x000fe4000001ff00 */
[----:B------:R-:W-:-:S02]  /*3ca0*/  CS2R R8, SRZ ;  /* 0x0000000000087805 */ /* 0x000fc4000001ff00 */
        /* <DEDUP_REMOVED lines=38> */
.L_x_639:
        /* <DEDUP_REMOVED lines=77> */
.L_x_638:
        /* <DEDUP_REMOVED lines=46> */
.L_x_640:
        /* <DEDUP_REMOVED lines=9> */
.L_x_642:
[----:B------:R-:W-:Y:S05]  /*4750*/  BSYNC B0 ;  /* 0x0000000000007941 */ /* 0x000fea0003800000 */
.L_x_641:
        /* <DEDUP_REMOVED lines=12> */
.L_x_637:
        /* <DEDUP_REMOVED lines=100> */
        .weak           $__internal_12_$__cuda_sm20_div_s64
        .type           $__internal_12_$__cuda_sm20_div_s64,@function
        .size           $__internal_12_$__cuda_sm20_div_s64,(.L_x_4142 - $__internal_12_$__cuda_sm20_div_s64)
$__internal_12_$__cuda_sm20_div_s64:
        /* <DEDUP_REMOVED lines=83> */
[----:B------:R-:W-:Y:S06]  /*5390*/  RET.REL.NODEC R38 `(_ZN5flash32flash_fwd_splitkv_combine_kernelI23Flash_fwd_kernel_traitsILi192ELi64ELi64ELi4ELb0ELb0EN7cutlass6half_tE19Flash_kernel_traitsILi192ELi64ELi64ELi4ES3_EELi8ELi2ELb1EEEvNS_16Flash_fwd_paramsE) ;  /* 0xffffffac26187950 */ /* 0x000fec0003c3ffff */
.L_x_643:
        /* <DEDUP_REMOVED lines=14> */
.L_x_4142:


//--------------------- .text._ZN5flash32flash_fwd_splitkv_combine_kernelI23Flash_fwd_kernel_traitsILi192ELi64ELi64ELi4ELb0ELb0EN7cutlass6half_tE19Flash_kernel_traitsILi192ELi64ELi64ELi4ES3_EELi8ELi1ELb1EEEvNS_16Flash_fwd_paramsE --------------------------
	.section	.text._ZN5flash32flash_fwd_splitkv_combine_kernelI23Flash_fwd_kernel_traitsILi192ELi64ELi64ELi4ELb0ELb0EN7cutlass6half_tE19Flash_kernel_traitsILi192ELi64ELi64ELi4ES3_EELi8ELi1ELb1EEEvNS_16Flash_fwd_paramsE,"ax",@progbits
	.align	128
        .global         _ZN5flash32flash_fwd_splitkv_combine_kernelI23Flash_fwd_kernel_traitsILi192ELi64ELi64ELi4ELb0ELb0EN7cutlass6half_tE19Flash_kernel_traitsILi192ELi64ELi64ELi4ES3_EELi8ELi1ELb1EEEvNS_16Flash_fwd_paramsE
        .type           _ZN5flash32flash_fwd_splitkv_combine_kernelI23Flash_fwd_kernel_traitsILi192ELi64ELi64ELi4ELb0ELb0EN7cutlass6half_tE19Flash_kernel_traitsILi192ELi64ELi64ELi4ES3_EELi8ELi1ELb1EEEvNS_16Flash_fwd_paramsE,@function
        .size           _ZN5flash32flash_fwd_splitkv_combine_kernelI23Flash_fwd_kernel_traitsILi192ELi64ELi64ELi4ELb0ELb0EN7cutlass6half_tE19Flash_kernel_traitsILi192ELi64ELi64ELi4ES3_EELi8ELi1ELb1EEEvNS_16Flash_fwd_paramsE,(.L_x_4143 - _ZN5flash32flash_fwd_splitkv_combine_kernelI23Flash_fwd_kernel_traitsILi192ELi64ELi64ELi4ELb0ELb0EN7cutlass6half_tE19Flash_kernel_traitsILi192ELi64ELi64ELi4ES3_EELi8ELi1ELb1EEEvNS_16Flash_fwd_paramsE)
        .other          _ZN5flash32flash_fwd_splitkv_combine_kernelI23Flash_fwd_kernel_traitsILi192ELi64ELi64ELi4ELb0ELb0EN7cutlass6half_tE19Flash_kernel_traitsILi192ELi64ELi64ELi4ES3_EELi8ELi1ELb1EEEvNS_16Flash_fwd_paramsE,@"STO_CUDA_ENTRY STV_DEFAULT"
_ZN5flash32flash_fwd_splitkv_combine_kernelI23Flash_fwd_kernel_traitsILi192ELi64ELi64ELi4ELb0ELb0EN7cutlass6half_tE19Flash_kernel_traitsILi192ELi64ELi64ELi4ES3_EELi8ELi1ELb1EEEvNS_16Flash_fwd_paramsE:
.text._ZN5flash32flash_fwd_splitkv_combine_kernelI23Flash_fwd_kernel_traitsILi192ELi64ELi64ELi4ELb0ELb0EN7cutlass6half_tE19Flash_kernel_traitsILi192ELi64ELi64ELi4ES3_EELi8ELi1ELb1EEEvNS_16Flash_fwd_paramsE:
        /* <DEDUP_REMOVED lines=23> */
[----:B------:R-:W-:Y:S05]  /*0170*/  CALL.REL.NOINC `($__internal_13_$__cuda_sm20_div_s64) ;  /* 0x0000004c00487944 */ /* 0x000fea0003c00000 */
[----:B------:R-:W-:Y:S05]  /*0180*/  BRA `(.L_x_645) ;  /* 0x00000000004c7947 */ /* 0x000fea0003800000 */
.L_x_644:
        /* <DEDUP_REMOVED lines=19> */
.L_x_645:
        /* <DEDUP_REMOVED lines=10> */
[----:B------:R-:W-:Y:S01]  /*0360*/  MOV R21, R19 ;  /* 0x0000001300157202 */ /* 0x000fe20000000f00 */
[----:B------:R-:W-:Y:S01]  /*0370*/  IMAD.MOV.U32 R22, RZ, RZ, R7 ;  /* 0x000000ffff167224 */ /* 0x000fe200078e0007 */
[----:B------:R-:W-:Y:S02]  /*0380*/  MOV R20, 0x3a0 ;  /* 0x000003a000147802 */ /* 0x000fe40000000f00 */
[----:B------:R-:W-:Y:S05]  /*0390*/  CALL.REL.NOINC `($__internal_13_$__cuda_sm20_div_s64) ;  /* 0x0000004800c07944 */ /* 0x000fea0003c00000 */
[----:B------:R-:W-:Y:S02]  /*03a0*/  MOV R26, R18 ;  /* 0x00000012001a7202 */ /* 0x000fe40000000f00 */
[----:B------:R-:W-:Y:S01]  /*03b0*/  MOV R27, R19 ;  /* 0x00000013001b7202 */ /* 0x000fe20000000f00 */
[----:B------:R-:W-:Y:S05]  /*03c0*/  BRA `(.L_x_648) ;  /* 0x00000000004c7947 */ /* 0x000fea0003800000 */
.L_x_647:
        /* <DEDUP_REMOVED lines=19> */
.L_x_648:
[----:B------:R-:W-:Y:S05]  /*0500*/  BSYNC B0 ;  /* 0x0000000000007941 */ /* 0x000fea0003800000 */
.L_x_646:
[----:B------:R-:W0:Y:S01]  /*0510*/  LDC R8, c[0x0][0x2c4] ;  /* 0x0000b100ff087b82 */ /* 0x000e220000000800 */
[----:B------:R-:W-:Y:S01]  /*0520*/  BSSY B0, `(.L_x_649) ;  /* 0x000003c000007945 */ /* 0x000fe20003800000 */
[----:B0-----:R-:W-:-:S04]  /*0530*/  IABS R11, R8 ;  /* 0x00000008000b7213 */ /* 0x001fc80000000000 */
[----:B------:R-:W0:Y:S01]  /*0540*/  I2F.RP R14, R11 ;  /* 0x0000000b000e7306 */ /* 0x000e220000209400 */
[----:B------:R-:W-:-:S07]  /*0550*/  IADD3 R0, R11, -0x1, R8 ;  /* 0xffffffff0b007810 */ /* 0x000fce0007ffe008 */
[----:B0-----:R-:W0:Y:S02]  /*0560*/  MUFU.RCP R12, R14 ;  /* 0x0000000e000c7308 */ /* 0x001e240000001000 */
[----:B0-----:R-:W-:-:S06]  /*0570*/  VIADD R12, R12, 0xffffffe ;  /* 0x0ffffffe0c0c7836 */ /* 0x001fcc0000000000 */
[----:B------:R-:W0:Y:S02]  /*0580*/  F2I.FTZ.U32.TRUNC.NTZ R13, R12 ;  /* 0x0000000c000d7305 */ /* 0x000e24000021f000 */
[----:B0-----:R-:W-:Y:S02]  /*0590*/  IMAD.MOV R2, RZ, RZ, -R13 ;  /* 0x000000ffff027224 */ /* 0x001fe400078e0a0d */
[----:B------:R-:W-:Y:S02]  /*05a0*/  IMAD.MOV.U32 R12, RZ, RZ, RZ ;  /* 0x000000ffff0c7224 */ /* 0x000fe400078e00ff */
        /* <DEDUP_REMOVED lines=32> */
.L_x_650:
[----:B------:R-:W0:Y:S01]  /*07b0*/  I2F.U32.RP R4, R16 ;  /* 0x0000001000047306 */ /* 0x000e220000209000 */
[----:B------:R-:W-:Y:S01]  /*07c0*/  HFMA2.MMA R8, -RZ, RZ, 0, 0 ;  /* 0x00000000ff087435 */ /* 0x000fe200000001ff */
[----:B------:R-:W-:Y:S02]  /*07d0*/  ISETP.NE.U32.AND P0, PT, R16, RZ, PT ;  /* 0x000000ff1000720c */ /* 0x000fe40003f05070 */
[----:B------:R-:W-:-:S04]  /*07e0*/  MOV R19, RZ ;  /* 0x000000ff00137202 */ /* 0x000fc80000000f00 */
        /* <DEDUP_REMOVED lines=15> */
.L_x_651:
[----:B------:R-:W-:Y:S05]  /*08e0*/  BSYNC B0 ;  /* 0x0000000000007941 */ /* 0x000fea0003800000 */
.L_x_649:
        /* <DEDUP_REMOVED lines=72> */
[----:B------:R-:W-:Y:S05]  /*0d70*/  CALL.REL.NOINC `($__internal_13_$__cuda_sm20_div_s64) ;  /* 0x0000004000487944 */ /* 0x000fea0003c00000 */
[----:B------:R-:W-:Y:S02]  /*0d80*/  MOV R32, R18 ;  /* 0x0000001200207202 */ /* 0x000fe40000000f00 */
[----:B------:R-:W-:Y:S01]  /*0d90*/  MOV R33, R19 ;  /* 0x0000001300217202 */ /* 0x000fe20000000f00 */
[----:B------:R-:W-:Y:S05]  /*0da0*/  BRA `(.L_x_654) ;  /* 0x00000000004c7947 */ /* 0x000fea0003800000 */
.L_x_653:
        /* <DEDUP_REMOVED lines=19> */
.L_x_654:
[----:B------:R-:W-:Y:S05]  /*0ee0*/  BSYNC B0 ;  /* 0x0000000000007941 */ /* 0x000fea0003800000 */
.L_x_652:
[-C--:B------:R-:W-:Y:S01]  /*0ef0*/  IABS R11, R0.reuse ;  /* 0x00000000000b7213 */ /* 0x080fe20000000000 */
[----:B------:R-:W0:Y:S01]  /*0f00*/  LDC R8, c[0x0][0x2c4] ;  /* 0x0000b100ff087b82 */ /* 0x000e220000000800 */
[----:B------:R-:W-:Y:S01]  /*0f10*/  IABS R4, R0 ;  /* 0x0000000000047213 */ /* 0x000fe20000000000 */
[----:B------:R-:W-:Y:S01]  /*0f20*/  BSSY B0, `(.L_x_655) ;  /* 0x000003c000007945 */ /* 0x000fe20003800000 */
[----:B------:R-:W1:Y:S03]  /*0f30*/  I2F.RP R12, R11 ;  /* 0x0000000b000c7306 */ /* 0x000e660000209400 */
[----:B------:R-:W-:-:S05]  /*0f40*/  IMAD.MOV R4, RZ, RZ, -R4 ;  /* 0x000000ffff047224 */ /* 0x000fca00078e0a04 */
[----:B-1----:R-:W1:Y:S01]  /*0f50*/  MUFU.RCP R18, R12 ;  /* 0x0000000c00127308 */ /* 0x002e620000001000 */
[----:B0-----:R-:W-:-:S04]  /*0f60*/  IADD3 R8, R11, -0x1, R8 ;  /* 0xffffffff0b087810 */ /* 0x001fc80007ffe008 */
[----:B------:R-:W-:Y:S01]  /*0f70*/  IABS R9, R8 ;  /* 0x0000000800097213 */ /* 0x000fe20000000000 */
[----:B-1----:R-:W-:-:S04]  /*0f80*/  VIADD R18, R18, 0xffffffe ;  /* 0x0ffffffe12127836 */ /* 0x002fc80000000000 */
        /* <DEDUP_REMOVED lines=34> */
.L_x_656:
        /* <DEDUP_REMOVED lines=19> */
.L_x_657:
[----:B------:R-:W-:Y:S05]  /*12e0*/  BSYNC B0 ;  /* 0x0000000000007941 */ /* 0x000fea0003800000 */
.L_x_655:
[----:B------:R-:W0:Y:S01]  /*12f0*/  LDC R9, c[0x0][0x2c4] ;  /* 0x0000b100ff097b82 */ /* 0x000e220000000800 */
[----:B------:R-:W-:Y:S01]  /*1300*/  IMAD.MOV.U32 R18, RZ, RZ, RZ ;  /* 0x000000ffff127224 */ /* 0x000fe200078e00ff */
        /* <DEDUP_REMOVED lines=15> */
[----:B------:R-:W-:-:S03]  /*1400*/  ISETP.GE.AND P1, PT, R8, RZ, PT ;  /* 0x000000ff0800720c */ /* 0x000fc60003f26270 */
        /* <DEDUP_REMOVED lines=9> */
[----:B------:R-:W-:Y:S02]  /*14a0*/  SHF.R.S32.HI R4, RZ, 0x1f, R0 ;  /* 0x0000001fff047819 */ /* 0x000fe40000011400 */
[----:B------:R-:W-:-:S03]  /*14b0*/  LEA.HI.SX32 R19, R0, 0x1, 0x1 ;  /* 0x0000000100137811 */ /* 0x000fc600078f0aff */
[----:B------:R-:W-:Y:S02]  /*14c0*/  @!P3 IMAD.MOV R19, RZ, RZ, R4 ;  /* 0x000000ffff13b224 */ /* 0x000fe400078e0204 */
[----:B------:R-:W1:Y:S01]  /*14d0*/  LDC R4, c[0x0][0x270] ;  /* 0x00009c00ff047b82 */ /* 0x000e620000000800 */
[----:B0-----:R-:W-:-:S03]  /*14e0*/  SHF.R.S32.HI R10, RZ, 0x1f, R17 ;  /* 0x0000001fff0a7819 */ /* 0x001fc60000011411 */
        /* <DEDUP_REMOVED lines=8> */
[----:B------:R-:W-:-:S03]  /*1570*/  ISETP.GE.AND P0, PT, R26, UR5, PT ;  /* 0x000000051a007c0c */ /* 0x000fc6000bf06270 */
[----:B------:R-:W0:Y:S01]  /*1580*/  @!P2 S2R R19, SR_CgaCtaId ;  /* 0x000000000013a919 */ /* 0x000e220000008800 */
[----:B------:R-:W-:Y:S01]  /*1590*/  IABS R24, R0 ;  /* 0x0000000000187213 */ /* 0x000fe20000000000 */
[----:B------:R-:W-:Y:S01]  /*15a0*/  IMAD.IADD R27, R17, 0x1, -R10 ;  /* 0x00000001111b7824 */ /* 0x000fe200078e0a0a */
[----:B------:R-:W-:Y:S02]  /*15b0*/  @!P2 MOV R18, 0x400 ;  /* 0x000004000012a802 */ /* 0x000fe40000000f00 */
[----:B------:R-:W2:Y:S01]  /*15c0*/  I2F.RP R23, R24 ;  /* 0x0000001800177306 */ /* 0x000ea20000209400 */
[----:B-1----:R-:W-:-:S07]  /*15d0*/  IABS R22, R4 ;  /* 0x0000000400167213 */ /* 0x002fce0000000000 */
[----:B------:R-:W-:Y:S08]  /*15e0*/  I2F.U32.RP R8, R22 ;  /* 0x0000001600087306 */ /* 0x000ff00000209000 */
[----:B--2---:R-:W1:Y:S01]  /*15f0*/  MUFU.RCP R30, R23 ;  /* 0x00000017001e7308 */ /* 0x004e620000001000 */
[----:B0-----:R-:W-:-:S05]  /*1600*/  @!P2 LEA R19, R19, R18, 0x18 ;  /* 0x000000121313a211 */ /* 0x001fca00078ec0ff */
[----:B------:R-:W-:Y:S02]  /*1610*/  @!P2 IMAD R18, R26, 0x24, R19 ;  /* 0x000000241a12a824 */ /* 0x000fe400078e0213 */
[----:B-1----:R-:W-:Y:S02]  /*1620*/  VIADD R30, R30, 0xffffffe ;  /* 0x0ffffffe1e1e7836 */ /* 0x002fe40000000000 */
[----:B------:R-:W-:Y:S02]  /*1630*/  @!P2 IMAD R18, R27, 0x4, R18 ;  /* 0x000000041b12a824 */ /* 0x000fe400078e0212 */
[----:B------:R0:W1:Y:S01]  /*1640*/  F2I.FTZ.U32.TRUNC.NTZ R31, R30 ;  /* 0x0000001e001f7305 */ /* 0x000062000021f000 */
        /* <DEDUP_REMOVED lines=19> */
.L_x_659:
[----:B------:R-:W-:Y:S05]  /*1780*/  BSYNC B0 ;  /* 0x0000000000007941 */ /* 0x000fea0003800000 */
.L_x_658:
[----:B-----5:R3:W-:Y:S01]  /*1790*/  @!P2 STS [R18], R25 ;  /* 0x000000191200a388 */ /* 0x0207e20000000800 */
[----:B------:R-:W-:Y:S01]  /*17a0*/  BSSY B0, `(.L_x_660) ;  /* 0x000000f000007945 */ /* 0x000fe20003800000 */
[----:B--2---:R-:W-:Y:S01]  /*17b0*/  MOV R27, 0xff800000 ;  /* 0xff800000001b7802 */ /* 0x004fe20000000f00 */
[----:B------:R-:W-:Y:S06]  /*17c0*/  BAR.SYNC.DEFER_BLOCKING 0x0 ;  /* 0x0000000000007b1d */ /* 0x000fec0000010000 */
[----:B------:R-:W-:Y:S05]  /*17d0*/  @P2 BRA `(.L_x_661) ;  /* 0x00000000002c2947 */ /* 0x000fea0003800000 */
[----:B------:R-:W2:Y:S01]  /*17e0*/  S2R R10, SR_CgaCtaId ;  /* 0x00000000000a7919 */ /* 0x000ea20000008800 */
[----:B---3--:R-:W-:Y:S02]  /*17f0*/  LEA.HI R25, R17, R17, RZ, 0x1 ;  /* 0x0000001111197211 */ /* 0x008fe400078f08ff */
[----:B------:R-:W-:Y:S02]  /*1800*/  MOV R19, 0x400 ;  /* 0x0000040000137802 */ /* 0x000fe40000000f00 */
[C---:B------:R-:W-:Y:S01]  /*1810*/  LOP3.LUT R18, R25.reuse, 0xfffffffe, RZ, 0xc0, !PT ;  /* 0xfffffffe19127812 */ /* 0x040fe200078ec0ff */
[----:B------:R-:W-:-:S05]  /*1820*/  IMAD.SHL.U32 R25, R25, 0x2, RZ ;  /* 0x0000000219197824 */ /* 0x000fca00078e00ff */
[----:B------:R-:W-:Y:S02]  /*1830*/  LOP3.LUT R25, R25, 0xfffffffc, RZ, 0xc0, !PT ;  /* 0xfffffffc19197812 */ /* 0x000fe400078ec0ff */
[----:B--2---:R-:W-:Y:S01]  /*1840*/  LEA R10, R10, R19, 0x18 ;  /* 0x000000130a0a7211 */ /* 0x004fe200078ec0ff */
[----:B------:R-:W-:-:S04]  /*1850*/  IMAD.IADD R19, R17, 0x1, -R18 ;  /* 0x0000000111137824 */ /* 0x000fc800078e0a12 */
[----:B------:R-:W-:-:S04]  /*1860*/  IMAD R10, R19, 0x24, R10 ;  /* 0x00000024130a7824 */ /* 0x000fc800078e020a */
[----:B------:R-:W-:-:S05]  /*1870*/  IMAD.IADD R10, R10, 0x1, R25 ;  /* 0x000000010a0a7824 */ /* 0x000fca00078e0219 */
[----:B------:R2:W4:Y:S02]  /*1880*/  LDS R27, [R10] ;  /* 0x000000000a1b7984 */ /* 0x0005240000000800 */
.L_x_661:
[----:B------:R-:W-:Y:S05]  /*1890*/  BSYNC B0 ;  /* 0x0000000000007941 */ /* 0x000fea0003800000 */
.L_x_660:
[----:B---34-:R-:W3:Y:S01]  /*18a0*/  SHFL.BFLY PT, R18, R27, 0x1, 0x1f ;  /* 0x0c201f001b127f89 */ /* 0x018ee200000e0000 */
[----:B------:R-:W4:Y:S01]  /*18b0*/  MUFU.RCP R8, R8 ;  /* 0x0000000800087308 */ /* 0x000f220000001000 */
[----:B-12---:R-:W-:Y:S01]  /*18c0*/  IMAD.MOV R10, RZ, RZ, -R31 ;  /* 0x000000ffff0a7224 */ /* 0x006fe200078e0a1f */
[----:B------:R-:W-:Y:S01]  /*18d0*/  IABS R25, R0 ;  /* 0x0000000000197213 */ /* 0x000fe20000000000 */
[----:B0-----:R-:W-:Y:S01]  /*18e0*/  IMAD.MOV.U32 R30, RZ, RZ, RZ ;  /* 0x000000ffff1e7224 */ /* 0x001fe200078e00ff */
[----:B------:R-:W-:Y:S01]  /*18f0*/  IABS R35, R4 ;  /* 0x0000000400237213 */ /* 0x000fe20000000000 */
[----:B------:R-:W-:Y:S01]  /*1900*/  IMAD R19, R10, R24, RZ ;  /* 0x000000180a137224 */ /* 0x000fe200078e02ff */
[----:B------:R-:W-:Y:S01]  /*1910*/  IABS R10, R23 ;  /* 0x00000017000a7213 */ /* 0x000fe20000000000 */
[----:B------:R-:W-:Y:S01]  /*1920*/  IMAD.MOV R25, RZ, RZ, -R25 ;  /* 0x000000ffff197224 */ /* 0x000fe200078e0a19 */
[----:B------:R-:W-:Y:S01]  /*1930*/  IABS R29, R7 ;  /* 0x00000007001d7213 */ /* 0x000fe20000000000 */
[----:B------:R-:W-:Y:S01]  /*1940*/  IMAD.HI.U32 R19, R31, R19, R30 ;  /* 0x000000131f137227 */ /* 0x000fe200078e001e */
[----:B------:R-:W-:Y:S01]  /*1950*/  ISETP.NE.AND P4, PT, R0, RZ, PT ;  /* 0x000000ff0000720c */ /* 0x000fe20003f85270 */
[----:B------:R-:W-:Y:S01]  /*1960*/  BSSY B1, `(.L_x_662) ;  /* 0x0000218000017945 */ /* 0x000fe20003800000 */
[----:B------:R-:W-:Y:S01]  /*1970*/  ISETP.GT.AND P3, PT, R2, RZ, PT ;  /* 0x000000ff0200720c */ /* 0x000fe20003f64270 */
[----:B------:R-:W-:Y:S01]  /*1980*/  IMAD.MOV R35, RZ, RZ, -R35 ;  /* 0x000000ffff237224 */ /* 0x000fe200078e0a23 */
[----:B------:R-:W-:Y:S01]  /*1990*/  LOP3.LUT R7, R7, R4, RZ, 0x3c, !PT ;  /* 0x0000000407077212 */ /* 0x000fe200078e3cff */
[----:B------:R-:W-:-:S04]  /*19a0*/  IMAD.HI.U32 R19, R19, R10, RZ ;  /* 0x0000000a13137227 */ /* 0x000fc800078e00ff */
[----:B----4-:R-:W-:Y:S02]  /*19b0*/  VIADD R36, R8, 0xffffffe ;  /* 0x0ffffffe08247836 */ /* 0x010fe40000000000 */
[----:B------:R-:W-:Y:S01]  /*19c0*/  IMAD R25, R19, R25, R10 ;  /* 0x0000001913197224 */ /* 0x000fe200078e020a */
[----:B---3--:R-:W-:Y:S01]  /*19d0*/  FMNMX.FTZ R18, R18, R27, !PT ;  /* 0x0000001b12127209 */ /* 0x008fe20007810000 */
[----:B------:R-:W0:Y:S03]  /*19e0*/  F2I.FTZ.U32.TRUNC.NTZ R37, R36 ;  /* 0x0000002400257305 */ /* 0x000e26000021f000 */
[----:B------:R-:W-:Y:S02]  /*19f0*/  ISETP.GT.U32.AND P1, PT, R24, R25, PT ;  /* 0x000000191800720c */ /* 0x000fe40003f24070 */
[----:B------:R-:W-:-:S04]  /*1a00*/  FSETP.NEU.FTZ.AND P0, PT, R18, -INF , PT ;  /* 0xff8000001200780b */ /* 0x000fc80003f1d000 */
[----:B------:R-:W-:Y:S02]  /*1a10*/  FSEL R8, R18, RZ, P0 ;  /* 0x000000ff12087208 */ /* 0x000fe40000000000 */
[----:B------:R-:W-:-:S03]  /*1a20*/  LOP3.LUT R18, R23, R24, RZ, 0x3c, !PT ;  /* 0x0000001817127212 */ /* 0x000fc600078e3cff */
[----:B------:R-:W-:Y:S01]  /*1a30*/  FADD.FTZ R26, -R8, R27 ;  /* 0x0000001b081a7221 */ /* 0x000fe20000010100 */
[----:B------:R-:W-:Y:S01]  /*1a40*/  ISETP.GE.AND P2, PT, R18, RZ, PT ;  /* 0x000000ff1200720c */ /* 0x000fe20003f46270 */
[--C-:B0-----:R-:W-:Y:S01]  /*1a50*/  IMAD.MOV R31, RZ, RZ, -R37.reuse ;  /* 0x000000ffff1f7224 */ /* 0x101fe200078e0a25 */
[----:B------:R-:W-:Y:S01]  /*1a60*/  LEA.HI.SX32 R18, R2, 0x1, 0x1 ;  /* 0x0000000102127811 */ /* 0x000fe200078f0aff */
[----:B------:R-:W-:Y:S01]  /*1a70*/  FMUL.FTZ R26, R26, 1.4426950216293334961 ;  /* 0x3fb8aa3b1a1a7820 */ /* 0x000fe20000410000 */
[----:B------:R-:W-:Y:S02]  /*1a80*/  IMAD.MOV.U32 R36, RZ, RZ, RZ ;  /* 0x000000ffff247224 */ /* 0x000fe400078e00ff */
[----:B------:R-:W-:Y:S01]  /*1a90*/  IMAD R34, R31, R22, RZ ;  /* 0x000000161f227224 */ /* 0x000fe200078e02ff */
[----:B------:R-:W-:Y:S01]  /*1aa0*/  SHF.R.S32.HI R31, RZ, 0x1f, R2 ;  /* 0x0000001fff1f7819 */ /* 0x000fe20000011402 */
[----:B------:R-:W-:Y:S01]  /*1ab0*/  @!P1 IMAD.IADD R25, R25, 0x1, -R24 ;  /* 0x0000000119199824 */ /* 0x000fe200078e0a18 */
[----:B------:R-:W0:Y:S01]  /*1ac0*/  MUFU.EX2 R26, R26 ;  /* 0x0000001a001a7308 */ /* 0x000e220000000800 */
[----:B------:R-:W-:-:S03]  /*1ad0*/  IMAD.HI.U32 R34, R37, R34, R36 ;  /* 0x0000002225227227 */ /* 0x000fc600078e0024 */
[----:B------:R-:W-:Y:S01]  /*1ae0*/  ISETP.GE.U32.AND P0, PT, R25, R24, PT ;  /* 0x000000181900720c */ /* 0x000fe20003f06070 */
[----:B------:R-:W-:Y:S02]  /*1af0*/  @!P1 VIADD R19, R19, 0x1 ;  /* 0x0000000113139836 */ /* 0x000fe40000000000 */
[----:B------:R-:W-:-:S04]  /*1b00*/  IMAD.HI.U32 R30, R34, R29, RZ ;  /* 0x0000001d221e7227 */ /* 0x000fc800078e00ff */
[----:B------:R-:W-:-:S04]  /*1b10*/  IMAD.HI.U32 R34, R34, R10, RZ ;  /* 0x0000000a22227227 */ /* 0x000fc800078e00ff */
[-C--:B------:R-:W-:Y:S01]  /*1b20*/  IMAD R29, R30, R35.reuse, R29 ;  /* 0x000000231e1d7224 */ /* 0x080fe200078e021d */
[----:B0-----:R-:W0:Y:S01]  /*1b30*/  SHFL.BFLY PT, R25, R26, 0x1, 0x1f ;  /* 0x0c201f001a197f89 */ /* 0x001e2200000e0000 */
[----:B------:R-:W-:Y:S02]  /*1b40*/  IMAD R35, R34, R35, R10 ;  /* 0x0000002322237224 */ /* 0x000fe400078e020a */
[----:B------:R-:W-:Y:S01]  /*1b50*/  @P0 VIADD R19, R19, 0x1 ;  /* 0x0000000113130836 */ /* 0x000fe20000000000 */
[C---:B------:R-:W-:Y:S01]  /*1b60*/  ISETP.GT.U32.AND P1, PT, R22.reuse, R29, PT ;  /* 0x0000001d1600720c */ /* 0x040fe20003f24070 */
[----:B------:R-:W1:Y:S01]  /*1b70*/  LDC.U8 R10, c[0x0][0x3d9] ;  /* 0x0000f640ff0a7b82 */ /* 0x000e620000000000 */
[----:B------:R-:W-:Y:S01]  /*1b80*/  ISETP.GT.U32.AND P0, PT, R22, R35, PT ;  /* 0x000000231600720c */ /* 0x000fe20003f04070 */
[----:B------:R-:W-:Y:S01]  /*1b90*/  @!P2 IMAD.MOV R19, RZ, RZ, -R19 ;  /* 0x000000ffff13a224 */ /* 0x000fe200078e0a13 */
[----:B------:R-:W-:Y:S01]  /*1ba0*/  @!P4 LOP3.LUT R19, RZ, R24, RZ, 0x33, !PT ;  /* 0x00000018ff13c212 */ /* 0x000fe200078e33ff */
[----:B------:R-:W-:Y:S01]  /*1bb0*/  @!P3 IMAD.MOV R18, RZ, RZ, R31 ;  /* 0x000000ffff12b224 */ /* 0x000fe200078e021f */
[----:B------:R-:W-:-:S02]  /*1bc0*/  LOP3.LUT R24, R23, R4, RZ, 0x3c, !PT ;  /* 0x0000000417187212 */ /* 0x000fc400078e3cff */
[----:B------:R-:W-:Y:S02]  /*1bd0*/  ISETP.GT.AND P4, PT, R0, RZ, PT ;  /* 0x000000ff0000720c */ /* 0x000fe40003f84270 */
[----:B------:R-:W-:Y:S02]  /*1be0*/  ISETP.GE.AND P2, PT, R7, RZ, PT ;  /* 0x000000ff0700720c */ /* 0x000fe40003f46270 */
[----:B------:R-:W-:Y:S01]  /*1bf0*/  ISETP.GE.AND P3, PT, R24, RZ, PT ;  /* 0x000000ff1800720c */ /* 0x000fe20003f66270 */
[----:B------:R-:W-:Y:S01]  /*1c00*/  @!P1 IMAD.IADD R29, R29, 0x1, -R22 ;  /* 0x000000011d1d9824 */ /* 0x000fe200078e0a16 */
[----:B------:R-:W-:Y:S01]  /*1c10*/  SHF.R.S32.HI R23, RZ, 0x1f, R0 ;  /* 0x0000001fff177819 */ /* 0x000fe20000011400 */
[----:B------:R-:W-:Y:S01]  /*1c20*/  @!P0 IMAD.IADD R35, R35, 0x1, -R22 ;  /* 0x0000000123238824 */ /* 0x000fe200078e0a16 */
[----:B------:R-:W-:Y:S01]  /*1c30*/  LEA.HI.SX32 R7, R0, 0x1, 0x1 ;  /* 0x0000000100077811 */ /* 0x000fe200078f0aff */
[----:B------:R-:W-:Y:S01]  /*1c40*/  @!P1 VIADD R30, R30, 0x1 ;  /* 0x000000011e1e9836 */ /* 0x000fe20000000000 */
[----:B------:R-:W-:Y:S01]  /*1c50*/  ISETP.GE.U32.AND P5, PT, R29, R22, PT ;  /* 0x000000161d00720c */ /* 0x000fe20003fa6070 */
[----:B------:R-:W-:-:S02]  /*1c60*/  @!P0 VIADD R34, R34, 0x1 ;  /* 0x0000000122228836 */ /* 0x000fc40000000000 */
[----:B0-----:R-:W-:Y:S01]  /*1c70*/  FADD.FTZ R25, R26, R25 ;  /* 0x000000191a197221 */ /* 0x001fe20000010000 */
[----:B------:R-:W-:Y:S01]  /*1c80*/  ISETP.GE.U32.AND P6, PT, R35, R22, PT ;  /* 0x000000162300720c */ /* 0x000fe20003fc6070 */
[----:B------:R-:W-:Y:S01]  /*1c90*/  @!P4 IMAD.MOV R7, RZ, RZ, R23 ;  /* 0x000000ffff07c224 */ /* 0x000fe200078e0217 */
[----:B------:R-:W-:Y:S01]  /*1ca0*/  LOP3.LUT R22, R17, 0x1, RZ, 0xc0, !PT ;  /* 0x0000000111167812 */ /* 0x000fe200078ec0ff */
[----:B------:R-:W-:Y:S01]  /*1cb0*/  IMAD.MOV.U32 R26, RZ, RZ, 0x7f800000 ;  /* 0x7f800000ff1a7424 */ /* 0x000fe200078e00ff */
[----:B------:R-:W-:Y:S02]  /*1cc0*/  FSETP.NE.FTZ.AND P1, PT, R25, RZ, PT ;  /* 0x000000ff1900720b */ /* 0x000fe40003f35000 */
[----:B------:R-:W-:Y:S02]  /*1cd0*/  ISETP.NE.U32.AND P0, PT, R22, 0x1, PT ;  /* 0x000000011600780c */ /* 0x000fe40003f05070 */
[----:B-1----:R-:W-:Y:S01]  /*1ce0*/  ISETP.NE.AND P4, PT, R10, RZ, PT ;  /* 0x000000ff0a00720c */ /* 0x002fe20003f85270 */
[----:B------:R-:W-:Y:S01]  /*1cf0*/  @P5 VIADD R30, R30, 0x1 ;  /* 0x000000011e1e5836 */ /* 0x000fe20000000000 */
[----:B------:R-:W-:-:S03]  /*1d00*/  ISETP.GT.OR P0, PT, R17, 0xf, !P0 ;  /* 0x0000000f1100780c */ /* 0x000fc60004704670 */
[----:B------:R-:W-:Y:S01]  /*1d10*/  @P6 VIADD R34, R34, 0x1 ;  /* 0x0000000122226836 */ /* 0x000fe20000000000 */
[----:B------:R-:W-:Y:S01]  /*1d20*/  ISETP.NE.AND P5, PT, R4, RZ, PT ;  /* 0x000000ff0400720c */ /* 0x000fe20003fa5270 */
[----:B------:R-:W-:Y:S01]  /*1d30*/  @!P2 IMAD.MOV R30, RZ, RZ, -R30 ;  /* 0x000000ffff1ea224 */ /* 0x000fe200078e0a1e */
[----:B------:R-:W-:Y:S01]  /*1d40*/  LOP3.LUT R23, RZ, R4, RZ, 0x33, !PT ;  /* 0x00000004ff177212 */ /* 0x000fe200078e33ff */
[----:B------:R-:W0:Y:S01]  /*1d50*/  @P1 MUFU.LG2 R25, R25 ;  /* 0x0000001900191308 */ /* 0x000e220000000c00 */
[----:B------:R-:W-:Y:S01]  /*1d60*/  @!P3 IMAD.MOV R34, RZ, RZ, -R34 ;  /* 0x000000ffff22b224 */ /* 0x000fe200078e0a22 */
[----:B------:R-:W-:Y:S02]  /*1d70*/  SEL R22, R9, 0x1, !P4 ;  /* 0x0000000109167807 */ /* 0x000fe40006000000 */
[C---:B------:R-:W-:Y:S02]  /*1d80*/  SEL R29, R23.reuse, R30, !P5 ;  /* 0x0000001e171d7207 */ /* 0x040fe40006800000 */
[----:B------:R-:W-:-:S02]  /*1d90*/  SEL R31, R23, R34, !P5 ;  /* 0x00000022171f7207 */ /* 0x000fc40006800000 */
[----:B------:R-:W-:Y:S01]  /*1da0*/  ISETP.LT.U32.AND P2, PT, R20, R19, PT ;  /* 0x000000131400720c */ /* 0x000fe20003f41070 */
[-C--:B------:R-:W-:Y:S01]  /*1db0*/  IMAD R23, R29, R22.reuse, RZ ;  /* 0x000000161d177224 */ /* 0x080fe200078e02ff */
[----:B------:R-:W-:Y:S01]  /*1dc0*/  SHF.R.S32.HI R9, RZ, 0x1f, R19 ;  /* 0x0000001fff097819 */ /* 0x000fe20000011413 */
[----:B------:R-:W-:-:S03]  /*1dd0*/  IMAD R22, R31, R22, RZ ;  /* 0x000000161f167224 */ /* 0x000fc600078e02ff */
[----:B------:R-:W-:Y:S01]  /*1de0*/  ISETP.LT.AND.EX P2, PT, R21, R9, PT, P2 ;  /* 0x000000091500720c */ /* 0x000fe20003f41320 */
[----:B------:R-:W-:Y:S02]  /*1df0*/  IMAD R7, R22, R7, RZ ;  /* 0x0000000716077224 */ /* 0x000fe400078e02ff */
[----:B0-----:R-:W-:Y:S01]  /*1e00*/  @P1 FFMA.FTZ R26, R25, 0.69314718246459960938, R8 ;  /* 0x3f317218191a1823 */ /* 0x001fe20000010008 */
        /* <DEDUP_REMOVED lines=51> */
.L_x_666:
        /* <DEDUP_REMOVED lines=22> */
.L_x_667:
[----:B------:R-:W-:Y:S05]  /*22a0*/  BSYNC B0 ;  /* 0x0000000000007941 */ /* 0x000fea0003800000 */
.L_x_665:
        /* <DEDUP_REMOVED lines=11> */
[----:B------:R-:W-:Y:S02]  /*2360*/  IADD3.X R4, RZ, ~R19, RZ, P0, !PT ;  /* 0x80000013ff047210 */ /* 0x000fe400007fe4ff */
[----:B------:R-:W-:Y:S01]  /*2370*/  MOV R36, R18 ;  /* 0x0000001200247202 */ /* 0x000fe20000000f00 */
[----:B------:R-:W-:Y:S01]  /*2380*/  IMAD.WIDE.U32 R30, R5, R17, R30 ;  /* 0x00000011051e7225 */ /* 0x000fe200078e001e */
[----:B------:R-:W-:-:S03]  /*2390*/  MOV R37, R19 ;  /* 0x0000001300257202 */ /* 0x000fc60000000f00 */
[----:B------:R-:W-:-:S04]  /*23a0*/  IMAD R4, R4, R5, RZ ;  /* 0x0000000504047224 */ /* 0x000fc800078e02ff */
[----:B------:R-:W-:-:S05]  /*23b0*/  IMAD R4, R6, R17, R4 ;  /* 0x0000001106047224 */ /* 0x000fca00078e0204 */
[----:B------:R-:W-:Y:S01]  /*23c0*/  IADD3 R6, R31, R4, RZ ;  /* 0x000000041f067210 */ /* 0x000fe20007ffe0ff */
[----:B------:R-:W-:Y:S05]  /*23d0*/  BRA `(.L_x_670) ;  /* 0x0000000000587947 */ /* 0x000fea0003800000 */
.L_x_669:
        /* <DEDUP_REMOVED lines=22> */
.L_x_670:
[----:B------:R-:W-:Y:S05]  /*2540*/  BSYNC B0 ;  /* 0x0000000000007941 */ /* 0x000fea0003800000 */
.L_x_668:
[----:B------:R-:W0:Y:S01]  /*2550*/  LDC.64 R4, c[0x0][0x2c0] ;  /* 0x0000b000ff047b82 */ /* 0x000e220000000a00 */
[----:B------:R-:W-:Y:S01]  /*2560*/  LOP3.LUT R17, R37, R3, RZ, 0xfc, !PT ;  /* 0x0000000325117212 */ /* 0x000fe200078efcff */
[----:B------:R-:W-:Y:S03]  /*2570*/  BSSY B0, `(.L_x_671) ;  /* 0x0000028000007945 */ /* 0x000fe60003800000 */
[----:B------:R-:W-:Y:S01]  /*2580*/  ISETP.NE.U32.AND P0, PT, R17, RZ, PT ;  /* 0x000000ff1100720c */ /* 0x000fe20003f05070 */
[C---:B0-----:R-:W-:Y:S01]  /*2590*/  IMAD R5, R4.reuse, R5, RZ ;  /* 0x0000000504057224 */ /* 0x041fe200078e02ff */
[----:B------:R-:W-:-:S11]  /*25a0*/  SEL R23, R4, 0x1, P4 ;  /* 0x0000000104177807 */ /* 0x000fd60002000000 */
[----:B------:R-:W-:Y:S05]  /*25b0*/  @!P0 BRA `(.L_x_672) ;  /* 0x0000000000348947 */ /* 0x000fea0003800000 */
[----:B------:R-:W-:Y:S01]  /*25c0*/  IMAD.MOV.U32 R34, RZ, RZ, R36 ;  /* 0x000000ffff227224 */ /* 0x000fe200078e0024 */
[----:B------:R-:W-:Y:S01]  /*25d0*/  MOV R22, R29 ;  /* 0x0000001d00167202 */ /* 0x000fe20000000f00 */
[----:B------:R-:W-:Y:S01]  /*25e0*/  IMAD.MOV.U32 R21, RZ, RZ, R37 ;  /* 0x000000ffff157224 */ /* 0x000fe200078e0025 */
[----:B------:R-:W-:Y:S02]  /*25f0*/  MOV R4, R3 ;  /* 0x0000000300047202 */ /* 0x000fe40000000f00 */
[----:B------:R-:W-:Y:S02]  /*2600*/  MOV R20, 0x2620 ;  /* 0x0000262000147802 */ /* 0x000fe40000000f00 */
[----:B------:R-:W-:Y:S05]  /*2610*/  CALL.REL.NOINC `($__internal_13_$__cuda_sm20_div_s64) ;  /* 0x0000002800207944 */ /* 0x000fea0003c00000 */
[----:B------:R-:W-:-:S04]  /*2620*/  IADD3 R20, P0, RZ, -R18, RZ ;  /* 0x80000012ff147210 */ /* 0x000fc80007f1e0ff */
[----:B------:R-:W-:Y:S01]  /*2630*/  IADD3.X R4, RZ, ~R19, RZ, P0, !PT ;  /* 0x80000013ff047210 */ /* 0x000fe200007fe4ff */
[----:B------:R-:W-:-:S04]  /*2640*/  IMAD.WIDE.U32 R36, R29, R20, R36 ;  /* 0x000000141d247225 */ /* 0x000fc800078e0024 */
[----:B------:R-:W-:-:S04]  /*2650*/  IMAD R4, R4, R29, RZ ;  /* 0x0000001d04047224 */ /* 0x000fc800078e02ff */
[----:B------:R-:W-:-:S05]  /*2660*/  IMAD R4, R3, R20, R4 ;  /* 0x0000001403047224 */ /* 0x000fca00078e0204 */
[----:B------:R-:W-:Y:S01]  /*2670*/  IADD3 R4, R37, R4, RZ ;  /* 0x0000000425047210 */ /* 0x000fe20007ffe0ff */
[----:B------:R-:W-:Y:S05]  /*2680*/  BRA `(.L_x_673) ;  /* 0x0000000000587947 */ /* 0x000fea0003800000 */
.L_x_672:
[----:B------:R-:W0:Y:S01]  /*2690*/  I2F.U32.RP R17, R29 ;  /* 0x0000001d00117306 */ /* 0x000e220000209000 */
[----:B------:R-:W-:Y:S01]  /*26a0*/  HFMA2.MMA R18, -RZ, RZ, 0, 0 ;  /* 0x00000000ff127435 */ /* 0x000fe200000001ff */
[----:B------:R-:W-:-:S06]  /*26b0*/  ISETP.NE.U32.AND P0, PT, R29, RZ, PT ;  /* 0x000000ff1d00720c */ /* 0x000fcc0003f05070 */
[----:B0-----:R-:W0:Y:S02]  /*26c0*/  MUFU.RCP R19, R17 ;  /* 0x0000001100137308 */ /* 0x001e240000001000 */
[----:B0-----:R-:W-:-:S06]  /*26d0*/  IADD3 R19, R19, 0xffffffe, RZ ;  /* 0x0ffffffe13137810 */ /* 0x001fcc0007ffe0ff */
[----:B------:R-:W0:Y:S02]  /*26e0*/  F2I.FTZ.U32.TRUNC.NTZ R19, R19 ;  /* 0x0000001300137305 */ /* 0x000e24000021f000 */
[----:B0-----:R-:W-:-:S04]  /*26f0*/  IMAD.MOV R3, RZ, RZ, -R19 ;  /* 0x000000ffff037224 */ /* 0x001fc800078e0a13 */
[----:B------:R-:W-:-:S04]  /*2700*/  IMAD R3, R3, R29, RZ ;  /* 0x0000001d03037224 */ /* 0x000fc800078e02ff */
[----:B------:R-:W-:Y:S01]  /*2710*/  IMAD.HI.U32 R3, R19, R3, R18 ;  /* 0x0000000313037227 */ /* 0x000fe200078e0012 */
[----:B------:R-:W-:-:S05]  /*2720*/  HFMA2.MMA R19, -RZ, RZ, 0, 0 ;  /* 0x00000000ff137435 */ /* 0x000fca00000001ff */
        /* <DEDUP_REMOVED lines=12> */
.L_x_673:
[----:B------:R-:W-:Y:S05]  /*27f0*/  BSYNC B0 ;  /* 0x0000000000007941 */ /* 0x000fea0003800000 */
.L_x_671:
[-C--:B------:R-:W-:Y:S01]  /*2800*/  IMAD R3, R33, R16.reuse, RZ ;  /* 0x0000001021037224 */ /* 0x080fe200078e02ff */
[----:B------:R-:W-:Y:S01]  /*2810*/  ULDC.U8 UR5, c[0x0][0x3d9] ;  /* 0x0000f64000057ab9 */ /* 0x000fe20000000000 */
[C---:B------:R-:W-:Y:S01]  /*2820*/  IMAD.WIDE.U32 R24, R32.reuse, R16, RZ ;  /* 0x0000001020187225 */ /* 0x040fe200078e00ff */
[----:B------:R-:W-:Y:S01]  /*2830*/  UISETP.NE.AND UP0, UPT, UR5, URZ, UPT ;  /* 0x0000003f0500728c */ /* 0x000fe2000bf05270 */
[----:B------:R-:W-:Y:S01]  /*2840*/  SHF.R.S32.HI R17, RZ, 0x1f, R23 ;  /* 0x0000001fff117819 */ /* 0x000fe20000011417 */
[----:B------:R-:W-:Y:S01]  /*2850*/  ULDC UR4, c[0x0][0x2c4] ;  /* 0x0000b10000047ab9 */ /* 0x000fe20000000800 */
[----:B------:R-:W-:Y:S01]  /*2860*/  IMAD R3, R32, R15, R3 ;  /* 0x0000000f20037224 */ /* 0x000fe200078e0203 */
[----:B------:R-:W-:Y:S01]  /*2870*/  USEL UR4, UR4, 0x1, !UP0 ;  /* 0x0000000104047887 */ /* 0x000fe2000c000000 */
[----:B------:R-:W-:Y:S01]  /*2880*/  IMAD.WIDE.U32 R32, R24, R14, RZ ;  /* 0x0000000e18207225 */ /* 0x000fe200078e00ff */
[----:B------:R-:W-:Y:S02]  /*2890*/  BSSY B0, `(.L_x_674) ;  /* 0x000003f000007945 */ /* 0x000fe40003800000 */
[----:B------:R-:W-:Y:S01]  /*28a0*/  IADD3 R3, R25, R3, RZ ;  /* 0x0000000319037210 */ /* 0x000fe20007ffe0ff */
[----:B------:R-:W-:Y:S01]  /*28b0*/  IMAD R21, R4, R5, RZ ;  /* 0x0000000504157224 */ /* 0x000fe200078e02ff */
[----:B------:R-:W-:Y:S01]  /*28c0*/  USHF.R.S32.HI UR5, URZ, 0x1f, UR4 ;  /* 0x0000001f3f057899 */ /* 0x000fe20008011404 */
[----:B------:R-:W-:-:S02]  /*28d0*/  IMAD R6, R6, R23, RZ ;  /* 0x0000001706067224 */ /* 0x000fc400078e02ff */
[----:B------:R-:W-:Y:S01]  /*28e0*/  IMAD R20, R3, R14, RZ ;  /* 0x0000000e03147224 */ /* 0x000fe200078e02ff */
[----:B------:R-:W-:Y:S01]  /*28f0*/  SHF.R.S32.HI R3, RZ, 0x1f, R5 ;  /* 0x0000001fff037819 */ /* 0x000fe20000011405 */
[----:B------:R-:W-:Y:S02]  /*2900*/  IMAD R19, R19, UR4, RZ ;  /* 0x0000000413137c24 */ /* 0x000fe4000f8e02ff */
[----:B------:R-:W-:Y:S02]  /*2910*/  IMAD R25, R13, R24, R20 ;  /* 0x000000180d197224 */ /* 0x000fe400078e0214 */
[----:B------:R-:W-:Y:S02]  /*2920*/  IMAD R21, R3, R36, R21 ;  /* 0x0000002403157224 */ /* 0x000fe400078e0215 */
[----:B------:R-:W-:Y:S01]  /*2930*/  IMAD R17, R17, R30, R6 ;  /* 0x0000001e11117224 */ /* 0x000fe200078e0206 */
[----:B------:R-:W-:Y:S01]  /*2940*/  IADD3 R4, R33, R25, RZ ;  /* 0x0000001921047210 */ /* 0x000fe20007ffe0ff */
[----:B------:R-:W-:-:S03]  /*2950*/  IMAD.WIDE.U32 R38, R36, R5, RZ ;  /* 0x0000000524267225 */ /* 0x000fc600078e00ff */
[----:B------:R-:W-:Y:S01]  /*2960*/  LOP3.LUT R3, R43, R4, RZ, 0xfc, !PT ;  /* 0x000000042b037212 */ /* 0x000fe200078efcff */
[----:B------:R-:W-:Y:S01]  /*2970*/  IMAD.WIDE.U32 R30, R30, R23, RZ ;  /* 0x000000171e1e7225 */ /* 0x000fe200078e00ff */
[----:B------:R-:W-:Y:S02]  /*2980*/  IADD3 R6, R39, R21, RZ ;  /* 0x0000001527067210 */ /* 0x000fe40007ffe0ff */
[----:B------:R-:W-:Y:S01]  /*2990*/  ISETP.NE.U32.AND P0, PT, R3, RZ, PT ;  /* 0x000000ff0300720c */ /* 0x000fe20003f05070 */
[C---:B------:R-:W-:Y:S02]  /*29a0*/  IMAD R19, R18.reuse, UR5, R19 ;  /* 0x0000000512137c24 */ /* 0x040fe4000f8e0213 */
[----:B------:R-:W-:-:S04]  /*29b0*/  IMAD.WIDE.U32 R36, R18, UR4, RZ ;  /* 0x0000000412247c25 */ /* 0x000fc8000f8e00ff */
[----:B------:R-:W-:Y:S01]  /*29c0*/  IMAD R3, R0, R5, RZ ;  /* 0x0000000500037224 */ /* 0x000fe200078e02ff */
[----:B------:R-:W-:Y:S01]  /*29d0*/  IADD3 R0, R31, R17, RZ ;  /* 0x000000111f007210 */ /* 0x000fe20007ffe0ff */
[----:B------:R-:W-:Y:S01]  /*29e0*/  IMAD R2, R2, R5, RZ ;  /* 0x0000000502027224 */ /* 0x000fe200078e02ff */
[----:B------:R-:W-:-:S03]  /*29f0*/  IADD3 R5, R37, R19, RZ ;  /* 0x0000001325057210 */ /* 0x000fc60007ffe0ff */
[----:B------:R-:W-:Y:S05]  /*2a00*/  @!P0 BRA `(.L_x_675) ;  /* 0x0000000000408947 */ /* 0x000fea0003800000 */
[----:B------:R-:W-:Y:S01]  /*2a10*/  IMAD.MOV.U32 R34, RZ, RZ, R42 ;  /* 0x000000ffff227224 */ /* 0x000fe200078e002a */
[----:B------:R-:W-:Y:S01]  /*2a20*/  MOV R21, R43 ;  /* 0x0000002b00157202 */ /* 0x000fe20000000f00 */
[----:B------:R-:W-:Y:S01]  /*2a30*/  IMAD.MOV.U32 R22, RZ, RZ, R32 ;  /* 0x000000ffff167224 */ /* 0x000fe200078e0020 */
[----:B------:R-:W-:Y:S02]  /*2a40*/  MOV R20, 0x2a60 ;  /* 0x00002a6000147802 */ /* 0x000fe40000000f00 */
[----:B------:R-:W-:Y:S05]  /*2a50*/  CALL.REL.NOINC `($__internal_13_$__cuda_sm20_div_s64) ;  /* 0x0000002400107944 */ /* 0x000fea0003c00000 */
[----:B------:R-:W-:Y:S02]  /*2a60*/  IADD3 R21, P0, RZ, -R18, RZ ;  /* 0x80000012ff157210 */ /* 0x000fe40007f1e0ff */
[----:B------:R-:W-:Y:S02]  /*2a70*/  MOV R24, R42 ;  /* 0x0000002a00187202 */ /* 0x000fe40000000f00 */
[----:B------:R-:W-:Y:S02]  /*2a80*/  IADD3.X R17, RZ, ~R19, RZ, P0, !PT ;  /* 0x80000013ff117210 */ /* 0x000fe400007fe4ff */
[----:B------:R-:W-:Y:S01]  /*2a90*/  MOV R25, R43 ;  /* 0x0000002b00197202 */ /* 0x000fe20000000f00 */
[----:B------:R-:W-:Y:S01]  /*2aa0*/  IMAD.MOV.U32 R43, RZ, RZ, R19 ;  /* 0x000000ffff2b7224 */ /* 0x000fe200078e0013 */
[----:B------:R-:W-:Y:S01]  /*2ab0*/  MOV R42, R18 ;  /* 0x00000012002a7202 */ /* 0x000fe20000000f00 */
[-C--:B------:R-:W-:Y:S02]  /*2ac0*/  IMAD R17, R17, R32.reuse, RZ ;  /* 0x0000002011117224 */ /* 0x080fe400078e02ff */
[----:B------:R-:W-:-:S04]  /*2ad0*/  IMAD.WIDE.U32 R32, R21, R32, R24 ;  /* 0x0000002015207225 */ /* 0x000fc800078e0018 */
[----:B------:R-:W-:-:S04]  /*2ae0*/  IMAD R17, R4, R21, R17 ;  /* 0x0000001504117224 */ /* 0x000fc800078e0211 */
[----:B------:R-:W-:Y:S01]  /*2af0*/  IMAD.IADD R21, R33, 0x1, R17 ;  /* 0x0000000121157824 */ /* 0x000fe200078e0211 */
[----:B------:R-:W-:Y:S05]  /*2b00*/  BRA `(.L_x_676) ;  /* 0x00000000005c7947 */ /* 0x000fea0003800000 */
.L_x_675:
        /* <DEDUP_REMOVED lines=23> */
.L_x_676:
[----:B------:R-:W-:Y:S05]  /*2c80*/  BSYNC B0 ;  /* 0x0000000000007941 */ /* 0x000fea0003800000 */
.L_x_674:
        /* <DEDUP_REMOVED lines=9> */
[----:B------:R-:W-:Y:S01]  /*2d20*/  IADD3 R4, P0, RZ, -R18, RZ ;  /* 0x80000012ff047210 */ /* 0x000fe20007f1e0ff */
[----:B------:R-:W-:Y:S01]  /*2d30*/  IMAD.MOV.U32 R33, RZ, RZ, R19 ;  /* 0x000000ffff217224 */ /* 0x000fe200078e0013 */
[----:B------:R-:W-:Y:S02]  /*2d40*/  MOV R20, R32 ;  /* 0x0000002000147202 */ /* 0x000fe40000000f00 */
[----:B------:R-:W-:Y:S02]  /*2d50*/  IADD3.X R17, RZ, ~R19, RZ, P0, !PT ;  /* 0x80000013ff117210 */ /* 0x000fe400007fe4ff */
[----:B------:R-:W-:Y:S01]  /*2d60*/  MOV R32, R18 ;  /* 0x0000001200207202 */ /* 0x000fe20000000f00 */
[----:B------:R-:W-:-:S04]  /*2d70*/  IMAD.WIDE.U32 R20, R16, R4, R20 ;  /* 0x0000000410147225 */ /* 0x000fc800078e0014 */
[----:B------:R-:W-:Y:S01]  /*2d80*/  IMAD R17, R17, R16, RZ ;  /* 0x0000001011117224 */ /* 0x000fe200078e02ff */
[----:B------:R-:W-:-:S03]  /*2d90*/  MOV R16, R20 ;  /* 0x0000001400107202 */ /* 0x000fc60000000f00 */
[----:B------:R-:W-:-:S04]  /*2da0*/  IMAD R15, R15, R4, R17 ;  /* 0x000000040f0f7224 */ /* 0x000fc800078e0211 */
[----:B------:R-:W-:Y:S01]  /*2db0*/  IMAD.IADD R15, R21, 0x1, R15 ;  /* 0x00000001150f7824 */ /* 0x000fe200078e020f */
[----:B------:R-:W-:Y:S05]  /*2dc0*/  BRA `(.L_x_679) ;  /* 0x00000000005c7947 */ /* 0x000fea0003800000 */
.L_x_678:
        /* <DEDUP_REMOVED lines=23> */
.L_x_679:
[----:B------:R-:W-:Y:S05]  /*2f40*/  BSYNC B0 ;  /* 0x0000000000007941 */ /* 0x000fea0003800000 */
.L_x_677:
        /* <DEDUP_REMOVED lines=20> */
.L_x_681:
        /* <DEDUP_REMOVED lines=23> */
.L_x_682:
[----:B------:R-:W-:Y:S05]  /*3200*/  BSYNC B0 ;  /* 0x0000000000007941 */ /* 0x000fea0003800000 */
.L_x_680:
        /* <DEDUP_REMOVED lines=10> */
[----:B------:R-:W-:Y:S01]  /*32b0*/  IMAD R17, R4, R18, R17 ;  /* 0x0000001204117224 */ /* 0x000fe200078e0211 */
[----:B------:R-:W-:Y:S01]  /*32c0*/  SHF.R.S32.HI R19, RZ, 0x1f, R44 ;  /* 0x0000001fff137819 */ /* 0x000fe2000001142c */
[----:B------:R-:W-:-:S02]  /*32d0*/  IMAD R4, R15, R44, RZ ;  /* 0x0000002c0f047224 */ /* 0x000fc400078e02ff */
[----:B------:R-:W-:Y:S02]  /*32e0*/  IMAD R13, R21, R14, R13 ;  /* 0x0000000e150d7224 */ /* 0x000fe400078e020d */
[----:B------:R-:W-:-:S04]  /*32f0*/  IMAD.WIDE.U32 R14, R14, R2, RZ ;  /* 0x000000020e0e7225 */ /* 0x000fc800078e00ff */
[----:B------:R-:W-:Y:S01]  /*3300*/  IMAD R19, R19, R16, R4 ;  /* 0x0000001013137224 */ /* 0x000fe200078e0204 */
[----:B------:R-:W-:Y:S01]  /*3310*/  IADD3 R8, R15, R13, RZ ;  /* 0x0000000d0f087210 */ /* 0x000fe20007ffe0ff */
        /* <DEDUP_REMOVED lines=9> */
[----:B------:R-:W-:Y:S05]  /*33b0*/  CALL.REL.NOINC `($__internal_13_$__cuda_sm20_div_s64) ;  /* 0x0000001800b87944 */ /* 0x000fea0003c00000 */
        /* <DEDUP_REMOVED lines=12> */
.L_x_684:
        /* <DEDUP_REMOVED lines=23> */
.L_x_685:
[----:B------:R-:W-:Y:S05]  /*35f0*/  BSYNC B0 ;  /* 0x0000000000007941 */ /* 0x000fea0003800000 */
.L_x_683:
        /* <DEDUP_REMOVED lines=29> */
.L_x_687:
        /* <DEDUP_REMOVED lines=23> */
.L_x_688:
[----:B------:R-:W-:Y:S05]  /*3940*/  BSYNC B0 ;  /* 0x0000000000007941 */ /* 0x000fea0003800000 */
.L_x_686:
        /* <DEDUP_REMOVED lines=21> */
.L_x_664:
[----:B------:R-:W-:Y:S02]  /*3aa0*/  ULDC.64 UR4, c[0x0][0x2b0] ;  /* 0x0000ac0000047ab9 */ /* 0x000fe40000000a00 */
[----:B------:R-:W-:-:S04]  /*3ab0*/  LEA R2, P0, R30, UR4, 0x2 ;  /* 0x000000041e027c11 */ /* 0x000fc8000f8010ff */
[----:B------:R-:W-:-:S05]  /*3ac0*/  LEA.HI.X R3, R30, UR5, R31, 0x2, P0 ;  /* 0x000000051e037c11 */ /* 0x000fca00080f141f */
[----:B------:R0:W-:Y:S04]  /*3ad0*/  STG.E desc[UR8][R2.64], R26 ;  /* 0x0000001a02007986 */ /* 0x0001e8000c101908 */
.L_x_663:
[----:B------:R-:W-:Y:S05]  /*3ae0*/  BSYNC B1 ;  /* 0x0000000000017941 */ /* 0x000fea0003800000 */
.L_x_662:
[----:B------:R-:W0:Y:S01]  /*3af0*/  S2R R31, SR_TID.X ;  /* 0x00000000001f7919 */ /* 0x000e220000002100 */
[----:B------:R-:W2:Y:S01]  /*3b00*/  LDC R15, c[0x0][0x3c4] ;  /* 0x0000f100ff0f7b82 */ /* 0x000ea20000000800 */
[----:B------:R-:W-:Y:S01]  /*3b10*/  BSSY B0, `(.L_x_689) ;  /* 0x0000015000007945 */ /* 0x000fe20003800000 */
[-C--:B01----:R-:W-:Y:S02]  /*3b20*/  LEA.HI R3, R31, R31.reuse, RZ, 0x1 ;  /* 0x0000001f1f037211 */ /* 0x083fe400078f08ff */
[----:B------:R-:W-:Y:S02]  /*3b30*/  SHF.R.S32.HI R30, RZ, 0x1f, R31 ;  /* 0x0000001fff1e7819 */ /* 0x000fe4000001141f */
[----:B------:R-:W-:Y:S02]  /*3b40*/  LOP3.LUT R4, R3, 0xfffffffe, RZ, 0xc0, !PT ;  /* 0xfffffffe03047812 */ /* 0x000fe400078ec0ff */
[----:B------:R-:W-:-:S03]  /*3b50*/  LEA.HI R30, R30, R31, RZ, 0x4 ;  /* 0x0000001f1e1e7211 */ /* 0x000fc600078f20ff */
[----:B------:R-:W-:Y:S01]  /*3b60*/  IMAD.IADD R4, R31, 0x1, -R4 ;  /* 0x000000011f047824 */ /* 0x000fe200078e0a04 */
[----:B------:R-:W-:-:S04]  /*3b70*/  LOP3.LUT R2, R30, 0x3ffffff0, RZ, 0xc0, !PT ;  /* 0x3ffffff01e027812 */ /* 0x000fc800078ec0ff */
[----:B--2---:R-:W-:-:S04]  /*3b80*/  ISETP.GE.AND P0, PT, R4, R15, PT ;  /* 0x0000000f0400720c */ /* 0x004fc80003f06270 */
        /* <DEDUP_REMOVED lines=13> */
.L_x_690:
[----:B------:R-:W-:Y:S05]  /*3c60*/  BSYNC B0 ;  /* 0x0000000000007941 */ /* 0x000fea0003800000 */
.L_x_689:
        /* <DEDUP_REMOVED lines=46> */
.L_x_693:
        /* <DEDUP_REMOVED lines=77> */
.L_x_692:
        /* <DEDUP_REMOVED lines=46> */
.L_x_694:
        /* <DEDUP_REMOVED lines=9> */
.L_x_696:
[----:B------:R-:W-:Y:S05]  /*4790*/  BSYNC B0 ;  /* 0x0000000000007941 */ /* 0x000fea0003800000 */
.L_x_695:
        /* <DEDUP_REMOVED lines=12> */
.L_x_691:
        /* <DEDUP_REMOVED lines=100> */
        .weak           $__internal_13_$__cuda_sm20_div_s64
        .type           $__internal_13_$__cuda_sm20_div_s64,@function
        .size           $__internal_13_$__cuda_sm20_div_s64,(.L_x_4143 - $__internal_13_$__cuda_sm20_div_s64)
$__internal_13_$__cuda_sm20_div_s64:
[----:B------:R-:W-:Y:S01]  /*4ea0*/  IADD3 R41, P0, RZ, -R22, RZ ;  /* 0x80000016ff297210 */ /* 0x000fe20007f1e0ff */
[----:B------:R-:W-:Y:S01]  /*4eb0*/  IMAD.MOV.U32 R35, RZ, RZ, RZ ;  /* 0x000000ffff237224 */ /* 0x000fe200078e00ff */
        /* <DEDUP_REMOVED lines=30> */
[C---:B------:R-:W-:Y:S02]  /*50a0*/  IMAD R19, R25.reuse, R24, RZ ;  /* 0x0000001819137224 */ /* 0x040fe400078e02ff */
[----:B------:R-:W-:-:S04]  /*50b0*/  IMAD.HI.U32 R18, P3, R25, R18, R48 ;  /* 0x0000001219127227 */ /* 0x000fc80007860030 */
[----:B------:R-:W-:Y:S01]  /*50c0*/  IMAD.HI.U32 R17, R25, R24, RZ ;  /* 0x0000001819117227 */ /* 0x000fe200078e00ff */
[----:B------:R-:W-:Y:S02]  /*50d0*/  IADD3 R19, P2, R19, R18, RZ ;  /* 0x0000001213137210 */ /* 0x000fe40007f5e0ff */
[----:B------:R-:W-:Y:S01]  /*50e0*/  IADD3 R18, P0, RZ, -R34, RZ ;  /* 0x80000022ff127210 */ /* 0x000fe20007f1e0ff */
[----:B------:R-:W-:-:S03]  /*50f0*/  IMAD.X R25, R17, 0x1, R25, P5 ;  /* 0x0000000111197824 */ /* 0x000fc600028e0619 */
[----:B------:R-:W-:Y:S02]  /*5100*/  SEL R18, R18, R34, !P1 ;  /* 0x0000002212127207 */ /* 0x000fe40004800000 */
        /* <DEDUP_REMOVED lines=25> */
[----:B------:R-:W-:Y:S02]  /*52a0*/  SEL R17, R18, R17, P3 ;  /* 0x0000001112117207 */ /* 0x000fe40001800000 */
[----:B------:R-:W-:Y:S02]  /*52b0*/  IADD3 R25, P1, R34, 0x1, RZ ;  /* 0x0000000122197810 */ /* 0x000fe40007f3e0ff */
[----:B------:R-:W-:Y:S01]  /*52c0*/  SEL R19, R19, R24, P3 ;  /* 0x0000001813137207 */ /* 0x000fe20001800000 */
[----:B------:R-:W-:Y:S01]  /*52d0*/  IMAD.MOV.U32 R24, RZ, RZ, R20 ;  /* 0x000000ffff187224 */ /* 0x000fe200078e0014 */
[----:B------:R-:W-:-:S02]  /*52e0*/  ISETP.GE.U32.AND.EX P0, PT, R17, R41, PT, P0 ;  /* 0x000000291100720c */ /* 0x000fc40003f06100 */
[----:B------:R-:W-:Y:S01]  /*52f0*/  LOP3.LUT R17, R4, R21, RZ, 0x3c, !PT ;  /* 0x0000001504117212 */ /* 0x000fe200078e3cff */
[----:B------:R-:W-:Y:S01]  /*5300*/  IMAD.X R18, RZ, RZ, R19, P1 ;  /* 0x000000ffff127224 */ /* 0x000fe200008e0613 */
[----:B------:R-:W-:Y:S02]  /*5310*/  SEL R25, R25, R34, P0 ;  /* 0x0000002219197207 */ /* 0x000fe40000000000 */
[----:B------:R-:W-:Y:S02]  /*5320*/  ISETP.GE.AND P2, PT, R17, RZ, PT ;  /* 0x000000ff1100720c */ /* 0x000fe40003f46270 */
[----:B------:R-:W-:Y:S02]  /*5330*/  SEL R19, R18, R19, P0 ;  /* 0x0000001312137207 */ /* 0x000fe40000000000 */
[----:B------:R-:W-:Y:S02]  /*5340*/  IADD3 R18, P1, RZ, -R25, RZ ;  /* 0x80000019ff127210 */ /* 0x000fe40007f3e0ff */
[----:B------:R-:W-:-:S02]  /*5350*/  ISETP.NE.U32.AND P0, PT, R22, RZ, PT ;  /* 0x000000ff1600720c */ /* 0x000fc40003f05070 */
[----:B------:R-:W-:Y:S02]  /*5360*/  IADD3.X R22, RZ, ~R19, RZ, P1, !PT ;  /* 0x80000013ff167210 */ /* 0x000fe40000ffe4ff */
[----:B------:R-:W-:Y:S01]  /*5370*/  SEL R18, R18, R25, !P2 ;  /* 0x0000001912127207 */ /* 0x000fe20005000000 */
[----:B------:R-:W-:Y:S01]  /*5380*/  IMAD.MOV.U32 R25, RZ, RZ, 0x0 ;  /* 0x00000000ff197424 */ /* 0x000fe200078e00ff */
[----:B------:R-:W-:Y:S02]  /*5390*/  ISETP.NE.AND.EX P0, PT, R4, RZ, PT, P0 ;  /* 0x000000ff0400720c */ /* 0x000fe40003f05300 */
[----:B------:R-:W-:Y:S02]  /*53a0*/  SEL R22, R22, R19, !P2 ;  /* 0x0000001316167207 */ /* 0x000fe40005000000 */
[----:B------:R-:W-:Y:S02]  /*53b0*/  SEL R18, R18, 0xffffffff, P0 ;  /* 0xffffffff12127807 */ /* 0x000fe40000000000 */
[----:B------:R-:W-:Y:S01]  /*53c0*/  SEL R19, R22, 0xffffffff, P0 ;  /* 0xffffffff16137807 */ /* 0x000fe20000000000 */
[----:B------:R-:W-:Y:S06]  /*53d0*/  RET.REL.NODEC R24 `(_ZN5flash32flash_fwd_splitkv_combine_kernelI23Flash_fwd_kernel_traitsILi192ELi64ELi64ELi4ELb0ELb0EN7cutlass6half_tE19Flash_kernel_traitsILi192ELi64ELi64ELi4ES3_EELi8ELi1ELb1EEEvNS_16Flash_fwd_paramsE) ;  /* 0xffffffac18087950 */ /* 0x000fec0003c3ffff */
.L_x_697:
        /* <DEDUP_REMOVED lines=10> */
.L_x_4143:


//--------------------- .text._ZN5flash24flash_fwd_splitkv_kernelI23Flash_fwd_kernel_traitsILi192ELi64ELi64ELi4ELb0ELb0EN7cutlass6half_tE19Flash_kernel_traitsILi192ELi64ELi64ELi4ES3_EELb1ELb0ELb0ELb0ELb0ELb0ELb0ELb0EEEvNS_16Flash_fwd_paramsE --------------------------
	.section	.text._ZN5flash24flash_fwd_splitkv_kernelI23Flash_fwd_kernel_traitsILi192ELi64ELi64ELi4ELb0ELb0EN7cutlass6half_tE19Flash_kernel_traitsILi192ELi64ELi64ELi4ES3_EELb1ELb0ELb0ELb0ELb0ELb0ELb0ELb0EEEvNS_16Flash_fwd_paramsE,"ax",@progbits
	.align	128
        .global         _ZN5flash24flash_fwd_splitkv_kernelI23Flash_fwd_kernel_traitsILi192ELi64ELi64ELi4ELb0ELb0EN7cutlass6half_tE19Flash_kernel_traitsILi192ELi64ELi64ELi4ES3_EELb1ELb0ELb0ELb0ELb0ELb0ELb0ELb0EEEvNS_16Flash_fwd_paramsE
        .type           _ZN5flash24flash_fwd_splitkv_kernelI23Flash_fwd_kernel_traitsILi192ELi64ELi64ELi4ELb0ELb0EN7cutlass6half_tE19Flash_kernel_traitsILi192ELi64ELi64ELi4ES3_EELb1ELb0ELb0ELb0ELb0ELb0ELb0ELb0EEEvNS_16Flash_fwd_paramsE,@function
        .size           _ZN5flash24flash_fwd_splitkv_kernelI23Flash_fwd_kernel_traitsILi192ELi64ELi64ELi4ELb0ELb0EN7cutlass6half_tE19Flash_kernel_traitsILi192ELi64ELi64ELi4ES3_EELb1ELb0ELb0ELb0ELb0ELb0ELb0ELb0EEEvNS_16Flash_fwd_paramsE,(.L_x_4158 - _ZN5flash24flash_fwd_splitkv_kernelI23Flash_fwd_kernel_traitsILi192ELi64ELi64ELi4ELb0ELb0EN7cutlass6half_tE19Flash_kernel_traitsILi192ELi64ELi64ELi4ES3_EELb1ELb0ELb0ELb0ELb0ELb0ELb0ELb0EEEvNS_16Flash_fwd_paramsE)
        .other          _ZN5flash24flash_fwd_splitkv_kernelI23Flash_fwd_kernel_traitsILi192ELi64ELi64ELi4ELb0ELb0EN7cutlass6half_tE19Flash_kernel_traitsILi192ELi64ELi64ELi4ES3_EELb1ELb0ELb0ELb0ELb0ELb0ELb0ELb0EEEvNS_16Flash_fwd_paramsE,@"STO_CUDA_ENTRY STV_DEFAULT"
_ZN5flash24flash_fwd_splitkv_kernelI23Flash_fwd_kernel_traitsILi192ELi64ELi64ELi4ELb0ELb0EN7cutlass6half_tE19Flash_kernel_traitsILi192ELi64ELi64ELi4ES3_EELb1ELb0ELb0ELb0ELb0ELb0ELb0ELb0EEEvNS_16Flash_fwd_paramsE:
.text._ZN5flash24flash_fwd_splitkv_kernelI23Flash_fwd_kernel_traitsILi192ELi64ELi64ELi4ELb0ELb0EN7cutlass6half_tE19Flash_kernel_traitsILi192ELi64ELi64ELi4ES3_EELb1ELb0ELb0ELb0ELb0ELb0ELb0ELb0EEEvNS_16Flash_fwd_paramsE:
[----:B------:R-:W-:Y:S08]  /*0000*/  LDC R1, c[0x0][0x28] ;  /* 0x00000a00ff017b82 */ /* 0x000ff00000000800 */
[----:B------:R-:W1:Y:S01]  /*0010*/  S2UR UR12, SR_CTAID.Y ;  /* 0x00000000000c79c3 */ /* 0x000e620000002600 */
[----:B------:R-:W-:Y:S01]  /*0020*/  ULDC.64 UR4, c[0x0][0x300] ;  /* 0x0000c00000047ab9 */ /* 0x000fe20000000a00 */
[----:B------:R-:W-:Y:S01]  /*0030*/  ULDC.64 UR6, c[0x0][0x2f0] ;  /* 0x0000bc0000067ab9 */ /* 0x000fe20000000a00 */
[----:B------:R-:W-:-:S02]  /*0040*/  UISETP.NE.U32.AND UP1, UPT, UR4, URZ, UPT ;  /* 0x0000003f0400728c */ /* 0x000fc4000bf25070 */
[----:B------:R-:W-:Y:S02]  /*0050*/  UISETP.NE.U32.AND UP2, UPT, UR6, URZ, UPT ;  /* 0x0000003f0600728c */ /* 0x000fe4000bf45070 */
[----:B------:R-:W-:Y:S02]  /*0060*/  UISETP.NE.AND.EX UP1, UPT, UR5, URZ, UPT, UP1 ;  /* 0x0000003f0500728c */ /* 0x000fe4000bf25310 */
[----:B------:R-:W-:Y:S01]  /*0070*/  UISETP.NE.AND.EX UP2, UPT, UR7, URZ, UPT, UP2 ;  /* 0x0000003f0700728c */ /* 0x000fe2000bf45320 */
[----:B------:R-:W-:Y:S01]  /*0080*/  ULDC.64 UR8, c[0x0][0x2f0] ;  /* 0x0000bc0000087ab9 */ /* 0x000fe20000000a00 */
[----:B------:R-:W-:Y:S02]  /*0090*/  ULDC.U8 UR6, c[0x0][0x3c2] ;  /* 0x0000f08000067ab9 */ /* 0x000fe40000000000 */
[----:B------:R-:W-:Y:S01]  /*00a0*/  PLOP3.LUT P0, PT, PT, PT, UP1, 0x80, 0x0 ;  /* 0x000000000000781c */ /* 0x000fe20003f0f018 */
[----:B------:R-:W-:Y:S01]  /*00b0*/  ULDC.64 UR4, c[0x0][0x2f8] ;  /* 0x0000be0000047ab9 */ /* 0x000fe20000000a00 */
[----:B------:R-:W-:Y:S01]  /*00c0*/  PLOP3.LUT P2, PT, PT, PT, UP2, 0x80, 0x0 ;  /* 0x000000000000781c */ /* 0x000fe20003f4f028 */
[----:B------:R-:W-:-:S02]  /*00d0*/  UISETP.NE.AND UP3, UPT, UR6, URZ, UPT ;  /* 0x0000003f0600728c */ /* 0x000fc4000bf65270 */
[----:B------:R-:W-:Y:S01]  /*00e0*/  UISETP.EQ.U32.AND UP0, UPT, UR4, URZ, UPT ;  /* 0x0000003f0400728c */ /* 0x000fe2000bf02070 */
[----:B------:R-:W-:Y:S01]  /*00f0*/  ULDC.64 UR22, c[0x0][0x208] ;  /* 0x0000820000167ab9 */ /* 0x000fe20000000a00 */
[----:B------:R-:W-:Y:S02]  /*0100*/  ULDC.64 UR6, c[0x0][0x2f8] ;  /* 0x0000be0000067ab9 */ /* 0x000fe40000000a00 */
[----:B------:R-:W-:Y:S02]  /*0110*/  UISETP.EQ.OR.EX UP0, UPT, UR5, URZ, !UP3, UP0 ;  /* 0x0000003f0500728c */ /* 0x000fe4000df02700 */
[----:B-1----:R-:W-:-:S06]  /*0120*/  UIMAD.WIDE UR8, UR12, 0x4, UR8 ;  /* 0x000000040c0878a5 */ /* 0x002fcc000f8e0208 */
[----:B------:R-:W-:Y:S02]  /*0130*/  IMAD.U32 R10, RZ, RZ, UR8 ;  /* 0x00000008ff0a7e24 */ /* 0x000fe4000f8e00ff */
[----:B------:R-:W-:Y:S01]  /*0140*/  IMAD.U32 R11, RZ, RZ, UR9 ;  /* 0x00000009ff0b7e24 */ /* 0x000fe2000f8e00ff */
[----:B------:R-:W-:Y:S02]  /*0150*/  @UP1 ULDC.64 UR8, c[0x0][0x300] ;  /* 0x0000c00000081ab9 */ /* 0x000fe40000000a00 */
[----:B------:R-:W-:Y:S02]  /*0160*/  @UP1 UIMAD.WIDE UR8, UR12, 0x4, UR8 ;  /* 0x000000040c0818a5 */ /* 0x000fe4000f8e0208 */
[----:B------:R-:W2:Y:S04]  /*0170*/  @P2 LDG.E R4, desc[UR22][R10.64] ;  /* 0x000000160a042981 */ /* 0x000ea8000c1e1900 */
[----:B------:R-:W-:Y:S01]  /*0180*/  IMAD.U32 R8, RZ, RZ, UR8 ;  /* 0x00000008ff087e24 */ /* 0x000fe2000f8e00ff */
[----:B------:R-:W3:Y:S01]  /*0190*/  @P2 LDG.E R0, desc[UR22][R10.64+0x4] ;  /* 0x000004160a002981 */ /* 0x000ee2000c1e1900 */
[----:B------:R-:W-:Y:S01]  /*01a0*/  IMAD.U32 R9, RZ, RZ, UR9 ;  /* 0x00000009ff097e24 */ /* 0x000fe2000f8e00ff */
[----:B------:R-:W-:Y:S01]  /*01b0*/  PLOP3.LUT P1, PT, PT, PT, UP0, 0x80, 0x0 ;  /* 0x000000000000781c */ /* 0x000fe20003f2f008 */
[----:B------:R-:W-:-:S03]  /*01c0*/  UIMAD.WIDE UR6, UR12, 0x4, UR6 ;  /* 0x000000040c0678a5 */ /* 0x000fc6000f8e0206 */
[----:B------:R-:W4:Y:S03]  /*01d0*/  @P0 LDG.E R2, desc[UR22][R8.64] ;  /* 0x0000001608020981 */ /* 0x000f26000c1e1900 */
[----:B------:R-:W-:Y:S02]  /*01e0*/  IMAD.U32 R6, RZ, RZ, UR6 ;  /* 0x00000006ff067e24 */ /* 0x000fe4000f8e00ff */
[----:B------:R-:W-:-:S05]  /*01f0*/  IMAD.U32 R7, RZ, RZ, UR7 ;  /* 0x00000007ff077e24 */ /* 0x000fca000f8e00ff */
[----:B------:R-:W5:Y:S01]  /*0200*/  @!P1 LDG.E R3, desc[UR22][R6.64] ;  /* 0x0000001606039981 */ /* 0x000f62000c1e1900 */
[----:B------:R-:W-:Y:S01]  /*0210*/  UMOV UR15, 0xffffffff ;  /* 0xffffffff000f7882 */ /* 0x000fe20000000000 */
[----:B------:R-:W-:Y:S01]  /*0220*/  UMOV UR25, URZ ;  /* 0x0000003f00197c82 */ /* 0x000fe20008000000 */
[----:B------:R-:W-:Y:S01]  /*0230*/  UMOV UR26, 0xffffffff ;  /* 0xffffffff001a7882 */ /* 0x000fe20000000000 */
[----:B------:R-:W1:Y:S08]  /*0240*/  S2UR UR19, SR_CTAID.X ;  /* 0x00000000001379c3 */ /* 0x000e700000002500 */
[----:B------:R-:W1:Y:S01]  /*0250*/  S2UR UR10, SR_CTAID.Z ;  /* 0x00000000000a79c3 */ /* 0x000e620000002700 */
[----:B--2---:R-:W-:-:S02]  /*0260*/  @P2 R2UR UR15, R4 ;  /* 0x00000000040f22ca */ /* 0x004fc400000e0000 */
[----:B---3--:R-:W-:Y:S02]  /*0270*/  @P2 R2UR UR17, R0 ;  /* 0x00000000001122ca */ /* 0x008fe400000e0000 */
[----:B----4-:R-:W-:Y:S02]  /*0280*/  @P0 R2UR UR25, R2 ;  /* 0x00000000021902ca */ /* 0x010fe400000e0000 */
[----:B------:R-:W-:-:S04]  /*0290*/  ISETP.NE.U32.AND P0, PT, RZ, UR4, PT ;  /* 0x00000004ff007c0c */ /* 0x000fc8000bf05070 */
[----:B------:R-:W-:-:S05]  /*02a0*/  ISETP.NE.AND.EX P0, PT, RZ, UR5, PT, P0 ;  /* 0x00000005ff007c0c */ /* 0x000fca000bf05300 */
[----:B------:R-:W-:Y:S01]  /*02b0*/  @UP2 UIADD3 UR17, UR17, -UR15, URZ ;  /* 0x8000000f11112290 */ /* 0x000fe2000fffe03f */
[----:B-----5:R-:W-:-:S06]  /*02c0*/  @!P1 R2UR UR26, R3 ;  /* 0x00000000031a92ca */ /* 0x020fcc00000e0000 */
[----:B------:R-:W-:Y:S01]  /*02d0*/  @!UP2 ULDC UR17, c[0x0][0x2c4] ;  /* 0x0000b1000011aab9 */ /* 0x000fe20000000800 */
[----:B-1----:R-:W-:Y:S08]  /*02e0*/  @!P0 BRA `(.L_x_698) ;  /* 0x00000000001c8947 */ /* 0x002ff00003800000 */
[----:B------:R-:W-:-:S13]  /*02f0*/  PLOP3.LUT P0, PT, PT, PT, UP3, 0x80, 0x0 ;  /* 0x000000000000781c */ /* 0x000fda0003f0f038 */
[----:B------:R-:W2:Y:S04]  /*0300*/  @P0 LDG.E R0, desc[UR22][R6.64+0x4] ;  /* 0x0000041606000981 */ /* 0x000ea8000c1e1900 */
[----:B------:R-:W3:Y:S01]  /*0310*/  @!P0 LDG.E R2, desc[UR22][R6.64] ;  /* 0x0000001606028981 */ /* 0x000ee2000c1e1900 */
[----:B--2---:R-:W-:-:S13]  /*0320*/  @P0 R2UR UR6, R0 ;  /* 0x00000000000602ca */ /* 0x004fda00000e0000 */
[----:B------:R-:W-:-:S07]  /*0330*/  @UP3 UIADD3 UR6, UR6, -UR26, URZ ;  /* 0x8000001a06063290 */ /* 0x000fce000fffe03f */
[----:B---3--:R-:W-:Y:S01]  /*0340*/  @!P0 R2UR UR6, R2 ;  /* 0x00000000020682ca */ /* 0x008fe200000e0000 */
[----:B------:R-:W-:-:S14]  /*0350*/  BRA `(.L_x_699) ;  /* 0x0000000000047947 */ /* 0x000fdc0003800000 */
.L_x_698:
[----:B------:R-:W-:-:S03]  /*0360*/  ULDC UR6, c[0x0][0x2c8] ;  /* 0x0000b20000067ab9 */ /* 0x000fc60000000800 */
.L_x_699:
[----:B------:R-:W-:Y:S02]  /*0370*/  ULDC.64 UR4, c[0x0][0x308] ;  /* 0x0000c20000047ab9 */ /* 0x000fe40000000a00 */
[----:B------:R-:W-:-:S04]  /*0380*/  UISETP.NE.U32.AND UP2, UPT, UR4, URZ, UPT ;  /* 0x0000003f0400728c */ /* 0x000fc8000bf45070 */
[----:B------:R-:W-:-:S06]  /*0390*/  UISETP.NE.AND.EX UP2, UPT, UR5, URZ, UPT, UP2 ;  /* 0x0000003f0500728c */ /* 0x000fcc000bf45320 */
[----:B------:R-:W-:-:S05]  /*03a0*/  PLOP3.LUT P0, PT, PT, PT, UP2, 0x80, 0x0 ;  /* 0x000000000000781c */ /* 0x000fca0003f0f028 */
[----:B------:R-:W-:Y:S02]  /*03b0*/  @UP2 ULDC.64 UR4, c[0x0][0x308] ;  /* 0x0000c20000042ab9 */ /* 0x000fe40000000a00 */
[----:B------:R-:W-:-:S06]  /*03c0*/  @UP2 UIMAD.WIDE UR4, UR12, 0x4, UR4 ;  /* 0x000000040c0428a5 */ /* 0x000fcc000f8e0204 */
[----:B------:R-:W-:Y:S02]  /*03d0*/  IMAD.U32 R2, RZ, RZ, UR4 ;  /* 0x00000004ff027e24 */ /* 0x000fe4000f8e00ff */
[----:B------:R-:W-:Y:S01]  /*03e0*/  IMAD.U32 R3, RZ, RZ, UR5 ;  /* 0x00000005ff037e24 */ /* 0x000fe2000f8e00ff */
[----:B------:R-:W-:Y:S01]  /*03f0*/  USHF.L.U32 UR19, UR19, 0x6, URZ ;  /* 0x0000000613137899 */ /* 0x000fe2000800063f */
[----:B------:R-:W-:-:S03]  /*0400*/  @!UP2 ULDC.64 UR4, c[0x0][0x318] ;  /* 0x0000c6000004aab9 */ /* 0x000fc60000000a00 */
[----:B------:R-:W2:Y:S01]  /*0410*/  @P0 LDG.E R0, desc[UR22][R2.64] ;  /* 0x0000001602000981 */ /* 0x000ea2000c1e1900 */
[----:B------:R-:W-:Y:S02]  /*0420*/  UISETP.GT.AND UP1, UPT, UR17, UR19, UPT ;  /* 0x000000131100728c */ /* 0x000fe4000bf24270 */
[----:B------:R-:W-:-:S03]  /*0430*/  @!UP2 UISETP.NE.U32.AND UP0, UPT, UR4, URZ, UPT ;  /* 0x0000003f0400a28c */ /* 0x000fc6000bf05070 */
[----:B------:R-:W-:Y:S01]  /*0440*/  @!UP2 ULDC UR4, c[0x0][0x2cc] ;  /* 0x0000b3000004aab9 */ /* 0x000fe20000000800 */
[----:B------:R-:W-:-:S04]  /*0450*/  @!UP2 UISETP.NE.AND.EX UP0, UPT, UR5, URZ, UPT, UP0 ;  /* 0x0000003f0500a28c */ /* 0x000fc8000bf05300 */
[----:B------:R-:W-:Y:S01]  /*0460*/  @!UP2 USEL UR4, UR4, URZ, UP0 ;  /* 0x0000003f0404a287 */ /* 0x000fe20008000000 */
[----:B--2---:R-:W-:Y:S02]  /*0470*/  @P0 R2UR UR24, R0 ;  /* 0x00000000001802ca */ /* 0x004fe400000e0000 */
[----:B------:R-:W-:-:S11]  /*0480*/  PLOP3.LUT P0, PT, PT, PT, UP1, 0x80, 0x0 ;  /* 0x000000000000781c */ /* 0x000fd60003f0f018 */
[----:B------:R-:W-:Y:S02]  /*0490*/  @UP2 UIADD3 UR24, UR24, -UR25, URZ ;  /* 0x8000001918182290 */ /* 0x000fe4000fffe03f */
[----:B------:R-:W-:Y:S10]  /*04a0*/  @!P0 EXIT ;  /* 0x000000000000894d */ /* 0x000ff40003800000 */
[----:B------:R-:W-:Y:S01]  /*04b0*/  UIADD3 UR5, -UR17, 0x7f, UR19 ;  /* 0x0000007f11057890 */ /* 0x000fe2000fffe113 */
[----:B------:R-:W1:Y:S01]  /*04c0*/  S2R R3, SR_TID.X ;  /* 0x0000000000037919 */ /* 0x000e620000002100 */
[----:B------:R-:W-:Y:S01]  /*04d0*/  @!UP2 UIADD3 UR24, UR4, UR6, -UR25 ;  /* 0x000000060418a290 */ /* 0x000fe2000fffe819 */
[----:B------:R-:W-:Y:S01]  /*04e0*/  ULDC UR11, c[0x0][0x398] ;  /* 0x0000e600000b7ab9 */ /* 0x000fe20000000800 */
[----:B------:R-:W-:Y:S02]  /*04f0*/  ULDC UR9, c[0x0][0x2c8] ;  /* 0x0000b20000097ab9 */ /* 0x000fe40000000800 */
[----:B------:R-:W-:Y:S02]  /*0500*/  UIADD3 UR5, UR5, UR11, UR24 ;  /* 0x0000000b05057290 */ /* 0x000fe4000fffe018 */
[----:B------:R-:W-:Y:S02]  /*0510*/  UIADD3 UR7, UR24, 0x3f, URZ ;  /* 0x0000003f18077890 */ /* 0x000fe4000fffe03f */
[----:B------:R-:W-:-:S02]  /*0520*/  USHF.R.S32.HI UR4, URZ, 0x1f, UR5 ;  /* 0x0000001f3f047899 */ /* 0x000fc40008011405 */
[----:B------:R-:W-:Y:S02]  /*0530*/  USHF.R.S32.HI UR6, URZ, 0x1f, UR7 ;  /* 0x0000001f3f067899 */ /* 0x000fe40008011407 */
[----:B------:R-:W-:Y:S02]  /*0540*/  UIADD3 UR9, UR9, 0x3f, URZ ;  /* 0x0000003f09097890 */ /* 0x000fe4000fffe03f */
[----:B------:R-:W-:Y:S02]  /*0550*/  ULEA.HI UR4, UR4, UR5, URZ, 0x6 ;  /* 0x0000000504047291 */ /* 0x000fe4000f8f303f */
[----:B------:R-:W-:Y:S02]  /*0560*/  ULEA.HI UR6, UR6, UR7, URZ, 0x6 ;  /* 0x0000000706067291 */ /* 0x000fe4000f8f303f */
[----:B------:R-:W-:Y:S02]  /*0570*/  USHF.R.S32.HI UR8, URZ, 0x1f, UR9 ;  /* 0x0000001f3f087899 */ /* 0x000fe40008011409 */
[----:B------:R-:W-:-:S02]  /*0580*/  USHF.R.S32.HI UR4, URZ, 0x6, UR4 ;  /* 0x000000063f047899 */ /* 0x000fc40008011404 */
[----:B------:R-:W-:Y:S02]  /*0590*/  USHF.R.S32.HI UR6, URZ, 0x6, UR6 ;  /* 0x000000063f067899 */ /* 0x000fe40008011406 */
[----:B------:R-:W-:Y:S02]  /*05a0*/  ULEA.HI UR8, UR8, UR9, URZ, 0x6 ;  /* 0x0000000908087291 */ /* 0x000fe4000f8f303f */
[----:B------:R-:W-:Y:S02]  /*05b0*/  IMAD.U32 R5, RZ, RZ, UR4 ;  /* 0x00000004ff057e24 */ /* 0x000fe4000f8e00ff */
[----:B------:R-:W-:Y:S01]  /*05c0*/  USHF.R.S32.HI UR8, URZ, 0x6, UR8 ;  /* 0x000000063f087899 */ /* 0x000fe20008011408 */
[----:B------:R-:W-:-:S05]  /*05d0*/  IMAD.U32 R0, RZ, RZ, UR6 ;  /* 0x00000006ff007e24 */ /* 0x000fca000f8e00ff */
[----:B------:R-:W-:-:S04]  /*05e0*/  VIMNMX3 R0, R0, UR8, R5, PT ;  /* 0x0000000800007c0f */ /* 0x000fc8000b800105 */
[----:B------:R-:W-:-:S13]  /*05f0*/  R2UR UR18, R0 ;  /* 0x00000000001272ca */ /* 0x000fda00000e0000 */
[----:B------:R-:W-:-:S13]  /*0600*/  ISETP.LT.AND P0, PT, RZ, UR18, PT ;  /* 0x00000012ff007c0c */ /* 0x000fda000bf01270 */
[----:B-1----:R-:W-:Y:S05]  /*0610*/  @P0 BRA `(.L_x_700) ;  /* 0x0000000800580947 */ /* 0x002fea0003800000 */
[----:B------:R-:W-:Y:S01]  /*0620*/  UISETP.NE.AND UP0, UPT, UR15, -0x1, UPT ;  /* 0xffffffff0f00788c */ /* 0x000fe2000bf05270 */
[----:B------:R-:W-:Y:S01]  /*0630*/  SHF.R.S32.HI R8, RZ, 0x1f, R3 ;  /* 0x0000001fff087819 */ /* 0x000fe20000011403 */
[----:B------:R-:W-:Y:S01]  /*0640*/  USHF.R.S32.HI UR8, URZ, 0x1f, UR19 ;  /* 0x0000001f3f087899 */ /* 0x000fe20008011413 */
[----:B------:R-:W-:Y:S01]  /*0650*/  BSSY B0, `(.L_x_701) ;  /* 0x000003e000007945 */ /* 0x000fe20003800000 */
[----:B------:R-:W-:Y:S01]  /*0660*/  UIADD3 UR17, -UR19, UR17, URZ ;  /* 0x0000001113117290 */ /* 0x000fe2000fffe13f */
[----:B------:R-:W-:Y:S01]  /*0670*/  LEA.HI R8, R8, R3, RZ, 0x3 ;  /* 0x0000000308087211 */ /* 0x000fe200078f18ff */
[----:B------:R-:W-:-:S03]  /*0680*/  USHF.R.S32.HI UR11, URZ, 0x1f, UR10 ;  /* 0x0000001f3f0b7899 */ /* 0x000fc6000801140a */
[----:B------:R-:W-:Y:S02]  /*0690*/  LOP3.LUT R0, R8, 0xfffffff8, RZ, 0xc0, !PT ;  /* 0xfffffff808007812 */ /* 0x000fe400078ec0ff */
[----:B------:R-:W-:Y:S01]  /*06a0*/  @!UP0 USHF.R.S32.HI UR9, URZ, 0x1f, UR12 ;  /* 0x0000001f3f098899 */ /* 0x000fe2000801140c */
[----:B------:R-:W-:Y:S01]  /*06b0*/  SHF.R.S32.HI R8, RZ, 0x3, R8 ;  /* 0x00000003ff087819 */ /* 0x000fe20000011408 */
[----:B------:R-:W-:Y:S01]  /*06c0*/  @!UP0 ULDC.64 UR4, c[0x0][0x290] ;  /* 0x0000a40000048ab9 */ /* 0x000fe20000000a00 */
[----:B------:R-:W-:Y:S01]  /*06d0*/  IMAD.IADD R3, R3, 0x1, -R0 ;  /* 0x0000000103037824 */ /* 0x000fe200078e0a00 */
[----:B------:R-:W-:Y:S01]  /*06e0*/  @!UP0 UIMAD UR9, UR9, UR4, URZ ;  /* 0x00000004090982a4 */ /* 0x000fe2000f8e023f */
[----:B------:R-:W-:Y:S01]  /*06f0*/  ISETP.GE.AND P1, PT, R8, UR17, PT ;  /* 0x0000001108007c0c */ /* 0x000fe2000bf26270 */
[----:B------:R-:W-:Y:S01]  /*0700*/  @!UP0 UIMAD.WIDE.U32 UR20, UR12, UR4, URZ ;  /* 0x000000040c1482a5 */ /* 0x000fe2000f8e003f */
[C---:B------:R-:W-:Y:S01]  /*0710*/  IMAD.SHL.U32 R16, R3.reuse, 0x8, RZ ;  /* 0x0000000803107824 */ /* 0x040fe200078e00ff */
[----:B------:R-:W-:Y:S01]  /*0720*/  @!UP0 UIMAD UR9, UR12, UR5, UR9 ;  /* 0x000000050c0982a4 */ /* 0x000fe2000f8e0209 */
[----:B------:R-:W-:-:S02]  /*0730*/  ISETP.NE.AND P6, PT, R3, RZ, PT ;  /* 0x000000ff0300720c */ /* 0x000fc40003fc5270 */
[----:B------:R-:W-:Y:S01]  /*0740*/  ULDC.64 UR4, c[0x0][0x298] ;  /* 0x0000a60000047ab9 */ /* 0x000fe20000000a00 */
[--C-:B------:R-:W-:Y:S01]  /*0750*/  SHF.R.S32.HI R17, RZ, 0x1f, R16.reuse ;  /* 0x0000001fff117819 */ /* 0x100fe20000011410 */
[----:B------:R-:W-:Y:S01]  /*0760*/  UIMAD UR8, UR8, UR4, URZ ;  /* 0x00000004080872a4 */ /* 0x000fe2000f8e023f */
[----:B------:R-:W-:Y:S01]  /*0770*/  IMAD.U32 R5, RZ, RZ, UR4 ;  /* 0x00000004ff057e24 */ /* 0x000fe2000f8e00ff */
[----:B------:R-:W-:Y:S01]  /*0780*/  @UP0 UIMAD.WIDE.U32 UR6, UR15, UR4, URZ ;  /* 0x000000040f0602a5 */ /* 0x000fe2000f8e003f */
[C---:B------:R-:W-:Y:S01]  /*0790*/  VIADD R7, R16.reuse, 0x40 ;  /* 0x0000004010077836 */ /* 0x040fe20000000000 */
[----:B------:R-:W-:Y:S01]  /*07a0*/  UIMAD UR8, UR19, UR5, UR8 ;  /* 0x00000005130872a4 */ /* 0x000fe2000f8e0208 */
[----:B------:R-:W-:Y:S01]  /*07b0*/  IMAD.WIDE.U32 R4, R5, UR19, R16 ;  /* 0x0000001305047c25 */ /* 0x000fe2000f8e0010 */
[----:B------:R-:W-:Y:S02]  /*07c0*/  @UP0 UIMAD UR15, UR15, UR5, UR7 ;  /* 0x000000050f0f02a4 */ /* 0x000fe4000f8e0207 */
[----:B------:R-:W-:Y:S01]  /*07d0*/  @!UP0 UIADD3 UR15, UR21, UR9, URZ ;  /* 0x00000009150f8290 */ /* 0x000fe2000fffe03f */
[----:B------:R-:W-:Y:S01]  /*07e0*/  VIADD R6, R16, 0x80 ;  /* 0x0000008010067836 */ /* 0x000fe20000000000 */
[----:B------:R-:W-:Y:S01]  /*07f0*/  @UP0 UMOV UR14, UR6 ;  /* 0x00000006000e0c82 */ /* 0x000fe20008000000 */
[----:B------:R-:W-:Y:S01]  /*0800*/  @!UP0 UMOV UR14, UR20 ;  /* 0x00000014000e8c82 */ /* 0x000fe20008000000 */
[----:B------:R-:W-:Y:S01]  /*0810*/  IMAD.U32 R0, RZ, RZ, UR8 ;  /* 0x00000008ff007e24 */ /* 0x000fe2000f8e00ff */
[----:B------:R-:W-:Y:S01]  /*0820*/  IADD3 R2, P0, R4, UR14, RZ ;  /* 0x0000000e04027c10 */ /* 0x000fe2000ff1e0ff */
[----:B------:R-:W-:Y:S01]  /*0830*/  ULDC.64 UR6, c[0x0][0x2a0] ;  /* 0x0000a80000067ab9 */ /* 0x000fe20000000a00 */
[----:B------:R-:W-:Y:S01]  /*0840*/  ULDC UR8, c[0x0][0x270] ;  /* 0x00009c0000087ab9 */ /* 0x000fe20000000800 */
[----:B------:R-:W-:Y:S01]  /*0850*/  UIMAD UR11, UR11, UR6, URZ ;  /* 0x000000060b0b72a4 */ /* 0x000fe2000f8e023f */
[----:B------:R-:W-:Y:S01]  /*0860*/  IADD3.X R3, R5, UR15, R0, P0, !PT ;  /* 0x0000000f05037c10 */ /* 0x000fe200087fe400 */
[----:B------:R-:W-:Y:S01]  /*0870*/  IMAD.U32 R10, RZ, RZ, UR6 ;  /* 0x00000006ff0a7e24 */ /* 0x000fe2000f8e00ff */
[----:B------:R-:W-:Y:S01]  /*0880*/  UIMAD UR8, UR12, UR8, UR10 ;  /* 0x000000080c0872a4 */ /* 0x000fe2000f8e020a */
[----:B------:R-:W-:Y:S01]  /*0890*/  VIADD R0, R8, 0x10 ;  /* 0x0000001008007836 */ /* 0x000fe20000000000 */
[----:B------:R-:W-:Y:S01]  /*08a0*/  UIMAD UR7, UR10, UR7, UR11 ;  /* 0x000000070a0772a4 */ /* 0x000fe2000f8e020b */
[----:B------:R-:W-:Y:S01]  /*08b0*/  IMAD.WIDE.U32 R10, R10, UR10, R2 ;  /* 0x0000000a0a0a7c25 */ /* 0x000fe2000f8e0002 */
[----:B------:R-:W-:Y:S01]  /*08c0*/  ULDC UR6, c[0x0][0x2c4] ;  /* 0x0000b10000067ab9 */ /* 0x000fe20000000800 */
[----:B------:R-:W-:Y:S01]  /*08d0*/  SHF.R.S32.HI R2, RZ, 0x1f, R8 ;  /* 0x0000001fff027819 */ /* 0x000fe20000011408 */
[----:B------:R-:W-:Y:S01]  /*08e0*/  UIMAD UR19, UR8, UR6, UR19 ;  /* 0x00000006081372a4 */ /* 0x000fe2000f8e0213 */
[C---:B------:R-:W-:Y:S01]  /*08f0*/  ISETP.GE.AND P0, PT, R0.reuse, UR17, PT ;  /* 0x0000001100007c0c */ /* 0x040fe2000bf06270 */
[----:B------:R-:W-:Y:S01]  /*0900*/  VIADD R15, R11, UR7 ;  /* 0x000000070b0f7c36 */ /* 0x000fe20008000000 */
[----:B------:R-:W-:Y:S01]  /*0910*/  ISETP.GE.OR P4, PT, R0, UR17, P6 ;  /* 0x0000001100007c0c */ /* 0x000fe2000b786670 */
[----:B------:R-:W-:Y:S01]  /*0920*/  VIADD R5, R8, 0x20 ;  /* 0x0000002008057836 */ /* 0x000fe20000000000 */
[----:B------:R-:W-:Y:S11]  /*0930*/  @P1 BRA `(.L_x_702) ;  /* 0x00000000003c1947 */ /* 0x000ff60003800000 */
[----:B------:R-:W-:Y:S01]  /*0940*/  IMAD R3, R2, UR4, RZ ;  /* 0x0000000402037c24 */ /* 0x000fe2000f8e02ff */
[----:B------:R-:W-:Y:S01]  /*0950*/  ULDC UR8, c[0x0][0x2d0] ;  /* 0x0000b40000087ab9 */ /* 0x000fe20000000800 */
[----:B------:R-:W-:Y:S01]  /*0960*/  IMAD.MOV.U32 R14, RZ, RZ, R10 ;  /* 0x000000ffff0e7224 */ /* 0x000fe200078e000a */
[----:B------:R-:W-:Y:S01]  /*0970*/  ISETP.GE.AND P5, PT, R16, UR8, PT ;  /* 0x0000000810007c0c */ /* 0x000fe2000bfa6270 */
[C---:B------:R-:W-:Y:S01]  /*0980*/  IMAD R0, R8.reuse, UR5, R3 ;  /* 0x0000000508007c24 */ /* 0x040fe2000f8e0203 */
[----:B------:R-:W-:Y:S01]  /*0990*/  ISETP.GE.AND P3, PT, R7, UR8, PT ;  /* 0x0000000807007c0c */ /* 0x000fe2000bf66270 */
[----:B------:R-:W-:Y:S01]  /*09a0*/  IMAD.WIDE.U32 R12, R8, UR4, R14 ;  /* 0x00000004080c7c25 */ /* 0x000fe2000f8e000e */
[----:B------:R-:W-:Y:S01]  /*09b0*/  ISETP.GE.AND P2, PT, R6, UR8, PT ;  /* 0x0000000806007c0c */ /* 0x000fe2000bf46270 */
[----:B------:R-:W-:Y:S02]  /*09c0*/  ULDC.64 UR6, c[0x0][0x280] ;  /* 0x0000a00000067ab9 */ /* 0x000fe40000000a00 */
[----:B------:R-:W-:Y:S01]  /*09d0*/  IMAD.IADD R0, R13, 0x1, R0 ;  /* 0x000000010d007824 */ /* 0x000fe200078e0200 */
[----:B------:R-:W-:-:S04]  /*09e0*/  LEA R18, P1, R12, UR6, 0x1 ;  /* 0x000000060c127c11 */ /* 0x000fc8000f8208ff */
[----:B------:R-:W-:-:S05]  /*09f0*/  LEA.HI.X R19, R12, UR7, R0, 0x1, P1 ;  /* 0x000000070c137c11 */ /* 0x000fca00088f0c00 */
[----:B------:R1:W-:Y:S04]  /*0a00*/  @!P5 STG.E.128 desc[UR22][R18.64], RZ ;  /* 0x000000ff1200d986 */ /* 0x0003e8000c101d16 */
[----:B------:R1:W-:Y:S04]  /*0a10*/  @!P3 STG.E.128 desc[UR22][R18.64+0x80], RZ ;  /* 0x000080ff1200b986 */ /* 0x0003e8000c101d16 */
[----:B------:R1:W-:Y:S02]  /*0a20*/  @!P2 STG.E.128 desc[UR22][R18.64+0x100], RZ ;  /* 0x000100ff1200a986 */ /* 0x0003e4000c101d16 */
.L_x_702:
[----:B------:R-:W-:Y:S05]  /*0a30*/  BSYNC B0 ;  /* 0x0000000000007941 */ /* 0x000fea0003800000 */
.L_x_701:
[----:B------:R-:W-:Y:S01]  /*0a40*/  BSSY B0, `(.L_x_703) ;  /* 0x0000016000007945 */ /* 0x000fe20003800000 */
[----:B------:R-:W-:Y:S02]  /*0a50*/  ISETP.GE.AND P1, PT, R5, UR17, PT ;  /* 0x0000001105007c0c */ /* 0x000fe4000bf26270 */
[----:B------:R-:W-:Y:S01]  /*0a60*/  IADD3 R4, R8, 0x30, RZ ;  /* 0x0000003008047810 */ /* 0x000fe20007ffe0ff */
[----:B------:R-:W-:Y:S05]  /*0a70*/  @P0 BRA `(.L_x_704) ;  /* 0x0000000000480947 */ /* 0x000fea0003800000 */
[----:B------:R-:W-:Y:S01]  /*0a80*/  IADD3 R3, P0, R8, 0x10, RZ ;  /* 0x0000001008037810 */ /* 0x000fe20007f1e0ff */
[----:B------:R-:W-:Y:S01]  /*0a90*/  IMAD.MOV.U32 R12, RZ, RZ, R10 ;  /* 0x000000ffff0c7224 */ /* 0x000fe200078e000a */
[----:B------:R-:W-:Y:S01]  /*0aa0*/  MOV R13, R15 ;  /* 0x0000000f000d7202 */ /* 0x000fe20000000f00 */
[----:B------:R-:W-:Y:S01]  /*0ab0*/  ULDC UR8, c[0x0][0x2d0] ;  /* 0x0000b40000087ab9 */ /* 0x000fe20000000800 */
[----:B------:R-:W-:Y:S01]  /*0ac0*/  ULDC.64 UR6, c[0x0][0x280] ;  /* 0x0000a00000067ab9 */ /* 0x000fe20000000a00 */
[----:B------:R-:W-:Y:S01]  /*0ad0*/  IMAD.X R0, RZ, RZ, R2, P0 ;  /* 0x000000ffff007224 */ /* 0x000fe200000e0602 */
[----:B------:R-:W-:Y:S01]  /*0ae0*/  ISETP.GE.AND P3, PT, R16, UR8, PT ;  /* 0x0000000810007c0c */ /* 0x000fe2000bf66270 */
[----:B------:R-:W-:Y:S01]  /*0af0*/  IMAD.WIDE.U32 R12, R3, UR4, R12 ;  /* 0x00000004030c7c25 */ /* 0x000fe2000f8e000c */
[----:B------:R-:W-:Y:S02]  /*0b00*/  ISETP.GE.AND P2, PT, R7, UR8, PT ;  /* 0x0000000807007c0c */ /* 0x000fe4000bf46270 */
[----:B------:R-:W-:Y:S01]  /*0b10*/  ISETP.GE.AND P0, PT, R6, UR8, PT ;  /* 0x0000000806007c0c */ /* 0x000fe2000bf06270 */
[----:B------:R-:W-:Y:S01]  /*0b20*/  IMAD R0, R0, UR4, RZ ;  /* 0x0000000400007c24 */ /* 0x000fe2000f8e02ff */
[----:B-1----:R-:W-:-:S03]  /*0b30*/  LEA R18, P5, R12, UR6, 0x1 ;  /* 0x000000060c127c11 */ /* 0x002fc6000f8a08ff */
[----:B------:R-:W-:-:S04]  /*0b40*/  IMAD R0, R3, UR5, R0 ;  /* 0x0000000503007c24 */ /* 0x000fc8000f8e0200 */
[----:B------:R-:W-:-:S05]  /*0b50*/  IMAD.IADD R0, R13, 0x1, R0 ;  /* 0x000000010d007824 */ /* 0x000fca00078e0200 */
[----:B------:R-:W-:-:S05]  /*0b60*/  LEA.HI.X R19, R12, UR7, R0, 0x1, P5 ;  /* 0x000000070c137c11 */ /* 0x000fca000a8f0c00 */
[----:B------:R2:W-:Y:S04]  /*0b70*/  @!P3 STG.E.128 desc[UR22][R18.64], RZ ;  /* 0x000000ff1200b986 */ /* 0x0005e8000c101d16 */
[----:B------:R2:W-:Y:S04]  /*0b80*/  @!P2 STG.E.128 desc[UR22][R18.64+0x80], RZ ;  /* 0x000080ff1200a986 */ /* 0x0005e8000c101d16 */
[----:B------:R2:W-:Y:S02]  /*0b90*/  @!P0 STG.E.128 desc[UR22][R18.64+0x100], RZ ;  /* 0x000100ff12008986 */ /* 0x0005e4000c101d16 */
.L_x_704:
[----:B------:R-:W-:Y:S05]  /*0ba0*/  BSYNC B0 ;  /* 0x0000000000007941 */ /* 0x000fea0003800000 */
.L_x_703:
[----:B------:R-:W-:Y:S01]  /*0bb0*/  BSSY B0, `(.L_x_705) ;  /* 0x0000015000007945 */ /* 0x000fe20003800000 */
[----:B------:R-:W-:-:S03]  /*0bc0*/  ISETP.GE.AND P0, PT, R4, UR17, PT ;  /* 0x0000001104007c0c */ /* 0x000fc6000bf06270 */
[----:B------:R-:W-:Y:S10]  /*0bd0*/  @P1 BRA `(.L_x_706) ;  /* 0x0000000000481947 */ /* 0x000ff40003800000 */
        /* <DEDUP_REMOVED lines=11> */
[----:B-12---:R-:W-:-:S03]  /*0c90*/  LEA R18, P5, R12, UR6, 0x1 ;  /* 0x000000060c127c11 */ /* 0x006fc6000f8a08ff */
[----:B------:R-:W-:-:S04]  /*0ca0*/  IMAD R0, R3, UR5, R0 ;  /* 0x0000000503007c24 */ /* 0x000fc8000f8e0200 */
[----:B------:R-:W-:-:S05]  /*0cb0*/  IMAD.IADD R3, R13, 0x1, R0 ;  /* 0x000000010d037824 */ /* 0x000fca00078e0200 */
[----:B------:R-:W-:-:S05]  /*0cc0*/  LEA.HI.X R19, R12, UR7, R3, 0x1, P5 ;  /* 0x000000070c137c11 */ /* 0x000fca000a8f0c03 */
[----:B------:R3:W-:Y:S04]  /*0cd0*/  @!P3 STG.E.128 desc[UR22][R18.64], RZ ;  /* 0x000000ff1200b986 */ /* 0x0007e8000c101d16 */
[----:B------:R3:W-:Y:S04]  /*0ce0*/  @!P2 STG.E.128 desc[UR22][R18.64+0x80], RZ ;  /* 0x000080ff1200a986 */ /* 0x0007e8000c101d16 */
[----:B------:R3:W-:Y:S02]  /*0cf0*/  @!P1 STG.E.128 desc[UR22][R18.64+0x100], RZ ;  /* 0x000100ff12009986 */ /* 0x0007e4000c101d16 */
.L_x_706:
[----:B------:R-:W-:Y:S05]  /*0d00*/  BSYNC B0 ;  /* 0x0000000000007941 */ /* 0x000fea0003800000 */
.L_x_705:
[----:B------:R-:W-:Y:S01]  /*0d10*/  BSSY B0, `(.L_x_707) ;  /* 0x0000014000007945 */ /* 0x000fe20003800000 */
[----:B------:R-:W-:-:S03]  /*0d20*/  ISETP.GE.OR P5, PT, R8, UR17, P6 ;  /* 0x0000001108007c0c */ /* 0x000fc6000b7a6670 */
[----:B------:R-:W-:Y:S10]  /*0d30*/  @P0 BRA `(.L_x_708) ;  /* 0x0000000000440947 */ /* 0x000ff40003800000 */
[----:B------:R-:W-:Y:S01]  /*0d40*/  IADD3 R3, P0, R8, 0x30, RZ ;  /* 0x0000003008037810 */ /* 0x000fe20007f1e0ff */
[----:B------:R-:W-:Y:S01]  /*0d50*/  IMAD.MOV.U32 R11, RZ, RZ, R15 ;  /* 0x000000ffff0b7224 */ /* 0x000fe200078e000f */
[----:B------:R-:W-:Y:S01]  /*0d60*/  ULDC UR8, c[0x0][0x2d0] ;  /* 0x0000b40000087ab9 */ /* 0x000fe20000000800 */
[----:B------:R-:W-:Y:S01]  /*0d70*/  ULDC.64 UR6, c[0x0][0x280] ;  /* 0x0000a00000067ab9 */ /* 0x000fe20000000a00 */
[----:B------:R-:W-:Y:S01]  /*0d80*/  ISETP.GE.AND P2, PT, R16, UR8, PT ;  /* 0x0000000810007c0c */ /* 0x000fe2000bf46270 */
[----:B------:R-:W-:Y:S01]  /*0d90*/  IMAD.X R0, RZ, RZ, R2, P0 ;  /* 0x000000ffff007224 */ /* 0x000fe200000e0602 */
[----:B------:R-:W-:Y:S01]  /*0da0*/  ISETP.GE.AND P1, PT, R7, UR8, PT ;  /* 0x0000000807007c0c */ /* 0x000fe2000bf26270 */
[----:B------:R-:W-:Y:S01]  /*0db0*/  IMAD.WIDE.U32 R10, R3, UR4, R10 ;  /* 0x00000004030a7c25 */ /* 0x000fe2000f8e000a */
[----:B------:R-:W-:-:S03]  /*0dc0*/  ISETP.GE.AND P0, PT, R6, UR8, PT ;  /* 0x0000000806007c0c */ /* 0x000fc6000bf06270 */
[----:B------:R-:W-:Y:S01]  /*0dd0*/  IMAD R0, R0, UR4, RZ ;  /* 0x0000000400007c24 */ /* 0x000fe2000f8e02ff */
[----:B------:R-:W-:-:S03]  /*0de0*/  LEA R6, P3, R10, UR6, 0x1 ;  /* 0x000000060a067c11 */ /* 0x000fc6000f8608ff */
[----:B------:R-:W-:-:S04]  /*0df0*/  IMAD R3, R3, UR5, R0 ;  /* 0x0000000503037c24 */ /* 0x000fc8000f8e0200 */
[----:B------:R-:W-:-:S05]  /*0e00*/  IMAD.IADD R3, R11, 0x1, R3 ;  /* 0x000000010b037824 */ /* 0x000fca00078e0203 */
[----:B------:R-:W-:-:S05]  /*0e10*/  LEA.HI.X R7, R10, UR7, R3, 0x1, P3 ;  /* 0x000000070a077c11 */ /* 0x000fca00098f0c03 */
[----:B------:R4:W-:Y:S04]  /*0e20*/  @!P2 STG.E.128 desc[UR22][R6.64], RZ ;  /* 0x000000ff0600a986 */ /* 0x0009e8000c101d16 */
[----:B------:R4:W-:Y:S04]  /*0e30*/  @!P1 STG.E.128 desc[UR22][R6.64+0x80], RZ ;  /* 0x000080ff06009986 */ /* 0x0009e8000c101d16 */
[----:B------:R4:W-:Y:S02]  /*0e40*/  @!P0 STG.E.128 desc[UR22][R6.64+0x100], RZ ;  /* 0x000100ff06008986 */ /* 0x0009e4000c101d16 */
.L_x_708:
[----:B------:R-:W-:Y:S05]  /*0e50*/  BSYNC B0 ;  /* 0x0000000000007941 */ /* 0x000fea0003800000 */
.L_x_707:
[----:B------:R-:W-:Y:S01]  /*0e60*/  ISETP.GE.OR P1, PT, R5, UR17, P6 ;  /* 0x0000001105007c0c */ /* 0x000fe2000b726670 */
[----:B------:R-:W-:Y:S01]  /*0e70*/  IMAD.U32 R3, RZ, RZ, UR19 ;  /* 0x00000013ff037e24 */ /* 0x000fe2000f8e00ff */
[----:B------:R-:W-:Y:S01]  /*0e80*/  IADD3 R8, P0, R8, UR19, RZ ;  /* 0x0000001308087c10 */ /* 0x000fe2000ff1e0ff */
[----:B------:R-:W-:Y:S01]  /*0e90*/  ULDC.64 UR6, c[0x0][0x2b0] ;  /* 0x0000ac0000067ab9 */ /* 0x000fe20000000a00 */
[----:B------:R-:W-:Y:S02]  /*0ea0*/  ISETP.GE.OR P6, PT, R4, UR17, P6 ;  /* 0x0000001104007c0c */ /* 0x000fe4000b7c6670 */
[----:B------:R-:W-:Y:S01]  /*0eb0*/  LEA.HI.X.SX32 R3, R3, R2, 0x1, P0 ;  /* 0x0000000203037211 */ /* 0x000fe200000f0eff */
[----:B------:R-:W-:Y:S01]  /*0ec0*/  @!P4 IMAD.MOV.U32 R2, RZ, RZ, 0x7f800000 ;  /* 0x7f800000ff02c424 */ /* 0x000fe200078e00ff */
[----:B----4-:R-:W-:-:S04]  /*0ed0*/  LEA R6, P0, R8, UR6, 0x2 ;  /* 0x0000000608067c11 */ /* 0x010fc8000f8010ff */
[----:B------:R-:W-:Y:S01]  /*0ee0*/  LEA.HI.X R7, R8, UR7, R3, 0x2, P0 ;  /* 0x0000000708077c11 */ /* 0x000fe200080f1403 */
[----:B------:R-:W-:Y:S02]  /*0ef0*/  @!P5 IMAD.MOV.U32 R3, RZ, RZ, 0x7f800000 ;  /* 0x7f800000ff03d424 */ /* 0x000fe400078e00ff */
[----:B------:R-:W-:Y:S02]  /*0f00*/  @!P1 IMAD.MOV.U32 R0, RZ, RZ, 0x7f800000 ;  /* 0x7f800000ff009424 */ /* 0x000fe400078e00ff */
[----:B------:R4:W-:Y:S04]  /*0f10*/  @!P4 STG.E desc[UR22][R6.64+0x40], R2 ;  /* 0x000040020600c986 */ /* 0x0009e8000c101916 */
[----:B------:R4:W-:Y:S04]  /*0f20*/  @!P5 STG.E desc[UR22][R6.64], R3 ;  /* 0x000000030600d986 */ /* 0x0009e8000c101916 */
[----:B------:R4:W-:Y:S01]  /*0f30*/  @!P1 STG.E desc[UR22][R6.64+0x80], R0 ;  /* 0x0000800006009986 */ /* 0x0009e2000c101916 */
[----:B------:R-:W-:Y:S05]  /*0f40*/  @P6 EXIT ;  /* 0x000000000000694d */ /* 0x000fea0003800000 */
[----:B----4-:R-:W-:-:S05]  /*0f50*/  MOV R3, 0x7f800000 ;  /* 0x7f80000000037802 */ /* 0x010fca0000000f00 */
[----:B------:R-:W-:Y:S01]  /*0f60*/  STG.E desc[UR22][R6.64+0xc0], R3 ;  /* 0x0000c00306007986 */ /* 0x000fe2000c101916 */
[----:B------:R-:W-:Y:S05]  /*0f70*/  EXIT ;  /* 0x000000000000794d */ /* 0x000fea0003800000 */
.L_x_700:
[----:B------:R-:W-:Y:S01]  /*0f80*/  ULDC.64 UR4, c[0x0][0x368] ;  /* 0x0000da0000047ab9 */ /* 0x000fe20000000a00 */
[----:B------:R-:W-:Y:S01]  /*0f90*/  ULDC.64 UR6, c[0x0][0x370] ;  /* 0x0000dc0000067ab9 */ /* 0x000fe20000000a00 */
[----:B------:R-:W-:-:S04]  /*0fa0*/  UISETP.NE.U32.AND UP0, UPT, UR4, URZ, UPT ;  /* 0x0000003f0400728c */ /* 0x000fc8000bf05070 */
[----:B------:R-:W-:-:S06]  /*0fb0*/  UISETP.NE.AND.EX UP0, UPT, UR5, URZ, UPT, UP0 ;  /* 0x0000003f0500728c */ /* 0x000fcc000bf05300 */
[----:B------:R-:W-:-:S05]  /*0fc0*/  PLOP3.LUT P0, PT, PT, PT, UP0, 0x80, 0x0 ;  /* 0x000000000000781c */ /* 0x000fca0003f0f008 */
[----:B------:R-:W-:Y:S02]  /*0fd0*/  @UP0 ULDC.64 UR4, c[0x0][0x368] ;  /* 0x0000da0000040ab9 */ /* 0x000fe40000000a00 */
[----:B------:R-:W-:-:S06]  /*0fe0*/  @UP0 UIMAD.WIDE UR4, UR12, 0x4, UR4 ;  /* 0x000000040c0408a5 */ /* 0x000fcc000f8e0204 */
[----:B------:R-:W-:Y:S02]  /*0ff0*/  IMAD.U32 R4, RZ, RZ, UR4 ;  /* 0x00000004ff047e24 */ /* 0x000fe4000f8e00ff */
[----:B------:R-:W-:-:S05]  /*1000*/  IMAD.U32 R5, RZ, RZ, UR5 ;  /* 0x00000005ff057e24 */ /* 0x000fca000f8e00ff */
[----:B------:R-:W2:Y:S01]  /*1010*/  @P0 LDG.E R4, desc[UR22][R4.64] ;  /* 0x0000001604040981 */ /* 0x000ea2000c1e1900 */
[----:B------:R-:W-:Y:S01]  /*1020*/  ISETP.NE.U32.AND P1, PT, RZ, UR6, PT ;  /* 0x00000006ff007c0c */ /* 0x000fe2000bf25070 */
[----:B------:R-:W-:Y:S01]  /*1030*/  UMOV UR16, UR12 ;  /* 0x0000000c00107c82 */ /* 0x000fe20008000000 */
[----:B------:R-:W-:Y:S01]  /*1040*/  UMOV UR4, URZ ;  /* 0x0000003f00047c82 */ /* 0x000fe20008000000 */
[----:B------:R-:W-:Y:S01]  /*1050*/  UMOV UR21, URZ ;  /* 0x0000003f00157c82 */ /* 0x000fe20008000000 */
[----:B------:R-:W-:Y:S02]  /*1060*/  ISETP.NE.AND.EX P1, PT, RZ, UR7, PT, P1 ;  /* 0x00000007ff007c0c */ /* 0x000fe4000bf25310 */
[----:B--2---:R-:W-:Y:S02]  /*1070*/  @P0 R2UR UR16, R4 ;  /* 0x00000000041002ca */ /* 0x004fe400000e0000 */
[----:B------:R-:W-:-:S09]  /*1080*/  PLOP3.LUT P0, PT, PT, PT, PT, 0x8, 0x0 ;  /* 0x000000000000781c */ /* 0x000fd20003f0e170 */
[----:B------:R-:W-:Y:S05]  /*1090*/  @!P1 BRA `(.L_x_709) ;  /* 0x00000000002c9947 */ /* 0x000fea0003800000 */
[----:B------:R-:W-:Y:S01]  /*10a0*/  USHF.R.S32.HI UR8, URZ, 0x1f, UR12 ;  /* 0x0000001f3f087899 */ /* 0x000fe2000801140c */
[----:B------:R-:W-:-:S03]  /*10b0*/  ULDC.64 UR4, c[0x0][0x378] ;  /* 0x0000de0000047ab9 */ /* 0x000fc60000000a00 */
[----:B------:R-:W-:Y:S02]  /*10c0*/  UIMAD UR8, UR8, UR4, URZ ;  /* 0x00000004080872a4 */ /* 0x000fe4000f8e023f */
[----:B------:R-:W-:Y:S02]  /*10d0*/  UIMAD.WIDE.U32 UR20, UR12, UR4, URZ ;  /* 0x000000040c1472a5 */ /* 0x000fe4000f8e003f */
[----:B------:R-:W-:Y:S02]  /*10e0*/  UIMAD UR5, UR12, UR5, UR8 ;  /* 0x000000050c0572a4 */ /* 0x000fe4000f8e0208 */
[----:B------:R-:W-:Y:S02]  /*10f0*/  ULEA UR4, UP0, UR20, UR6, 0x2 ;  /* 0x0000000614047291 */ /* 0x000fe4000f80103f */
[----:B------:R-:W-:-:S04]  /*1100*/  UIADD3 UR5, UR21, UR5, URZ ;  /* 0x0000000515057290 */ /* 0x000fc8000fffe03f */
[----:B------:R-:W-:Y:S01]  /*1110*/  USHF.L.U64.HI UR5, UR20, 0x2, UR5 ;  /* 0x0000000214057899 */ /* 0x000fe20008010205 */
[----:B------:R-:W-:-:S03]  /*1120*/  ISETP.NE.U32.AND P0, PT, RZ, UR4, PT ;  /* 0x00000004ff007c0c */ /* 0x000fc6000bf05070 */
[----:B------:R-:W-:-:S06]  /*1130*/  UIADD3.X UR21, UR5, UR7, URZ, UP0, !UPT ;  /* 0x0000000705157290 */ /* 0x000fcc00087fe43f */
[----:B------:R-:W-:-:S13]  /*1140*/  ISETP.NE.AND.EX P0, PT, RZ, UR21, PT, P0 ;  /* 0x00000015ff007c0c */ /* 0x000fda000bf05300 */
.L_x_709:
[----:B------:R-:W-:Y:S01]  /*1150*/  UMOV UR20, UR4 ;  /* 0x0000000400147c82 */ /* 0x000fe20008000000 */
[----:B------:R-:W-:Y:S05]  /*1160*/  @!P0 BRA `(.L_x_710) ;  /* 0x0000000400708947 */ /* 0x000fea0003800000 */
[----:B------:R-:W-:Y:S01]  /*1170*/  ULDC UR9, c[0x0][0x380] ;  /* 0x0000e00000097ab9 */ /* 0x000fe20000000800 */
[----:B------:R-:W-:Y:S01]  /*1180*/  ULEA UR14, UR18, 0xffffffc0, 0x6 ;  /* 0xffffffc0120e7891 */ /* 0x000fe2000f8e303f */
[----:B------:R-:W-:Y:S01]  /*1190*/  IMAD.U32 R0, RZ, RZ, UR9 ;  /* 0x00000009ff007e24 */ /* 0x000fe2000f8e00ff */
[----:B------:R-:W-:Y:S01]  /*11a0*/  UMOV UR26, URZ ;  /* 0x0000003f001a7c82 */ /* 0x000fe20008000000 */
[----:B------:R-:W1:Y:S03]  /*11b0*/  LDC R5, c[0x0][0x278] ;  /* 0x00009e00ff057b82 */ /* 0x000e660000000800 */
[----:B------:R-:W-:-:S04]  /*11c0*/  IABS R0, R0 ;  /* 0x0000000000007213 */ /* 0x000fc80000000000 */
[----:B------:R-:W-:-:S13]  /*11d0*/  R2UR UR6, R0 ;  /* 0x00000000000672ca */ /* 0x000fda00000e0000 */
[----:B------:R-:W2:Y:S08]  /*11e0*/  I2F.RP R4, UR6 ;  /* 0x0000000600047d06 */ /* 0x000eb00008209400 */
[----:B--2---:R-:W2:Y:S02]  /*11f0*/  MUFU.RCP R2, R4 ;  /* 0x0000000400027308 */ /* 0x004ea40000001000 */
[----:B--2---:R-:W-:-:S06]  /*1200*/  VIADD R2, R2, 0xffffffe ;  /* 0x0ffffffe02027836 */ /* 0x004fcc0000000000 */
[----:B------:R-:W2:Y:S02]  /*1210*/  F2I.FTZ.U32.TRUNC.NTZ R0, R2 ;  /* 0x0000000200007305 */ /* 0x000ea4000021f000 */
[----:B--2---:R-:W-:Y:S01]  /*1220*/  R2UR UR27, R0 ;  /* 0x00000000001b72ca */ /* 0x004fe200000e0000 */
[----:B------:R-:W-:-:S05]  /*1230*/  IMAD.U32 R0, RZ, RZ, UR14 ;  /* 0x0000000eff007e24 */ /* 0x000fca000f8e00ff */
[----:B------:R-:W-:-:S04]  /*1240*/  IABS R0, R0 ;  /* 0x0000000000007213 */ /* 0x000fc80000000000 */
[----:B------:R-:W-:-:S03]  /*1250*/  R2UR UR5, R0 ;  /* 0x00000000000572ca */ /* 0x000fc600000e0000 */
[----:B------:R-:W-:-:S04]  /*1260*/  UIADD3 UR4, URZ, -UR27, URZ ;  /* 0x8000001b3f047290 */ /* 0x000fc8000fffe03f */
[----:B------:R-:W-:-:S04]  /*1270*/  UIMAD UR4, UR4, UR6, URZ ;  /* 0x00000006040472a4 */ /* 0x000fc8000f8e023f */
[----:B------:R-:W-:-:S07]  /*1280*/  UIMAD.WIDE.U32 UR26, UR27, UR4, UR26 ;  /* 0x000000041b1a72a5 */ /* 0x000fce000f8e001a */
[----:B------:R-:W-:Y:S02]  /*1290*/  UMOV UR7, UR27 ;  /* 0x0000001b00077c82 */ /* 0x000fe40008000000 */
[----:B------:R-:W-:-:S07]  /*12a0*/  UIMAD.WIDE.U32 UR26, UR7, UR5, URZ ;  /* 0x00000005071a72a5 */ /* 0x000fce000f8e003f */
[----:B------:R-:W-:Y:S02]  /*12b0*/  UMOV UR8, UR27 ;  /* 0x0000001b00087c82 */ /* 0x000fe40008000000 */
[----:B------:R-:W-:-:S04]  /*12c0*/  UIADD3 UR4, -UR8, URZ, URZ ;  /* 0x0000003f08047290 */ /* 0x000fc8000fffe13f */
[----:B------:R-:W-:-:S04]  /*12d0*/  UIMAD UR4, UR6, UR4, UR5 ;  /* 0x00000004060472a4 */ /* 0x000fc8000f8e0205 */
[----:B------:R-:W-:-:S11]  /*12e0*/  UISETP.GT.U32.AND UP0, UPT, UR6, UR4, UPT ;  /* 0x000000040600728c */ /* 0x000fd6000bf04070 */
[----:B------:R-:W-:Y:S02]  /*12f0*/  @!UP0 UIADD3 UR4, UR4, -UR6, URZ ;  /* 0x8000000604048290 */ /* 0x000fe4000fffe03f */
[----:B------:R-:W-:Y:S02]  /*1300*/  @!UP0 UIADD3 UR8, UR8, 0x1, URZ ;  /* 0x0000000108088890 */ /* 0x000fe4000fffe03f */
[----:B------:R-:W-:Y:S02]  /*1310*/  UISETP.GE.U32.AND UP1, UPT, UR4, UR6, UPT ;  /* 0x000000060400728c */ /* 0x000fe4000bf26070 */
[----:B------:R-:W-:-:S04]  /*1320*/  ULOP3.LUT UR4, UR14, UR9, URZ, 0x3c, !UPT ;  /* 0x000000090e047292 */ /* 0x000fc8000f8e3c3f */
[----:B------:R-:W-:-:S05]  /*1330*/  UISETP.GE.AND UP0, UPT, UR4, URZ, UPT ;  /* 0x0000003f0400728c */ /* 0x000fca000bf06270 */
[----:B------:R-:W-:Y:S02]  /*1340*/  @UP1 UIADD3 UR8, UR8, 0x1, URZ ;  /* 0x0000000108081890 */ /* 0x000fe4000fffe03f */
[----:B------:R-:W-:-:S04]  /*1350*/  UISETP.NE.AND UP1, UPT, UR9, URZ, UPT ;  /* 0x0000003f0900728c */ /* 0x000fc8000bf25270 */
[----:B------:R-:W-:-:S07]  /*1360*/  @!UP0 UIADD3 UR8, -UR8, URZ, URZ ;  /* 0x0000003f08088290 */ /* 0x000fce000fffe13f */
[----:B------:R-:W-:-:S04]  /*1370*/  @!UP1 ULOP3.LUT UR8, URZ, UR9, URZ, 0x33, !UPT ;  /* 0x000000093f089292 */ /* 0x000fc8000f8e333f */
[----:B------:R-:W-:-:S06]  /*1380*/  UIMAD.WIDE UR4, UR8, 0x4, UR20 ;  /* 0x00000004080478a5 */ /* 0x000fcc000f8e0214 */
[----:B------:R-:W-:Y:S01]  /*1390*/  MOV R10, UR4 ;  /* 0x00000004000a7c02 */ /* 0x000fe20008000f00 */
[----:B------:R-:W-:Y:S01]  /*13a0*/  IMAD.U32 R11, RZ, RZ, UR5 ;  /* 0x00000005ff0b7e24 */ /* 0x000fe2000f8e00ff */
[----:B-1----:R-:W-:Y:S01]  /*13b0*/  IABS R6, R5 ;  /* 0x0000000500067213 */ /* 0x002fe20000000000 */
[----:B------:R-:W1:Y:S01]  /*13c0*/  S2R R0, SR_CTAID.Z ;  /* 0x0000000000007919 */ /* 0x000e620000002700 */
[----:B------:R-:W-:Y:S01]  /*13d0*/  UIADD3 UR8, -UR8, URZ, URZ ;  /* 0x0000003f08087290 */ /* 0x000fe2000fffe13f */
[----:B------:R-:W-:Y:S01]  /*13e0*/  ULDC.64 UR4, c[0x0][0x230] ;  /* 0x00008c0000047ab9 */ /* 0x000fe20000000a00 */
[----:B------:R-:W2:Y:S01]  /*13f0*/  LDG.E R2, desc[UR22][R10.64] ;  /* 0x000000160a027981 */ /* 0x000ea2000c1e1900 */
[----:B------:R-:W3:Y:S01]  /*1400*/  I2F.RP R7, R6 ;  /* 0x0000000600077306 */ /* 0x000ee20000209400 */
[----:B------:R-:W-:-:S03]  /*1410*/  UIMAD UR14, UR9, UR8, UR14 ;  /* 0x00000008090e72a4 */ /* 0x000fc6000f8e020e */
[----:B------:R-:W-:-:S04]  /*1420*/  ULDC.64 UR8, c[0x0][0x248] ;  /* 0x0000920000087ab9 */ /* 0x000fc80000000a00 */
[----:B---3--:R-:W3:Y:S01]  /*1430*/  MUFU.RCP R8, R7 ;  /* 0x0000000700087308 */ /* 0x008ee20000001000 */
[----:B-1----:R-:W-:Y:S01]  /*1440*/  IABS R0, R0 ;  /* 0x0000000000007213 */ /* 0x002fe20000000000 */
[----:B---3--:R-:W-:-:S06]  /*1450*/  VIADD R8, R8, 0xffffffe ;  /* 0x0ffffffe08087836 */ /* 0x008fcc0000000000 */
[----:B------:R-:W1:Y:S02]  /*1460*/  F2I.FTZ.U32.TRUNC.NTZ R9, R8 ;  /* 0x0000000800097305 */ /* 0x000e64000021f000 */
[----:B-1----:R-:W-:Y:S01]  /*1470*/  IADD3 R4, RZ, -R9, RZ ;  /* 0x80000009ff047210 */ /* 0x002fe20007ffe0ff */
[----:B------:R-:W-:-:S04]  /*1480*/  IMAD.MOV.U32 R8, RZ, RZ, RZ ;  /* 0x000000ffff087224 */ /* 0x000fc800078e00ff */
[----:B------:R-:W-:-:S04]  /*1490*/  IMAD R4, R4, R6, RZ ;  /* 0x0000000604047224 */ /* 0x000fc800078e02ff */
[----:B------:R-:W-:-:S06]  /*14a0*/  IMAD.HI.U32 R9, R9, R4, R8 ;  /* 0x0000000409097227 */ /* 0x000fcc00078e0008 */
[----:B------:R-:W-:-:S04]  /*14b0*/  IMAD.HI.U32 R4, R9, R0, RZ ;  /* 0x0000000009047227 */ /* 0x000fc800078e00ff */
[----:B------:R-:W-:-:S04]  /*14c0*/  IMAD.MOV R7, RZ, RZ, -R4 ;  /* 0x000000ffff077224 */ /* 0x000fc800078e0a04 */
[----:B------:R-:W-:Y:S01]  /*14d0*/  IMAD R7, R6, R7, R0 ;  /* 0x0000000706077224 */ /* 0x000fe200078e0200 */
[----:B------:R-:W-:-:S04]  /*14e0*/  LOP3.LUT R0, R5, UR10, RZ, 0x3c, !PT ;  /* 0x0000000a05007c12 */ /* 0x000fc8000f8e3cff */
[----:B------:R-:W-:Y:S02]  /*14f0*/  ISETP.GT.U32.AND P2, PT, R6, R7, PT ;  /* 0x000000070600720c */ /* 0x000fe40003f44070 */
[----:B------:R-:W-:-:S11]  /*1500*/  ISETP.GE.AND P1, PT, R0, RZ, PT ;  /* 0x000000ff0000720c */ /* 0x000fd60003f26270 */
[-C--:B------:R-:W-:Y:S01]  /*1510*/  @!P2 IADD3 R7, R7, -R6.reuse, RZ ;  /* 0x800000060707a210 */ /* 0x080fe20007ffe0ff */
[----:B------:R-:W-:Y:S01]  /*1520*/  @!P2 VIADD R4, R4, 0x1 ;  /* 0x000000010404a836 */ /* 0x000fe20000000000 */
[----:B------:R-:W-:Y:S02]  /*1530*/  ISETP.NE.AND P2, PT, R5, RZ, PT ;  /* 0x000000ff0500720c */ /* 0x000fe40003f45270 */
[----:B------:R-:W-:-:S13]  /*1540*/  ISETP.GE.U32.AND P3, PT, R7, R6, PT ;  /* 0x000000060700720c */ /* 0x000fda0003f66070 */
[----:B------:R-:W-:-:S05]  /*1550*/  @P3 VIADD R4, R4, 0x1 ;  /* 0x0000000104043836 */ /* 0x000fca0000000000 */
[----:B------:R-:W-:Y:S02]  /*1560*/  @!P1 IADD3 R4, -R4, RZ, RZ ;  /* 0x000000ff04049210 */ /* 0x000fe40007ffe1ff */
[----:B------:R-:W-:-:S04]  /*1570*/  @!P2 LOP3.LUT R4, RZ, R5, RZ, 0x33, !PT ;  /* 0x00000005ff04a212 */ /* 0x000fc800078e33ff */
[----:B------:R-:W-:Y:S02]  /*1580*/  SHF.R.S32.HI R5, RZ, 0x1f, R4 ;  /* 0x0000001fff057819 */ /* 0x000fe40000011404 */
[----:B------:R-:W-:Y:S02]  /*1590*/  MOV R16, R4 ;  /* 0x0000000400107202 */ /* 0x000fe40000000f00 */
[----:B--2---:R-:W-:-:S13]  /*15a0*/  R2UR UR25, R2 ;  /* 0x00000000021972ca */ /* 0x004fda00000e0000 */
[----:B------:R-:W-:Y:S02]  /*15b0*/  USHF.R.S32.HI UR16, URZ, 0x1f, UR25 ;  /* 0x0000001f3f107899 */ /* 0x000fe40008011419 */
[----:B------:R-:W-:Y:S02]  /*15c0*/  UIMAD.WIDE.U32 UR6, UR25, UR4, URZ ;  /* 0x00000004190672a5 */ /* 0x000fe4000f8e003f */
[----:B------:R-:W-:-:S04]  /*15d0*/  UIMAD UR13, UR16, UR4, URZ ;  /* 0x00000004100d72a4 */ /* 0x000fc8000f8e023f */
[----:B------:R-:W-:Y:S02]  /*15e0*/  UIMAD UR5, UR25, UR5, UR13 ;  /* 0x00000005190572a4 */ /* 0x000fe4000f8e020d */
[----:B------:R-:W-:Y:S02]  /*15f0*/  USHF.R.S32.HI UR13, URZ, 0x1f, UR14 ;  /* 0x0000001f3f0d7899 */ /* 0x000fe4000801140e */
[----:B------:R-:W-:Y:S02]  /*1600*/  UIADD3 UR7, UR7, UR5, URZ ;  /* 0x0000000507077290 */ /* 0x000fe4000fffe03f */
[----:B------:R-:W-:Y:S02]  /*1610*/  UIMAD UR26, UR13, UR8, URZ ;  /* 0x000000080d1a72a4 */ /* 0x000fe4000f8e023f */
[----:B------:R-:W-:Y:S02]  /*1620*/  UIMAD.WIDE.U32 UR28, UR14, UR8, UR6 ;  /* 0x000000080e1c72a5 */ /* 0x000fe4000f8e0006 */
[----:B------:R-:W-:Y:S01]  /*1630*/  UIMAD UR26, UR14, UR9, UR26 ;  /* 0x000000090e1a72a4 */ /* 0x000fe2000f8e021a */
[----:B------:R-:W-:Y:S01]  /*1640*/  ULDC.64 UR6, c[0x0][0x260] ;  /* 0x0000980000067ab9 */ /* 0x000fe20000000a00 */
[----:B------:R-:W-:-:S02]  /*1650*/  ULDC.64 UR4, c[0x0][0x238] ;  /* 0x00008e0000047ab9 */ /* 0x000fc40000000a00 */
[----:B------:R-:W-:Y:S01]  /*1660*/  UIADD3 UR26, UR29, UR26, URZ ;  /* 0x0000001a1d1a7290 */ /* 0x000fe2000fffe03f */
[----:B------:R-:W-:Y:S01]  /*1670*/  IMAD.U32 R7, RZ, RZ, UR29 ;  /* 0x0000001dff077e24 */ /* 0x000fe2000f8e00ff */
[----:B------:R-:W-:Y:S01]  /*1680*/  UIMAD UR16, UR16, UR4, URZ ;  /* 0x00000004101072a4 */ /* 0x000fe2000f8e023f */
[----:B------:R-:W-:Y:S01]  /*1690*/  IMAD.U32 R6, RZ, RZ, UR28 ;  /* 0x0000001cff067e24 */ /* 0x000fe2000f8e00ff */
[----:B------:R-:W-:Y:S01]  /*16a0*/  UIMAD.WIDE.U32 UR28, UR25, UR4, URZ ;  /* 0x00000004191c72a5 */ /* 0x000fe2000f8e003f */
[----:B------:R-:W-:Y:S01]  /*16b0*/  IMAD R9, R5, UR6, RZ ;  /* 0x0000000605097c24 */ /* 0x000fe2000f8e02ff */
[----:B------:R-:W-:Y:S01]  /*16c0*/  MOV R7, UR26 ;  /* 0x0000001a00077c02 */ /* 0x000fe20008000f00 */
[----:B------:R-:W-:Y:S02]  /*16d0*/  UIMAD UR5, UR25, UR5, UR16 ;  /* 0x00000005190572a4 */ /* 0x000fe4000f8e0210 */
[C---:B------:R-:W-:Y:S02]  /*16e0*/  IMAD R24, R4.reuse, UR7, R9 ;  /* 0x0000000704187c24 */ /* 0x040fe4000f8e0209 */
[----:B------:R-:W-:Y:S01]  /*16f0*/  IMAD.WIDE.U32 R26, R4, UR6, R6 ;  /* 0x00000006041a7c25 */ /* 0x000fe2000f8e0006 */
[----:B------:R-:W-:-:S03]  /*1700*/  UIADD3 UR26, UR29, UR5, URZ ;  /* 0x000000051d1a7290 */ /* 0x000fc6000fffe03f */
[----:B------:R-:W-:Y:S01]  /*1710*/  IMAD.IADD R24, R27, 0x1, R24 ;  /* 0x000000011b187824 */ /* 0x000fe200078e0218 */
[----:B------:R-:W-:Y:S08]  /*1720*/  BRA `(.L_x_711) ;  /* 0x00000004003c7947 */ /* 0x000ff00003800000 */
.L_x_710:
[----:B------:R-:W1:Y:S01]  /*1730*/  LDC R8, c[0x0][0x278] ;  /* 0x00009e00ff087b82 */ /* 0x000e620000000800 */
[----:B------:R-:W2:Y:S01]  /*1740*/  S2R R0, SR_CTAID.Z ;  /* 0x0000000000007919 */ /* 0x000ea20000002700 */
[----:B------:R-:W-:Y:S02]  /*1750*/  UISETP.NE.AND UP0, UPT, UR26, -0x1, UPT ;  /* 0xffffffff1a00788c */ /* 0x000fe4000bf05270 */
[----:B------:R-:W-:-:S04]  /*1760*/  ULEA UR14, UR18, 0xffffffc0, 0x6 ;  /* 0xffffffc0120e7891 */ /* 0x000fc8000f8e303f */
[----:B------:R-:W-:Y:S01]  /*1770*/  PLOP3.LUT P1, PT, PT, PT, UP0, 0x80, 0x0 ;  /* 0x000000000000781c */ /* 0x000fe20003f2f008 */
[----:B------:R-:W-:-:S04]  /*1780*/  USHF.R.S32.HI UR13, URZ, 0x1f, UR14 ;  /* 0x0000001f3f0d7899 */ /* 0x000fc8000801140e */
[----:B------:R-:W-:Y:S01]  /*1790*/  @UP0 UIADD3 UR5, UR25, UR26, URZ ;  /* 0x0000001a19050290 */ /* 0x000fe2000fffe03f */
[----:B------:R-:W-:-:S03]  /*17a0*/  @UP0 ULDC.64 UR8, c[0x0][0x248] ;  /* 0x0000920000080ab9 */ /* 0x000fc60000000a00 */
[----:B------:R-:W-:Y:S02]  /*17b0*/  @UP0 UIMAD.WIDE.U32 UR6, UR5, UR8, URZ ;  /* 0x00000008050602a5 */ /* 0x000fe4000f8e003f */
[----:B------:R-:W-:-:S04]  /*17c0*/  @UP0 UIMAD UR5, UR5, UR9, URZ ;  /* 0x00000009050502a4 */ /* 0x000fc8000f8e023f */
[----:B------:R-:W-:Y:S01]  /*17d0*/  @UP0 UIADD3 UR5, UR7, UR5, URZ ;  /* 0x0000000507050290 */ /* 0x000fe2000fffe03f */
[----:B-1----:R-:W-:Y:S02]  /*17e0*/  IABS R5, R8 ;  /* 0x0000000800057213 */ /* 0x002fe40000000000 */
[----:B------:R-:W-:Y:S02]  /*17f0*/  ISETP.NE.AND P2, PT, R8, RZ, PT ;  /* 0x000000ff0800720c */ /* 0x000fe40003f45270 */
[----:B------:R-:W1:Y:S01]  /*1800*/  I2F.RP R4, R5 ;  /* 0x0000000500047306 */ /* 0x000e620000209400 */
[----:B--2---:R-:W-:-:S07]  /*1810*/  IABS R0, R0 ;  /* 0x0000000000007213 */ /* 0x004fce0000000000 */
[----:B-1----:R-:W1:Y:S02]  /*1820*/  MUFU.RCP R6, R4 ;  /* 0x0000000400067308 */ /* 0x002e640000001000 */
[----:B-1----:R-:W-:-:S06]  /*1830*/  VIADD R6, R6, 0xffffffe ;  /* 0x0ffffffe06067836 */ /* 0x002fcc0000000000 */
[----:B------:R-:W1:Y:S02]  /*1840*/  F2I.FTZ.U32.TRUNC.NTZ R7, R6 ;  /* 0x0000000600077305 */ /* 0x000e64000021f000 */
[----:B-1----:R-:W-:Y:S01]  /*1850*/  IMAD.MOV R2, RZ, RZ, -R7 ;  /* 0x000000ffff027224 */ /* 0x002fe200078e0a07 */
[----:B------:R-:W-:-:S03]  /*1860*/  MOV R6, RZ ;  /* 0x000000ff00067202 */ /* 0x000fc60000000f00 */
[----:B------:R-:W-:-:S04]  /*1870*/  IMAD R2, R2, R5, RZ ;  /* 0x0000000502027224 */ /* 0x000fc800078e02ff */
[----:B------:R-:W-:-:S06]  /*1880*/  IMAD.HI.U32 R7, R7, R2, R6 ;  /* 0x0000000207077227 */ /* 0x000fcc00078e0006 */
[----:B------:R-:W-:Y:S02]  /*1890*/  IMAD.HI.U32 R4, R7, R0, RZ ;  /* 0x0000000007047227 */ /* 0x000fe400078e00ff */
[----:B------:R-:W1:Y:S02]  /*18a0*/  LDC.64 R6, c[0x0][0x260] ;  /* 0x00009800ff067b82 */ /* 0x000e640000000a00 */
[----:B------:R-:W-:-:S04]  /*18b0*/  IMAD.MOV R2, RZ, RZ, -R4 ;  /* 0x000000ffff027224 */ /* 0x000fc800078e0a04 */
[----:B------:R-:W-:Y:S01]  /*18c0*/  IMAD R2, R5, R2, R0 ;  /* 0x0000000205027224 */ /* 0x000fe200078e0200 */
[----:B------:R-:W-:-:S04]  /*18d0*/  LOP3.LUT R0, R8, UR10, RZ, 0x3c, !PT ;  /* 0x0000000a08007c12 */ /* 0x000fc8000f8e3cff */
[----:B------:R-:W-:Y:S02]  /*18e0*/  ISETP.GT.U32.AND P5, PT, R5, R2, PT ;  /* 0x000000020500720c */ /* 0x000fe40003fa4070 */
[----:B------:R-:W-:-:S11]  /*18f0*/  ISETP.GE.AND P3, PT, R0, RZ, PT ;  /* 0x000000ff0000720c */ /* 0x000fd60003f66270 */
[----:B------:R-:W-:Y:S01]  /*1900*/  @!P5 IADD3 R2, R2, -R5, RZ ;  /* 0x800000050202d210 */ /* 0x000fe20007ffe0ff */
[----:B------:R-:W-:-:S03]  /*1910*/  @!P5 VIADD R4, R4, 0x1 ;  /* 0x000000010404d836 */ /* 0x000fc60000000000 */
[----:B------:R-:W-:-:S13]  /*1920*/  ISETP.GE.U32.AND P4, PT, R2, R5, PT ;  /* 0x000000050200720c */ /* 0x000fda0003f86070 */
[----:B------:R-:W-:Y:S01]  /*1930*/  @P4 IADD3 R4, R4, 0x1, RZ ;  /* 0x0000000104044810 */ /* 0x000fe20007ffe0ff */
[----:B------:R-:W-:Y:S06]  /*1940*/  @P1 BRA `(.L_x_712) ;  /* 0x0000000000301947 */ /* 0x000fec0003800000 */
[----:B------:R-:W-:Y:S01]  /*1950*/  USHF.R.S32.HI UR6, URZ, 0x1f, UR25 ;  /* 0x0000001f3f067899 */ /* 0x000fe20008011419 */
[----:B------:R-:W-:Y:S01]  /*1960*/  ULDC.64 UR8, c[0x0][0x248] ;  /* 0x0000920000087ab9 */ /* 0x000fe20000000a00 */
[----:B------:R-:W-:Y:S02]  /*1970*/  USHF.R.S32.HI UR7, URZ, 0x1f, UR16 ;  /* 0x0000001f3f077899 */ /* 0x000fe40008011410 */
[----:B------:R-:W-:Y:S02]  /*1980*/  UIMAD UR6, UR6, UR8, URZ ;  /* 0x00000008060672a4 */ /* 0x000fe4000f8e023f */
[----:B------:R-:W-:Y:S02]  /*1990*/  UIMAD.WIDE.U32 UR28, UR25, UR8, URZ ;  /* 0x00000008191c72a5 */ /* 0x000fe4000f8e003f */
[----:B------:R-:W-:Y:S01]  /*19a0*/  UIMAD UR6, UR25, UR9, UR6 ;  /* 0x00000009190672a4 */ /* 0x000fe2000f8e0206 */
[----:B------:R-:W-:Y:S02]  /*19b0*/  ULDC.64 UR4, c[0x0][0x230] ;  /* 0x00008c0000047ab9 */ /* 0x000fe40000000a00 */
[----:B------:R-:W-:-:S02]  /*19c0*/  UIMAD UR7, UR7, UR4, URZ ;  /* 0x00000004070772a4 */ /* 0x000fc4000f8e023f */
[----:B------:R-:W-:Y:S02]  /*19d0*/  UIADD3 UR29, UR29, UR6, URZ ;  /* 0x000000061d1d7290 */ /* 0x000fe4000fffe03f */
[----:B------:R-:W-:Y:S02]  /*19e0*/  UIMAD UR5, UR16, UR5, UR7 ;  /* 0x00000005100572a4 */ /* 0x000fe4000f8e0207 */
[----:B------:R-:W-:-:S04]  /*19f0*/  UIMAD.WIDE.U32 UR6, UR16, UR4, UR28 ;  /* 0x00000004100672a5 */ /* 0x000fc8000f8e001c */
[----:B------:R-:W-:-:S12]  /*1a00*/  UIADD3 UR5, UR7, UR5, URZ ;  /* 0x0000000507057290 */ /* 0x000fd8000fffe03f */
.L_x_712:
[----:B------:R-:W-:Y:S01]  /*1a10*/  UIMAD UR4, UR13, UR8, URZ ;  /* 0x000000080d0472a4 */ /* 0x000fe2000f8e023f */
[----:B------:R-:W-:Y:S01]  /*1a20*/  @!P3 IADD3 R4, -R4, RZ, RZ ;  /* 0x000000ff0404b210 */ /* 0x000fe20007ffe1ff */
[----:B------:R-:W-:Y:S01]  /*1a30*/  UMOV UR7, UR5 ;  /* 0x0000000500077c82 */ /* 0x000fe20008000000 */
[----:B------:R-:W-:Y:S01]  /*1a40*/  @!P2 LOP3.LUT R4, RZ, R8, RZ, 0x33, !PT ;  /* 0x00000008ff04a212 */ /* 0x000fe200078e33ff */
[----:B------:R-:W-:Y:S02]  /*1a50*/  UIMAD.WIDE.U32 UR6, UR8, UR14, UR6 ;  /* 0x0000000e080672a5 */ /* 0x000fe4000f8e0006 */
[----:B------:R-:W-:Y:S01]  /*1a60*/  UIMAD UR4, UR9, UR14, UR4 ;  /* 0x0000000e090472a4 */ /* 0x000fe2000f8e0204 */
[--C-:B------:R-:W-:Y:S01]  /*1a70*/  SHF.R.S32.HI R5, RZ, 0x1f, R4.reuse ;  /* 0x0000001fff057819 */ /* 0x100fe20000011404 */
[----:B------:R-:W-:Y:S01]  /*1a80*/  @UP0 UIADD3 UR26, UR25, UR26, URZ ;  /* 0x0000001a191a0290 */ /* 0x000fe2000fffe03f */
[----:B------:R-:W-:Y:S01]  /*1a90*/  IMAD.MOV.U32 R16, RZ, RZ, R4 ;  /* 0x000000ffff107224 */ /* 0x000fe200078e0004 */
[----:B------:R-:W-:Y:S01]  /*1aa0*/  UIADD3 UR4, UR7, UR4, URZ ;  /* 0x0000000407047290 */ /* 0x000fe2000fffe03f */
[----:B------:R-:W-:Y:S01]  /*1ab0*/  MOV R9, UR7 ;  /* 0x0000000700097c02 */ /* 0x000fe20008000f00 */
[----:B-1----:R-:W-:Y:S01]  /*1ac0*/  IMAD R0, R5, R6, RZ ;  /* 0x0000000605007224 */ /* 0x002fe200078e02ff */
[----:B------:R-:W-:-:S03]  /*1ad0*/  MOV R8, UR6 ;  /* 0x0000000600087c02 */ /* 0x000fc60008000f00 */
[----:B------:R-:W-:Y:S01]  /*1ae0*/  IMAD.U32 R9, RZ, RZ, UR4 ;  /* 0x00000004ff097e24 */ /* 0x000fe2000f8e00ff */
[----:B------:R-:W-:Y:S01]  /*1af0*/  @UP0 ULDC.64 UR4, c[0x0][0x250] ;  /* 0x0000940000040ab9 */ /* 0x000fe20000000a00 */
[C---:B------:R-:W-:Y:S01]  /*1b00*/  IMAD R7, R4.reuse, R7, R0 ;  /* 0x0000000704077224 */ /* 0x040fe200078e0200 */
[----:B------:R-:W-:Y:S01]  /*1b10*/  @UP0 UIMAD.WIDE.U32 UR28, UR26, UR4, URZ ;  /* 0x000000041a1c02a5 */ /* 0x000fe2000f8e003f */
[----:B------:R-:W-:-:S03]  /*1b20*/  IMAD.WIDE.U32 R26, R4, R6, R8 ;  /* 0x00000006041a7225 */ /* 0x000fc600078e0008 */
[----:B------:R-:W-:Y:S02]  /*1b30*/  @UP0 UIMAD UR26, UR26, UR5, UR29 ;  /* 0x000000051a1a02a4 */ /* 0x000fe4000f8e021d */
[----:B------:R-:W-:Y:S01]  /*1b40*/  IADD3 R24, R27, R7, RZ ;  /* 0x000000071b187210 */ /* 0x000fe20007ffe0ff */
[----:B------:R-:W-:Y:S09]  /*1b50*/  @P1 BRA `(.L_x_711) ;  /* 0x0000000000301947 */ /* 0x000ff20003800000 */
[----:B------:R-:W-:Y:S01]  /*1b60*/  USHF.R.S32.HI UR6, URZ, 0x1f, UR25 ;  /* 0x0000001f3f067899 */ /* 0x000fe20008011419 */
[----:B------:R-:W-:-:S03]  /*1b70*/  ULDC.64 UR4, c[0x0][0x250] ;  /* 0x0000940000047ab9 */ /* 0x000fc60000000a00 */
[----:B------:R-:W-:Y:S02]  /*1b80*/  UIMAD UR6, UR6, UR4, URZ ;  /* 0x00000004060672a4 */ /* 0x000fe4000f8e023f */
[----:B------:R-:W-:Y:S02]  /*1b90*/  UIMAD.WIDE.U32 UR26, UR25, UR4, URZ ;  /* 0x00000004191a72a5 */ /* 0x000fe4000f8e003f */
[----:B------:R-:W-:Y:S02]  /*1ba0*/  UIMAD UR25, UR25, UR5, UR6 ;  /* 0x00000005191972a4 */ /* 0x000fe4000f8e0206 */
[----:B------:R-:W-:Y:S01]  /*1bb0*/  USHF.R.S32.HI UR6, URZ, 0x1f, UR16 ;  /* 0x0000001f3f067899 */ /* 0x000fe20008011410 */
[----:B------:R-:W-:Y:S01]  /*1bc0*/  ULDC.64 UR4, c[0x0][0x238] ;  /* 0x00008e0000047ab9 */ /* 0x000fe20000000a00 */
[----:B------:R-:W-:Y:S02]  /*1bd0*/  UIADD3 UR27, UR27, UR25, URZ ;  /* 0x000000191b1b7290 */ /* 0x000fe4000fffe03f */
[----:B------:R-:W-:-:S02]  /*1be0*/  UIMAD UR6, UR6, UR4, URZ ;  /* 0x00000004060672a4 */ /* 0x000fc4000f8e023f */
[----:B------:R-:W-:Y:S02]  /*1bf0*/  UIMAD.WIDE.U32 UR28, UR16, UR4, UR26 ;  /* 0x00000004101c72a5 */ /* 0x000fe4000f8e001a */
[----:B------:R-:W-:-:S04]  /*1c00*/  UIMAD UR5, UR16, UR5, UR6 ;  /* 0x00000005100572a4 */ /* 0x000fc8000f8e0206 */
[----:B------:R-:W-:-:S12]  /*1c10*/  UIADD3 UR26, UR29, UR5, URZ ;  /* 0x000000051d1a7290 */ /* 0x000fd8000fffe03f */
.L_x_711:
[----:B------:R-:W-:Y:S01]  /*1c20*/  SHF.R.S32.HI R4, RZ, 0x1f, R3 ;  /* 0x0000001fff047819 */ /* 0x000fe20000011403 */
[----:B------:R-:W-:Y:S01]  /*1c30*/  UISETP.NE.AND UP0, UPT, UR15, -0x1, UPT ;  /* 0xffffffff0f00788c */ /* 0x000fe2000bf05270 */
[----:B------:R-:W1:Y:S01]  /*1c40*/  S2R R31, SR_CTAID.X ;  /* 0x00000000001f7919 */ /* 0x000e620000002500 */
[----:B------:R-:W2:Y:S01]  /*1c50*/  S2UR UR25, SR_CgaCtaId ;  /* 0x00000000001979c3 */ /* 0x000ea20000008800 */
[CC--:B------:R-:W-:Y:S01]  /*1c60*/  LEA.HI R2, R4.reuse, R3.reuse, RZ, 0x3 ;  /* 0x0000000304027211 */ /* 0x0c0fe200078f18ff */
[----:B------:R-:W-:Y:S01]  /*1c70*/  ULDC.64 UR6, c[0x0][0x268] ;  /* 0x00009a0000067ab9 */ /* 0x000fe20000000a00 */
[----:B------:R-:W-:Y:S01]  /*1c80*/  LEA.HI R15, R4, R3, RZ, 0x4 ;  /* 0x00000003040f7211 */ /* 0x000fe200078f20ff */
[----:B------:R-:W-:Y:S01]  /*1c90*/  IMAD R5, R5, UR6, RZ ;  /* 0x0000000605057c24 */ /* 0x000fe2000f8e02ff */
[----:B------:R-:W-:Y:S01]  /*1ca0*/  SHF.R.S32.HI R18, RZ, 0x3, R2 ;  /* 0x00000003ff127819 */ /* 0x000fe20000011402 */
[----:B------:R-:W-:Y:S01]  /*1cb0*/  BSSY B0, `(.L_x_713) ;  /* 0x0000066000007945 */ /* 0x000fe20003800000 */
[----:B------:R-:W-:Y:S01]  /*1cc0*/  LOP3.LUT R2, R2, 0xfffffff8, RZ, 0xc0, !PT ;  /* 0xfffffff802027812 */ /* 0x000fe200078ec0ff */
[----:B------:R-:W3:Y:S01]  /*1cd0*/  LDC.64 R206, c[0x0][0x250] ;  /* 0x00009400ffce7b82 */ /* 0x000ee20000000a00 */
[----:B------:R-:W-:Y:S01]  /*1ce0*/  @UP0 ULDC.64 UR4, c[0x0][0x240] ;  /* 0x0000900000040ab9 */ /* 0x000fe20000000a00 */
[C---:B------:R-:W-:Y:S01]  /*1cf0*/  IMAD.SHL.U32 R203, R18.reuse, 0x40, RZ ;  /* 0x0000004012cb7824 */ /* 0x040fe200078e00ff */
[----:B------:R-:W-:Y:S01]  /*1d00*/  LOP3.LUT R0, R15, 0xfffffff0, RZ, 0xc0, !PT ;  /* 0xfffffff00f007812 */ /* 0x000fe200078ec0ff */
[----:B------:R-:W-:Y:S01]  /*1d10*/  IMAD.IADD R2, R3, 0x1, -R2 ;  /* 0x0000000103027824 */ /* 0x000fe200078e0a02 */
[----:B------:R-:W-:Y:S01]  /*1d20*/  @UP0 UIMAD.WIDE.U32 UR30, UR15, UR4, URZ ;  /* 0x000000040f1e02a5 */ /* 0x000fe2000f8e003f */
[----:B------:R-:W-:Y:S01]  /*1d30*/  VIADD R20, R18, 0x10 ;  /* 0x0000001012147836 */ /* 0x000fe20000000000 */
[----:B------:R-:W-:Y:S01]  /*1d40*/  LOP3.LUT R203, R203, 0x1c0, RZ, 0xc0, !PT ;  /* 0x000001c0cbcb7812 */ /* 0x000fe200078ec0ff */
[----:B------:R-:W-:Y:S01]  /*1d50*/  IMAD.SHL.U32 R204, R2, 0x8, RZ ;  /* 0x0000000802cc7824 */ /* 0x000fe200078e00ff */
[----:B------:R-:W-:Y:S01]  /*1d60*/  @!UP0 USHF.R.S32.HI UR27, URZ, 0x1f, UR12 ;  /* 0x0000001f3f1b8899 */ /* 0x000fe2000801140c */
[----:B------:R-:W-:Y:S01]  /*1d70*/  IMAD.IADD R7, R3, 0x1, -R0 ;  /* 0x0000000103077824 */ /* 0x000fe200078e0a00 */
[----:B------:R-:W-:Y:S01]  /*1d80*/  @UP0 UIMAD UR16, UR15, UR5, UR31 ;  /* 0x000000050f1002a4 */ /* 0x000fe2000f8e021f */
[----:B------:R-:W-:Y:S01]  /*1d90*/  IADD3 R154, P5, R18, UR14, RZ ;  /* 0x0000000e129a7c10 */ /* 0x000fe2000ffbe0ff */
[----:B------:R-:W-:Y:S01]  /*1da0*/  IMAD R12, R16, UR7, R5 ;  /* 0x00000007100c7c24 */ /* 0x000fe2000f8e0205 */
[--C-:B------:R-:W-:Y:S01]  /*1db0*/  LOP3.LUT R6, R203, 0x38, R204.reuse, 0xf8, !PT ;  /* 0x00000038cb067812 */ /* 0x100fe200078ef8cc */
[----:B------:R-:W-:Y:S01]  /*1dc0*/  @!UP0 ULDC.64 UR4, c[0x0][0x228] ;  /* 0x00008a0000048ab9 */ /* 0x000fe20000000a00 */
[----:B------:R-:W-:Y:S01]  /*1dd0*/  SHF.R.U32.HI R203, RZ, 0x3, R203 ;  /* 0x00000003ffcb7819 */ /* 0x000fe200000116cb */
[----:B------:R-:W-:Y:S01]  /*1de0*/  @!UP0 UIMAD UR27, UR27, UR4, URZ ;  /* 0x000000041b1b82a4 */ /* 0x000fe2000f8e023f */
[----:B------:R-:W-:Y:S01]  /*1df0*/  SHF.R.S32.HI R0, RZ, 0x1f, R7 ;  /* 0x0000001fff007819 */ /* 0x000fe20000011407 */
[----:B------:R-:W-:Y:S01]  /*1e00*/  @!UP0 UIMAD.WIDE.U32 UR32, UR12, UR4, URZ ;  /* 0x000000040c2082a5 */ /* 0x000fe2000f8e003f */
[----:B------:R-:W-:Y:S01]  /*1e10*/  LOP3.LUT R203, R6, R203, RZ, 0x3c, !PT ;  /* 0x000000cb06cb7212 */ /* 0x000fe200078e3cff */
[----:B------:R-:W-:Y:S01]  /*1e20*/  @!UP0 UIMAD UR27, UR12, UR5, UR27 ;  /* 0x000000050c1b82a4 */ /* 0x000fe2000f8e021b */
[----:B------:R-:W-:Y:S01]  /*1e30*/  LEA.HI R6, R4, R3, RZ, 0x6 ;  /* 0x0000000304067211 */ /* 0x000fe200078f30ff */
[----:B------:R-:W-:Y:S01]  /*1e40*/  USHF.R.S32.HI UR12, URZ, 0x1f, UR10 ;  /* 0x0000001f3f0c7899 */ /* 0x000fe2000801140a */
[----:B------:R-:W-:Y:S01]  /*1e50*/  LEA.HI R0, R0, R7, RZ, 0x3 ;  /* 0x0000000700007211 */ /* 0x000fe200078f18ff */
[----:B------:R-:W-:Y:S01]  /*1e60*/  ULDC.64 UR4, c[0x0][0x258] ;  /* 0x0000960000047ab9 */ /* 0x000fe20000000a00 */
[----:B------:R-:W-:Y:S01]  /*1e70*/  SHF.R.S32.HI R21, RZ, 0x1f, R204 ;  /* 0x0000001fff157819 */ /* 0x000fe200000114cc */
[----:B------:R-:W-:Y:S01]  /*1e80*/  IMAD.SHL.U32 R6, R6, 0x8, RZ ;  /* 0x0000000806067824 */ /* 0x000fe200078e00ff */
[----:B------:R-:W-:Y:S01]  /*1e90*/  IADD3 R8, P2, R204, UR28, RZ ;  /* 0x0000001ccc087c10 */ /* 0x000fe2000ff5e0ff */
[----:B------:R-:W-:Y:S01]  /*1ea0*/  @!UP0 UIADD3 UR16, UR33, UR27, URZ ;  /* 0x0000001b21108290 */ /* 0x000fe2000fffe03f */
[----:B------:R-:W-:Y:S01]  /*1eb0*/  LOP3.LUT R14, R0, 0xfffffff8, RZ, 0xc0, !PT ;  /* 0xfffffff8000e7812 */ /* 0x000fe200078ec0ff */
[----:B------:R-:W-:Y:S01]  /*1ec0*/  @!UP0 UMOV UR30, UR32 ;  /* 0x00000020001e8c82 */ /* 0x000fe20008000000 */
[----:B------:R-:W-:Y:S01]  /*1ed0*/  UIMAD UR12, UR12, UR4, URZ ;  /* 0x000000040c0c72a4 */ /* 0x000fe2000f8e023f */
[----:B------:R-:W-:Y:S01]  /*1ee0*/  LOP3.LUT R203, R203, 0xfffffe00, R6, 0xf8, !PT ;  /* 0xfffffe00cbcb7812 */ /* 0x000fe200078ef806 */
[----:B------:R-:W-:Y:S01]  /*1ef0*/  IMAD.U32 R22, RZ, RZ, UR4 ;  /* 0x00000004ff167e24 */ /* 0x000fe2000f8e00ff */
[----:B------:R-:W-:Y:S01]  /*1f00*/  IADD3 R6, P1, R204, UR30, RZ ;  /* 0x0000001ecc067c10 */ /* 0x000fe2000ff3e0ff */
[----:B------:R-:W-:Y:S01]  /*1f10*/  IMAD.IADD R14, R7, 0x1, -R14 ;  /* 0x00000001070e7824 */ /* 0x000fe200078e0a0e */
[C---:B------:R-:W-:Y:S01]  /*1f20*/  IADD3.X R9, R21.reuse, UR26, RZ, P2, !PT ;  /* 0x0000001a15097c10 */ /* 0x040fe200097fe4ff */
[----:B------:R-:W-:Y:S01]  /*1f30*/  UIMAD UR26, UR10, UR5, UR12 ;  /* 0x000000050a1a72a4 */ /* 0x000fe2000f8e020c */
[----:B------:R-:W-:Y:S01]  /*1f40*/  IADD3.X R7, R21, UR16, RZ, P1, !PT ;  /* 0x0000001015077c10 */ /* 0x000fe20008ffe4ff */
[----:B------:R-:W-:Y:S01]  /*1f50*/  UIADD3 UR12, -UR19, UR17, URZ ;  /* 0x00000011130c7290 */ /* 0x000fe2000fffe13f */
[----:B------:R-:W-:Y:S01]  /*1f60*/  SHF.R.S32.HI R19, RZ, 0x1f, R18 ;  /* 0x0000001fff137819 */ /* 0x000fe20000011412 */
[----:B------:R-:W-:Y:S01]  /*1f70*/  UIADD3 UR16, UR18, -0x1, URZ ;  /* 0xffffffff12107890 */ /* 0x000fe2000fffe03f */
[----:B------:R-:W-:Y:S01]  /*1f80*/  IMAD.MOV.U32 R5, RZ, RZ, 0x20 ;  /* 0x00000020ff057424 */ /* 0x000fe200078e00ff */
[----:B------:R-:W-:Y:S01]  /*1f90*/  UMOV UR4, 0x400 ;  /* 0x0000040000047882 */ /* 0x000fe20000000000 */
[----:B------:R-:W-:Y:S01]  /*1fa0*/  IMAD.WIDE.U32 R22, R22, UR10, R6 ;  /* 0x0000000a16167c25 */ /* 0x000fe2000f8e0006 */
[----:B------:R-:W-:Y:S01]  /*1fb0*/  ISETP.GE.AND P6, PT, R18, UR12, PT ;  /* 0x0000000c12007c0c */ /* 0x000fe2000bfc6270 */
[----:B------:R-:W-:Y:S01]  /*1fc0*/  USHF.L.U32 UR5, UR16, 0x6, URZ ;  /* 0x0000000610057899 */ /* 0x000fe2000800063f */
[----:B------:R-:W-:Y:S01]  /*1fd0*/  ISETP.GE.AND P4, PT, R20, UR12, PT ;  /* 0x0000000c14007c0c */ /* 0x000fe2000bf86270 */
[----:B------:R-:W-:Y:S01]  /*1fe0*/  VIADD R6, R18, 0x20 ;  /* 0x0000002012067836 */ /* 0x000fe20000000000 */
[----:B--2---:R-:W-:Y:S01]  /*1ff0*/  ULEA UR4, UR25, UR4, 0x18 ;  /* 0x0000000419047291 */ /* 0x004fe2000f8ec03f */
[----:B------:R-:W-:Y:S01]  /*2000*/  IMAD.MOV.U32 R7, RZ, RZ, 0x10 ;  /* 0x00000010ff077424 */ /* 0x000fe200078e00ff */
[----:B------:R-:W-:Y:S01]  /*2010*/  UIADD3 UR10, -UR5, UR24, URZ ;  /* 0x00000018050a7290 */ /* 0x000fe2000fffe13f */
[----:B------:R-:W-:Y:S01]  /*2020*/  IMAD.WIDE.U32 R16, R16, UR6, R8 ;  /* 0x0000000610107c25 */ /* 0x000fe2000f8e0008 */
[----:B------:R-:W-:-:S02]  /*2030*/  ISETP.GE.AND P3, PT, R6, UR12, PT ;  /* 0x0000000c06007c0c */ /* 0x000fc4000bf66270 */
[----:B------:R-:W-:Y:S01]  /*2040*/  IADD3.X R13, R19, UR13, RZ, P5, !PT ;  /* 0x0000000d130d7c10 */ /* 0x000fe2000affe4ff */
[----:B------:R-:W-:Y:S01]  /*2050*/  VIADD R29, R23, UR26 ;  /* 0x0000001a171d7c36 */ /* 0x000fe20008000000 */
[----:B------:R-:W-:Y:S01]  /*2060*/  R2P PR, R14, 0x6 ;  /* 0x000000060e007804 */ /* 0x000fe20000000000 */
[----:B-1----:R-:W-:Y:S01]  /*2070*/  IMAD.WIDE R30, R31, 0x40, R18 ;  /* 0x000000401f1e7825 */ /* 0x002fe200078e0212 */
[----:B------:R-:W-:-:S03]  /*2080*/  LEA R203, R203, UR4, 0x1 ;  /* 0x00000004cbcb7c11 */ /* 0x000fc6000f8e08ff */
[C---:B------:R-:W-:Y:S01]  /*2090*/  VIADD R200, R204.reuse, 0x40 ;  /* 0x00000040ccc87836 */ /* 0x040fe20000000000 */
[----:B------:R-:W-:Y:S01]  /*20a0*/  SEL R7, R7, 0xfffffff0, !P1 ;  /* 0xfffffff007077807 */ /* 0x000fe20004800000 */
[----:B------:R-:W-:Y:S01]  /*20b0*/  VIADD R199, R204, 0x80 ;  /* 0x00000080ccc77836 */ /* 0x000fe20000000000 */
[----:B------:R-:W-:Y:S01]  /*20c0*/  SEL R5, R5, 0xffffffe0, !P2 ;  /* 0xffffffe005057807 */ /* 0x000fe20005000000 */
[----:B---3--:R-:W-:Y:S06]  /*20d0*/  @P6 BRA `(.L_x_714) ;  /* 0x00000000008c6947 */ /* 0x008fec0003800000 */
[----:B------:R-:W-:Y:S01]  /*20e0*/  ULDC UR13, c[0x0][0x2d0] ;  /* 0x0000b400000d7ab9 */ /* 0x000fe20000000800 */
[----:B------:R-:W-:Y:S01]  /*20f0*/  ULDC.64 UR6, c[0x0][0x240] ;  /* 0x0000900000067ab9 */ /* 0x000fe20000000a00 */
[----:B------:R-:W-:Y:S01]  /*2100*/  ISETP.GE.AND P6, PT, R204, UR13, PT ;  /* 0x0000000dcc007c0c */ /* 0x000fe2000bfc6270 */
[----:B------:R-:W-:Y:S01]  /*2110*/  IMAD R25, R31, UR6, RZ ;  /* 0x000000061f197c24 */ /* 0x000fe2000f8e02ff */
[----:B------:R-:W-:Y:S01]  /*2120*/  ISETP.GE.AND P5, PT, R200, UR13, PT ;  /* 0x0000000dc8007c0c */ /* 0x000fe2000bfa6270 */
[----:B------:R-:W-:Y:S01]  /*2130*/  IMAD.MOV.U32 R28, RZ, RZ, R22 ;  /* 0x000000ffff1c7224 */ /* 0x000fe200078e0016 */
[----:B------:R-:W-:Y:S01]  /*2140*/  ISETP.GE.AND P2, PT, R199, UR13, PT ;  /* 0x0000000dc7007c0c */ /* 0x000fe2000bf46270 */
[C---:B------:R-:W-:Y:S02]  /*2150*/  IMAD R32, R30.reuse, UR7, R25 ;  /* 0x000000071e207c24 */ /* 0x040fe4000f8e0219 */
[----:B------:R-:W-:-:S04]  /*2160*/  IMAD.WIDE.U32 R34, R30, UR6, R28 ;  /* 0x000000061e227c25 */ /* 0x000fc8000f8e001c */
[----:B------:R-:W-:Y:S02]  /*2170*/  IMAD.IADD R32, R35, 0x1, R32 ;  /* 0x0000000123207824 */ /* 0x000fe400078e0220 */
[----:B------:R-:W1:Y:S01]  /*2180*/  @!P6 LDC.64 R10, c[0x0][0x210] ;  /* 0x00008400ff0aeb82 */ /* 0x000e620000000a00 */
[----:B------:R2:W-:Y:S07]  /*2190*/  @P6 STS.128 [R203], RZ ;  /* 0x000000ffcb006388 */ /* 0x0005ee0000000c00 */
[----:B------:R-:W3:Y:S01]  /*21a0*/  @!P5 LDC.64 R8, c[0x0][0x210] ;  /* 0x00008400ff08db82 */ /* 0x000ee20000000a00 */
[----:B-1----:R-:W-:-:S04]  /*21b0*/  @!P6 LEA R10, P1, R34, R10, 0x1 ;  /* 0x0000000a220ae211 */ /* 0x002fc800078208ff */
[C---:B------:R-:W-:Y:S02]  /*21c0*/  @!P6 LEA.HI.X R11, R34.reuse, R11, R32, 0x1, P1 ;  /* 0x0000000b220be211 */ /* 0x040fe400008f0c20 */
[----:B---3--:R-:W-:-:S03]  /*21d0*/  @!P5 LEA R8, P1, R34, R8, 0x1 ;  /* 0x000000082208d211 */ /* 0x008fc600078208ff */
[----:B------:R-:W-:Y:S01]  /*21e0*/  @!PT LDS RZ, [RZ] ;  /* 0x00000000fffff984 */ /* 0x000fe20000000800 */
[----:B------:R-:W-:Y:S01]  /*21f0*/  @!PT LDS RZ, [RZ] ;  /* 0x00000000fffff984 */ /* 0x000fe20000000800 */
[----:B------:R-:W-:Y:S01]  /*2200*/  @!PT LDS RZ, [RZ] ;  /* 0x00000000fffff984 */ /* 0x000fe20000000800 */
[----:B------:R2:W-:Y:S01]  /*2210*/  @!P6 LDGSTS.E.BYPASS.LTC128B.128 [R203], desc[UR22][R10.64] ;  /* 0x000000000acbefae */ /* 0x0005e2000b901d56 */
[----:B------:R-:W-:-:S03]  /*2220*/  @!P5 LEA.HI.X R9, R34, R9, R32, 0x1, P1 ;  /* 0x000000092209d211 */ /* 0x000fc600008f0c20 */
[----:B------:R2:W-:Y:S04]  /*2230*/  @P5 STS.128 [R203+0x2000], RZ ;  /* 0x002000ffcb005388 */ /* 0x0005e80000000c00 */
[----:B------:R-:W-:Y:S01]  /*2240*/  @!PT LDS RZ, [RZ] ;  /* 0x00000000fffff984 */ /* 0x000fe20000000800 */
[----:B------:R-:W-:Y:S01]  /*2250*/  @!PT LDS RZ, [RZ] ;  /* 0x00000000fffff984 */ /* 0x000fe20000000800 */
[----:B------:R-:W-:Y:S01]  /*2260*/  @!PT LDS RZ, [RZ] ;  /* 0x00000000fffff984 */ /* 0x000fe20000000800 */
[----:B------:R2:W-:Y:S04]  /*2270*/  @!P5 LDGSTS.E.BYPASS.LTC128B.128 [R203+0x2000], desc[UR22][R8.64+0x80] ;  /* 0x0200008008cbdfae */ /* 0x0005e8000b901d56 */
[----:B------:R2:W-:Y:S01]  /*2280*/  @P2 STS.128 [R203+0x4000], RZ ;  /* 0x004000ffcb002388 */ /* 0x0005e20000000c00 */
[----:B------:R-:W-:Y:S05]  /*2290*/  @P2 BRA `(.L_x_714) ;  /* 0x00000000001c2947 */ /* 0x000fea0003800000 */
[----:B------:R-:W-:Y:S02]  /*22a0*/  ULDC.64 UR6, c[0x0][0x210] ;  /* 0x0000840000067ab9 */ /* 0x000fe40000000a00 */
[----:B--2---:R-:W-:-:S04]  /*22b0*/  LEA R8, P1, R34, UR6, 0x1 ;  /* 0x0000000622087c11 */ /* 0x004fc8000f8208ff */
[----:B------:R-:W-:-:S05]  /*22c0*/  LEA.HI.X R9, R34, UR7, R32, 0x1, P1 ;  /* 0x0000000722097c11 */ /* 0x000fca00088f0c20 */
[----:B------:R-:W-:Y:S01]  /*22d0*/  @!PT LDS RZ, [RZ] ;  /* 0x00000000fffff984 */ /* 0x000fe20000000800 */
[----:B------:R-:W-:Y:S01]  /*22e0*/  @!PT LDS RZ, [RZ] ;  /* 0x00000000fffff984 */ /* 0x000fe20000000800 */
[----:B------:R-:W-:Y:S01]  /*22f0*/  @!PT LDS RZ, [RZ] ;  /* 0x00000000fffff984 */ /* 0x000fe20000000800 */
[----:B------:R1:W-:Y:S04]  /*2300*/  LDGSTS.E.BYPASS.LTC128B.128 [R203+0x4000], desc[UR22][R8.64+0x100] ;  /* 0x0400010008cb7fae */ /* 0x0003e8000b901d56 */
.L_x_714:
[----:B------:R-:W-:Y:S05]  /*2310*/  BSYNC B0 ;  /* 0x0000000000007941 */ /* 0x000fea0003800000 */
.L_x_713:
[----:B------:R-:W-:Y:S01]  /*2320*/  BSSY B0, `(.L_x_715) ;  /* 0x0000029000007945 */ /* 0x000fe20003800000 */
[----:B------:R-:W-:-:S03]  /*2330*/  ISETP.GE.AND P6, PT, R20, UR10, PT ;  /* 0x0000000a14007c0c */ /* 0x000fc6000bfc6270 */
[----:B------:R-:W-:Y:S10]  /*2340*/  @P4 BRA `(.L_x_716) ;  /* 0x0000000000984947 */ /* 0x000ff40003800000 */
[----:B------:R-:W-:Y:S01]  /*2350*/  ULDC UR13, c[0x0][0x2d0] ;  /* 0x0000b400000d7ab9 */ /* 0x000fe20000000800 */
[----:B------:R-:W-:Y:S01]  /*2360*/  IADD3 R32, P1, R30, 0x10, RZ ;  /* 0x000000101e207810 */ /* 0x000fe20007f3e0ff */
[----:B------:R-:W-:Y:S01]  /*2370*/  ULDC.64 UR6, c[0x0][0x240] ;  /* 0x0000900000067ab9 */ /* 0x000fe20000000a00 */
[----:B------:R-:W-:Y:S01]  /*2380*/  ISETP.GE.AND P5, PT, R204, UR13, PT ;  /* 0x0000000dcc007c0c */ /* 0x000fe2000bfa6270 */
[----:B------:R-:W-:Y:S01]  /*2390*/  IMAD.MOV.U32 R34, RZ, RZ, R22 ;  /* 0x000000ffff227224 */ /* 0x000fe200078e0016 */
[----:B------:R-:W-:Y:S01]  /*23a0*/  ISETP.GE.AND P4, PT, R200, UR13, PT ;  /* 0x0000000dc8007c0c */ /* 0x000fe2000bf86270 */
[----:B------:R-:W-:Y:S01]  /*23b0*/  IMAD.X R25, RZ, RZ, R31, P1 ;  /* 0x000000ffff197224 */ /* 0x000fe200008e061f */
[----:B------:R-:W-:Y:S01]  /*23c0*/  ISETP.GE.AND P1, PT, R199, UR13, PT ;  /* 0x0000000dc7007c0c */ /* 0x000fe2000bf26270 */
[----:B------:R-:W-:Y:S02]  /*23d0*/  IMAD.MOV.U32 R35, RZ, RZ, R29 ;  /* 0x000000ffff237224 */ /* 0x000fe400078e001d */
[----:B------:R-:W-:-:S02]  /*23e0*/  IMAD R25, R25, UR6, RZ ;  /* 0x0000000619197c24 */ /* 0x000fc4000f8e02ff */
[----:B------:R-:W-:-:S04]  /*23f0*/  IMAD.WIDE.U32 R34, R32, UR6, R34 ;  /* 0x0000000620227c25 */ /* 0x000fc8000f8e0022 */
[----:B--2---:R-:W2:Y:S01]  /*2400*/  @!P5 LDC.64 R10, c[0x0][0x210] ;  /* 0x00008400ff0adb82 */ /* 0x004ea20000000a00 */
[----:B------:R-:W-:Y:S01]  /*2410*/  IMAD R25, R32, UR7, R25 ;  /* 0x0000000720197c24 */ /* 0x000fe2000f8e0219 */
[----:B------:R3:W-:Y:S06]  /*2420*/  @P5 STS.128 [R203+0x800], RZ ;  /* 0x000800ffcb005388 */ /* 0x0007ec0000000c00 */
[----:B-1----:R-:W1:Y:S01]  /*2430*/  @!P4 LDC.64 R8, c[0x0][0x210] ;  /* 0x00008400ff08cb82 */ /* 0x002e620000000a00 */
[----:B--2---:R-:W-:Y:S01]  /*2440*/  @!P5 LEA R32, P2, R34, R10, 0x1 ;  /* 0x0000000a2220d211 */ /* 0x004fe200078408ff */
[----:B------:R-:W-:-:S05]  /*2450*/  IMAD.IADD R10, R35, 0x1, R25 ;  /* 0x00000001230a7824 */ /* 0x000fca00078e0219 */
[C---:B------:R-:W-:Y:S02]  /*2460*/  @!P5 LEA.HI.X R33, R34.reuse, R11, R10, 0x1, P2 ;  /* 0x0000000b2221d211 */ /* 0x040fe400010f0c0a */
[----:B-1----:R-:W-:-:S03]  /*2470*/  @!P4 LEA R8, P2, R34, R8, 0x1 ;  /* 0x000000082208c211 */ /* 0x002fc600078408ff */
[----:B------:R-:W-:Y:S01]  /*2480*/  @!PT LDS RZ, [RZ] ;  /* 0x00000000fffff984 */ /* 0x000fe20000000800 */
[----:B------:R-:W-:Y:S01]  /*2490*/  @!PT LDS RZ, [RZ] ;  /* 0x00000000fffff984 */ /* 0x000fe20000000800 */
[----:B------:R-:W-:Y:S01]  /*24a0*/  @!PT LDS RZ, [RZ] ;  /* 0x00000000fffff984 */ /* 0x000fe20000000800 */
[----:B------:R3:W-:Y:S01]  /*24b0*/  @!P5 LDGSTS.E.BYPASS.LTC128B.128 [R203+0x800], desc[UR22][R32.64] ;  /* 0x0080000020cbdfae */ /* 0x0007e2000b901d56 */
        /* <DEDUP_REMOVED lines=9> */
[----:B---3--:R-:W-:-:S04]  /*2550*/  LEA R8, P1, R34, UR6, 0x1 ;  /* 0x0000000622087c11 */ /* 0x008fc8000f8208ff */
[----:B------:R-:W-:-:S05]  /*2560*/  LEA.HI.X R9, R34, UR7, R10, 0x1, P1 ;  /* 0x0000000722097c11 */ /* 0x000fca00088f0c0a */
[----:B------:R-:W-:Y:S01]  /*2570*/  @!PT LDS RZ, [RZ] ;  /* 0x00000000fffff984 */ /* 0x000fe20000000800 */
[----:B------:R-:W-:Y:S01]  /*2580*/  @!PT LDS RZ, [RZ] ;  /* 0x00000000fffff984 */ /* 0x000fe20000000800 */
[----:B------:R-:W-:Y:S01]  /*2590*/  @!PT LDS RZ, [RZ] ;  /* 0x00000000fffff984 */ /* 0x000fe20000000800 */
[----:B------:R4:W-:Y:S04]  /*25a0*/  LDGSTS.E.BYPASS.LTC128B.128 [R203+0x4800], desc[UR22][R8.64+0x100] ;  /* 0x0480010008cb7fae */ /* 0x0009e8000b901d56 */
.L_x_716:
[----:B------:R-:W-:Y:S05]  /*25b0*/  BSYNC B0 ;  /* 0x0000000000007941 */ /* 0x000fea0003800000 */
.L_x_715:
[----:B------:R-:W-:Y:S01]  /*25c0*/  BSSY B0, `(.L_x_717) ;  /* 0x000002a000007945 */ /* 0x000fe20003800000 */
[----:B------:R-:W-:Y:S02]  /*25d0*/  ISETP.GE.AND P4, PT, R20, UR10, PT ;  /* 0x0000000a14007c0c */ /* 0x000fe4000bf86270 */
[----:B------:R-:W-:Y:S01]  /*25e0*/  IADD3 R20, R18, 0x30, RZ ;  /* 0x0000003012147810 */ /* 0x000fe20007ffe0ff */
[----:B------:R-:W-:Y:S05]  /*25f0*/  @P3 BRA `(.L_x_718) ;  /* 0x0000000000983947 */ /* 0x000fea0003800000 */
[----:B------:R-:W-:Y:S01]  /*2600*/  ULDC UR13, c[0x0][0x2d0] ;  /* 0x0000b400000d7ab9 */ /* 0x000fe20000000800 */
[----:B---3--:R-:W-:Y:S01]  /*2610*/  IADD3 R32, P1, R30, 0x20, RZ ;  /* 0x000000201e207810 */ /* 0x008fe20007f3e0ff */
        /* <DEDUP_REMOVED lines=12> */
[----:B-1--4-:R-:W1:Y:S01]  /*26e0*/  @!P3 LDC.64 R8, c[0x0][0x210] ;  /* 0x00008400ff08bb82 */ /* 0x012e620000000a00 */
        /* <DEDUP_REMOVED lines=23> */
.L_x_718:
[----:B------:R-:W-:Y:S05]  /*2860*/  BSYNC B0 ;  /* 0x0000000000007941 */ /* 0x000fea0003800000 */
.L_x_717:
[----:B------:R-:W-:Y:S01]  /*2870*/  ISETP.GE.AND P2, PT, R20, UR12, PT ;  /* 0x0000000c14007c0c */ /* 0x000fe2000bf46270 */
[----:B------:R-:W-:Y:S01]  /*2880*/  USHF.L.U64.HI UR13, UR8, 0x4, UR9 ;  /* 0x00000004080d7899 */ /* 0x000fe20008010209 */
[----:B------:R-:W-:Y:S01]  /*2890*/  IADD3 R26, P1, R204, R26, RZ ;  /* 0x0000001acc1a7210 */ /* 0x000fe20007f3e0ff */
[----:B------:R-:W-:Y:S03]  /*28a0*/  BSSY B0, `(.L_x_719) ;  /* 0x0000029000007945 */ /* 0x000fe60003800000 */
[----:B------:R-:W-:Y:S01]  /*28b0*/  IADD3.X R27, R21, R24, RZ, P1, !PT ;  /* 0x00000018151b7210 */ /* 0x000fe20000ffe4ff */
[----:B------:R-:W-:-:S06]  /*28c0*/  IMAD R21, R19, UR8, RZ ;  /* 0x0000000813157c24 */ /* 0x000fcc000f8e02ff */
[----:B------:R-:W-:Y:S05]  /*28d0*/  @P2 BRA `(.L_x_720) ;  /* 0x0000000000942947 */ /* 0x000fea0003800000 */
        /* <DEDUP_REMOVED lines=8> */
[----:B------:R-:W-:-:S04]  /*2960*/  IMAD.WIDE.U32 R28, R23, UR6, R28 ;  /* 0x00000006171c7c25 */ /* 0x000fc8000f8e001c */
[----:B------:R-:W-:-:S04]  /*2970*/  IMAD R24, R24, UR6, RZ ;  /* 0x0000000618187c24 */ /* 0x000fc8000f8e02ff */
[----:B--2---:R-:W2:Y:S01]  /*2980*/  @!P5 LDC.64 R10, c[0x0][0x210] ;  /* 0x00008400ff0adb82 */ /* 0x004ea20000000a00 */
[----:B------:R-:W-:Y:S01]  /*2990*/  IMAD R24, R23, UR7, R24 ;  /* 0x0000000717187c24 */ /* 0x000fe2000f8e0218 */
[----:B------:R2:W-:Y:S03]  /*29a0*/  @P5 STS.128 [R203+0x1800], RZ ;  /* 0x001800ffcb005388 */ /* 0x0005e60000000c00 */
[----:B------:R-:W-:-:S03]  /*29b0*/  IMAD.IADD R24, R29, 0x1, R24 ;  /* 0x000000011d187824 */ /* 0x000fc600078e0218 */
[----:B-1-34-:R-:W1:Y:S01]  /*29c0*/  @!P3 LDC.64 R8, c[0x0][0x210] ;  /* 0x00008400ff08bb82 */ /* 0x01ae620000000a00 */
[----:B--2---:R-:W-:-:S04]  /*29d0*/  @!P5 LEA R10, P2, R28, R10, 0x1 ;  /* 0x0000000a1c0ad211 */ /* 0x004fc800078408ff */
        /* <DEDUP_REMOVED lines=15> */
[----:B-1----:R-:W-:-:S04]  /*2ad0*/  LEA R8, P1, R28, UR6, 0x1 ;  /* 0x000000061c087c11 */ /* 0x002fc8000f8208ff */
[----:B------:R-:W-:-:S05]  /*2ae0*/  LEA.HI.X R9, R28, UR7, R24, 0x1, P1 ;  /* 0x000000071c097c11 */ /* 0x000fca00088f0c18 */
[----:B------:R-:W-:Y:S01]  /*2af0*/  @!PT LDS RZ, [RZ] ;  /* 0x00000000fffff984 */ /* 0x000fe20000000800 */
[----:B------:R-:W-:Y:S01]  /*2b00*/  @!PT LDS RZ, [RZ] ;  /* 0x00000000fffff984 */ /* 0x000fe20000000800 */
[----:B------:R-:W-:Y:S01]  /*2b10*/  @!PT LDS RZ, [RZ] ;  /* 0x00000000fffff984 */ /* 0x000fe20000000800 */
[----:B------:R1:W-:Y:S04]  /*2b20*/  LDGSTS.E.BYPASS.LTC128B.128 [R203+0x5800], desc[UR22][R8.64+0x100] ;  /* 0x0580010008cb7fae */ /* 0x0003e8000b901d56 */
.L_x_720:
[----:B------:R-:W-:Y:S05]  /*2b30*/  BSYNC B0 ;  /* 0x0000000000007941 */ /* 0x000fea0003800000 */
.L_x_719:
[C---:B------:R-:W-:Y:S01]  /*2b40*/  ISETP.GE.AND P1, PT, R18.reuse, UR10, PT ;  /* 0x0000000a12007c0c */ /* 0x040fe2000bf26270 */
[C---:B------:R-:W-:Y:S01]  /*2b50*/  IMAD R21, R18.reuse, UR9, R21 ;  /* 0x0000000912157c24 */ /* 0x040fe2000f8e0215 */
[----:B------:R-:W-:Y:S01]  /*2b60*/  USHF.L.U32 UR14, UR8, 0x4, URZ ;  /* 0x00000004080e7899 */ /* 0x000fe2000800063f */
[----:B------:R-:W-:Y:S01]  /*2b70*/  IMAD.WIDE.U32 R26, R18, UR8, R26 ;  /* 0x00000008121a7c25 */ /* 0x000fe2000f8e001a */
[----:B------:R-:W-:Y:S04]  /*2b80*/  BSSY B0, `(.L_x_721) ;  /* 0x0000021000007945 */ /* 0x000fe80003800000 */
[----:B------:R-:W-:Y:S02]  /*2b90*/  IADD3 R134, R27, R21, RZ ;  /* 0x000000151b867210 */ /* 0x000fe40007ffe0ff */
[----:B------:R-:W-:-:S03]  /*2ba0*/  MOV R133, R26 ;  /* 0x0000001a00857202 */ /* 0x000fc60000000f00 */
[----:B------:R-:W-:Y:S05]  /*2bb0*/  @P1 BRA `(.L_x_722) ;  /* 0x0000000000741947 */ /* 0x000fea0003800000 */
[----:B------:R-:W-:Y:S02]  /*2bc0*/  ULDC UR6, c[0x0][0x2d0] ;  /* 0x0000b40000067ab9 */ /* 0x000fe40000000800 */
[----:B------:R-:W-:Y:S02]  /*2bd0*/  ISETP.GE.AND P5, PT, R204, UR6, PT ;  /* 0x00000006cc007c0c */ /* 0x000fe4000bfa6270 */
[----:B------:R-:W-:Y:S02]  /*2be0*/  ISETP.GE.AND P3, PT, R200, UR6, PT ;  /* 0x00000006c8007c0c */ /* 0x000fe4000bf66270 */
[----:B------:R-:W-:-:S09]  /*2bf0*/  ISETP.GE.AND P1, PT, R199, UR6, PT ;  /* 0x00000006c7007c0c */ /* 0x000fd2000bf26270 */
[----:B-12---:R-:W1:Y:S01]  /*2c00*/  @!P5 LDC.64 R10, c[0x0][0x218] ;  /* 0x00008600ff0adb82 */ /* 0x006e620000000a00 */
[----:B------:R2:W-:Y:S07]  /*2c10*/  @P5 STS.128 [R203+0x6000], RZ ;  /* 0x006000ffcb005388 */ /* 0x0005ee0000000c00 */
[----:B---34-:R-:W3:Y:S01]  /*2c20*/  @!P3 LDC.64 R8, c[0x0][0x218] ;  /* 0x00008600ff08bb82 */ /* 0x018ee20000000a00 */
[----:B-1----:R-:W-:-:S04]  /*2c30*/  @!P5 LEA R10, P2, R133, R10, 0x1 ;  /* 0x0000000a850ad211 */ /* 0x002fc800078408ff */
[C---:B------:R-:W-:Y:S02]  /*2c40*/  @!P5 LEA.HI.X R11, R133.reuse, R11, R134, 0x1, P2 ;  /* 0x0000000b850bd211 */ /* 0x040fe400010f0c86 */
[----:B---3--:R-:W-:-:S03]  /*2c50*/  @!P3 LEA R8, P2, R133, R8, 0x1 ;  /* 0x000000088508b211 */ /* 0x008fc600078408ff */
        /* <DEDUP_REMOVED lines=19> */
.L_x_722:
[----:B------:R-:W-:Y:S05]  /*2d90*/  BSYNC B0 ;  /* 0x0000000000007941 */ /* 0x000fea0003800000 */
.L_x_721:
[----:B------:R-:W-:Y:S04]  /*2da0*/  BSSY B0, `(.L_x_723) ;  /* 0x0000021000007945 */ /* 0x000fe80003800000 */
[----:B------:R-:W-:Y:S05]  /*2db0*/  @P6 BRA `(.L_x_724) ;  /* 0x00000000007c6947 */ /* 0x000fea0003800000 */
[----:B------:R-:W-:Y:S01]  /*2dc0*/  ULDC UR6, c[0x0][0x2d0] ;  /* 0x0000b40000067ab9 */ /* 0x000fe20000000800 */
[----:B------:R-:W-:Y:S02]  /*2dd0*/  IADD3 R21, P2, R133, UR14, RZ ;  /* 0x0000000e85157c10 */ /* 0x000fe4000ff5e0ff */
[----:B------:R-:W-:Y:S02]  /*2de0*/  ISETP.GE.AND P5, PT, R204, UR6, PT ;  /* 0x00000006cc007c0c */ /* 0x000fe4000bfa6270 */
[----:B------:R-:W-:Y:S02]  /*2df0*/  ISETP.GE.AND P3, PT, R200, UR6, PT ;  /* 0x00000006c8007c0c */ /* 0x000fe4000bf66270 */
[----:B------:R-:W-:Y:S02]  /*2e00*/  ISETP.GE.AND P1, PT, R199, UR6, PT ;  /* 0x00000006c7007c0c */ /* 0x000fe4000bf26270 */
[----:B------:R-:W-:-:S07]  /*2e10*/  IADD3.X R22, R134, UR13, RZ, P2, !PT ;  /* 0x0000000d86167c10 */ /* 0x000fce00097fe4ff */
        /* <DEDUP_REMOVED lines=25> */
.L_x_724:
[----:B------:R-:W-:Y:S05]  /*2fb0*/  BSYNC B0 ;  /* 0x0000000000007941 */ /* 0x000fea0003800000 */
.L_x_723:
[----:B------:R-:W-:Y:S01]  /*2fc0*/  ISETP.GE.AND P1, PT, R6, UR10, PT ;  /* 0x0000000a06007c0c */ /* 0x000fe2000bf26270 */
[----:B------:R-:W-:Y:S01]  /*2fd0*/  BSSY B0, `(.L_x_725) ;  /* 0x0000026000007945 */ /* 0x000fe20003800000 */
[----:B------:R-:W-:Y:S02]  /*2fe0*/  ISETP.GE.AND P2, PT, R20, UR10, PT ;  /* 0x0000000a14007c0c */ /* 0x000fe4000bf46270 */
[----:B------:R-:W-:-:S09]  /*2ff0*/  SHF.R.S32.HI R22, RZ, 0x4, R15 ;  /* 0x00000004ff167819 */ /* 0x000fd2000001140f */
[----:B------:R-:W-:Y:S05]  /*3000*/  @P1 BRA `(.L_x_726) ;  /* 0x0000000000881947 */ /* 0x000fea0003800000 */
[----:B------:R-:W-:Y:S01]  /*3010*/  ULDC UR6, c[0x0][0x2d0] ;  /* 0x0000b40000067ab9 */ /* 0x000fe20000000800 */
[----:B------:R-:W-:Y:S01]  /*3020*/  IMAD.U32 R24, RZ, RZ, UR8 ;  /* 0x00000008ff187e24 */ /* 0x000fe2000f8e00ff */
[----:B------:R-:W-:Y:S01]  /*3030*/  ISETP.GE.AND P6, PT, R204, UR6, PT ;  /* 0x00000006cc007c0c */ /* 0x000fe2000bfc6270 */
[----:B------:R-:W-:Y:S01]  /*3040*/  IMAD.U32 R23, RZ, RZ, UR8 ;  /* 0x00000008ff177e24 */ /* 0x000fe2000f8e00ff */
[----:B------:R-:W-:Y:S01]  /*3050*/  ISETP.GE.AND P5, PT, R200, UR6, PT ;  /* 0x00000006c8007c0c */ /* 0x000fe2000bfa6270 */
[----:B------:R-:W-:Y:S01]  /*3060*/  IMAD.U32 R21, RZ, RZ, UR9 ;  /* 0x00000009ff157e24 */ /* 0x000fe2000f8e00ff */
[----:B------:R-:W-:-:S04]  /*3070*/  LEA R24, P1, R24, R133, 0x5 ;  /* 0x0000008518187211 */ /* 0x000fc800078228ff */
[----:B------:R-:W-:Y:S02]  /*3080*/  LEA.HI.X R21, R23, R134, R21, 0x5, P1 ;  /* 0x0000008617157211 */ /* 0x000fe400008f2c15 */
[----:B------:R-:W-:-:S03]  /*3090*/  ISETP.GE.AND P1, PT, R199, UR6, PT ;  /* 0x00000006c7007c0c */ /* 0x000fc6000bf26270 */
        /* <DEDUP_REMOVED lines=25> */
.L_x_726:
[----:B------:R-:W-:Y:S05]  /*3230*/  BSYNC B0 ;  /* 0x0000000000007941 */ /* 0x000fea0003800000 */
.L_x_725:
[----:B------:R-:W-:Y:S01]  /*3240*/  IMAD.SHL.U32 R19, R2, 0x40, RZ ;  /* 0x0000004002137824 */ /* 0x000fe200078e00ff */
[----:B------:R-:W-:Y:S01]  /*3250*/  LEA.HI R21, R15, R22, RZ, 0x1 ;  /* 0x000000160f157211 */ /* 0x000fe200078f08ff */
[----:B------:R-:W-:Y:S01]  /*3260*/  BSSY B0, `(.L_x_727) ;  /* 0x0000029000007945 */ /* 0x000fe20003800000 */
[C---:B------:R-:W-:Y:S01]  /*3270*/  ISETP.GE.AND P1, PT, R18.reuse, UR10, PT ;  /* 0x0000000a12007c0c */ /* 0x040fe2000bf26270 */
[----:B------:R-:W-:Y:S01]  /*3280*/  IMAD.SHL.U32 R18, R18, 0x8, RZ ;  /* 0x0000000812127824 */ /* 0x000fe200078e00ff */
[----:B------:R-:W-:Y:S02]  /*3290*/  LOP3.LUT R21, R21, 0xfffffffe, RZ, 0xc0, !PT ;  /* 0xfffffffe15157812 */ /* 0x000fe400078ec0ff */
[----:B------:R-:W-:Y:S01]  /*32a0*/  LOP3.LUT R19, R19, 0x1c0, RZ, 0xc0, !PT ;  /* 0x000001c013137812 */ /* 0x000fe200078ec0ff */
[----:B------:R-:W-:Y:S08]  /*32b0*/  @P2 BRA `(.L_x_728) ;  /* 0x00000000008c2947 */ /* 0x000ff00003800000 */
[----:B------:R-:W-:Y:S01]  /*32c0*/  ULDC UR6, c[0x0][0x2d0] ;  /* 0x0000b40000067ab9 */ /* 0x000fe20000000800 */
[----:B------:R-:W-:Y:S01]  /*32d0*/  IMAD.U32 R15, RZ, RZ, UR8 ;  /* 0x00000008ff0f7e24 */ /* 0x000fe2000f8e00ff */
[----:B------:R-:W-:Y:S01]  /*32e0*/  ISETP.GE.AND P6, PT, R204, UR6, PT ;  /* 0x00000006cc007c0c */ /* 0x000fe2000bfc6270 */
[----:B------:R-:W-:Y:S01]  /*32f0*/  IMAD.MOV.U32 R24, RZ, RZ, R133 ;  /* 0x000000ffff187224 */ /* 0x000fe200078e0085 */
[----:B------:R-:W-:Y:S01]  /*3300*/  ISETP.GE.AND P5, PT, R200, UR6, PT ;  /* 0x00000006c8007c0c */ /* 0x000fe2000bfa6270 */
[----:B------:R-:W-:Y:S01]  /*3310*/  IMAD.MOV.U32 R25, RZ, RZ, R134 ;  /* 0x000000ffff197224 */ /* 0x000fe200078e0086 */
[----:B------:R-:W-:Y:S01]  /*3320*/  UIMAD UR7, UR9, 0x30, URZ ;  /* 0x00000030090778a4 */ /* 0x000fe2000f8e023f */
[----:B------:R-:W-:Y:S01]  /*3330*/  ISETP.GE.AND P2, PT, R199, UR6, PT ;  /* 0x00000006c7007c0c */ /* 0x000fe2000bf46270 */
[----:B------:R-:W-:-:S04]  /*3340*/  IMAD.WIDE.U32 R26, R15, 0x30, R24 ;  /* 0x000000300f1a7825 */ /* 0x000fc800078e0018 */
[----:B------:R-:W-:-:S03]  /*3350*/  VIADD R24, R27, UR7 ;  /* 0x000000071b187c36 */ /* 0x000fc60008000000 */
        /* <DEDUP_REMOVED lines=25> */
.L_x_728:
[----:B------:R-:W-:Y:S05]  /*34f0*/  BSYNC B0 ;  /* 0x0000000000007941 */ /* 0x000fea0003800000 */
.L_x_727:
[----:B------:R-:W0:Y:S01]  /*3500*/  LDGDEPBAR ;  /* 0x00000000000079af */ /* 0x000e220000000000 */
[----:B------:R-:W-:Y:S01]  /*3510*/  IMAD.IADD R21, R22, 0x1, -R21 ;  /* 0x0000000116157824 */ /* 0x000fe200078e0a15 */
[----:B------:R-:W-:Y:S01]  /*3520*/  ISETP.GE.AND P6, PT, R6, UR10, PT ;  /* 0x0000000a06007c0c */ /* 0x000fe2000bfc6270 */
[----:B------:R-:W-:Y:S01]  /*3530*/  IMAD.SHL.U32 R14, R14, 0x40, RZ ;  /* 0x000000400e0e7824 */ /* 0x000fe200078e00ff */
[----:B------:R-:W-:Y:S01]  /*3540*/  LOP3.LUT R18, R19, 0x8, R18, 0xf8, !PT ;  /* 0x0000000813127812 */ /* 0x000fe200078ef812 */
[----:B------:R-:W-:Y:S01]  /*3550*/  IMAD.SHL.U32 R6, R21, 0x8, RZ ;  /* 0x0000000815067824 */ /* 0x000fe200078e00ff */
[----:B------:R-:W-:Y:S01]  /*3560*/  SHF.R.U32.HI R19, RZ, 0x3, R19 ;  /* 0x00000003ff137819 */ /* 0x000fe20000011613 */
[----:B-12---:R-:W-:Y:S01]  /*3570*/  IMAD.SHL.U32 R11, R0, 0x40, RZ ;  /* 0x00000040000b7824 */ /* 0x006fe200078e00ff */
[----:B---34-:R-:W-:Y:S01]  /*3580*/  LOP3.LUT R9, R14, 0x1c0, RZ, 0xc0, !PT ;  /* 0x000001c00e097812 */ /* 0x018fe200078ec0ff */
[-C--:B------:R-:W-:Y:S01]  /*3590*/  IMAD R13, R13, R206.reuse, RZ ;  /* 0x000000ce0d0d7224 */ /* 0x080fe200078e02ff */
[----:B------:R-:W-:Y:S01]  /*35a0*/  LEA.HI R4, R4, R3, RZ, 0x5 ;  /* 0x0000000304047211 */ /* 0x000fe200078f28ff */
[----:B------:R-:W-:Y:S01]  /*35b0*/  IMAD.IADD R17, R17, 0x1, R12 ;  /* 0x0000000111117824 */ /* 0x000fe200078e020c */
[----:B------:R-:W-:Y:S01]  /*35c0*/  LOP3.LUT R6, R9, 0x8, R6, 0xf8, !PT ;  /* 0x0000000809067812 */ /* 0x000fe200078ef806 */
[----:B------:R-:W-:Y:S01]  /*35d0*/  ULDC.64 UR6, c[0x0][0x220] ;  /* 0x0000880000067ab9 */ /* 0x000fe20000000a00 */
[----:B------:R-:W-:Y:S01]  /*35e0*/  SHF.R.U32.HI R9, RZ, 0x3, R9 ;  /* 0x00000003ff097819 */ /* 0x000fe20000011609 */
[----:B------:R-:W-:Y:S01]  /*35f0*/  BSSY B0, `(.L_x_729) ;  /* 0x000002e000007945 */ /* 0x000fe20003800000 */
[----:B------:R-:W-:Y:S01]  /*3600*/  LOP3.LUT R18, R18, R19, RZ, 0x3c, !PT ;  /* 0x0000001312127212 */ /* 0x000fe200078e3cff */
[----:B------:R-:W-:Y:S01]  /*3610*/  IMAD.SHL.U32 R202, R206, 0x10, RZ ;  /* 0x00000010ceca7824 */ /* 0x000fe200078e00ff */
[----:B------:R-:W-:Y:S01]  /*3620*/  LOP3.LUT R6, R6, R9, RZ, 0x3c, !PT ;  /* 0x0000000906067212 */ /* 0x000fe200078e3cff */
[C---:B------:R-:W-:Y:S01]  /*3630*/  IMAD R9, R154.reuse, R207, R13 ;  /* 0x000000cf9a097224 */ /* 0x040fe200078e020d */
[----:B------:R-:W-:Y:S01]  /*3640*/  SHF.R.S32.HI R85, RZ, 0x5, R4 ;  /* 0x00000005ff557819 */ /* 0x000fe20000011404 */
[----:B------:R-:W-:Y:S01]  /*3650*/  IMAD.WIDE.U32 R154, R154, R206, R16 ;  /* 0x000000ce9a9a7225 */ /* 0x000fe200078e0010 */
[----:B------:R-:W-:Y:S01]  /*3660*/  LOP3.LUT R0, R6, 0xfffffe00, R11, 0xf8, !PT ;  /* 0xfffffe0006007812 */ /* 0x000fe200078ef80b */
[----:B------:R-:W-:-:S04]  /*3670*/  DEPBAR.LE SB0, 0x0 ;  /* 0x000080000000791a */ /* 0x000fc80000000000 */
[----:B------:R-:W-:Y:S01]  /*3680*/  BAR.SYNC.DEFER_BLOCKING 0x0 ;  /* 0x0000000000007b1d */ /* 0x000fe20000010000 */
[----:B------:R-:W-:Y:S01]  /*3690*/  IMAD R197, R21, 0x200, R18 ;  /* 0x0000020015c57824 */ /* 0x000fe200078e0212 */
[----:B------:R-:W-:Y:S01]  /*36a0*/  LEA R210, P2, R154, UR6, 0x1 ;  /* 0x000000069ad27c11 */ /* 0x000fe2000f8408ff */
[----:B------:R-:W-:Y:S01]  /*36b0*/  IMAD.IADD R152, R155, 0x1, R9 ;  /* 0x000000019b987824 */ /* 0x000fe200078e0209 */
[----:B------:R-:W-:Y:S01]  /*36c0*/  ISETP.GE.AND P5, PT, R20, UR10, PT ;  /* 0x0000000a14007c0c */ /* 0x000fe2000bfa6270 */
[----:B------:R-:W-:Y:S01]  /*36d0*/  IMAD R198, R85, 0x400, R0 ;  /* 0x0000040055c67824 */ /* 0x000fe200078e0200 */
[----:B------:R-:W-:Y:S02]  /*36e0*/  SHF.L.U64.HI R201, R206, 0x4, R207 ;  /* 0x00000004cec97819 */ /* 0x000fe400000102cf */
[----:B------:R-:W-:Y:S02]  /*36f0*/  LEA R197, R197, UR4, 0x1 ;  /* 0x00000004c5c57c11 */ /* 0x000fe4000f8e08ff */
[----:B------:R-:W-:-:S02]  /*3700*/  LEA.HI.X R215, R154, UR7, R152, 0x1, P2 ;  /* 0x000000079ad77c11 */ /* 0x000fc400090f0c98 */
[----:B------:R-:W-:Y:S01]  /*3710*/  LEA R198, R198, UR4, 0x1 ;  /* 0x00000004c6c67c11 */ /* 0x000fe2000f8e08ff */
[----:B------:R1:W-:Y:S04]  /*3720*/  @P1 STS.128 [R203+0xc000], RZ ;  /* 0x00c000ffcb001388 */ /* 0x0003e80000000c00 */
[----:B------:R1:W-:Y:S04]  /*3730*/  @P1 STS.128 [R203+0xe000], RZ ;  /* 0x00e000ffcb001388 */ /* 0x0003e80000000c00 */
[----:B------:R1:W-:Y:S01]  /*3740*/  @P1 STS.128 [R203+0x10000], RZ ;  /* 0x010000ffcb001388 */ /* 0x0003e20000000c00 */
[----:B------:R-:W-:Y:S05]  /*3750*/  @P1 BRA `(.L_x_730) ;  /* 0x00000000005c1947 */ /* 0x000fea0003800000 */
[----:B------:R-:W-:Y:S02]  /*3760*/  ULDC UR25, c[0x0][0x2d0] ;  /* 0x0000b40000197ab9 */ /* 0x000fe40000000800 */
[----:B------:R-:W-:Y:S02]  /*3770*/  ISETP.GE.AND P3, PT, R204, UR25, PT ;  /* 0x00000019cc007c0c */ /* 0x000fe4000bf66270 */
[----:B------:R-:W-:Y:S02]  /*3780*/  ISETP.GE.AND P2, PT, R200, UR25, PT ;  /* 0x00000019c8007c0c */ /* 0x000fe4000bf46270 */
[----:B------:R-:W-:-:S09]  /*3790*/  ISETP.GE.AND P1, PT, R199, UR25, PT ;  /* 0x00000019c7007c0c */ /* 0x000fd2000bf26270 */
[----:B------:R-:W-:Y:S01]  /*37a0*/  @!P3 IMAD.MOV.U32 R214, RZ, RZ, R210 ;  /* 0x000000ffffd6b224 */ /* 0x000fe200078e00d2 */
[----:B------:R2:W-:Y:S01]  /*37b0*/  @P3 STS.128 [R203+0xc000], RZ ;  /* 0x00c000ffcb003388 */ /* 0x0005e20000000c00 */
[----:B------:R-:W-:-:S03]  /*37c0*/  @!P2 IMAD.MOV.U32 R211, RZ, RZ, R215 ;  /* 0x000000ffffd3a224 */ /* 0x000fc600078e00d7 */
[----:B------:R-:W-:Y:S01]  /*37d0*/  @!PT LDS RZ, [RZ] ;  /* 0x00000000fffff984 */ /* 0x000fe20000000800 */
[----:B------:R-:W-:Y:S01]  /*37e0*/  @!PT LDS RZ, [RZ] ;  /* 0x00000000fffff984 */ /* 0x000fe20000000800 */
[----:B------:R-:W-:Y:S01]  /*37f0*/  @!PT LDS RZ, [RZ] ;  /* 0x00000000fffff984 */ /* 0x000fe20000000800 */
[----:B------:R2:W-:Y:S04]  /*3800*/  @!P3 LDGSTS.E.BYPASS.LTC128B.128 [R203+0xc000], desc[UR22][R214.64] ;  /* 0x0c000000d6cbbfae */ /* 0x0005e8000b901d56 */
[----:B------:R2:W-:Y:S04]  /*3810*/  @P2 STS.128 [R203+0xe000], RZ ;  /* 0x00e000ffcb002388 */ /* 0x0005e80000000c00 */
[----:B------:R-:W-:Y:S01]  /*3820*/  @!PT LDS RZ, [RZ] ;  /* 0x00000000fffff984 */ /* 0x000fe20000000800 */
[----:B------:R-:W-:Y:S01]  /*3830*/  @!PT LDS RZ, [RZ] ;  /* 0x00000000fffff984 */ /* 0x000fe20000000800 */
[----:B------:R-:W-:Y:S01]  /*3840*/  @!PT LDS RZ, [RZ] ;  /* 0x00000000fffff984 */ /* 0x000fe20000000800 */
[----:B------:R2:W-:Y:S04]  /*3850*/  @!P2 LDGSTS.E.BYPASS.LTC128B.128 [R203+0xe000], desc[UR22][R210.64+0x80] ;  /* 0x0e000080d2cbafae */ /* 0x0005e8000b901d56 */
[----:B------:R2:W-:Y:S01]  /*3860*/  @P1 STS.128 [R203+0x10000], RZ ;  /* 0x010000ffcb001388 */ /* 0x0005e20000000c00 */
[----:B------:R-:W-:Y:S05]  /*3870*/  @P1 BRA `(.L_x_730) ;  /* 0x0000000000141947 */ /* 0x000fea0003800000 */
[----:B--2---:R-:W-:-:S05]  /*3880*/  MOV R211, R215 ;  /* 0x000000d700d37202 */ /* 0x004fca0000000f00 */
[----:B------:R-:W-:Y:S01]  /*3890*/  @!PT LDS RZ, [RZ] ;  /* 0x00000000fffff984 */ /* 0x000fe20000000800 */
[----:B------:R-:W-:Y:S01]  /*38a0*/  @!PT LDS RZ, [RZ] ;  /* 0x00000000fffff984 */ /* 0x000fe20000000800 */
[----:B------:R-:W-:Y:S01]  /*38b0*/  @!PT LDS RZ, [RZ] ;  /* 0x00000000fffff984 */ /* 0x000fe20000000800 */
[----:B------:R3:W-:Y:S02]  /*38c0*/  LDGSTS.E.BYPASS.LTC128B.128 [R203+0x10000], desc[UR22][R210.64+0x100] ;  /* 0x10000100d2cb7fae */ /* 0x0007e4000b901d56 */
.L_x_730:
[----:B------:R-:W-:Y:S05]  /*38d0*/  BSYNC B0 ;  /* 0x0000000000007941 */ /* 0x000fea0003800000 */
.L_x_729:
[----:B------:R4:W-:Y:S01]  /*38e0*/  @P4 STS.128 [R203+0xc800], RZ ;  /* 0x00c800ffcb004388 */ /* 0x0009e20000000c00 */
[----:B------:R-:W-:Y:S03]  /*38f0*/  BSSY B0, `(.L_x_731) ;  /* 0x000001e000007945 */ /* 0x000fe60003800000 */
[----:B------:R4:W-:Y:S04]  /*3900*/  @P4 STS.128 [R203+0xe800], RZ ;  /* 0x00e800ffcb004388 */ /* 0x0009e80000000c00 */
[----:B------:R4:W-:Y:S01]  /*3910*/  @P4 STS.128 [R203+0x10800], RZ ;  /* 0x010800ffcb004388 */ /* 0x0009e20000000c00 */
[----:B------:R-:W-:Y:S05]  /*3920*/  @P4 BRA `(.L_x_732) ;  /* 0x0000000000684947 */ /* 0x000fea0003800000 */
[----:B------:R-:W-:Y:S02]  /*3930*/  ULDC UR25, c[0x0][0x2d0] ;  /* 0x0000b40000197ab9 */ /* 0x000fe40000000800 */
[----:B------:R-:W-:Y:S02]  /*3940*/  ISETP.GE.AND P4, PT, R204, UR25, PT ;  /* 0x00000019cc007c0c */ /* 0x000fe4000bf86270 */
[----:B------:R-:W-:Y:S02]  /*3950*/  ISETP.GE.AND P3, PT, R200, UR25, PT ;  /* 0x00000019c8007c0c */ /* 0x000fe4000bf66270 */
[----:B------:R-:W-:-:S09]  /*3960*/  ISETP.GE.AND P1, PT, R199, UR25, PT ;  /* 0x00000019c7007c0c */ /* 0x000fd2000bf26270 */
[CC--:B------:R-:W-:Y:S01]  /*3970*/  @!P4 LEA R10, P2, R202.reuse, R210.reuse, 0x1 ;  /* 0x000000d2ca0ac211 */ /* 0x0c0fe200078408ff */
[----:B------:R1:W-:Y:S03]  /*3980*/  @P4 STS.128 [R203+0xc800], RZ ;  /* 0x00c800ffcb004388 */ /* 0x0003e60000000c00 */
[C---:B------:R-:W-:Y:S02]  /*3990*/  @!P4 LEA.HI.X R11, R202.reuse, R215, R201, 0x1, P2 ;  /* 0x000000d7ca0bc211 */ /* 0x040fe400010f0cc9 */
[----:B------:R-:W-:-:S03]  /*39a0*/  @!P3 LEA R8, P2, R202, R210, 0x1 ;  /* 0x000000d2ca08b211 */ /* 0x000fc600078408ff */
        /* <DEDUP_REMOVED lines=12> */
[----:B-1----:R-:W-:-:S04]  /*3a70*/  LEA R8, P1, R202, R210, 0x1 ;  /* 0x000000d2ca087211 */ /* 0x002fc800078208ff */
[----:B------:R-:W-:-:S05]  /*3a80*/  LEA.HI.X R9, R202, R215, R201, 0x1, P1 ;  /* 0x000000d7ca097211 */ /* 0x000fca00008f0cc9 */
[----:B------:R-:W-:Y:S01]  /*3a90*/  @!PT LDS RZ, [RZ] ;  /* 0x00000000fffff984 */ /* 0x000fe20000000800 */
[----:B------:R-:W-:Y:S01]  /*3aa0*/  @!PT LDS RZ, [RZ] ;  /* 0x00000000fffff984 */ /* 0x000fe20000000800 */
[----:B------:R-:W-:Y:S01]  /*3ab0*/  @!PT LDS RZ, [RZ] ;  /* 0x00000000fffff984 */ /* 0x000fe20000000800 */
[----:B------:R1:W-:Y:S04]  /*3ac0*/  LDGSTS.E.BYPASS.LTC128B.128 [R203+0x10800], desc[UR22][R8.64+0x100] ;  /* 0x1080010008cb7fae */ /* 0x0003e8000b901d56 */
.L_x_732:
[----:B------:R-:W-:Y:S05]  /*3ad0*/  BSYNC B0 ;  /* 0x0000000000007941 */ /* 0x000fea0003800000 */
.L_x_731:
[----:B------:R1:W-:Y:S01]  /*3ae0*/  @P6 STS.128 [R203+0xd000], RZ ;  /* 0x00d000ffcb006388 */ /* 0x0003e20000000c00 */
[----:B------:R-:W-:Y:S03]  /*3af0*/  BSSY B0, `(.L_x_733) ;  /* 0x0000020000007945 */ /* 0x000fe60003800000 */
[----:B------:R1:W-:Y:S04]  /*3b00*/  @P6 STS.128 [R203+0xf000], RZ ;  /* 0x00f000ffcb006388 */ /* 0x0003e80000000c00 */
[----:B------:R1:W-:Y:S01]  /*3b10*/  @P6 STS.128 [R203+0x11000], RZ ;  /* 0x011000ffcb006388 */ /* 0x0003e20000000c00 */
[----:B------:R-:W-:Y:S05]  /*3b20*/  @P6 BRA `(.L_x_734) ;  /* 0x0000000000706947 */ /* 0x000fea0003800000 */
[----:B------:R-:W-:Y:S01]  /*3b30*/  ULDC UR25, c[0x0][0x2d0] ;  /* 0x0000b40000197ab9 */ /* 0x000fe20000000800 */
[----:B-1----:R-:W-:Y:S01]  /*3b40*/  IMAD.SHL.U32 R9, R206, 0x20, RZ ;  /* 0x00000020ce097824 */ /* 0x002fe200078e00ff */
[----:B------:R-:W-:Y:S02]  /*3b50*/  ISETP.GE.AND P4, PT, R204, UR25, PT ;  /* 0x00000019cc007c0c */ /* 0x000fe4000bf86270 */
[----:B------:R-:W-:Y:S02]  /*3b60*/  ISETP.GE.AND P3, PT, R200, UR25, PT ;  /* 0x00000019c8007c0c */ /* 0x000fe4000bf66270 */
[----:B------:R-:W-:Y:S02]  /*3b70*/  ISETP.GE.AND P1, PT, R199, UR25, PT ;  /* 0x00000019c7007c0c */ /* 0x000fe4000bf26270 */
[----:B------:R-:W-:-:S07]  /*3b80*/  SHF.L.U64.HI R6, R206, 0x5, R207 ;  /* 0x00000005ce067819 */ /* 0x000fce00000102cf */
[CC--:B------:R-:W-:Y:S01]  /*3b90*/  @!P4 LEA R12, P6, R9.reuse, R210.reuse, 0x1 ;  /* 0x000000d2090cc211 */ /* 0x0c0fe200078c08ff */
[----:B------:R1:W-:Y:S01]  /*3ba0*/  @P4 STS.128 [R203+0xd000], RZ ;  /* 0x00d000ffcb004388 */ /* 0x0003e20000000c00 */
[C---:B------:R-:W-:Y:S02]  /*3bb0*/  @!P3 LEA R10, P2, R9.reuse, R210, 0x1 ;  /* 0x000000d2090ab211 */ /* 0x040fe400078408ff */
[CCC-:B------:R-:W-:Y:S02]  /*3bc0*/  @!P4 LEA.HI.X R13, R9.reuse, R215.reuse, R6.reuse, 0x1, P6 ;  /* 0x000000d7090dc211 */ /* 0x1c0fe400030f0c06 */
[----:B------:R-:W-:-:S03]  /*3bd0*/  @!P3 LEA.HI.X R11, R9, R215, R6, 0x1, P2 ;  /* 0x000000d7090bb211 */ /* 0x000fc600010f0c06 */
        /* <DEDUP_REMOVED lines=11> */
[----:B------:R-:W-:-:S04]  /*3c90*/  LEA R8, P1, R9, R210, 0x1 ;  /* 0x000000d209087211 */ /* 0x000fc800078208ff */
[----:B------:R-:W-:-:S05]  /*3ca0*/  LEA.HI.X R9, R9, R215, R6, 0x1, P1 ;  /* 0x000000d709097211 */ /* 0x000fca00008f0c06 */
[----:B------:R-:W-:Y:S01]  /*3cb0*/  @!PT LDS RZ, [RZ] ;  /* 0x00000000fffff984 */ /* 0x000fe20000000800 */
[----:B------:R-:W-:Y:S01]  /*3cc0*/  @!PT LDS RZ, [RZ] ;  /* 0x00000000fffff984 */ /* 0x000fe20000000800 */
[----:B------:R-:W-:Y:S01]  /*3cd0*/  @!PT LDS RZ, [RZ] ;  /* 0x00000000fffff984 */ /* 0x000fe20000000800 */
[----:B------:R1:W-:Y:S04]  /*3ce0*/  LDGSTS.E.BYPASS.LTC128B.128 [R203+0x11000], desc[UR22][R8.64+0x100] ;  /* 0x1100010008cb7fae */ /* 0x0003e8000b901d56 */
.L_x_734:
[----:B------:R-:W-:Y:S05]  /*3cf0*/  BSYNC B0 ;  /* 0x0000000000007941 */ /* 0x000fea0003800000 */
.L_x_733:
        /* <DEDUP_REMOVED lines=9> */
[----:B--2---:R-:W-:Y:S01]  /*3d90*/  @!P3 MOV R214, R210 ;  /* 0x000000d200d6b202 */ /* 0x004fe20000000f00 */
[C---:B-1----:R-:W-:Y:S01]  /*3da0*/  @!P3 IMAD R8, R207.reuse, 0x60, RZ ;  /* 0x00000060cf08b824 */ /* 0x042fe200078e02ff */
[----:B---3--:R-:W-:Y:S01]  /*3db0*/  @!P2 MOV R211, R215 ;  /* 0x000000d700d3a202 */ /* 0x008fe20000000f00 */
[----:B------:R-:W-:Y:S01]  /*3dc0*/  @!P2 IMAD R6, R207, 0x60, RZ ;  /* 0x00000060cf06a824 */ /* 0x000fe200078e02ff */
[----:B------:R1:W-:Y:S01]  /*3dd0*/  @P3 STS.128 [R203+0xd800], RZ ;  /* 0x00d800ffcb003388 */ /* 0x0003e20000000c00 */
[----:B------:R-:W-:-:S04]  /*3de0*/  @!P3 IMAD.WIDE.U32 R12, R206, 0x60, R214 ;  /* 0x00000060ce0cb825 */ /* 0x000fc800078e00d6 */
[----:B------:R-:W-:Y:S01]  /*3df0*/  @!P2 IMAD.WIDE.U32 R10, R206, 0x60, R210 ;  /* 0x00000060ce0aa825 */ /* 0x000fe200078e00d2 */
[----:B------:R-:W-:-:S04]  /*3e00*/  @!P3 IADD3 R13, R13, R8, RZ ;  /* 0x000000080d0db210 */ /* 0x000fc80007ffe0ff */
[----:B------:R-:W-:Y:S01]  /*3e10*/  @!P2 IADD3 R11, R11, R6, RZ ;  /* 0x000000060b0ba210 */ /* 0x000fe20007ffe0ff */
        /* <DEDUP_REMOVED lines=11> */
[----:B------:R-:W-:Y:S01]  /*3ed0*/  MOV R211, R215 ;  /* 0x000000d700d37202 */ /* 0x000fe20000000f00 */
[----:B------:R-:W-:Y:S02]  /*3ee0*/  IMAD R6, R207, 0x60, RZ ;  /* 0x00000060cf067824 */ /* 0x000fe400078e02ff */
[----:B------:R-:W-:-:S05]  /*3ef0*/  IMAD.WIDE.U32 R8, R206, 0x60, R210 ;  /* 0x00000060ce087825 */ /* 0x000fca00078e00d2 */
[----:B------:R-:W-:-:S05]  /*3f00*/  IADD3 R9, R9, R6, RZ ;  /* 0x0000000609097210 */ /* 0x000fca0007ffe0ff */
[----:B------:R-:W-:Y:S01]  /*3f10*/  @!PT LDS RZ, [RZ] ;  /* 0x00000000fffff984 */ /* 0x000fe20000000800 */
[----:B------:R-:W-:Y:S01]  /*3f20*/  @!PT LDS RZ, [RZ] ;  /* 0x00000000fffff984 */ /* 0x000fe20000000800 */
[----:B------:R-:W-:Y:S01]  /*3f30*/  @!PT LDS RZ, [RZ] ;  /* 0x00000000fffff984 */ /* 0x000fe20000000800 */
[----:B------:R2:W-:Y:S02]  /*3f40*/  LDGSTS.E.BYPASS.LTC128B.128 [R203+0x11800], desc[UR22][R8.64+0x100] ;  /* 0x1180010008cb7fae */ /* 0x0005e4000b901d56 */
.L_x_736:
[----:B------:R-:W-:Y:S05]  /*3f50*/  BSYNC B0 ;  /* 0x0000000000007941 */ /* 0x000fea0003800000 */
.L_x_735:
[----:B------:R-:W-:Y:S01]  /*3f60*/  LDSM.16.M88.4 R60, [R198] ;  /* 0x00000000c63c783b */ /* 0x000fe20000000200 */
[----:B------:R-:W-:Y:S01]  /*3f70*/  R2P PR, R2, 0x6 ;  /* 0x0000000602007804 */ /* 0x000fe20000000000 */
[C---:B------:R-:W-:Y:S01]  /*3f80*/  VIADD R2, R197.reuse, 0x6000 ;  /* 0x00006000c5027836 */ /* 0x040fe20000000000 */
[----:B------:R-:W-:Y:S01]  /*3f90*/  LOP3.LUT R4, R4, 0xffffffe0, RZ, 0xc0, !PT ;  /* 0xffffffe004047812 */ /* 0x000fe200078ec0ff */
[----:B------:R-:W5:Y:S01]  /*3fa0*/  LDSM.16.M88.4 R44, [R197+0x6000] ;  /* 0x00600000c52c783b */ /* 0x000f620000000200 */
[----:B------:R-:W-:Y:S01]  /*3fb0*/  VIADD R195, R197, 0x6020 ;  /* 0x00006020c5c37836 */ /* 0x000fe20000000000 */
[----:B------:R-:W-:Y:S01]  /*3fc0*/  UISETP.GE.AND UP0, UPT, UR18, 0x2, UPT ;  /* 0x000000021200788c */ /* 0x000fe2000bf06270 */
[--C-:B------:R-:W-:Y:S01]  /*3fd0*/  IMAD R196, R7, 0x2, R198.reuse ;  /* 0x0000000207c47824 */ /* 0x100fe200078e02c6 */
[----:B------:R-:W3:Y:S01]  /*3fe0*/  LDSM.16.M88.4 R36, [R197+0x6800] ;  /* 0x00680000c524783b */ /* 0x000ee20000000200 */
[----:B------:R-:W-:Y:S02]  /*3ff0*/  IMAD R194, R5, 0x2, R198 ;  /* 0x0000000205c27824 */ /* 0x000fe400078e02c6 */
[----:B------:R-:W-:Y:S01]  /*4000*/  IMAD.IADD R4, R3, 0x1, -R4 ;  /* 0x0000000103047824 */ /* 0x000fe200078e0a04 */
[----:B------:R-:W4:Y:S01]  /*4010*/  LDSM.16.M88.4 R28, [R197+0x7000] ;  /* 0x00700000c51c783b */ /* 0x000f220000000200 */
[----:B------:R-:W-:Y:S01]  /*4020*/  LEA R193, R5, R196, 0x1 ;  /* 0x000000c405c17211 */ /* 0x000fe200078e08ff */
[----:B------:R-:W-:Y:S01]  /*4030*/  IMAD.SHL.U32 R6, R3, 0x2, RZ ;  /* 0x0000000203067824 */ /* 0x000fe200078e00ff */
[----:B------:R-:W-:Y:S01]  /*4040*/  @P1 IADD3 R195, R2, -0x20, RZ ;  /* 0xffffffe002c31810 */ /* 0x000fe20007ffe0ff */
[----:B------:R-:W4:Y:S01]  /*4050*/  LDSM.16.M88.4 R52, [R197+0x7800] ;  /* 0x00780000c534783b */ /* 0x000f220000000200 */
[----:B------:R-:W-:Y:S01]  /*4060*/  IMAD.MOV.U32 R2, RZ, RZ, 0x40 ;  /* 0x00000040ff027424 */ /* 0x000fe200078e00ff */
[----:B------:R-:W-:-:S02]  /*4070*/  PLOP3.LUT P1, PT, PT, PT, UP0, 0x80, 0x0 ;  /* 0x000000000000781c */ /* 0x000fc40003f2f008 */
[----:B-12---:R-:W-:Y:S01]  /*4080*/  LDSM.16.M88.4 R8, [R196] ;  /* 0x00000000c408783b */ /* 0x006fe20000000200 */
[----:B------:R-:W-:Y:S01]  /*4090*/  LOP3.LUT R6, R6, 0x6, RZ, 0xc0, !PT ;  /* 0x0000000606067812 */ /* 0x000fe200078ec0ff */
[C---:B------:R-:W-:Y:S01]  /*40a0*/  VIADD R186, R195.reuse, 0x1000 ;  /* 0x00001000c3ba7836 */ /* 0x040fe20000000000 */
[----:B------:R-:W-:Y:S01]  /*40b0*/  SEL R2, R2, 0xffffffc0, !P2 ;  /* 0xffffffc002027807 */ /* 0x000fe20005000000 */
[----:B------:R-:W1:Y:S01]  /*40c0*/  LDSM.16.M88.4 R12, [R195] ;  /* 0x00000000c30c783b */ /* 0x000e620000000200 */
[C---:B------:R-:W-:Y:S01]  /*40d0*/  IADD3 R187, R195.reuse, 0x800, RZ ;  /* 0x00000800c3bb7810 */ /* 0x040fe20007ffe0ff */
[C---:B------:R-:W-:Y:S01]  /*40e0*/  VIADD R185, R195.reuse, 0x1800 ;  /* 0x00001800c3b97836 */ /* 0x040fe20000000000 */
[----:B------:R-:W-:Y:S01]  /*40f0*/  IADD3 R183, R195, 0x2000, RZ ;  /* 0x00002000c3b77810 */ /* 0x000fe20007ffe0ff */
[----:B------:R-:W2:Y:S01]  /*4100*/  LDSM.16.M88.4 R20, [R195+0x800] ;  /* 0x00080000c314783b */ /* 0x000ea20000000200 */
[----:B------:R-:W-:Y:S01]  /*4110*/  IMAD.IADD R191, R197, 0x1, R2 ;  /* 0x00000001c5bf7824 */ /* 0x000fe200078e0202 */
[C---:B------:R-:W-:Y:S01]  /*4120*/  IADD3 R180, R195.reuse, 0x3800, RZ ;  /* 0x00003800c3b47810 */ /* 0x040fe20007ffe0ff */
[----:B------:R-:W-:Y:S01]  /*4130*/  IMAD.IADD R184, R2, 0x1, R195 ;  /* 0x0000000102b87824 */ /* 0x000fe200078e02c3 */
[----:B------:R-:W2:Y:S01]  /*4140*/  LDSM.16.M88.4 R16, [R195+0x1000] ;  /* 0x00100000c310783b */ /* 0x000ea20000000200 */
[----:B------:R-:W-:Y:S01]  /*4150*/  MOV R2, UR24 ;  /* 0x0000001800027c02 */ /* 0x000fe20008000f00 */
[C---:B------:R-:W-:Y:S01]  /*4160*/  VIADD R182, R195.reuse, 0x2800 ;  /* 0x00002800c3b67836 */ /* 0x040fe20000000000 */
[C---:B------:R-:W-:Y:S01]  /*4170*/  IADD3 R177, R195.reuse, 0x5000, RZ ;  /* 0x00005000c3b17810 */ /* 0x040fe20007ffe0ff */
[----:B------:R-:W2:Y:S01]  /*4180*/  LDSM.16.M88.4 R76, [R195+0x1800] ;  /* 0x00180000c34c783b */ /* 0x000ea20000000200 */
[----:B------:R-:W-:-:S02]  /*4190*/  VIADD R181, R195, 0x3000 ;  /* 0x00003000c3b57836 */ /* 0x000fc40000000000 */
[C---:B------:R-:W-:Y:S01]  /*41a0*/  VIADD R179, R195.reuse, 0x4000 ;  /* 0x00004000c3b37836 */ /* 0x040fe20000000000 */
[----:B------:R-:W-:Y:S01]  /*41b0*/  LDSM.16.M88.4 R72, [R194] ;  /* 0x00000000c248783b */ /* 0x000fe20000000200 */
[C---:B------:R-:W-:Y:S02]  /*41c0*/  VIADD R178, R195.reuse, 0x4800 ;  /* 0x00004800c3b27836 */ /* 0x040fe40000000000 */
[----:B------:R-:W-:Y:S01]  /*41d0*/  VIADD R176, R195, 0x5800 ;  /* 0x00005800c3b07836 */ /* 0x000fe20000000000 */
[C---:B-----5:R-:W-:Y:S01]  /*41e0*/  HMMA.16816.F32 R48, R60.reuse, R44, RZ ;  /* 0x0000002c3c30723c */ /* 0x060fe200000018ff */
[----:B------:R-:W5:Y:S04]  /*41f0*/  LDSM.16.M88.4 R56, [R191+0x6000] ;  /* 0x00600000bf38783b */ /* 0x000f680000000200 */
[----:B------:R-:W-:Y:S01]  /*4200*/  LDSM.16.M88.4 R68, [R191+0x7800] ;  /* 0x00780000bf44783b */ /* 0x000fe20000000200 */
[C---:B------:R-:W-:Y:S03]  /*4210*/  HMMA.16816.F32 R44, R60.reuse, R46, RZ ;  /* 0x0000002e3c2c723c */ /* 0x040fe600000018ff */
[----:B------:R-:W-:Y:S03]  /*4220*/  LDSM.16.M88.4 R64, [R193] ;  /* 0x00000000c140783b */ /* 0x000fe60000000200 */
[C---:B---3--:R-:W-:Y:S01]  /*4230*/  HMMA.16816.F32 R40, R60.reuse, R36, RZ ;  /* 0x000000243c28723c */ /* 0x048fe200000018ff */
[----:B------:R-:W-:Y:S04]  /*4240*/  LDSM.16.M88.4 R80, [R184+0x3800] ;  /* 0x00380000b850783b */ /* 0x000fe80000000200 */
[----:B------:R-:W0:Y:S01]  /*4250*/  LDGDEPBAR ;  /* 0x00000000000079af */ /* 0x000e220000000000 */
[C---:B----4-:R-:W-:Y:S06]  /*4260*/  HMMA.16816.F32 R32, R60.reuse, R28, RZ ;  /* 0x0000001c3c20723c */ /* 0x050fec00000018ff */
[C---:B------:R-:W-:Y:S06]  /*4270*/  HMMA.16816.F32 R36, R60.reuse, R38, RZ ;  /* 0x000000263c24723c */ /* 0x040fec00000018ff */
[C---:B------:R-:W-:Y:S06]  /*4280*/  HMMA.16816.F32 R28, R60.reuse, R30, RZ ;  /* 0x0000001e3c1c723c */ /* 0x040fec00000018ff */
[C---:B------:R-:W-:Y:S06]  /*4290*/  HMMA.16816.F32 R24, R60.reuse, R52, RZ ;  /* 0x000000343c18723c */ /* 0x040fec00000018ff */
[----:B------:R-:W-:Y:S01]  /*42a0*/  HMMA.16816.F32 R60, R60, R54, RZ ;  /* 0x000000363c3c723c */ /* 0x000fe200000018ff */
[----:B------:R-:W-:Y:S05]  /*42b0*/  LDSM.16.M88.4 R52, [R191+0x7000] ;  /* 0x00700000bf34783b */ /* 0x000fea0000000200 */
[C---:B-1----:R-:W-:Y:S06]  /*42c0*/  HMMA.16816.F32 R48, R8.reuse, R12, R48 ;  /* 0x0000000c0830723c */ /* 0x042fec0000001830 */
[C---:B------:R-:W-:Y:S01]  /*42d0*/  HMMA.16816.F32 R44, R8.reuse, R14, R44 ;  /* 0x0000000e082c723c */ /* 0x040fe2000000182c */
[----:B------:R-:W1:Y:S05]  /*42e0*/  LDSM.16.M88.4 R12, [R191+0x6800] ;  /* 0x00680000bf0c783b */ /* 0x000e6a0000000200 */
[C---:B--2---:R-:W-:Y:S06]  /*42f0*/  HMMA.16816.F32 R40, R8.reuse, R20, R40 ;  /* 0x000000140828723c */ /* 0x044fec0000001828 */
[C---:B------:R-:W-:Y:S01]  /*4300*/  HMMA.16816.F32 R36, R8.reuse, R22, R36 ;  /* 0x000000160824723c */ /* 0x040fe20000001824 */
[----:B------:R-:W2:Y:S05]  /*4310*/  LDSM.16.M88.4 R20, [R184] ;  /* 0x00000000b814783b */ /* 0x000eaa0000000200 */
[C---:B------:R-:W-:Y:S06]  /*4320*/  HMMA.16816.F32 R32, R8.reuse, R16, R32 ;  /* 0x000000100820723c */ /* 0x040fec0000001820 */
[C---:B------:R-:W-:Y:S01]  /*4330*/  HMMA.16816.F32 R28, R8.reuse, R18, R28 ;  /* 0x00000012081c723c */ /* 0x040fe2000000181c */
[----:B------:R-:W-:Y:S05]  /*4340*/  LDSM.16.M88.4 R16, [R184+0x800] ;  /* 0x00080000b810783b */ /* 0x000fea0000000200 */
[C---:B------:R-:W-:Y:S06]  /*4350*/  HMMA.16816.F32 R24, R8.reuse, R76, R24 ;  /* 0x0000004c0818723c */ /* 0x040fec0000001818 */
[----:B------:R-:W-:Y:S01]  /*4360*/  HMMA.16816.F32 R60, R8, R78, R60 ;  /* 0x0000004e083c723c */ /* 0x000fe2000000183c */
[----:B------:R-:W3:Y:S04]  /*4370*/  LDSM.16.M88.4 R8, [R184+0x1000] ;  /* 0x00100000b808783b */ /* 0x000ee80000000200 */
[----:B------:R-:W4:Y:S01]  /*4380*/  LDSM.16.M88.4 R76, [R184+0x1800] ;  /* 0x00180000b84c783b */ /* 0x000f220000000200 */
[C---:B-----5:R-:W-:Y:S06]  /*4390*/  HMMA.16816.F32 R48, R72.reuse, R56, R48 ;  /* 0x000000384830723c */ /* 0x060fec0000001830 */
[C---:B------:R-:W-:Y:S01]  /*43a0*/  HMMA.16816.F32 R44, R72.reuse, R58, R44 ;  /* 0x0000003a482c723c */ /* 0x040fe2000000182c */
[----:B------:R-:W-:Y:S05]  /*43b0*/  LDSM.16.M88.4 R56, [R198+0x2000] ;  /* 0x00200000c638783b */ /* 0x000fea0000000200 */
[C---:B-1----:R-:W-:Y:S06]  /*43c0*/  HMMA.16816.F32 R40, R72.reuse, R12, R40 ;  /* 0x0000000c4828723c */ /* 0x042fec0000001828 */
[C---:B------:R-:W-:Y:S01]  /*43d0*/  HMMA.16816.F32 R36, R72.reuse, R14, R36 ;  /* 0x0000000e4824723c */ /* 0x040fe20000001824 */
[----:B------:R-:W1:Y:S05]  /*43e0*/  LDSM.16.M88.4 R12, [R197+0x8000] ;  /* 0x00800000c50c783b */ /* 0x000e6a0000000200 */
[C---:B------:R-:W-:Y:S06]  /*43f0*/  HMMA.16816.F32 R32, R72.reuse, R52, R32 ;  /* 0x000000344820723c */ /* 0x040fec0000001820 */
[C---:B------:R-:W-:Y:S01]  /*4400*/  HMMA.16816.F32 R28, R72.reuse, R54, R28 ;  /* 0x00000036481c723c */ /* 0x040fe2000000181c */
[----:B------:R-:W-:Y:S05]  /*4410*/  LDSM.16.M88.4 R52, [R197+0x8800] ;  /* 0x00880000c534783b */ /* 0x000fea0000000200 */
[C---:B------:R-:W-:Y:S06]  /*4420*/  HMMA.16816.F32 R24, R72.reuse, R68, R24 ;  /* 0x000000444818723c */ /* 0x040fec0000001818 */
[----:B------:R-:W-:Y:S01]  /*4430*/  HMMA.16816.F32 R72, R72, R70, R60 ;  /* 0x000000464848723c */ /* 0x000fe2000000183c */
[----:B------:R-:W5:Y:S04]  /*4440*/  LDSM.16.M88.4 R60, [R197+0x9000] ;  /* 0x00900000c53c783b */ /* 0x000f680000000200 */
[----:B------:R-:W5:Y:S01]  /*4450*/  LDSM.16.M88.4 R68, [R197+0x9800] ;  /* 0x00980000c544783b */ /* 0x000f620000000200 */
[C---:B--2---:R-:W-:Y:S06]  /*4460*/  HMMA.16816.F32 R48, R64.reuse, R20, R48 ;  /* 0x000000144030723c */ /* 0x044fec0000001830 */
[C---:B------:R-:W-:Y:S01]  /*4470*/  HMMA.16816.F32 R44, R64.reuse, R22, R44 ;  /* 0x00000016402c723c */ /* 0x040fe2000000182c */
[----:B------:R-:W-:Y:S05]  /*4480*/  LDSM.16.M88.4 R20, [R195+0x2000] ;  /* 0x00200000c314783b */ /* 0x000fea0000000200 */
[C---:B---3--:R-:W-:Y:S06]  /*4490*/  HMMA.16816.F32 R32, R64.reuse, R8, R32 ;  /* 0x000000084020723c */ /* 0x048fec0000001820 */
[C---:B------:R-:W-:Y:S01]  /*44a0*/  HMMA.16816.F32 R28, R64.reuse, R10, R28 ;  /* 0x0000000a401c723c */ /* 0x040fe2000000181c */
[----:B------:R-:W2:Y:S05]  /*44b0*/  LDSM.16.M88.4 R8, [R196+0x2000] ;  /* 0x00200000c408783b */ /* 0x000eaa0000000200 */
[C---:B------:R-:W-:Y:S06]  /*44c0*/  HMMA.16816.F32 R40, R64.reuse, R16, R40 ;  /* 0x000000104028723c */ /* 0x040fec0000001828 */
[C---:B------:R-:W-:Y:S01]  /*44d0*/  HMMA.16816.F32 R36, R64.reuse, R18, R36 ;  /* 0x000000124024723c */ /* 0x040fe20000001824 */
[----:B------:R-:W-:Y:S05]  /*44e0*/  LDSM.16.M88.4 R16, [R195+0x2800] ;  /* 0x00280000c310783b */ /* 0x000fea0000000200 */
[C---:B----4-:R-:W-:Y:S06]  /*44f0*/  HMMA.16816.F32 R24, R64.reuse, R76, R24 ;  /* 0x0000004c4018723c */ /* 0x050fec0000001818 */
[----:B------:R-:W-:Y:S01]  /*4500*/  HMMA.16816.F32 R72, R64, R78, R72 ;  /* 0x0000004e4048723c */ /* 0x000fe20000001848 */
[----:B------:R-:W-:Y:S04]  /*4510*/  LDSM.16.M88.4 R76, [R195+0x3800] ;  /* 0x00380000c34c783b */ /* 0x000fe80000000200 */
[----:B------:R-:W-:Y:S01]  /*4520*/  LDSM.16.M88.4 R64, [R191+0x8000] ;  /* 0x00800000bf40783b */ /* 0x000fe20000000200 */
[C---:B-1----:R-:W-:Y:S06]  /*4530*/  HMMA.16816.F32 R48, R56.reuse, R12, R48 ;  /* 0x0000000c3830723c */ /* 0x042fec0000001830 */
[C---:B------:R-:W-:Y:S01]  /*4540*/  HMMA.16816.F32 R44, R56.reuse, R14, R44 ;  /* 0x0000000e382c723c */ /* 0x040fe2000000182c */
[----:B------:R-:W1:Y:S05]  /*4550*/  LDSM.16.M88.4 R12, [R195+0x3000] ;  /* 0x00300000c30c783b */ /* 0x000e6a0000000200 */
[C---:B-----5:R-:W-:Y:S06]  /*4560*/  HMMA.16816.F32 R32, R56.reuse, R60, R32 ;  /* 0x0000003c3820723c */ /* 0x060fec0000001820 */
[C---:B------:R-:W-:Y:S06]  /*4570*/  HMMA.16816.F32 R40, R56.reuse, R52, R40 ;  /* 0x000000343828723c */ /* 0x040fec0000001828 */
[C---:B------:R-:W-:Y:S01]  /*4580*/  HMMA.16816.F32 R36, R56.reuse, R54, R36 ;  /* 0x000000363824723c */ /* 0x040fe20000001824 */
[----:B------:R-:W-:Y:S05]  /*4590*/  LDSM.16.M88.4 R52, [R194+0x2000] ;  /* 0x00200000c234783b */ /* 0x000fea0000000200 */
[C---:B------:R-:W-:Y:S01]  /*45a0*/  HMMA.16816.F32 R28, R56.reuse, R62, R28 ;  /* 0x0000003e381c723c */ /* 0x040fe2000000181c */
[----:B------:R-:W-:Y:S05]  /*45b0*/  LDSM.16.M88.4 R60, [R191+0x8800] ;  /* 0x00880000bf3c783b */ /* 0x000fea0000000200 */
[C---:B------:R-:W-:Y:S06]  /*45c0*/  HMMA.16816.F32 R24, R56.reuse, R68, R24 ;  /* 0x000000443818723c */ /* 0x040fec0000001818 */
[----:B------:R-:W-:Y:S01]  /*45d0*/  HMMA.16816.F32 R72, R56, R70, R72 ;  /* 0x000000463848723c */ /* 0x000fe20000001848 */
[----:B------:R-:W-:Y:S04]  /*45e0*/  LDSM.16.M88.4 R56, [R191+0x9800] ;  /* 0x00980000bf38783b */ /* 0x000fe80000000200 */
[----:B------:R-:W-:Y:S01]  /*45f0*/  LDSM.16.M88.4 R68, [R193+0x2000] ;  /* 0x00200000c144783b */ /* 0x000fe20000000200 */
[C---:B--2---:R-:W-:Y:S06]  /*4600*/  HMMA.16816.F32 R48, R8.reuse, R20, R48 ;  /* 0x000000140830723c */ /* 0x044fec0000001830 */
[C---:B------:R-:W-:Y:S01]  /*4610*/  HMMA.16816.F32 R44, R8.reuse, R22, R44 ;  /* 0x00000016082c723c */ /* 0x040fe2000000182c */
[----:B------:R-:W2:Y:S05]  /*4620*/  LDSM.16.M88.4 R20, [R191+0x9000] ;  /* 0x00900000bf14783b */ /* 0x000eaa0000000200 */
[C---:B-1----:R-:W-:Y:S06]  /*4630*/  HMMA.16816.F32 R32, R8.reuse, R12, R32 ;  /* 0x0000000c0820723c */ /* 0x042fec0000001820 */
[C---:B------:R-:W-:Y:S06]  /*4640*/  HMMA.16816.F32 R40, R8.reuse, R16, R40 ;  /* 0x000000100828723c */ /* 0x040fec0000001828 */
[C---:B------:R-:W-:Y:S01]  /*4650*/  HMMA.16816.F32 R36, R8.reuse, R18, R36 ;  /* 0x000000120824723c */ /* 0x040fe20000001824 */
[----:B------:R-:W-:Y:S05]  /*4660*/  LDSM.16.M88.4 R16, [R184+0x2000] ;  /* 0x00200000b810783b */ /* 0x000fea0000000200 */
[C---:B------:R-:W-:Y:S01]  /*4670*/  HMMA.16816.F32 R28, R8.reuse, R14, R28 ;  /* 0x0000000e081c723c */ /* 0x040fe2000000181c */
[----:B------:R-:W-:Y:S05]  /*4680*/  LDSM.16.M88.4 R12, [R184+0x2800] ;  /* 0x00280000b80c783b */ /* 0x000fea0000000200 */
[C---:B------:R-:W-:Y:S06]  /*4690*/  HMMA.16816.F32 R24, R8.reuse, R76, R24 ;  /* 0x0000004c0818723c */ /* 0x040fec0000001818 */
[----:B------:R-:W-:Y:S01]  /*46a0*/  HMMA.16816.F32 R72, R8, R78, R72 ;  /* 0x0000004e0848723c */ /* 0x000fe20000001848 */
[----:B------:R-:W1:Y:S04]  /*46b0*/  LDSM.16.M88.4 R8, [R184+0x3000] ;  /* 0x00300000b808783b */ /* 0x000e680000000200 */
[----:B------:R-:W-:Y:S01]  /*46c0*/  LDSM.16.M88.4 R76, [R196+0x4000] ;  /* 0x00400000c44c783b */ /* 0x000fe20000000200 */
[C---:B--2---:R-:W-:Y:S06]  /*46d0*/  HMMA.16816.F32 R32, R52.reuse, R20, R32 ;  /* 0x000000143420723c */ /* 0x044fec0000001820 */
[C---:B------:R-:W-:Y:S01]  /*46e0*/  HMMA.16816.F32 R28, R52.reuse, R22, R28 ;  /* 0x00000016341c723c */ /* 0x040fe2000000181c */
[----:B------:R-:W-:Y:S05]  /*46f0*/  LDSM.16.M88.4 R20, [R198+0x4000] ;  /* 0x00400000c614783b */ /* 0x000fea0000000200 */
[C---:B------:R-:W-:Y:S06]  /*4700*/  HMMA.16816.F32 R24, R52.reuse, R56, R24 ;  /* 0x000000383418723c */ /* 0x040fec0000001818 */
[C---:B------:R-:W-:Y:S01]  /*4710*/  HMMA.16816.F32 R72, R52.reuse, R58, R72 ;  /* 0x0000003a3448723c */ /* 0x040fe20000001848 */
[----:B------:R-:W2:Y:S05]  /*4720*/  LDSM.16.M88.4 R56, [R197+0xb000] ;  /* 0x00b00000c538783b */ /* 0x000eaa0000000200 */
[C---:B------:R-:W-:Y:S06]  /*4730*/  HMMA.16816.F32 R40, R52.reuse, R60, R40 ;  /* 0x0000003c3428723c */ /* 0x040fec0000001828 */
[----:B------:R-:W-:Y:S01]  /*4740*/  HMMA.16816.F32 R36, R52, R62, R36 ;  /* 0x0000003e3424723c */ /* 0x000fe20000001824 */
[----:B------:R-:W3:Y:S05]  /*4750*/  LDSM.16.M88.4 R60, [R197+0xa800] ;  /* 0x00a80000c53c783b */ /* 0x000eea0000000200 */
[----:B-1----:R-:W-:Y:S06]  /*4760*/  HMMA.16816.F32 R32, R68, R8, R32 ;  /* 0x000000084420723c */ /* 0x002fec0000001820 */
[C---:B------:R-:W-:Y:S06]  /*4770*/  HMMA.16816.F32 R48, R52.reuse, R64, R48 ;  /* 0x000000403430723c */ /* 0x040fec0000001830 */
[----:B------:R-:W-:Y:S01]  /*4780*/  HMMA.16816.F32 R44, R52, R66, R44 ;  /* 0x00000042342c723c */ /* 0x000fe2000000182c */
[----:B------:R-:W-:Y:S04]  /*4790*/  LDSM.16.M88.4 R64, [R197+0xa000] ;  /* 0x00a00000c540783b */ /* 0x000fe80000000200 */
[----:B------:R-:W-:Y:S01]  /*47a0*/  LDSM.16.M88.4 R52, [R197+0xb800] ;  /* 0x00b80000c534783b */ /* 0x000fe20000000200 */
[C---:B------:R-:W-:Y:S03]  /*47b0*/  HMMA.16816.F32 R28, R68.reuse, R10, R28 ;  /* 0x0000000a441c723c */ /* 0x040fe6000000181c */
[----:B------:R-:W1:Y:S03]  /*47c0*/  LDSM.16.M88.4 R8, [R195+0x5000] ;  /* 0x00500000c308783b */ /* 0x000e660000000200 */
[C---:B------:R-:W-:Y:S06]  /*47d0*/  HMMA.16816.F32 R40, R68.reuse, R12, R40 ;  /* 0x0000000c4428723c */ /* 0x040fec0000001828 */
[----:B------:R-:W-:Y:S01]  /*47e0*/  HMMA.16816.F32 R36, R68, R14, R36 ;  /* 0x0000000e4424723c */ /* 0x000fe20000001824 */
[----:B------:R-:W4:Y:S05]  /*47f0*/  LDSM.16.M88.4 R12, [R195+0x4800] ;  /* 0x00480000c30c783b */ /* 0x000f2a0000000200 */
[----:B--2---:R-:W-:Y:S06]  /*4800*/  HMMA.16816.F32 R32, R20, R56, R32 ;  /* 0x000000381420723c */ /* 0x004fec0000001820 */
[C---:B------:R-:W-:Y:S06]  /*4810*/  HMMA.16816.F32 R48, R68.reuse, R16, R48 ;  /* 0x000000104430723c */ /* 0x040fec0000001830 */
[C---:B------:R-:W-:Y:S01]  /*4820*/  HMMA.16816.F32 R44, R68.reuse, R18, R44 ;  /* 0x00000012442c723c */ /* 0x040fe2000000182c */
[----:B------:R-:W-:Y:S05]  /*4830*/  LDSM.16.M88.4 R16, [R195+0x4000] ;  /* 0x00400000c310783b */ /* 0x000fea0000000200 */
[C---:B------:R-:W-:Y:S06]  /*4840*/  HMMA.16816.F32 R24, R68.reuse, R80, R24 ;  /* 0x000000504418723c */ /* 0x040fec0000001818 */
[----:B------:R-:W-:Y:S01]  /*4850*/  HMMA.16816.F32 R72, R68, R82, R72 ;  /* 0x000000524448723c */ /* 0x000fe20000001848 */
[----:B------:R-:W-:Y:S04]  /*4860*/  LDSM.16.M88.4 R68, [R194+0x4000] ;  /* 0x00400000c244783b */ /* 0x000fe80000000200 */
[----:B------:R-:W-:Y:S01]  /*4870*/  LDSM.16.M88.4 R80, [R195+0x5800] ;  /* 0x00580000c350783b */ /* 0x000fe20000000200 */
[C---:B------:R-:W-:Y:S03]  /*4880*/  HMMA.16816.F32 R28, R20.reuse, R58, R28 ;  /* 0x0000003a141c723c */ /* 0x040fe6000000181c */
[----:B------:R-:W2:Y:S03]  /*4890*/  LDSM.16.M88.4 R56, [R191+0xb000] ;  /* 0x00b00000bf38783b */ /* 0x000ea60000000200 */
[C---:B---3--:R-:W-:Y:S06]  /*48a0*/  HMMA.16816.F32 R40, R20.reuse, R60, R40 ;  /* 0x0000003c1428723c */ /* 0x048fec0000001828 */
[----:B------:R-:W-:Y:S01]  /*48b0*/  HMMA.16816.F32 R36, R20, R62, R36 ;  /* 0x0000003e1424723c */ /* 0x000fe20000001824 */
[----:B------:R-:W3:Y:S05]  /*48c0*/  LDSM.16.M88.4 R60, [R191+0xa800] ;  /* 0x00a80000bf3c783b */ /* 0x000eea0000000200 */
[----:B-1----:R-:W-:Y:S06]  /*48d0*/  HMMA.16816.F32 R32, R76, R8, R32 ;  /* 0x000000084c20723c */ /* 0x002fec0000001820 */
        /* <DEDUP_REMOVED lines=8> */
[----:B------:R-:W1:Y:S03]  /*4960*/  LDSM.16.M88.4 R8, [R184+0x5000] ;  /* 0x00500000b808783b */ /* 0x000e660000000200 */
[C---:B----4-:R-:W-:Y:S06]  /*4970*/  HMMA.16816.F32 R40, R76.reuse, R12, R40 ;  /* 0x0000000c4c28723c */ /* 0x050fec0000001828 */
[----:B------:R-:W-:Y:S01]  /*4980*/  HMMA.16816.F32 R36, R76, R14, R36 ;  /* 0x0000000e4c24723c */ /* 0x000fe20000001824 */
[----:B------:R-:W-:Y:S05]  /*4990*/  LDSM.16.M88.4 R12, [R184+0x4800] ;  /* 0x00480000b80c783b */ /* 0x000fea0000000200 */
[----:B--2---:R-:W-:Y:S06]  /*49a0*/  HMMA.16816.F32 R32, R68, R56, R32 ;  /* 0x000000384420723c */ /* 0x004fec0000001820 */
[C---:B------:R-:W-:Y:S06]  /*49b0*/  HMMA.16816.F32 R48, R76.reuse, R16, R48 ;  /* 0x000000104c30723c */ /* 0x040fec0000001830 */
[C---:B------:R-:W-:Y:S01]  /*49c0*/  HMMA.16816.F32 R44, R76.reuse, R18, R44 ;  /* 0x000000124c2c723c */ /* 0x040fe2000000182c */
[----:B------:R-:W2:Y:S05]  /*49d0*/  LDSM.16.M88.4 R16, [R184+0x4000] ;  /* 0x00400000b810783b */ /* 0x000eaa0000000200 */
[C---:B------:R-:W-:Y:S06]  /*49e0*/  HMMA.16816.F32 R24, R76.reuse, R80, R24 ;  /* 0x000000504c18723c */ /* 0x040fec0000001818 */
[----:B------:R-:W-:Y:S06]  /*49f0*/  HMMA.16816.F32 R72, R76, R82, R72 ;  /* 0x000000524c48723c */ /* 0x000fec0000001848 */
[C---:B---3--:R-:W-:Y:S06]  /*4a00*/  HMMA.16816.F32 R40, R68.reuse, R60, R40 ;  /* 0x0000003c4428723c */ /* 0x048fec0000001828 */
[----:B------:R-:W-:Y:S01]  /*4a10*/  HMMA.16816.F32 R36, R68, R62, R36 ;  /* 0x0000003e4424723c */ /* 0x000fe20000001824 */
[----:B------:R-:W3:Y:S01]  /*4a20*/  LDSM.16.M88.4 R60, [R184+0x5800] ;  /* 0x00580000b83c783b */ /* 0x000ee20000000200 */
[----:B------:R-:W-:-:S04]  /*4a30*/  DEPBAR.LE SB0, 0x0 ;  /* 0x000080000000791a */ /* 0x000fc80000000000 */
[----:B-1----:R-:W-:Y:S06]  /*4a40*/  HMMA.16816.F32 R32, R20, R8, R32 ;  /* 0x000000081420723c */ /* 0x002fec0000001820 */
[----:B------:R-:W-:Y:S01]  /*4a50*/  HMMA.16816.F32 R48, R68, R64, R48 ;  /* 0x000000404430723c */ /* 0x000fe20000001830 */
[----:B------:R-:W-:-:S04]  /*4a60*/  SHF.R.S32.HI R9, RZ, 0x1f, R4 ;  /* 0x0000001fff097819 */ /* 0x000fc80000011404 */
[----:B------:R-:W-:Y:S01]  /*4a70*/  LEA.HI R4, R9, R4, RZ, 0x2 ;  /* 0x0000000409047211 */ /* 0x000fe200078f10ff */
[----:B------:R-:W-:Y:S01]  /*4a80*/  HMMA.16816.F32 R44, R68, R66, R44 ;  /* 0x00000042442c723c */ /* 0x000fe2000000182c */
[----:B------:R-:W-:Y:S02]  /*4a90*/  LEA R9, R85, UR19, 0x4 ;  /* 0x0000001355097c11 */ /* 0x000fe4000f8e20ff */
[----:B------:R-:W-:-:S03]  /*4aa0*/  SHF.R.S32.HI R4, RZ, 0x2, R4 ;  /* 0x00000002ff047819 */ /* 0x000fc60000011404 */
[----:B------:R-:W-:Y:S01]  /*4ab0*/  HMMA.16816.F32 R28, R68, R58, R28 ;  /* 0x0000003a441c723c */ /* 0x000fe2000000181c */
[----:B------:R-:W-:-:S04]  /*4ac0*/  IADD3 R9, R9, 0x1, R4 ;  /* 0x0000000109097810 */ /* 0x000fc80007ffe004 */
[----:B------:R-:W-:Y:S01]  /*4ad0*/  IADD3 R9, R2, -UR17, R9 ;  /* 0x8000001102097c10 */ /* 0x000fe2000fffe009 */
[C---:B------:R-:W-:Y:S04]  /*4ae0*/  HMMA.16816.F32 R24, R68.reuse, R52, R24 ;  /* 0x000000344418723c */ /* 0x040fe80000001818 */
[----:B------:R-:W-:Y:S02]  /*4af0*/  VIADD R135, R9, UR11 ;  /* 0x0000000b09877c36 */ /* 0x000fe40008000000 */
[----:B------:R-:W-:Y:S03]  /*4b00*/  HMMA.16816.F32 R72, R68, R54, R72 ;  /* 0x000000364448723c */ /* 0x000fe60000001848 */
[----:B------:R-:W-:-:S02]  /*4b10*/  VIADDMNMX R2, R135, 0x8, R2, PT ;  /* 0x0000000887027846 */ /* 0x000fc40003800102 */
[----:B------:R-:W-:Y:S01]  /*4b20*/  VIMNMX R135, R135, UR24, PT ;  /* 0x0000001887877c48 */ /* 0x000fe2000bfe0100 */
[C---:B--2---:R-:W-:Y:S06]  /*4b30*/  HMMA.16816.F32 R48, R20.reuse, R16, R48 ;  /* 0x000000101430723c */ /* 0x044fec0000001830 */
[C---:B------:R-:W-:Y:S06]  /*4b40*/  HMMA.16816.F32 R44, R20.reuse, R18, R44 ;  /* 0x00000012142c723c */ /* 0x040fec000000182c */
[C---:B------:R-:W-:Y:S06]  /*4b50*/  HMMA.16816.F32 R40, R20.reuse, R12, R40 ;  /* 0x0000000c1428723c */ /* 0x040fec0000001828 */
[C---:B------:R-:W-:Y:S06]  /*4b60*/  HMMA.16816.F32 R36, R20.reuse, R14, R36 ;  /* 0x0000000e1424723c */ /* 0x040fec0000001824 */
[C---:B------:R-:W-:Y:S06]  /*4b70*/  HMMA.16816.F32 R28, R20.reuse, R10, R28 ;  /* 0x0000000a141c723c */ /* 0x040fec000000181c */
[C---:B---3--:R-:W-:Y:S06]  /*4b80*/  HMMA.16816.F32 R24, R20.reuse, R60, R24 ;  /* 0x0000003c1418723c */ /* 0x048fec0000001818 */
[----:B------:R-:W-:Y:S01]  /*4b90*/  HMMA.16816.F32 R72, R20, R62, R72 ;  /* 0x0000003e1448723c */ /* 0x000fe20000001848 */
[----:B------:R-:W-:Y:S06]  /*4ba0*/  BAR.SYNC.DEFER_BLOCKING 0x0 ;  /* 0x0000000000007b1d */ /* 0x000fec0000010000 */
[----:B------:R-:W-:-:S02]  /*4bb0*/  NOP ;  /* 0x0000000000007918 */ /* 0x000fc40000000000 */
[----:B------:R-:W-:-:S15]  /*4bc0*/  @!P1 BRA `(.L_x_737) ;  /* 0x0000000c00609947 */ /* 0x000fde0003800000 */
[----:B------:R-:W-:Y:S05]  /*4bd0*/  @!P0 BRA `(.L_x_738) ;  /* 0x00000004002c8947 */ /* 0x000fea0003800000 */
[----:B------:R-:W-:Y:S01]  /*4be0*/  ULDC UR11, c[0x0][0x380] ;  /* 0x0000e000000b7ab9 */ /* 0x000fe20000000800 */
[----:B------:R-:W-:Y:S01]  /*4bf0*/  UIADD3 UR28, UR5, -0x40, URZ ;  /* 0xffffffc0051c7890 */ /* 0x000fe2000fffe03f */
[----:B------:R-:W-:Y:S01]  /*4c00*/  IMAD.U32 R3, RZ, RZ, UR11 ;  /* 0x0000000bff037e24 */ /* 0x000fe2000f8e00ff */
[----:B------:R-:W-:Y:S01]  /*4c10*/  MOV R4, UR5 ;  /* 0x0000000500047c02 */ /* 0x000fe20008000f00 */
[----:B------:R-:W-:-:S03]  /*4c20*/  UMOV UR30, URZ ;  /* 0x0000003f001e7c82 */ /* 0x000fc60008000000 */
[----:B------:R-:W-:Y:S02]  /*4c30*/  IABS R3, R3 ;  /* 0x0000000300037213 */ /* 0x000fe40000000000 */
[----:B------:R-:W-:Y:S02]  /*4c40*/  IABS R4, R4 ;  /* 0x0000000400047213 */ /* 0x000fe40000000000 */
[----:B------:R-:W-:Y:S02]  /*4c50*/  R2UR UR10, R3 ;  /* 0x00000000030a72ca */ /* 0x000fe400000e0000 */
[----:B------:R-:W-:-:S11]  /*4c60*/  R2UR UR26, R4 ;  /* 0x00000000041a72ca */ /* 0x000fd600000e0000 */
[----:B------:R-:W1:Y:S08]  /*4c70*/  I2F.RP R9, UR10 ;  /* 0x0000000a00097d06 */ /* 0x000e700008209400 */
[----:B-1----:R-:W1:Y:S02]  /*4c80*/  MUFU.RCP R8, R9 ;  /* 0x0000000900087308 */ /* 0x002e640000001000 */
[----:B-1----:R-:W-:-:S06]  /*4c90*/  VIADD R8, R8, 0xffffffe ;  /* 0x0ffffffe08087836 */ /* 0x002fcc0000000000 */
[----:B------:R-:W1:Y:S02]  /*4ca0*/  F2I.FTZ.U32.TRUNC.NTZ R3, R8 ;  /* 0x0000000800037305 */ /* 0x000e64000021f000 */
[----:B-1----:R-:W-:Y:S01]  /*4cb0*/  R2UR UR31, R3 ;  /* 0x00000000031f72ca */ /* 0x002fe200000e0000 */
[----:B------:R-:W-:Y:S01]  /*4cc0*/  IMAD.U32 R3, RZ, RZ, UR28 ;  /* 0x0000001cff037e24 */ /* 0x000fe2000f8e00ff */
[----:B------:R-:W-:-:S04]  /*4cd0*/  ULOP3.LUT UR28, UR28, UR11, URZ, 0x3c, !UPT ;  /* 0x0000000b1c1c7292 */ /* 0x000fc8000f8e3c3f */
[----:B------:R-:W-:-:S04]  /*4ce0*/  IABS R3, R3 ;  /* 0x0000000300037213 */ /* 0x000fc80000000000 */
[----:B------:R-:W-:-:S03]  /*4cf0*/  R2UR UR24, R3 ;  /* 0x00000000031872ca */ /* 0x000fc600000e0000 */
[----:B------:R-:W-:-:S04]  /*4d00*/  UIADD3 UR19, URZ, -UR31, URZ ;  /* 0x8000001f3f137290 */ /* 0x000fc8000fffe03f */
[----:B------:R-:W-:-:S04]  /*4d10*/  UIMAD UR19, UR19, UR10, URZ ;  /* 0x0000000a131372a4 */ /* 0x000fc8000f8e023f */
[----:B------:R-:W-:-:S04]  /*4d20*/  UIMAD.WIDE.U32 UR30, UR31, UR19, UR30 ;  /* 0x000000131f1e72a5 */ /* 0x000fc8000f8e001e */
[----:B------:R-:W-:Y:S02]  /*4d30*/  UIMAD.WIDE.U32 UR32, UR31, UR26, URZ ;  /* 0x0000001a1f2072a5 */ /* 0x000fe4000f8e003f */
[----:B------:R-:W-:-:S05]  /*4d40*/  UIMAD.WIDE.U32 UR30, UR31, UR24, URZ ;  /* 0x000000181f1e72a5 */ /* 0x000fca000f8e003f */
[----:B------:R-:W-:Y:S02]  /*4d50*/  UMOV UR29, UR33 ;  /* 0x00000021001d7c82 */ /* 0x000fe40008000000 */
[----:B------:R-:W-:Y:S01]  /*4d60*/  UMOV UR27, UR31 ;  /* 0x0000001f001b7c82 */ /* 0x000fe20008000000 */
[----:B------:R-:W-:Y:S02]  /*4d70*/  UIADD3 UR25, -UR29, URZ, URZ ;  /* 0x0000003f1d197290 */ /* 0x000fe4000fffe13f */
[----:B------:R-:W-:Y:S02]  /*4d80*/  UIADD3 UR19, -UR27, URZ, URZ ;  /* 0x0000003f1b137290 */ /* 0x000fe4000fffe13f */
[----:B------:R-:W-:Y:S02]  /*4d90*/  UIMAD UR25, UR10, UR25, UR26 ;  /* 0x000000190a1972a4 */ /* 0x000fe4000f8e021a */
[----:B------:R-:W-:Y:S02]  /*4da0*/  UIMAD UR19, UR10, UR19, UR24 ;  /* 0x000000130a1372a4 */ /* 0x000fe4000f8e0218 */
[----:B------:R-:W-:-:S02]  /*4db0*/  UISETP.GT.U32.AND UP2, UPT, UR10, UR25, UPT ;  /* 0x000000190a00728c */ /* 0x000fc4000bf44070 */
[----:B------:R-:W-:-:S09]  /*4dc0*/  UISETP.GT.U32.AND UP0, UPT, UR10, UR19, UPT ;  /* 0x000000130a00728c */ /* 0x000fd2000bf04070 */
[----:B------:R-:W-:Y:S02]  /*4dd0*/  @!UP2 UIADD3 UR25, UR25, -UR10, URZ ;  /* 0x8000000a1919a290 */ /* 0x000fe4000fffe03f */
[----:B------:R-:W-:Y:S02]  /*4de0*/  @!UP0 UIADD3 UR19, UR19, -UR10, URZ ;  /* 0x8000000a13138290 */ /* 0x000fe4000fffe03f */
[----:B------:R-:W-:Y:S02]  /*4df0*/  UISETP.GE.U32.AND UP4, UPT, UR25, UR10, UPT ;  /* 0x0000000a1900728c */ /* 0x000fe4000bf86070 */
[----:B------:R-:W-:Y:S02]  /*4e00*/  UISETP.GE.U32.AND UP3, UPT, UR19, UR10, UPT ;  /* 0x0000000a1300728c */ /* 0x000fe4000bf66070 */
[----:B------:R-:W-:Y:S02]  /*4e10*/  ULOP3.LUT UR10, UR5, UR11, URZ, 0x3c, !UPT ;  /* 0x0000000b050a7292 */ /* 0x000fe4000f8e3c3f */
[----:B------:R-:W-:-:S02]  /*4e20*/  @!UP0 UIADD3 UR27, UR27, 0x1, URZ ;  /* 0x000000011b1b8890 */ /* 0x000fc4000fffe03f */
[----:B------:R-:W-:Y:S02]  /*4e30*/  UISETP.GE.AND UP1, UPT, UR10, URZ, UPT ;  /* 0x0000003f0a00728c */ /* 0x000fe4000bf26270 */
[----:B------:R-:W-:Y:S02]  /*4e40*/  UISETP.GE.AND UP0, UPT, UR28, URZ, UPT ;  /* 0x0000003f1c00728c */ /* 0x000fe4000bf06270 */
[----:B------:R-:W-:Y:S02]  /*4e50*/  @!UP2 UIADD3 UR29, UR29, 0x1, URZ ;  /* 0x000000011d1da890 */ /* 0x000fe4000fffe03f */
[----:B------:R-:W-:Y:S02]  /*4e60*/  @UP3 UIADD3 UR27, UR27, 0x1, URZ ;  /* 0x000000011b1b3890 */ /* 0x000fe4000fffe03f */
[----:B------:R-:W-:Y:S02]  /*4e70*/  @UP4 UIADD3 UR29, UR29, 0x1, URZ ;  /* 0x000000011d1d4890 */ /* 0x000fe4000fffe03f */
[----:B------:R-:W-:-:S02]  /*4e80*/  UISETP.NE.AND UP2, UPT, UR11, URZ, UPT ;  /* 0x0000003f0b00728c */ /* 0x000fc4000bf45270 */
[----:B------:R-:W-:Y:S02]  /*4e90*/  ULOP3.LUT UR10, URZ, UR11, URZ, 0x33, !UPT ;  /* 0x0000000b3f0a7292 */ /* 0x000fe4000f8e333f */
[----:B------:R-:W-:Y:S02]  /*4ea0*/  @!UP1 UIADD3 UR29, -UR29, URZ, URZ ;  /* 0x0000003f1d1d9290 */ /* 0x000fe4000fffe13f */
[----:B------:R-:W-:Y:S02]  /*4eb0*/  @!UP0 UIADD3 UR27, -UR27, URZ, URZ ;  /* 0x0000003f1b1b8290 */ /* 0x000fe4000fffe13f */
[----:B------:R-:W-:Y:S02]  /*4ec0*/  USEL UR29, UR10, UR29, !UP2 ;  /* 0x0000001d0a1d7287 */ /* 0x000fe4000d000000 */
[----:B------:R-:W-:Y:S02]  /*4ed0*/  USEL UR10, UR10, UR27, !UP2 ;  /* 0x0000001b0a0a7287 */ /* 0x000fe4000d000000 */
[----:B------:R-:W-:-:S02]  /*4ee0*/  UIMAD.WIDE UR24, UR29, 0x4, UR20 ;  /* 0x000000041d1878a5 */ /* 0x000fc4000f8e0214 */
[----:B------:R-:W-:-:S04]  /*4ef0*/  UIMAD.WIDE UR26, UR10, 0x4, UR20 ;  /* 0x000000040a1a78a5 */ /* 0x000fc8000f8e0214 */
[----:B------:R-:W-:Y:S01]  /*4f00*/  IMAD.U32 R10, RZ, RZ, UR24 ;  /* 0x00000018ff0a7e24 */ /* 0x000fe2000f8e00ff */
[----:B------:R-:W-:Y:S01]  /*4f10*/  MOV R11, UR25 ;  /* 0x00000019000b7c02 */ /* 0x000fe20008000f00 */
[----:B------:R-:W-:Y:S01]  /*4f20*/  IMAD.U32 R8, RZ, RZ, UR26 ;  /* 0x0000001aff087e24 */ /* 0x000fe2000f8e00ff */
[----:B------:R-:W-:-:S03]  /*4f30*/  MOV R9, UR27 ;  /* 0x0000001b00097c02 */ /* 0x000fc60008000f00 */
[----:B------:R-:W2:Y:S04]  /*4f40*/  LDG.E R3, desc[UR22][R10.64] ;  /* 0x000000160a037981 */ /* 0x000ea8000c1e1900 */
[----:B------:R1:W2:Y:S01]  /*4f50*/  LDG.E R4, desc[UR22][R8.64] ;  /* 0x0000001608047981 */ /* 0x0002a2000c1e1900 */
[----:B------:R-:W-:-:S04]  /*4f60*/  UIADD3 UR10, UR29, -UR10, URZ ;  /* 0x8000000a1d0a7290 */ /* 0x000fc8000fffe03f */
[----:B------:R-:W-:-:S04]  /*4f70*/  UIMAD UR11, UR10, UR11, -0x40 ;  /* 0xffffffc00a0b74a4 */ /* 0x000fc8000f8e020b */
[----:B------:R-:W-:Y:S02]  /*4f80*/  USHF.R.S32.HI UR10, URZ, 0x1f, UR11 ;  /* 0x0000001f3f0a7899 */ /* 0x000fe4000801140b */
[----:B------:R-:W-:Y:S02]  /*4f90*/  UIMAD.WIDE.U32 UR24, UR11, UR8, URZ ;  /* 0x000000080b1872a5 */ /* 0x000fe4000f8e003f */
[----:B------:R-:W-:-:S04]  /*4fa0*/  UIMAD UR10, UR10, UR8, URZ ;  /* 0x000000080a0a72a4 */ /* 0x000fc8000f8e023f */
[----:B------:R-:W-:-:S04]  /*4fb0*/  UIMAD UR10, UR11, UR9, UR10 ;  /* 0x000000090b0a72a4 */ /* 0x000fc8000f8e020a */
[----:B------:R-:W-:-:S03]  /*4fc0*/  UIADD3 UR19, UR25, UR10, URZ ;  /* 0x0000000a19137290 */ /* 0x000fc6000fffe03f */
[----:B------:R-:W-:Y:S01]  /*4fd0*/  ULDC.64 UR10, c[0x0][0x230] ;  /* 0x00008c00000a7ab9 */ /* 0x000fe20000000a00 */
[----:B-1----:R-:W-:Y:S01]  /*4fe0*/  IMAD.U32 R9, RZ, RZ, UR25 ;  /* 0x00000019ff097e24 */ /* 0x002fe2000f8e00ff */
[----:B------:R-:W-:Y:S02]  /*4ff0*/  MOV R8, UR24 ;  /* 0x0000001800087c02 */ /* 0x000fe40008000f00 */
[----:B------:R-:W-:Y:S01]  /*5000*/  MOV R9, UR19 ;  /* 0x0000001300097c02 */ /* 0x000fe20008000f00 */
[----:B--2---:R-:W-:-:S04]  /*5010*/  IMAD.IADD R4, R4, 0x1, -R3 ;  /* 0x0000000104047824 */ /* 0x004fc800078e0a03 */
[----:B------:R-:W-:Y:S01]  /*5020*/  IMAD.WIDE.U32 R8, R4, UR10, R8 ;  /* 0x0000000a04087c25 */ /* 0x000fe2000f8e0008 */
[----:B------:R-:W-:-:S05]  /*5030*/  SHF.R.S32.HI R3, RZ, 0x1f, R4 ;  /* 0x0000001fff037819 */ /* 0x000fca0000011404 */
[----:B------:R-:W-:-:S04]  /*5040*/  IMAD R3, R3, UR10, RZ ;  /* 0x0000000a03037c24 */ /* 0x000fc8000f8e02ff */
[----:B------:R-:W-:Y:S01]  /*5050*/  IMAD R3, R4, UR11, R3 ;  /* 0x0000000b04037c24 */ /* 0x000fe2000f8e0203 */
[----:B------:R-:W-:-:S03]  /*5060*/  MOV R4, R8 ;  /* 0x0000000800047202 */ /* 0x000fc60000000f00 */
[----:B------:R-:W-:Y:S01]  /*5070*/  IMAD.IADD R3, R9, 0x1, R3 ;  /* 0x0000000109037824 */ /* 0x000fe200078e0203 */
[----:B------:R-:W-:Y:S06]  /*5080*/  BRA `(.L_x_739) ;  /* 0x0000000000107947 */ /* 0x000fec0003800000 */
.L_x_738:
[----:B------:R-:W-:-:S04]  /*5090*/  ULEA UR10, -UR8, URZ, 0x6 ;  /* 0x0000003f080a7291 */ /* 0x000fc8000f8e313f */
[----:B------:R-:W-:Y:S02]  /*50a0*/  USHF.R.S32.HI UR11, URZ, 0x1f, UR10 ;  /* 0x0000001f3f0b7899 */ /* 0x000fe4000801140a */
[----:B------:R-:W-:-:S04]  /*50b0*/  MOV R4, UR10 ;  /* 0x0000000a00047c02 */ /* 0x000fc80008000f00 */
[----:B------:R-:W-:-:S07]  /*50c0*/  MOV R3, UR11 ;  /* 0x0000000b00037c02 */ /* 0x000fce0008000f00 */
.L_x_739:
[----:B------:R-:W-:Y:S01]  /*50d0*/  ULDC UR10, c[0x0][0x2d0] ;  /* 0x0000b400000a7ab9 */ /* 0x000fe20000000800 */
[----:B------:R-:W-:Y:S01]  /*50e0*/  BSSY B0, `(.L_x_740) ;  /* 0x0000083000007945 */ /* 0x000fe20003800000 */
[----:B------:R-:W-:Y:S02]  /*50f0*/  ISETP.GE.AND P5, PT, R204, UR10, PT ;  /* 0x0000000acc007c0c */ /* 0x000fe4000bfa6270 */
[----:B------:R-:W-:Y:S02]  /*5100*/  ISETP.GE.AND P4, PT, R200, UR10, PT ;  /* 0x0000000ac8007c0c */ /* 0x000fe4000bf86270 */
[----:B------:R-:W-:-:S09]  /*5110*/  ISETP.GE.AND P3, PT, R199, UR10, PT ;  /* 0x0000000ac7007c0c */ /* 0x000fd2000bf66270 */
[----:B------:R-:W1:Y:S01]  /*5120*/  @!P5 LDC.64 R12, c[0x0][0x218] ;  /* 0x00008600ff0cdb82 */ /* 0x000e620000000a00 */
[CC--:B------:R-:W-:Y:S01]  /*5130*/  @!P5 IADD3 R17, P2, R4.reuse, R133.reuse, RZ ;  /* 0x000000850411d210 */ /* 0x0c0fe20007f5e0ff */
[----:B------:R2:W-:Y:S04]  /*5140*/  @P5 STS.128 [R203+0x6000], RZ ;  /* 0x006000ffcb005388 */ /* 0x0005e80000000c00 */
[----:B------:R-:W-:Y:S01]  /*5150*/  @!P5 IMAD.X R20, R3, 0x1, R134, P2 ;  /* 0x000000010314d824 */ /* 0x000fe200010e0686 */
[----:B------:R-:W-:Y:S01]  /*5160*/  @!P4 IADD3 R16, P2, R4, R133, RZ ;  /* 0x000000850410c210 */ /* 0x000fe20007f5e0ff */
[----:B------:R-:W3:Y:S08]  /*5170*/  @!P4 LDC.64 R10, c[0x0][0x218] ;  /* 0x00008600ff0acb82 */ /* 0x000ef00000000a00 */
[----:B------:R-:W4:Y:S01]  /*5180*/  @!P3 LDC.64 R8, c[0x0][0x218] ;  /* 0x00008600ff08bb82 */ /* 0x000f220000000a00 */
[----:B-1----:R-:W-:-:S07]  /*5190*/  @!P5 LEA R18, P6, R17, R12, 0x1 ;  /* 0x0000000c1112d211 */ /* 0x002fce00078c08ff */
[----:B------:R-:W1:Y:S01]  /*51a0*/  @!P5 LDC.64 R14, c[0x0][0x218] ;  /* 0x00008600ff0edb82 */ /* 0x000e620000000a00 */
[----:B------:R-:W-:Y:S01]  /*51b0*/  @!P5 LEA.HI.X R19, R17, R13, R20, 0x1, P6 ;  /* 0x0000000d1113d211 */ /* 0x000fe200030f0c14 */
[----:B------:R-:W-:Y:S01]  /*51c0*/  @!P4 IMAD.X R20, R3, 0x1, R134, P2 ;  /* 0x000000010314c824 */ /* 0x000fe200010e0686 */
[----:B------:R-:W-:Y:S02]  /*51d0*/  @!P3 IADD3 R17, P2, R4, R133, RZ ;  /* 0x000000850411b210 */ /* 0x000fe40007f5e0ff */
[----:B---3--:R-:W-:-:S03]  /*51e0*/  @!P4 LEA R22, P6, R16, R10, 0x1 ;  /* 0x0000000a1016c211 */ /* 0x008fc600078c08ff */
[----:B------:R-:W3:Y:S01]  /*51f0*/  @!P4 LDC.64 R12, c[0x0][0x218] ;  /* 0x00008600ff0ccb82 */ /* 0x000ee20000000a00 */
[----:B------:R-:W-:Y:S01]  /*5200*/  @!PT LDS RZ, [RZ] ;  /* 0x00000000fffff984 */ /* 0x000fe20000000800 */
[----:B------:R-:W-:Y:S01]  /*5210*/  @!PT LDS RZ, [RZ] ;  /* 0x00000000fffff984 */ /* 0x000fe20000000800 */
[----:B------:R-:W-:Y:S01]  /*5220*/  @!PT LDS RZ, [RZ] ;  /* 0x00000000fffff984 */ /* 0x000fe20000000800 */
[----:B------:R5:W-:Y:S01]  /*5230*/  @!P5 LDGSTS.E.BYPASS.LTC128B.128 [R203+0x6000], desc[UR22][R18.64] ;  /* 0x0600000012cbdfae */ /* 0x000be2000b901d56 */
[----:B------:R-:W-:Y:S01]  /*5240*/  @!P3 IMAD.X R52, R3, 0x1, R134, P2 ;  /* 0x000000010334b824 */ /* 0x000fe200010e0686 */
[----:B------:R-:W-:Y:S02]  /*5250*/  @!P4 LEA.HI.X R23, R16, R11, R20, 0x1, P6 ;  /* 0x0000000b1017c211 */ /* 0x000fe400030f0c14 */
[----:B------:R-:W-:Y:S01]  /*5260*/  IADD3 R20, P6, R4, UR14, RZ ;  /* 0x0000000e04147c10 */ /* 0x000fe2000ffde0ff */
[----:B------:R2:W-:Y:S01]  /*5270*/  @P4 STS.128 [R203+0x8000], RZ ;  /* 0x008000ffcb004388 */ /* 0x0005e20000000c00 */
[----:B----4-:R-:W-:Y:S01]  /*5280*/  @!P3 LEA R16, P2, R17, R8, 0x1 ;  /* 0x000000081110b211 */ /* 0x010fe200078408ff */
[----:B------:R-:W4:Y:S01]  /*5290*/  @!P3 LDC.64 R10, c[0x0][0x218] ;  /* 0x00008600ff0abb82 */ /* 0x000f220000000a00 */
[----:B------:R-:W-:Y:S01]  /*52a0*/  IADD3.X R21, R3, UR13, RZ, P6, !PT ;  /* 0x0000000d03157c10 */ /* 0x000fe2000b7fe4ff */
[----:B------:R-:W-:Y:S01]  /*52b0*/  @!PT LDS RZ, [RZ] ;  /* 0x00000000fffff984 */ /* 0x000fe20000000800 */
[----:B------:R-:W-:Y:S01]  /*52c0*/  @!PT LDS RZ, [RZ] ;  /* 0x00000000fffff984 */ /* 0x000fe20000000800 */
[----:B------:R-:W-:Y:S01]  /*52d0*/  @!PT LDS RZ, [RZ] ;  /* 0x00000000fffff984 */ /* 0x000fe20000000800 */
[----:B------:R2:W-:Y:S01]  /*52e0*/  @!P4 LDGSTS.E.BYPASS.LTC128B.128 [R203+0x8000], desc[UR22][R22.64+0x80] ;  /* 0x0800008016cbcfae */ /* 0x0005e2000b901d56 */
[----:B------:R-:W-:-:S02]  /*52f0*/  @!P5 IADD3 R53, P6, R20, R133, RZ ;  /* 0x000000851435d210 */ /* 0x000fc40007fde0ff */
[----:B------:R-:W-:Y:S01]  /*5300*/  @!P3 LEA.HI.X R17, R17, R9, R52, 0x1, P2 ;  /* 0x000000091111b211 */ /* 0x000fe200010f0c34 */
[----:B------:R1:W-:Y:S01]  /*5310*/  @P3 STS.128 [R203+0xa000], RZ ;  /* 0x00a000ffcb003388 */ /* 0x0003e20000000c00 */
[----:B------:R-:W-:Y:S01]  /*5320*/  @!P4 IADD3 R55, P2, R20, R133, RZ ;  /* 0x000000851437c210 */ /* 0x000fe20007f5e0ff */
[--C-:B------:R-:W-:Y:S01]  /*5330*/  @!P5 IMAD.X R54, R21, 0x1, R134.reuse, P6 ;  /* 0x000000011536d824 */ /* 0x100fe200030e0686 */
[----:B------:R-:W5:Y:S01]  /*5340*/  @!P5 LDC.64 R8, c[0x0][0x218] ;  /* 0x00008600ff08db82 */ /* 0x000f620000000a00 */
[----:B-1----:R-:W-:Y:S01]  /*5350*/  @!P5 LEA R52, P6, R53, R14, 0x1 ;  /* 0x0000000e3534d211 */ /* 0x002fe200078c08ff */
[----:B------:R-:W-:Y:S01]  /*5360*/  @!PT LDS RZ, [RZ] ;  /* 0x00000000fffff984 */ /* 0x000fe20000000800 */
[----:B------:R-:W-:Y:S01]  /*5370*/  @!PT LDS RZ, [RZ] ;  /* 0x00000000fffff984 */ /* 0x000fe20000000800 */
[----:B------:R-:W-:Y:S01]  /*5380*/  @!PT LDS RZ, [RZ] ;  /* 0x00000000fffff984 */ /* 0x000fe20000000800 */
[----:B------:R1:W-:Y:S01]  /*5390*/  @!P3 LDGSTS.E.BYPASS.LTC128B.128 [R203+0xa000], desc[UR22][R16.64+0x100] ;  /* 0x0a00010010cbbfae */ /* 0x0003e2000b901d56 */
[----:B------:R-:W-:Y:S02]  /*53a0*/  @!P4 IMAD.X R14, R21, 0x1, R134, P2 ;  /* 0x00000001150ec824 */ /* 0x000fe400010e0686 */
[----:B------:R-:W-:Y:S01]  /*53b0*/  @!P5 LEA.HI.X R53, R53, R15, R54, 0x1, P6 ;  /* 0x0000000f3535d211 */ /* 0x000fe200030f0c36 */
[----:B------:R1:W-:Y:S01]  /*53c0*/  @P5 STS.128 [R203+0x6800], RZ ;  /* 0x006800ffcb005388 */ /* 0x0003e20000000c00 */
[----:B---3--:R-:W-:-:S02]  /*53d0*/  @!P4 LEA R54, P6, R55, R12, 0x1 ;  /* 0x0000000c3736c211 */ /* 0x008fc400078c08ff */
[----:B------:R-:W-:Y:S01]  /*53e0*/  @!P3 IADD3 R12, P2, R20, R133, RZ ;  /* 0x00000085140cb210 */ /* 0x000fe20007f5e0ff */
[----:B------:R-:W-:Y:S01]  /*53f0*/  @!PT LDS RZ, [RZ] ;  /* 0x00000000fffff984 */ /* 0x000fe20000000800 */
[----:B------:R-:W-:Y:S01]  /*5400*/  @!PT LDS RZ, [RZ] ;  /* 0x00000000fffff984 */ /* 0x000fe20000000800 */
[----:B------:R-:W-:Y:S01]  /*5410*/  @!PT LDS RZ, [RZ] ;  /* 0x00000000fffff984 */ /* 0x000fe20000000800 */
[----:B------:R3:W-:Y:S01]  /*5420*/  @!P5 LDGSTS.E.BYPASS.LTC128B.128 [R203+0x6800], desc[UR22][R52.64] ;  /* 0x0680000034cbdfae */ /* 0x0007e2000b901d56 */
[----:B------:R-:W-:Y:S02]  /*5430*/  @!P4 LEA.HI.X R55, R55, R13, R14, 0x1, P6 ;  /* 0x0000000d3737c211 */ /* 0x000fe400030f0c0e */
[----:B------:R-:W2:Y:S01]  /*5440*/  @!P4 LDC.64 R14, c[0x0][0x218] ;  /* 0x00008600ff0ecb82 */ /* 0x000ea20000000a00 */
[C---:B------:R-:W-:Y:S01]  /*5450*/  @!P3 IMAD.X R13, R21.reuse, 0x1, R134, P2 ;  /* 0x00000001150db824 */ /* 0x040fe200010e0686 */
[----:B----4-:R-:W-:Y:S01]  /*5460*/  @!P3 LEA R58, P2, R12, R10, 0x1 ;  /* 0x0000000a0c3ab211 */ /* 0x010fe200078408ff */
[----:B------:R3:W-:Y:S01]  /*5470*/  @P4 STS.128 [R203+0x8800], RZ ;  /* 0x008800ffcb004388 */ /* 0x0007e20000000c00 */
[----:B------:R-:W-:Y:S02]  /*5480*/  IADD3 R20, P6, R20, UR14, RZ ;  /* 0x0000000e14147c10 */ /* 0x000fe4000ffde0ff */
[----:B------:R-:W-:Y:S01]  /*5490*/  @!P3 LEA.HI.X R59, R12, R11, R13, 0x1, P2 ;  /* 0x0000000b0c3bb211 */ /* 0x000fe200010f0c0d */
[----:B------:R-:W-:Y:S01]  /*54a0*/  @!PT LDS RZ, [RZ] ;  /* 0x00000000fffff984 */ /* 0x000fe20000000800 */
[----:B------:R-:W-:Y:S01]  /*54b0*/  @!PT LDS RZ, [RZ] ;  /* 0x00000000fffff984 */ /* 0x000fe20000000800 */
[----:B------:R-:W-:Y:S01]  /*54c0*/  @!PT LDS RZ, [RZ] ;  /* 0x00000000fffff984 */ /* 0x000fe20000000800 */
[----:B------:R3:W-:Y:S01]  /*54d0*/  @!P4 LDGSTS.E.BYPASS.LTC128B.128 [R203+0x8800], desc[UR22][R54.64+0x80] ;  /* 0x0880008036cbcfae */ /* 0x0007e2000b901d56 */
[----:B------:R-:W4:Y:S01]  /*54e0*/  @!P3 LDC.64 R12, c[0x0][0x218] ;  /* 0x00008600ff0cbb82 */ /* 0x000f220000000a00 */
[----:B------:R-:W-:-:S02]  /*54f0*/  IADD3.X R21, R21, UR13, RZ, P6, !PT ;  /* 0x0000000d15157c10 */ /* 0x000fc4000b7fe4ff */
[CC--:B------:R-:W-:Y:S01]  /*5500*/  @!P5 IADD3 R56, P2, R20.reuse, R133.reuse, RZ ;  /* 0x000000851438d210 */ /* 0x0c0fe20007f5e0ff */
[----:B------:R3:W-:Y:S01]  /*5510*/  @P3 STS.128 [R203+0xa800], RZ ;  /* 0x00a800ffcb003388 */ /* 0x0007e20000000c00 */
[----:B------:R-:W-:-:S03]  /*5520*/  @!P4 IADD3 R60, P6, R20, R133, RZ ;  /* 0x00000085143cc210 */ /* 0x000fc60007fde0ff */
[C-C-:B------:R-:W-:Y:S01]  /*5530*/  @!P5 IMAD.X R57, R21.reuse, 0x1, R134.reuse, P2 ;  /* 0x000000011539d824 */ /* 0x140fe200010e0686 */
[C---:B-----5:R-:W-:Y:S01]  /*5540*/  @!P5 LEA R62, P2, R56.reuse, R8, 0x1 ;  /* 0x00000008383ed211 */ /* 0x060fe200078408ff */
[----:B------:R-:W1:Y:S01]  /*5550*/  @!P5 LDC.64 R10, c[0x0][0x218] ;  /* 0x00008600ff0adb82 */ /* 0x000e620000000a00 */
[----:B------:R-:W-:Y:S01]  /*5560*/  @!PT LDS RZ, [RZ] ;  /* 0x00000000fffff984 */ /* 0x000fe20000000800 */
[----:B------:R-:W-:Y:S01]  /*5570*/  @!PT LDS RZ, [RZ] ;  /* 0x00000000fffff984 */ /* 0x000fe20000000800 */
[----:B------:R-:W-:Y:S01]  /*5580*/  @!PT LDS RZ, [RZ] ;  /* 0x00000000fffff984 */ /* 0x000fe20000000800 */
[----:B------:R3:W-:Y:S02]  /*5590*/  @!P3 LDGSTS.E.BYPASS.LTC128B.128 [R203+0xa800], desc[UR22][R58.64+0x100] ;  /* 0x0a8001003acbbfae */ /* 0x0007e4000b901d56 */
[----:B------:R-:W-:Y:S01]  /*55a0*/  @!P5 LEA.HI.X R63, R56, R9, R57, 0x1, P2 ;  /* 0x00000009383fd211 */ /* 0x000fe200010f0c39 */
[C-C-:B------:R-:W-:Y:S01]  /*55b0*/  @!P4 IMAD.X R57, R21.reuse, 0x1, R134.reuse, P6 ;  /* 0x000000011539c824 */ /* 0x140fe200030e0686 */
[----:B------:R-:W-:Y:S01]  /*55c0*/  @!P3 IADD3 R56, P2, R20, R133, RZ ;  /* 0x000000851438b210 */ /* 0x000fe20007f5e0ff */
[----:B------:R3:W-:Y:S01]  /*55d0*/  @P5 STS.128 [R203+0x7000], RZ ;  /* 0x007000ffcb005388 */ /* 0x0007e20000000c00 */
[C---:B--2---:R-:W-:Y:S01]  /*55e0*/  @!P4 LEA R18, P6, R60.reuse, R14, 0x1 ;  /* 0x0000000e3c12c211 */ /* 0x044fe200078c08ff */
[----:B------:R-:W2:Y:S02]  /*55f0*/  @!P4 LDC.64 R8, c[0x0][0x218] ;  /* 0x00008600ff08cb82 */ /* 0x000ea40000000a00 */
[----:B------:R-:W-:Y:S01]  /*5600*/  @!P3 IMAD.X R14, R21, 0x1, R134, P2 ;  /* 0x00000001150eb824 */ /* 0x000fe200010e0686 */
[----:B------:R-:W-:Y:S01]  /*5610*/  @!P4 LEA.HI.X R19, R60, R15, R57, 0x1, P6 ;  /* 0x0000000f3c13c211 */ /* 0x000fe200030f0c39 */
[----:B------:R-:W-:Y:S01]  /*5620*/  @!PT LDS RZ, [RZ] ;  /* 0x00000000fffff984 */ /* 0x000fe20000000800 */
[----:B------:R-:W-:Y:S01]  /*5630*/  @!PT LDS RZ, [RZ] ;  /* 0x00000000fffff984 */ /* 0x000fe20000000800 */
[----:B------:R-:W-:Y:S01]  /*5640*/  @!PT LDS RZ, [RZ] ;  /* 0x00000000fffff984 */ /* 0x000fe20000000800 */
[----:B------:R3:W-:Y:S01]  /*5650*/  @!P5 LDGSTS.E.BYPASS.LTC128B.128 [R203+0x7000], desc[UR22][R62.64] ;  /* 0x070000003ecbdfae */ /* 0x0007e2000b901d56 */
[----:B------:R-:W-:-:S02]  /*5660*/  IADD3 R20, P6, R20, UR14, RZ ;  /* 0x0000000e14147c10 */ /* 0x000fc4000ffde0ff */
[----:B----4-:R-:W-:Y:S01]  /*5670*/  @!P3 LEA R22, P2, R56, R12, 0x1 ;  /* 0x0000000c3816b211 */ /* 0x010fe200078408ff */
[----:B------:R3:W-:Y:S01]  /*5680*/  @P4 STS.128 [R203+0x9000], RZ ;  /* 0x009000ffcb004388 */ /* 0x0007e20000000c00 */
[----:B------:R-:W-:Y:S02]  /*5690*/  IADD3.X R21, R21, UR13, RZ, P6, !PT ;  /* 0x0000000d15157c10 */ /* 0x000fe4000b7fe4ff */
[----:B------:R-:W-:Y:S01]  /*56a0*/  @!P5 IADD3 R12, P6, R20, R133, RZ ;  /* 0x00000085140cd210 */ /* 0x000fe20007fde0ff */
[----:B------:R-:W-:Y:S01]  /*56b0*/  @!PT LDS RZ, [RZ] ;  /* 0x00000000fffff984 */ /* 0x000fe20000000800 */
[----:B------:R-:W-:Y:S01]  /*56c0*/  @!PT LDS RZ, [RZ] ;  /* 0x00000000fffff984 */ /* 0x000fe20000000800 */
[----:B------:R-:W-:Y:S01]  /*56d0*/  @!PT LDS RZ, [RZ] ;  /* 0x00000000fffff984 */ /* 0x000fe20000000800 */
[----:B------:R3:W-:Y:S01]  /*56e0*/  @!P4 LDGSTS.E.BYPASS.LTC128B.128 [R203+0x9000], desc[UR22][R18.64+0x80] ;  /* 0x0900008012cbcfae */ /* 0x0007e2000b901d56 */
[----:B------:R-:W-:Y:S02]  /*56f0*/  @!P3 LEA.HI.X R23, R56, R13, R14, 0x1, P2 ;  /* 0x0000000d3817b211 */ /* 0x000fe400010f0c0e */
[----:B------:R-:W-:Y:S01]  /*5700*/  @!P4 IADD3 R13, P2, R20, R133, RZ ;  /* 0x00000085140dc210 */ /* 0x000fe20007f5e0ff */
[C-C-:B------:R-:W-:Y:S01]  /*5710*/  @!P5 IMAD.X R14, R21.reuse, 0x1, R134.reuse, P6 ;  /* 0x00000001150ed824 */ /* 0x140fe200030e0686 */
[C---:B-1----:R-:W-:Y:S01]  /*5720*/  @!P5 LEA R16, P6, R12.reuse, R10, 0x1 ;  /* 0x0000000a0c10d211 */ /* 0x042fe200078c08ff */
[----:B------:R3:W-:Y:S02]  /*5730*/  @P3 STS.128 [R203+0xb000], RZ ;  /* 0x00b000ffcb003388 */ /* 0x0007e40000000c00 */
[----:B------:R-:W-:Y:S01]  /*5740*/  @!P4 IMAD.X R10, R21, 0x1, R134, P2 ;  /* 0x00000001150ac824 */ /* 0x000fe200010e0686 */
[----:B------:R-:W-:Y:S01]  /*5750*/  @!P5 LEA.HI.X R17, R12, R11, R14, 0x1, P6 ;  /* 0x0000000b0c11d211 */ /* 0x000fe200030f0c0e */
[----:B------:R-:W-:Y:S01]  /*5760*/  @!PT LDS RZ, [RZ] ;  /* 0x00000000fffff984 */ /* 0x000fe20000000800 */
[----:B------:R-:W-:Y:S01]  /*5770*/  @!PT LDS RZ, [RZ] ;  /* 0x00000000fffff984 */ /* 0x000fe20000000800 */
[----:B------:R-:W-:Y:S01]  /*5780*/  @!PT LDS RZ, [RZ] ;  /* 0x00000000fffff984 */ /* 0x000fe20000000800 */
[----:B------:R3:W-:Y:S01]  /*5790*/  @!P3 LDGSTS.E.BYPASS.LTC128B.128 [R203+0xb000], desc[UR22][R22.64+0x100] ;  /* 0x0b00010016cbbfae */ /* 0x0007e2000b901d56 */
[----:B--2---:R-:W-:-:S03]  /*57a0*/  @!P4 LEA R8, P2, R13, R8, 0x1 ;  /* 0x000000080d08c211 */ /* 0x004fc600078408ff */
[----:B------:R3:W-:Y:S01]  /*57b0*/  @P5 STS.128 [R203+0x7800], RZ ;  /* 0x007800ffcb005388 */ /* 0x0007e20000000c00 */
        /* <DEDUP_REMOVED lines=12> */
[----:B------:R-:W-:Y:S01]  /*5880*/  IADD3 R20, P2, R20, R133, RZ ;  /* 0x0000008514147210 */ /* 0x000fe20007f5e0ff */
[----:B------:R-:W-:-:S04]  /*5890*/  ULDC.64 UR10, c[0x0][0x218] ;  /* 0x00008600000a7ab9 */ /* 0x000fc80000000a00 */
[----:B------:R-:W-:Y:S01]  /*58a0*/  IMAD.X R21, R21, 0x1, R134, P2 ;  /* 0x0000000115157824 */ /* 0x000fe200010e0686 */
[----:B---3--:R-:W-:-:S04]  /*58b0*/  LEA R8, P2, R20, UR10, 0x1 ;  /* 0x0000000a14087c11 */ /* 0x008fc8000f8408ff */
[----:B------:R-:W-:-:S05]  /*58c0*/  LEA.HI.X R9, R20, UR11, R21, 0x1, P2 ;  /* 0x0000000b14097c11 */ /* 0x000fca00090f0c15 */
[----:B------:R-:W-:Y:S01]  /*58d0*/  @!PT LDS RZ, [RZ] ;  /* 0x00000000fffff984 */ /* 0x000fe20000000800 */
[----:B------:R-:W-:Y:S01]  /*58e0*/  @!PT LDS RZ, [RZ] ;  /* 0x00000000fffff984 */ /* 0x000fe20000000800 */
[----:B------:R-:W-:Y:S01]  /*58f0*/  @!PT LDS RZ, [RZ] ;  /* 0x00000000fffff984 */ /* 0x000fe20000000800 */
[----:B------:R1:W-:Y:S04]  /*5900*/  LDGSTS.E.BYPASS.LTC128B.128 [R203+0xb800], desc[UR22][R8.64+0x100] ;  /* 0x0b80010008cb7fae */ /* 0x0003e8000b901d56 */
.L_x_741:
[----:B------:R-:W-:Y:S05]  /*5910*/  BSYNC B0 ;  /* 0x0000000000007941 */ /* 0x000fea0003800000 */
.L_x_740:
[----:B------:R-:W0:Y:S01]  /*5920*/  LDGDEPBAR ;  /* 0x00000000000079af */ /* 0x000e220000000000 */
[----:B------:R-:W-:-:S04]  /*5930*/  IADD3 R133, P2, R4, R133, RZ ;  /* 0x0000008504857210 */ /* 0x000fc80007f5e0ff */
[----:B------:R-:W-:-:S09]  /*5940*/  IADD3.X R134, R3, R134, RZ, P2, !PT ;  /* 0x0000008603867210 */ /* 0x000fd200017fe4ff */
.L_x_737:
[----:B------:R-:W-:Y:S01]  /*5950*/  VIADD R3, R6, UR5 ;  /* 0x0000000506037c36 */ /* 0x000fe20008000000 */
[----:B------:R-:W-:Y:S01]  /*5960*/  ULDC UR19, c[0x0][0x2ec] ;  /* 0x0000bb0000137ab9 */ /* 0x000fe20000000800 */
[----:B------:R-:W-:Y:S01]  /*5970*/  LEA R192, R0, UR4, 0x1 ;  /* 0x0000000400c07c11 */ /* 0x000fe2000f8e08ff */
[----:B------:R-:W-:Y:S01]  /*5980*/  ULDC.64 UR10, c[0x0][0x218] ;  /* 0x00008600000a7ab9 */ /* 0x000fe20000000a00 */
[C---:B------:R-:W-:Y:S02]  /*5990*/  VIADD R4, R3.reuse, 0x1 ;  /* 0x0000000103047836 */ /* 0x040fe40000000000 */
[C---:B------:R-:W-:Y:S01]  /*59a0*/  VIADD R6, R3.reuse, 0x8 ;  /* 0x0000000803067836 */ /* 0x040fe20000000000 */
[----:B------:R-:W-:Y:S01]  /*59b0*/  LDSM.16.MT88.4 R68, [R192+0xe000] ;  /* 0x00e00000c044783b */ /* 0x000fe20000004200 */
[C---:B-1-3--:R-:W-:Y:S01]  /*59c0*/  VIADD R9, R3.reuse, 0x20 ;  /* 0x0000002003097836 */ /* 0x04afe20000000000 */
[CC--:B------:R-:W-:Y:S01]  /*59d0*/  ISETP.GE.AND P6, PT, R4.reuse, R135.reuse, PT ;  /* 0x000000870400720c */ /* 0x0c0fe20003fc6270 */
[C---:B------:R-:W-:Y:S01]  /*59e0*/  VIADD R13, R3.reuse, 0x30 ;  /* 0x00000030030d7836 */ /* 0x040fe20000000000 */
[-C--:B------:R-:W-:Y:S01]  /*59f0*/  ISETP.GE.AND P3, PT, R4, R2.reuse, PT ;  /* 0x000000020400720c */ /* 0x080fe20003f66270 */
[----:B------:R-:W-:Y:S01]  /*5a00*/  VIADD R4, R3, 0x9 ;  /* 0x0000000903047836 */ /* 0x000fe20000000000 */
[CC--:B------:R-:W-:Y:S01]  /*5a10*/  ISETP.GE.AND P2, PT, R6.reuse, R135.reuse, PT ;  /* 0x000000870600720c */ /* 0x0c0fe20003f46270 */
[----:B------:R-:W-:Y:S01]  /*5a20*/  IMAD R190, R7, 0x2, R192 ;  /* 0x0000000207be7824 */ /* 0x000fe200078e02c0 */
[-C--:B------:R-:W-:Y:S01]  /*5a30*/  ISETP.GE.AND P4, PT, R6, R2.reuse, PT ;  /* 0x000000020600720c */ /* 0x080fe20003f86270 */
[----:B------:R-:W-:Y:S01]  /*5a40*/  VIADD R6, R3, 0x10 ;  /* 0x0000001003067836 */ /* 0x000fe20000000000 */
[-C--:B------:R-:W-:Y:S01]  /*5a50*/  ISETP.GE.AND P5, PT, R4, R135.reuse, PT ;  /* 0x000000870400720c */ /* 0x080fe20003fa6270 */
[----:B------:R-:W-:Y:S01]  /*5a60*/  IMAD R188, R5, 0x2, R190 ;  /* 0x0000000205bc7824 */ /* 0x000fe200078e02be */
[----:B------:R-:W-:Y:S01]  /*5a70*/  FSEL R52, R44, -INF , !P2 ;  /* 0xff8000002c347808 */ /* 0x000fe20005000000 */
[----:B------:R-:W-:Y:S01]  /*5a80*/  LDSM.16.MT88.4 R76, [R190+0xe000] ;  /* 0x00e00000be4c783b */ /* 0x000fe20000004200 */
[-C--:B------:R-:W-:Y:S01]  /*5a90*/  ISETP.GE.AND P2, PT, R4, R2.reuse, PT ;  /* 0x000000020400720c */ /* 0x080fe20003f46270 */
[----:B------:R-:W-:Y:S01]  /*5aa0*/  VIADD R4, R3, 0x11 ;  /* 0x0000001103047836 */ /* 0x000fe20000000000 */
[----:B------:R-:W-:Y:S01]  /*5ab0*/  FSEL R22, R46, -INF , !P4 ;  /* 0xff8000002e167808 */ /* 0x000fe20006000000 */
[----:B------:R-:W-:Y:S01]  /*5ac0*/  LDSM.16.MT88.4 R92, [R188+0xe000] ;  /* 0x00e00000bc5c783b */ /* 0x000fe20000004200 */
[C---:B------:R-:W-:Y:S01]  /*5ad0*/  ISETP.GE.AND P4, PT, R6.reuse, R135, PT ;  /* 0x000000870600720c */ /* 0x040fe20003f86270 */
[----:B------:R-:W-:Y:S01]  /*5ae0*/  IMAD R189, R5, 0x2, R192 ;  /* 0x0000000205bd7824 */ /* 0x000fe200078e02c0 */
[----:B------:R-:W-:Y:S01]  /*5af0*/  FSEL R44, R45, -INF , !P5 ;  /* 0xff8000002d2c7808 */ /* 0x000fe20006800000 */
[----:B------:R-:W-:Y:S01]  /*5b00*/  LDSM.16.MT88.4 R100, [R192+0x10000] ;  /* 0x01000000c064783b */ /* 0x000fe20000004200 */
[----:B------:R-:W-:Y:S01]  /*5b10*/  ISETP.GE.AND P5, PT, R6, R2, PT ;  /* 0x000000020600720c */ /* 0x000fe20003fa6270 */
[----:B------:R-:W-:Y:S01]  /*5b20*/  VIADD R6, R3, 0x18 ;  /* 0x0000001803067836 */ /* 0x000fe20000000000 */
[----:B------:R-:W-:Y:S01]  /*5b30*/  FSEL R20, R47, -INF , !P2 ;  /* 0xff8000002f147808 */ /* 0x000fe20005000000 */
[----:B------:R-:W-:Y:S01]  /*5b40*/  LDSM.16.MT88.4 R108, [R190+0x10000] ;  /* 0x01000000be6c783b */ /* 0x000fe20000004200 */
[----:B------:R-:W-:-:S02]  /*5b50*/  FSEL R18, R40, -INF , !P4 ;  /* 0xff80000028127808 */ /* 0x000fc40006000000 */
[CC--:B------:R-:W-:Y:S01]  /*5b60*/  ISETP.GE.AND P2, PT, R4.reuse, R135.reuse, PT ;  /* 0x000000870400720c */ /* 0x0c0fe20003f46270 */
[----:B------:R-:W-:Y:S01]  /*5b70*/  LDSM.16.MT88.4 R112, [R189+0x10000] ;  /* 0x01000000bd70783b */ /* 0x000fe20000004200 */
[----:B------:R-:W-:Y:S01]  /*5b80*/  ISETP.GE.AND P4, PT, R4, R2, PT ;  /* 0x000000020400720c */ /* 0x000fe20003f86270 */
[----:B------:R-:W-:Y:S01]  /*5b90*/  VIADD R4, R3, 0x19 ;  /* 0x0000001903047836 */ /* 0x000fe20000000000 */
[----:B------:R-:W-:Y:S01]  /*5ba0*/  FSEL R10, R42, -INF , !P5 ;  /* 0xff8000002a0a7808 */ /* 0x000fe20006800000 */
[----:B------:R-:W-:Y:S01]  /*5bb0*/  LDSM.16.MT88.4 R60, [R188+0xc000] ;  /* 0x00c00000bc3c783b */ /* 0x000fe20000004200 */
[----:B------:R-:W-:Y:S02]  /*5bc0*/  FSEL R42, R49, -INF , !P6 ;  /* 0xff800000312a7808 */ /* 0x000fe40007000000 */
[----:B------:R-:W-:Y:S01]  /*5bd0*/  ISETP.GE.AND P6, PT, R3, R135, PT ;  /* 0x000000870300720c */ /* 0x000fe20003fc6270 */
[----:B------:R-:W-:Y:S01]  /*5be0*/  LDSM.16.MT88.4 R84, [R189+0xe000] ;  /* 0x00e00000bd54783b */ /* 0x000fe20000004200 */
[----:B------:R-:W-:-:S02]  /*5bf0*/  FSEL R16, R41, -INF , !P2 ;  /* 0xff80000029107808 */ /* 0x000fc40005000000 */
[CC--:B------:R-:W-:Y:S01]  /*5c00*/  ISETP.GE.AND P5, PT, R6.reuse, R135.reuse, PT ;  /* 0x000000870600720c */ /* 0x0c0fe20003fa6270 */
[----:B------:R-:W-:Y:S01]  /*5c10*/  LDSM.16.MT88.4 R136, [R188+0x10000] ;  /* 0x01000000bc88783b */ /* 0x000fe20000004200 */
[-C--:B------:R-:W-:Y:S02]  /*5c20*/  ISETP.GE.AND P2, PT, R6, R2.reuse, PT ;  /* 0x000000020600720c */ /* 0x080fe40003f46270 */
[----:B------:R-:W-:Y:S02]  /*5c30*/  FSEL R8, R43, -INF , !P4 ;  /* 0xff8000002b087808 */ /* 0x000fe40006000000 */
[----:B------:R-:W-:Y:S02]  /*5c40*/  FSEL R40, R51, -INF , !P3 ;  /* 0xff80000033287808 */ /* 0x000fe40005800000 */
[C---:B------:R-:W-:Y:S02]  /*5c50*/  ISETP.GE.AND P3, PT, R4.reuse, R135, PT ;  /* 0x000000870400720c */ /* 0x040fe40003f66270 */
[----:B------:R-:W-:Y:S01]  /*5c60*/  ISETP.GE.AND P4, PT, R4, R2, PT ;  /* 0x000000020400720c */ /* 0x000fe20003f86270 */
[----:B------:R-:W-:Y:S01]  /*5c70*/  VIADD R4, R3, 0x21 ;  /* 0x0000002103047836 */ /* 0x000fe20000000000 */
[----:B------:R-:W-:-:S02]  /*5c80*/  FSEL R48, R48, -INF , !P6 ;  /* 0xff80000030307808 */ /* 0x000fc40007000000 */
[----:B------:R-:W-:Y:S02]  /*5c90*/  FSEL R14, R36, -INF , !P5 ;  /* 0xff800000240e7808 */ /* 0x000fe40006800000 */
[----:B------:R-:W-:Y:S02]  /*5ca0*/  FSEL R6, R38, -INF , !P2 ;  /* 0xff80000026067808 */ /* 0x000fe40005000000 */
[C---:B------:R-:W-:Y:S02]  /*5cb0*/  ISETP.GE.AND P5, PT, R9.reuse, R135, PT ;  /* 0x000000870900720c */ /* 0x040fe40003fa6270 */
[----:B------:R-:W-:Y:S02]  /*5cc0*/  ISETP.GE.AND P2, PT, R9, R2, PT ;  /* 0x000000020900720c */ /* 0x000fe40003f46270 */
[----:B------:R-:W-:Y:S02]  /*5cd0*/  FMNMX.FTZ R9, R48, R42, !PT ;  /* 0x0000002a30097209 */ /* 0x000fe40007810000 */
[----:B------:R-:W-:-:S02]  /*5ce0*/  FSEL R12, R37, -INF , !P3 ;  /* 0xff800000250c7808 */ /* 0x000fc40005800000 */
[C---:B------:R-:W-:Y:S02]  /*5cf0*/  ISETP.GE.AND P6, PT, R4.reuse, R135, PT ;  /* 0x000000870400720c */ /* 0x040fe40003fc6270 */
[-C--:B------:R-:W-:Y:S02]  /*5d00*/  ISETP.GE.AND P3, PT, R4, R2.reuse, PT ;  /* 0x000000020400720c */ /* 0x080fe40003f66270 */
[----:B------:R-:W-:Y:S02]  /*5d10*/  FSEL R4, R39, -INF , !P4 ;  /* 0xff80000027047808 */ /* 0x000fe40006000000 */
[C---:B------:R-:W-:Y:S01]  /*5d20*/  ISETP.GE.AND P4, PT, R3.reuse, R2, PT ;  /* 0x000000020300720c */ /* 0x040fe20003f86270 */
[----:B------:R-:W-:Y:S01]  /*5d30*/  LDSM.16.MT88.4 R36, [R192+0xc000] ;  /* 0x00c00000c024783b */ /* 0x000fe20000004200 */
[----:B------:R-:W-:Y:S01]  /*5d40*/  FMNMX.FTZ R11, R52, R9, !PT ;  /* 0x00000009340b7209 */ /* 0x000fe20007810000 */
[----:B------:R-:W-:Y:S01]  /*5d50*/  VIADD R9, R3, 0x28 ;  /* 0x0000002803097836 */ /* 0x000fe20000000000 */
[----:B------:R-:W-:-:S02]  /*5d60*/  FSEL R50, R50, -INF , !P4 ;  /* 0xff80000032327808 */ /* 0x000fc40006000000 */
[----:B------:R-:W-:Y:S02]  /*5d70*/  FMNMX.FTZ R11, R44, R11, !PT ;  /* 0x0000000b2c0b7209 */ /* 0x000fe40007810000 */
[----:B------:R-:W-:Y:S02]  /*5d80*/  FSEL R170, R32, -INF , !P5 ;  /* 0xff80000020aa7808 */ /* 0x000fe40006800000 */
[----:B------:R-:W-:Y:S02]  /*5d90*/  FSEL R174, R34, -INF , !P2 ;  /* 0xff80000022ae7808 */ /* 0x000fe40005000000 */
[C---:B------:R-:W-:Y:S02]  /*5da0*/  ISETP.GE.AND P5, PT, R9.reuse, R135, PT ;  /* 0x000000870900720c */ /* 0x040fe40003fa6270 */
[----:B------:R-:W-:Y:S02]  /*5db0*/  ISETP.GE.AND P2, PT, R9, R2, PT ;  /* 0x000000020900720c */ /* 0x000fe40003f46270 */
[----:B------:R-:W-:-:S02]  /*5dc0*/  FMNMX.FTZ R15, R50, R40, !PT ;  /* 0x00000028320f7209 */ /* 0x000fc40007810000 */
[----:B------:R-:W-:Y:S01]  /*5dd0*/  FMNMX.FTZ R9, R18, R11, !PT ;  /* 0x0000000b12097209 */ /* 0x000fe20007810000 */
[C---:B------:R-:W-:Y:S01]  /*5de0*/  VIADD R11, R3.reuse, 0x29 ;  /* 0x00000029030b7836 */ /* 0x040fe20000000000 */
[----:B------:R-:W-:Y:S02]  /*5df0*/  FMNMX.FTZ R15, R22, R15, !PT ;  /* 0x0000000f160f7209 */ /* 0x000fe40007810000 */
[----:B------:R-:W-:Y:S02]  /*5e00*/  FMNMX.FTZ R9, R16, R9, !PT ;  /* 0x0000000910097209 */ /* 0x000fe40007810000 */
[----:B------:R-:W-:Y:S02]  /*5e10*/  FMNMX.FTZ R15, R20, R15, !PT ;  /* 0x0000000f140f7209 */ /* 0x000fe40007810000 */
[----:B------:R-:W-:Y:S01]  /*5e20*/  FMNMX.FTZ R17, R14, R9, !PT ;  /* 0x000000090e117209 */ /* 0x000fe20007810000 */
[----:B------:R-:W-:Y:S01]  /*5e30*/  VIADD R9, R3, 0x38 ;  /* 0x0000003803097836 */ /* 0x000fe20000000000 */
[----:B------:R-:W-:-:S02]  /*5e40*/  FMNMX.FTZ R15, R10, R15, !PT ;  /* 0x0000000f0a0f7209 */ /* 0x000fc40007810000 */
[----:B------:R-:W-:Y:S02]  /*5e50*/  FMNMX.FTZ R17, R12, R17, !PT ;  /* 0x000000110c117209 */ /* 0x000fe40007810000 */
[----:B------:R-:W-:Y:S02]  /*5e60*/  FMNMX.FTZ R15, R8, R15, !PT ;  /* 0x0000000f080f7209 */ /* 0x000fe40007810000 */
[----:B------:R-:W-:Y:S02]  /*5e70*/  FSEL R222, R33, -INF , !P6 ;  /* 0xff80000021de7808 */ /* 0x000fe40007000000 */
[----:B------:R-:W-:Y:S02]  /*5e80*/  FMNMX.FTZ R17, R170, R17, !PT ;  /* 0x00000011aa117209 */ /* 0x000fe40007810000 */
[----:B------:R-:W-:Y:S02]  /*5e90*/  FMNMX.FTZ R15, R6, R15, !PT ;  /* 0x0000000f060f7209 */ /* 0x000fe40007810000 */
[----:B------:R-:W-:-:S02]  /*5ea0*/  ISETP.GE.AND P6, PT, R11, R135, PT ;  /* 0x000000870b00720c */ /* 0x000fc40003fc6270 */
[----:B------:R-:W-:Y:S02]  /*5eb0*/  FSEL R172, R28, -INF , !P5 ;  /* 0xff8000001cac7808 */ /* 0x000fe40006800000 */
[----:B------:R-:W-:Y:S02]  /*5ec0*/  FMNMX.FTZ R17, R222, R17, !PT ;  /* 0x00000011de117209 */ /* 0x000fe40007810000 */
[----:B------:R-:W-:Y:S01]  /*5ed0*/  ISETP.GE.AND P4, PT, R11, R2, PT ;  /* 0x000000020b00720c */ /* 0x000fe20003f86270 */
[----:B------:R-:W-:Y:S01]  /*5ee0*/  VIADD R11, R3, 0x31 ;  /* 0x00000031030b7836 */ /* 0x000fe20000000000 */
[----:B------:R-:W-:Y:S01]  /*5ef0*/  FSEL R208, R35, -INF , !P3 ;  /* 0xff80000023d07808 */ /* 0x000fe20005800000 */
[----:B------:R-:W-:Y:S01]  /*5f00*/  VIADD R3, R3, 0x39 ;  /* 0x0000003903037836 */ /* 0x000fe20000000000 */
[----:B------:R-:W-:Y:S02]  /*5f10*/  FMNMX.FTZ R15, R4, R15, !PT ;  /* 0x0000000f040f7209 */ /* 0x000fe40007810000 */
[----:B------:R-:W-:-:S02]  /*5f20*/  ISETP.GE.AND P3, PT, R13, R135, PT ;  /* 0x000000870d00720c */ /* 0x000fc40003f66270 */
[----:B------:R-:W-:Y:S02]  /*5f30*/  FSEL R220, R29, -INF , !P6 ;  /* 0xff8000001ddc7808 */ /* 0x000fe40007000000 */
[----:B------:R-:W-:Y:S02]  /*5f40*/  FMNMX.FTZ R17, R172, R17, !PT ;  /* 0x00000011ac117209 */ /* 0x000fe40007810000 */
[----:B------:R-:W-:Y:S02]  /*5f50*/  FMNMX.FTZ R15, R174, R15, !PT ;  /* 0x0000000fae0f7209 */ /* 0x000fe40007810000 */
[----:B------:R-:W-:Y:S02]  /*5f60*/  ISETP.GE.AND P5, PT, R11, R135, PT ;  /* 0x000000870b00720c */ /* 0x000fe40003fa6270 */
[----:B------:R-:W-:Y:S02]  /*5f70*/  FSEL R218, R24, -INF , !P3 ;  /* 0xff80000018da7808 */ /* 0x000fe40005800000 */
[----:B------:R-:W-:-:S02]  /*5f80*/  FMNMX.FTZ R17, R220, R17, !PT ;  /* 0x00000011dc117209 */ /* 0x000fc40007810000 */
[----:B------:R-:W-:Y:S02]  /*5f90*/  FSEL R146, R30, -INF , !P2 ;  /* 0xff8000001e927808 */ /* 0x000fe40005000000 */
[----:B------:R-:W-:Y:S02]  /*5fa0*/  FMNMX.FTZ R15, R208, R15, !PT ;  /* 0x0000000fd00f7209 */ /* 0x000fe40007810000 */
[----:B------:R-:W-:Y:S02]  /*5fb0*/  ISETP.GE.AND P3, PT, R9, R135, PT ;  /* 0x000000870900720c */ /* 0x000fe40003f66270 */
[----:B------:R-:W-:Y:S02]  /*5fc0*/  FSEL R216, R25, -INF , !P5 ;  /* 0xff80000019d87808 */ /* 0x000fe40006800000 */
[----:B------:R-:W-:Y:S02]  /*5fd0*/  FMNMX.FTZ R17, R218, R17, !PT ;  /* 0x00000011da117209 */ /* 0x000fe40007810000 */
[----:B------:R-:W-:-:S02]  /*5fe0*/  ISETP.GE.AND P2, PT, R13, R2, PT ;  /* 0x000000020d00720c */ /* 0x000fc40003f46270 */
[----:B------:R-:W-:Y:S02]  /*5ff0*/  FSEL R144, R31, -INF , !P4 ;  /* 0xff8000001f907808 */ /* 0x000fe40006000000 */
[----:B------:R-:W-:Y:S01]  /*6000*/  FMNMX.FTZ R15, R146, R15, !PT ;  /* 0x0000000f920f7209 */ /* 0x000fe20007810000 */
[----:B------:R-:W-:Y:S01]  /*6010*/  LDSM.16.MT88.4 R28, [R189+0xc800] ;  /* 0x00c80000bd1c783b */ /* 0x000fe20000004200 */
[----:B------:R-:W-:Y:S02]  /*6020*/  ISETP.GE.AND P5, PT, R3, R135, PT ;  /* 0x000000870300720c */ /* 0x000fe40003fa6270 */
[----:B------:R-:W-:Y:S02]  /*6030*/  FSEL R150, R72, -INF , !P3 ;  /* 0xff80000048967808 */ /* 0x000fe40005800000 */
[----:B------:R-:W-:Y:S02]  /*6040*/  FMNMX.FTZ R17, R216, R17, !PT ;  /* 0x00000011d8117209 */ /* 0x000fe40007810000 */
[----:B------:R-:W-:-:S02]  /*6050*/  ISETP.GE.AND P3, PT, R11, R2, PT ;  /* 0x000000020b00720c */ /* 0x000fc40003f66270 */
[----:B------:R-:W-:Y:S02]  /*6060*/  FSEL R142, R26, -INF , !P2 ;  /* 0xff8000001a8e7808 */ /* 0x000fe40005000000 */
[----:B------:R-:W-:Y:S02]  /*6070*/  FMNMX.FTZ R15, R144, R15, !PT ;  /* 0x0000000f900f7209 */ /* 0x000fe40007810000 */
[----:B------:R-:W-:Y:S02]  /*6080*/  FSEL R148, R73, -INF , !P5 ;  /* 0xff80000049947808 */ /* 0x000fe40006800000 */
[----:B------:R-:W-:Y:S02]  /*6090*/  FMNMX.FTZ R17, R150, R17, !PT ;  /* 0x0000001196117209 */ /* 0x000fe40007810000 */
[----:B------:R-:W-:Y:S02]  /*60a0*/  ISETP.GE.AND P2, PT, R9, R2, PT ;  /* 0x000000020900720c */ /* 0x000fe40003f46270 */
[----:B------:R-:W-:-:S02]  /*60b0*/  FSEL R140, R27, -INF , !P3 ;  /* 0xff8000001b8c7808 */ /* 0x000fc40005800000 */
[----:B------:R-:W-:Y:S02]  /*60c0*/  FMNMX.FTZ R15, R142, R15, !PT ;  /* 0x0000000f8e0f7209 */ /* 0x000fe40007810000 */
[----:B------:R-:W-:Y:S02]  /*60d0*/  FMNMX.FTZ R13, R148, R17, !PT ;  /* 0x00000011940d7209 */ /* 0x000fe40007810000 */
[----:B------:R-:W-:Y:S02]  /*60e0*/  ISETP.GE.AND P3, PT, R3, R2, PT ;  /* 0x000000020300720c */ /* 0x000fe40003f66270 */
[----:B------:R-:W-:Y:S01]  /*60f0*/  FSEL R214, R74, -INF , !P2 ;  /* 0xff8000004ad67808 */ /* 0x000fe20005000000 */
[----:B------:R-:W1:Y:S01]  /*6100*/  SHFL.BFLY PT, R24, R13, 0x2, 0x1f ;  /* 0x0c401f000d187f89 */ /* 0x000e6200000e0000 */
[----:B------:R-:W-:Y:S02]  /*6110*/  FMNMX.FTZ R15, R140, R15, !PT ;  /* 0x0000000f8c0f7209 */ /* 0x000fe40007810000 */
[----:B------:R-:W-:-:S02]  /*6120*/  FSEL R212, R75, -INF , !P3 ;  /* 0xff8000004bd47808 */ /* 0x000fc40005800000 */
[----:B------:R-:W-:-:S04]  /*6130*/  FMNMX.FTZ R15, R214, R15, !PT ;  /* 0x0000000fd60f7209 */ /* 0x000fc80007810000 */
[----:B------:R-:W-:-:S05]  /*6140*/  FMNMX.FTZ R26, R212, R15, !PT ;  /* 0x0000000fd41a7209 */ /* 0x000fca0007810000 */
[----:B------:R-:W2:Y:S01]  /*6150*/  SHFL.BFLY PT, R3, R26, 0x2, 0x1f ;  /* 0x0c401f001a037f89 */ /* 0x000ea200000e0000 */
[----:B-1----:R-:W-:-:S05]  /*6160*/  FMNMX.FTZ R13, R13, R24, !PT ;  /* 0x000000180d0d7209 */ /* 0x002fca0007810000 */
[----:B------:R-:W1:Y:S01]  /*6170*/  SHFL.BFLY PT, R132, R13, 0x1, 0x1f ;  /* 0x0c201f000d847f89 */ /* 0x000e6200000e0000 */
[----:B--2---:R-:W-:-:S05]  /*6180*/  FMNMX.FTZ R24, R26, R3, !PT ;  /* 0x000000031a187209 */ /* 0x004fca0007810000 */
[----:B------:R-:W2:Y:S01]  /*6190*/  SHFL.BFLY PT, R3, R24, 0x1, 0x1f ;  /* 0x0c201f0018037f89 */ /* 0x000ea200000e0000 */
[----:B-1----:R-:W-:-:S04]  /*61a0*/  FMNMX.FTZ R132, R13, R132, !PT ;  /* 0x000000840d847209 */ /* 0x002fc80007810000 */
[C---:B------:R-:W-:Y:S01]  /*61b0*/  FSETP.NEU.FTZ.AND P2, PT, R132.reuse, -INF , PT ;  /* 0xff8000008400780b */ /* 0x040fe20003f5d000 */
[----:B------:R-:W-:-:S05]  /*61c0*/  FMUL.FTZ R141, R132, UR19 ;  /* 0x00000013848d7c20 */ /* 0x000fca0008410000 */
[----:B------:R-:W-:Y:S02]  /*61d0*/  FSEL R141, R141, RZ, P2 ;  /* 0x000000ff8d8d7208 */ /* 0x000fe40001000000 */
[----:B--2---:R-:W-:-:S03]  /*61e0*/  FMNMX.FTZ R3, R24, R3, !PT ;  /* 0x0000000318037209 */ /* 0x004fc60007810000 */
[--C-:B------:R-:W-:Y:S01]  /*61f0*/  FFMA.FTZ R162, R44, UR19, -R141.reuse ;  /* 0x000000132ca27c23 */ /* 0x100fe2000801088d */
[--C-:B------:R-:W-:Y:S01]  /*6200*/  FFMA.FTZ R167, R48, UR19, -R141.reuse ;  /* 0x0000001330a77c23 */ /* 0x100fe2000801088d */
[----:B------:R-:W1:Y:S01]  /*6210*/  LDSM.16.MT88.4 R44, [R190+0xc000] ;  /* 0x00c00000be2c783b */ /* 0x000e620000004200 */
[C---:B------:R-:W-:Y:S01]  /*6220*/  FSETP.NEU.FTZ.AND P2, PT, R3.reuse, -INF , PT ;  /* 0xff8000000300780b */ /* 0x040fe20003f5d000 */
[----:B------:R-:W-:Y:S01]  /*6230*/  FMUL.FTZ R209, R3, UR19 ;  /* 0x0000001303d17c20 */ /* 0x000fe20008410000 */
[--C-:B------:R-:W-:Y:S01]  /*6240*/  FFMA.FTZ R166, R42, UR19, -R141.reuse ;  /* 0x000000132aa67c23 */ /* 0x100fe2000801088d */
[--C-:B------:R-:W-:Y:S01]  /*6250*/  FFMA.FTZ R165, R52, UR19, -R141.reuse ;  /* 0x0000001334a57c23 */ /* 0x100fe2000801088d */
[----:B------:R-:W-:Y:S01]  /*6260*/  MUFU.EX2 R167, R167 ;  /* 0x000000a700a77308 */ /* 0x000fe20000000800 */
[--C-:B------:R-:W-:Y:S01]  /*6270*/  FFMA.FTZ R161, R18, UR19, -R141.reuse ;  /* 0x0000001312a17c23 */ /* 0x100fe2000801088d */
[----:B------:R-:W-:Y:S01]  /*6280*/  FSEL R209, R209, RZ, P2 ;  /* 0x000000ffd1d17208 */ /* 0x000fe20001000000 */
[--C-:B------:R-:W-:Y:S01]  /*6290*/  FFMA.FTZ R160, R16, UR19, -R141.reuse ;  /* 0x0000001310a07c23 */ /* 0x100fe2000801088d */
[--C-:B------:R-:W-:Y:S01]  /*62a0*/  FFMA.FTZ R159, R14, UR19, -R141.reuse ;  /* 0x000000130e9f7c23 */ /* 0x100fe2000801088d */
[----:B------:R-:W-:Y:S01]  /*62b0*/  FFMA.FTZ R0, R12, UR19, -R141 ;  /* 0x000000130c007c23 */ /* 0x000fe2000801088d */
[----:B------:R-:W2:Y:S01]  /*62c0*/  LDSM.16.MT88.4 R16, [R192+0xc800] ;  /* 0x00c80000c010783b */ /* 0x000ea20000004200 */
[--C-:B------:R-:W-:Y:S01]  /*62d0*/  FFMA.FTZ R168, R50, UR19, -R209.reuse ;  /* 0x0000001332a87c23 */ /* 0x100fe200080108d1 */
[--C-:B------:R-:W-:Y:S01]  /*62e0*/  FFMA.FTZ R169, R40, UR19, -R209.reuse ;  /* 0x0000001328a97c23 */ /* 0x100fe200080108d1 */
[--C-:B------:R-:W-:Y:S01]  /*62f0*/  FFMA.FTZ R164, R22, UR19, -R209.reuse ;  /* 0x0000001316a47c23 */ /* 0x100fe200080108d1 */
[--C-:B------:R-:W-:Y:S01]  /*6300*/  FFMA.FTZ R163, R20, UR19, -R209.reuse ;  /* 0x0000001314a37c23 */ /* 0x100fe200080108d1 */
[----:B------:R-:W3:Y:S01]  /*6310*/  MUFU.EX2 R166, R166 ;  /* 0x000000a600a67308 */ /* 0x000ee20000000800 */
[--C-:B------:R-:W-:Y:S01]  /*6320*/  FFMA.FTZ R158, R10, UR19, -R209.reuse ;  /* 0x000000130a9e7c23 */ /* 0x100fe200080108d1 */
[--C-:B------:R-:W-:Y:S01]  /*6330*/  FFMA.FTZ R157, R8, UR19, -R209.reuse ;  /* 0x00000013089d7c23 */ /* 0x100fe200080108d1 */
[----:B------:R-:W4:Y:S01]  /*6340*/  LDSM.16.MT88.4 R12, [R190+0xc800] ;  /* 0x00c80000be0c783b */ /* 0x000f220000004200 */
[--C-:B------:R-:W-:Y:S01]  /*6350*/  FFMA.FTZ R156, R6, UR19, -R209.reuse ;  /* 0x00000013069c7c23 */ /* 0x100fe200080108d1 */
[--C-:B------:R-:W-:Y:S01]  /*6360*/  FFMA.FTZ R153, R4, UR19, -R209.reuse ;  /* 0x0000001304997c23 */ /* 0x100fe200080108d1 */
[----:B------:R-:W-:Y:S01]  /*6370*/  FFMA.FTZ R175, R208, UR19, -R209 ;  /* 0x00000013d0af7c23 */ /* 0x000fe200080108d1 */
[----:B------:R-:W5:Y:S01]  /*6380*/  LDSM.16.MT88.4 R8, [R192+0xe800] ;  /* 0x00e80000c008783b */ /* 0x000f620000004200 */
[----:B------:R-:W-:Y:S01]  /*6390*/  MUFU.EX2 R165, R165 ;  /* 0x000000a500a57308 */ /* 0x000fe20000000800 */
[--C-:B------:R-:W-:Y:S01]  /*63a0*/  FFMA.FTZ R170, R170, UR19, -R141.reuse ;  /* 0x00000013aaaa7c23 */ /* 0x100fe2000801088d */
[--C-:B------:R-:W-:Y:S01]  /*63b0*/  FFMA.FTZ R171, R222, UR19, -R141.reuse ;  /* 0x00000013deab7c23 */ /* 0x100fe2000801088d */
[----:B------:R-:W5:Y:S01]  /*63c0*/  LDSM.16.MT88.4 R4, [R190+0xe800] ;  /* 0x00e80000be04783b */ /* 0x000f620000004200 */
[--C-:B------:R-:W-:Y:S01]  /*63d0*/  FFMA.FTZ R172, R172, UR19, -R141.reuse ;  /* 0x00000013acac7c23 */ /* 0x100fe2000801088d */
[----:B------:R-:W-:Y:S01]  /*63e0*/  FFMA.FTZ R173, R220, UR19, -R141 ;  /* 0x00000013dcad7c23 */ /* 0x000fe2000801088d */
[--C-:B------:R-:W-:Y:S01]  /*63f0*/  FFMA.FTZ R174, R174, UR19, -R209.reuse ;  /* 0x00000013aeae7c23 */ /* 0x100fe200080108d1 */
[--C-:B------:R-:W-:Y:S01]  /*6400*/  FFMA.FTZ R208, R146, UR19, -R209.reuse ;  /* 0x0000001392d07c23 */ /* 0x100fe200080108d1 */
[----:B------:R-:W1:Y:S01]  /*6410*/  MUFU.EX2 R162, R162 ;  /* 0x000000a200a27308 */ /* 0x000e620000000800 */
[----:B---3--:R-:W-:Y:S01]  /*6420*/  F2FP.F16.F32.PACK_AB R116, R166, R167 ;  /* 0x000000a7a674723e */ /* 0x008fe200000000ff */
[----:B------:R-:W-:Y:S01]  /*6430*/  FFMA.FTZ R211, R144, UR19, -R209 ;  /* 0x0000001390d37c23 */ /* 0x000fe200080108d1 */
[----:B------:R-:W-:Y:S01]  /*6440*/  LDSM.16.MT88.4 R52, [R189+0xc000] ;  /* 0x00c00000bd34783b */ /* 0x000fe20000004200 */
[----:B------:R-:W-:Y:S01]  /*6450*/  FFMA.FTZ R213, R218, UR19, -R141 ;  /* 0x00000013dad57c23 */ /* 0x000fe2000801088d */
[--C-:B------:R-:W-:Y:S01]  /*6460*/  FFMA.FTZ R219, R142, UR19, -R209.reuse ;  /* 0x000000138edb7c23 */ /* 0x100fe200080108d1 */
[--C-:B------:R-:W-:Y:S01]  /*6470*/  FFMA.FTZ R220, R140, UR19, -R209.reuse ;  /* 0x000000138cdc7c23 */ /* 0x100fe200080108d1 */
[----:B------:R-:W-:Y:S01]  /*6480*/  LDSM.16.MT88.4 R24, [R188+0xc800] ;  /* 0x00c80000bc18783b */ /* 0x000fe20000004200 */
[----:B------:R-:W-:Y:S01]  /*6490*/  MUFU.EX2 R168, R168 ;  /* 0x000000a800a87308 */ /* 0x000fe20000000800 */
[----:B------:R-:W-:Y:S01]  /*64a0*/  FFMA.FTZ R214, R214, UR19, -R209 ;  /* 0x00000013d6d67c23 */ /* 0x000fe200080108d1 */
[--C-:B------:R-:W-:Y:S01]  /*64b0*/  FFMA.FTZ R216, R216, UR19, -R141.reuse ;  /* 0x00000013d8d87c23 */ /* 0x100fe2000801088d */
[----:B------:R-:W-:Y:S01]  /*64c0*/  LDSM.16.MT88.4 R20, [R189+0xe800] ;  /* 0x00e80000bd14783b */ /* 0x000fe20000004200 */
[--C-:B------:R-:W-:Y:S01]  /*64d0*/  FFMA.FTZ R217, R150, UR19, -R141.reuse ;  /* 0x0000001396d97c23 */ /* 0x100fe2000801088d */
[----:B------:R-:W-:Y:S01]  /*64e0*/  FFMA.FTZ R218, R148, UR19, -R141 ;  /* 0x0000001394da7c23 */ /* 0x000fe2000801088d */
[----:B------:R-:W-:Y:S01]  /*64f0*/  FFMA.FTZ R209, R212, UR19, -R209 ;  /* 0x00000013d4d17c23 */ /* 0x000fe200080108d1 */
[----:B------:R-:W-:Y:S01]  /*6500*/  LDSM.16.MT88.4 R148, [R188+0x11000] ;  /* 0x01100000bc94783b */ /* 0x000fe20000004200 */
[----:B------:R-:W3:Y:S01]  /*6510*/  MUFU.EX2 R169, R169 ;  /* 0x000000a900a97308 */ /* 0x000ee20000000800 */
[----:B-1----:R-:W-:Y:S01]  /*6520*/  F2FP.F16.F32.PACK_AB R118, R162, R165 ;  /* 0x000000a5a276723e */ /* 0x002fe200000000ff */
[----:B------:R-:W-:Y:S01]  /*6530*/  FADD.FTZ R166, R167, R166 ;  /* 0x000000a6a7a67221 */ /* 0x000fe20000010000 */
[----:B------:R-:W-:Y:S03]  /*6540*/  LDSM.16.MT88.4 R140, [R192+0xd800] ;  /* 0x00d80000c08c783b */ /* 0x000fe60000004200 */
[----:B------:R-:W-:-:S02]  /*6550*/  FADD.FTZ R165, R165, R166 ;  /* 0x000000a6a5a57221 */ /* 0x000fc40000010000 */
[----:B------:R-:W-:Y:S02]  /*6560*/  MUFU.EX2 R164, R164 ;  /* 0x000000a400a47308 */ /* 0x000fe40000000800 */
[----:B------:R-:W-:-:S06]  /*6570*/  FADD.FTZ R162, R162, R165 ;  /* 0x000000a5a2a27221 */ /* 0x000fcc0000010000 */
[----:B------:R-:W1:Y:S01]  /*6580*/  MUFU.EX2 R163, R163 ;  /* 0x000000a300a37308 */ /* 0x000e620000000800 */
[----:B---3--:R-:W-:Y:S01]  /*6590*/  F2FP.F16.F32.PACK_AB R117, R169, R168 ;  /* 0x000000a8a975723e */ /* 0x008fe200000000ff */
[----:B------:R-:W-:-:S06]  /*65a0*/  FADD.FTZ R169, R168, R169 ;  /* 0x000000a9a8a97221 */ /* 0x000fcc0000010000 */
[----:B------:R-:W-:Y:S08]  /*65b0*/  MUFU.EX2 R161, R161 ;  /* 0x000000a100a17308 */ /* 0x000ff00000000800 */
[----:B------:R-:W3:Y:S01]  /*65c0*/  MUFU.EX2 R160, R160 ;  /* 0x000000a000a07308 */ /* 0x000ee20000000800 */
[----:B-1----:R-:W-:Y:S01]  /*65d0*/  F2FP.F16.F32.PACK_AB R119, R163, R164 ;  /* 0x000000a4a377723e */ /* 0x002fe200000000ff */
[----:B------:R-:W-:-:S04]  /*65e0*/  FADD.FTZ R164, R164, R169 ;  /* 0x000000a9a4a47221 */ /* 0x000fc80000010000 */
[----:B------:R-:W-:Y:S02]  /*65f0*/  FADD.FTZ R163, R163, R164 ;  /* 0x000000a4a3a37221 */ /* 0x000fe40000010000 */
[C---:B------:R-:W-:Y:S01]  /*6600*/  HMMA.16816.F32 R128, R116.reuse, R36, RZ ;  /* 0x000000247480723c */ /* 0x040fe200000018ff */
[----:B------:R-:W-:Y:S05]  /*6610*/  MUFU.EX2 R159, R159 ;  /* 0x0000009f009f7308 */ /* 0x000fea0000000800 */
[C---:B------:R-:W-:Y:S03]  /*6620*/  HMMA.16816.F32 R40, R116.reuse, R44, RZ ;  /* 0x0000002c7428723c */ /* 0x040fe600000018ff */
[----:B------:R-:W1:Y:S01]  /*6630*/  MUFU.EX2 R0, R0 ;  /* 0x0000000000007308 */ /* 0x000e620000000800 */
[C---:B---3--:R-:W-:Y:S01]  /*6640*/  F2FP.F16.F32.PACK_AB R32, R160.reuse, R161 ;  /* 0x000000a1a020723e */ /* 0x048fe200000000ff */
[----:B------:R-:W-:Y:S01]  /*6650*/  FADD.FTZ R161, R161, R162 ;  /* 0x000000a2a1a17221 */ /* 0x000fe20000010000 */
[----:B------:R-:W-:Y:S03]  /*6660*/  HMMA.16816.F32 R64, R116, R68, RZ ;  /* 0x000000447440723c */ /* 0x000fe600000018ff */
[----:B------:R-:W-:-:S02]  /*6670*/  FADD.FTZ R160, R160, R161 ;  /* 0x000000a1a0a07221 */ /* 0x000fc40000010000 */
[----:B------:R-:W-:Y:S01]  /*6680*/  MUFU.EX2 R158, R158 ;  /* 0x0000009e009e7308 */ /* 0x000fe20000000800 */
[C---:B------:R-:W-:Y:S06]  /*6690*/  HMMA.16816.F32 R36, R116.reuse, R38, RZ ;  /* 0x000000267424723c */ /* 0x040fec00000018ff */
[----:B------:R-:W-:Y:S01]  /*66a0*/  HMMA.16816.F32 R44, R116, R46, RZ ;  /* 0x0000002e742c723c */ /* 0x000fe200000018ff */
[----:B------:R-:W3:Y:S01]  /*66b0*/  MUFU.EX2 R157, R157 ;  /* 0x0000009d009d7308 */ /* 0x000ee20000000800 */
[----:B-1----:R-:W-:Y:S01]  /*66c0*/  F2FP.F16.F32.PACK_AB R34, R0, R159 ;  /* 0x0000009f0022723e */ /* 0x002fe200000000ff */
[----:B------:R-:W-:-:S03]  /*66d0*/  FADD.FTZ R159, R159, R160 ;  /* 0x000000a09f9f7221 */ /* 0x000fc60000010000 */
[C---:B------:R-:W-:Y:S01]  /*66e0*/  HMMA.16816.F32 R68, R116.reuse, R70, RZ ;  /* 0x000000467444723c */ /* 0x040fe200000018ff */
[----:B------:R-:W-:Y:S02]  /*66f0*/  FADD.FTZ R159, R0, R159 ;  /* 0x0000009f009f7221 */ /* 0x000fe40000010000 */
[----:B------:R-:W-:Y:S03]  /*6700*/  MUFU.EX2 R156, R156 ;  /* 0x0000009c009c7308 */ /* 0x000fe60000000800 */
[C---:B------:R-:W-:Y:S05]  /*6710*/  HMMA.16816.F32 R72, R116.reuse, R76, RZ ;  /* 0x0000004c7448723c */ /* 0x040fea00000018ff */
[----:B------:R-:W1:Y:S01]  /*6720*/  MUFU.EX2 R153, R153 ;  /* 0x0000009900997308 */ /* 0x000e620000000800 */
[----:B---3--:R-:W-:Y:S01]  /*6730*/  F2FP.F16.F32.PACK_AB R33, R157, R158 ;  /* 0x0000009e9d21723e */ /* 0x008fe200000000ff */
[----:B------:R-:W-:Y:S01]  /*6740*/  HMMA.16816.F32 R76, R116, R78, RZ ;  /* 0x0000004e744c723c */ /* 0x000fe200000018ff */
[----:B------:R-:W-:-:S04]  /*6750*/  FADD.FTZ R158, R158, R163 ;  /* 0x000000a39e9e7221 */ /* 0x000fc80000010000 */
[----:B------:R-:W-:Y:S01]  /*6760*/  FADD.FTZ R157, R157, R158 ;  /* 0x0000009e9d9d7221 */ /* 0x000fe20000010000 */
[C---:B------:R-:W-:Y:S01]  /*6770*/  HMMA.16816.F32 R88, R116.reuse, R92, RZ ;  /* 0x0000005c7458723c */ /* 0x040fe200000018ff */
[----:B------:R-:W-:Y:S05]  /*6780*/  MUFU.EX2 R170, R170 ;  /* 0x000000aa00aa7308 */ /* 0x000fea0000000800 */
[----:B------:R-:W-:Y:S01]  /*6790*/  HMMA.16816.F32 R96, R116, R100, RZ ;  /* 0x000000647460723c */ /* 0x000fe200000018ff */
[----:B-1----:R-:W-:Y:S02]  /*67a0*/  F2FP.F16.F32.PACK_AB R35, R153, R156 ;  /* 0x0000009c9923723e */ /* 0x002fe400000000ff */
[----:B------:R-:W1:Y:S01]  /*67b0*/  MUFU.EX2 R171, R171 ;  /* 0x000000ab00ab7308 */ /* 0x000e620000000800 */
[----:B------:R-:W-:-:S02]  /*67c0*/  FADD.FTZ R156, R156, R157 ;  /* 0x0000009d9c9c7221 */ /* 0x000fc40000010000 */
[----:B------:R-:W-:Y:S02]  /*67d0*/  HMMA.16816.F32 R104, R116, R108, RZ ;  /* 0x0000006c7468723c */ /* 0x000fe400000018ff */
[----:B------:R-:W-:-:S04]  /*67e0*/  FADD.FTZ R153, R153, R156 ;  /* 0x0000009c99997221 */ /* 0x000fc80000010000 */
[C---:B--2---:R-:W-:Y:S01]  /*67f0*/  HMMA.16816.F32 R128, R32.reuse, R16, R128 ;  /* 0x000000102080723c */ /* 0x044fe20000001880 */
[----:B------:R-:W2:Y:S05]  /*6800*/  MUFU.EX2 R172, R172 ;  /* 0x000000ac00ac7308 */ /* 0x000eaa0000000800 */
[C---:B------:R-:W-:Y:S01]  /*6810*/  HMMA.16816.F32 R36, R32.reuse, R18, R36 ;  /* 0x000000122024723c */ /* 0x040fe20000001824 */
[----:B------:R-:W3:Y:S02]  /*6820*/  LDSM.16.MT88.4 R16, [R188+0xe800] ;  /* 0x00e80000bc10783b */ /* 0x000ee40000004200 */
[----:B------:R-:W5:Y:S01]  /*6830*/  MUFU.EX2 R173, R173 ;  /* 0x000000ad00ad7308 */ /* 0x000f620000000800 */
[C---:B-1----:R-:W-:Y:S01]  /*6840*/  F2FP.F16.F32.PACK_AB R144, R171.reuse, R170 ;  /* 0x000000aaab90723e */ /* 0x042fe200000000ff */
[----:B------:R-:W-:Y:S01]  /*6850*/  FADD.FTZ R170, R170, R159 ;  /* 0x0000009faaaa7221 */ /* 0x000fe20000010000 */
[----:B----4-:R-:W-:Y:S03]  /*6860*/  HMMA.16816.F32 R40, R32, R12, R40 ;  /* 0x0000000c2028723c */ /* 0x010fe60000001828 */
[----:B------:R-:W-:-:S02]  /*6870*/  FADD.FTZ R171, R171, R170 ;  /* 0x000000aaabab7221 */ /* 0x000fc40000010000 */
[----:B------:R-:W-:Y:S01]  /*6880*/  MUFU.EX2 R174, R174 ;  /* 0x000000ae00ae7308 */ /* 0x000fe20000000800 */
[----:B------:R-:W-:Y:S01]  /*6890*/  HMMA.16816.F32 R44, R32, R14, R44 ;  /* 0x0000000e202c723c */ /* 0x000fe2000000182c */
[----:B------:R-:W1:Y:S01]  /*68a0*/  LDSM.16.MT88.4 R12, [R192+0x10800] ;  /* 0x01080000c00c783b */ /* 0x000e620000004200 */
[----:B--2---:R-:W-:-:S04]  /*68b0*/  FADD.FTZ R0, R172, R171 ;  /* 0x000000abac007221 */ /* 0x004fc80000010000 */
[----:B-----5:R-:W-:Y:S01]  /*68c0*/  HMMA.16816.F32 R64, R32, R8, R64 ;  /* 0x000000082040723c */ /* 0x020fe20000001840 */
[----:B------:R-:W2:Y:S01]  /*68d0*/  MUFU.EX2 R175, R175 ;  /* 0x000000af00af7308 */ /* 0x000ea20000000800 */
[C---:B------:R-:W-:Y:S01]  /*68e0*/  F2FP.F16.F32.PACK_AB R146, R173.reuse, R172 ;  /* 0x000000acad92723e */ /* 0x040fe200000000ff */
[----:B------:R-:W-:-:S03]  /*68f0*/  FADD.FTZ R0, R173, R0 ;  /* 0x00000000ad007221 */ /* 0x000fc60000010000 */
[----:B------:R-:W-:Y:S01]  /*6900*/  HMMA.16816.F32 R68, R32, R10, R68 ;  /* 0x0000000a2044723c */ /* 0x000fe20000001844 */
[----:B------:R-:W4:Y:S02]  /*6910*/  LDSM.16.MT88.4 R8, [R190+0x10800] ;  /* 0x01080000be08783b */ /* 0x000f240000004200 */
[----:B------:R-:W-:Y:S03]  /*6920*/  MUFU.EX2 R208, R208 ;  /* 0x000000d000d07308 */ /* 0x000fe60000000800 */
[C---:B------:R-:W-:Y:S05]  /*6930*/  HMMA.16816.F32 R92, R116.reuse, R94, RZ ;  /* 0x0000005e745c723c */ /* 0x040fea00000018ff */
[----:B------:R-:W5:Y:S01]  /*6940*/  MUFU.EX2 R211, R211 ;  /* 0x000000d300d37308 */ /* 0x000f620000000800 */
[----:B------:R-:W-:Y:S01]  /*6950*/  HMMA.16816.F32 R100, R116, R102, RZ ;  /* 0x000000667464723c */ /* 0x000fe200000018ff */
[----:B--2---:R-:W-:Y:S01]  /*6960*/  F2FP.F16.F32.PACK_AB R145, R175, R174 ;  /* 0x000000aeaf91723e */ /* 0x004fe200000000ff */
[----:B------:R-:W-:-:S04]  /*6970*/  FADD.FTZ R174, R174, R153 ;  /* 0x00000099aeae7221 */ /* 0x000fc80000010000 */
[----:B------:R-:W-:Y:S01]  /*6980*/  HMMA.16816.F32 R108, R116, R110, RZ ;  /* 0x0000006e746c723c */ /* 0x000fe200000018ff */
[----:B------:R-:W-:Y:S01]  /*6990*/  MUFU.EX2 R213, R213 ;  /* 0x000000d500d57308 */ /* 0x000fe20000000800 */
[----:B------:R-:W-:-:S04]  /*69a0*/  FADD.FTZ R175, R175, R174 ;  /* 0x000000aeafaf7221 */ /* 0x000fc80000010000 */
[C---:B------:R-:W-:Y:S03]  /*69b0*/  HMMA.16816.F32 R72, R32.reuse, R4, R72 ;  /* 0x000000042048723c */ /* 0x040fe60000001848 */
[----:B------:R-:W2:Y:S01]  /*69c0*/  MUFU.EX2 R216, R216 ;  /* 0x000000d800d87308 */ /* 0x000ea20000000800 */
[C---:B-----5:R-:W-:Y:S01]  /*69d0*/  F2FP.F16.F32.PACK_AB R147, R211.reuse, R208 ;  /* 0x000000d0d393723e */ /* 0x060fe200000000ff */
[----:B------:R-:W-:Y:S01]  /*69e0*/  FADD.FTZ R208, R208, R175 ;  /* 0x000000afd0d07221 */ /* 0x000fe20000010000 */
[C---:B------:R-:W-:Y:S01]  /*69f0*/  HMMA.16816.F32 R76, R32.reuse, R6, R76 ;  /* 0x00000006204c723c */ /* 0x040fe2000000184c */
[----:B------:R-:W-:Y:S02]  /*6a00*/  LDSM.16.MT88.4 R4, [R189+0x10800] ;  /* 0x01080000bd04783b */ /* 0x000fe40000004200 */
[----:B------:R-:W-:Y:S02]  /*6a10*/  FADD.FTZ R208, R211, R208 ;  /* 0x000000d0d3d07221 */ /* 0x000fe40000010000 */
[----:B------:R-:W-:Y:S01]  /*6a20*/  MUFU.EX2 R217, R217 ;  /* 0x000000d900d97308 */ /* 0x000fe20000000800 */
[C---:B---3--:R-:W-:Y:S06]  /*6a30*/  HMMA.16816.F32 R88, R32.reuse, R16, R88 ;  /* 0x000000102058723c */ /* 0x048fec0000001858 */
[C---:B------:R-:W-:Y:S01]  /*6a40*/  HMMA.16816.F32 R92, R32.reuse, R18, R92 ;  /* 0x00000012205c723c */ /* 0x040fe2000000185c */
[----:B------:R-:W3:Y:S01]  /*6a50*/  LDSM.16.MT88.4 R16, [R192+0xd000] ;  /* 0x00d00000c010783b */ /* 0x000ee20000004200 */
[----:B------:R-:W-:Y:S04]  /*6a60*/  MUFU.EX2 R218, R218 ;  /* 0x000000da00da7308 */ /* 0x000fe80000000800 */
[C---:B-1----:R-:W-:Y:S04]  /*6a70*/  HMMA.16816.F32 R96, R32.reuse, R12, R96 ;  /* 0x0000000c2060723c */ /* 0x042fe80000001860 */
[----:B------:R-:W-:Y:S02]  /*6a80*/  MUFU.EX2 R219, R219 ;  /* 0x000000db00db7308 */ /* 0x000fe40000000800 */
[C---:B------:R-:W-:Y:S01]  /*6a90*/  HMMA.16816.F32 R100, R32.reuse, R14, R100 ;  /* 0x0000000e2064723c */ /* 0x040fe20000001864 */
[----:B------:R-:W1:Y:S05]  /*6aa0*/  LDSM.16.MT88.4 R12, [R190+0xd000] ;  /* 0x00d00000be0c783b */ /* 0x000e6a0000004200 */
[C---:B----4-:R-:W-:Y:S01]  /*6ab0*/  HMMA.16816.F32 R104, R32.reuse, R8, R104 ;  /* 0x000000082068723c */ /* 0x050fe20000001868 */
[----:B------:R-:W4:Y:S05]  /*6ac0*/  MUFU.EX2 R220, R220 ;  /* 0x000000dc00dc7308 */ /* 0x000f2a0000000800 */
[----:B------:R-:W-:Y:S01]  /*6ad0*/  HMMA.16816.F32 R108, R32, R10, R108 ;  /* 0x0000000a206c723c */ /* 0x000fe2000000186c */
[----:B------:R-:W5:Y:S02]  /*6ae0*/  LDSM.16.MT88.4 R8, [R192+0xf000] ;  /* 0x00f00000c008783b */ /* 0x000f640000004200 */
[----:B------:R-:W-:Y:S03]  /*6af0*/  MUFU.EX2 R214, R214 ;  /* 0x000000d600d67308 */ /* 0x000fe60000000800 */
[C---:B------:R-:W-:Y:S05]  /*6b00*/  HMMA.16816.F32 R124, R116.reuse, R112, RZ ;  /* 0x00000070747c723c */ /* 0x040fea00000018ff */
[----:B------:R-:W4:Y:S01]  /*6b10*/  MUFU.EX2 R209, R209 ;  /* 0x000000d100d17308 */ /* 0x000f220000000800 */
[----:B------:R-:W-:Y:S06]  /*6b20*/  HMMA.16816.F32 R112, R116, R114, RZ ;  /* 0x000000727470723c */ /* 0x000fec00000018ff */
[C---:B---3--:R-:W-:Y:S06]  /*6b30*/  HMMA.16816.F32 R128, R144.reuse, R16, R128 ;  /* 0x000000109080723c */ /* 0x048fec0000001880 */
[----:B------:R-:W-:Y:S01]  /*6b40*/  HMMA.16816.F32 R36, R144, R18, R36 ;  /* 0x000000129024723c */ /* 0x000fe20000001824 */
[----:B------:R-:W-:Y:S05]  /*6b50*/  LDSM.16.MT88.4 R16, [R188+0xf000] ;  /* 0x00f00000bc10783b */ /* 0x000fea0000004200 */
[C---:B------:R-:W-:Y:S06]  /*6b60*/  HMMA.16816.F32 R124, R32.reuse, R4, R124 ;  /* 0x00000004207c723c */ /* 0x040fec000000187c */
[----:B------:R-:W-:Y:S01]  /*6b70*/  HMMA.16816.F32 R112, R32, R6, R112 ;  /* 0x000000062070723c */ /* 0x000fe20000001870 */
[----:B------:R-:W3:Y:S05]  /*6b80*/  LDSM.16.MT88.4 R4, [R190+0xf000] ;  /* 0x00f00000be04783b */ /* 0x000eea0000004200 */
[C---:B-1----:R-:W-:Y:S06]  /*6b90*/  HMMA.16816.F32 R40, R144.reuse, R12, R40 ;  /* 0x0000000c9028723c */ /* 0x042fec0000001828 */
[C---:B------:R-:W-:Y:S01]  /*6ba0*/  HMMA.16816.F32 R44, R144.reuse, R14, R44 ;  /* 0x0000000e902c723c */ /* 0x040fe2000000182c */
[----:B------:R-:W1:Y:S05]  /*6bb0*/  LDSM.16.MT88.4 R12, [R192+0x11000] ;  /* 0x01100000c00c783b */ /* 0x000e6a0000004200 */
[C---:B-----5:R-:W-:Y:S06]  /*6bc0*/  HMMA.16816.F32 R64, R144.reuse, R8, R64 ;  /* 0x000000089040723c */ /* 0x060fec0000001840 */
[----:B------:R-:W-:Y:S01]  /*6bd0*/  HMMA.16816.F32 R68, R144, R10, R68 ;  /* 0x0000000a9044723c */ /* 0x000fe20000001844 */
[----:B------:R-:W5:Y:S05]  /*6be0*/  LDSM.16.MT88.4 R8, [R190+0x11000] ;  /* 0x01100000be08783b */ /* 0x000f6a0000004200 */
[C---:B------:R-:W-:Y:S06]  /*6bf0*/  HMMA.16816.F32 R48, R116.reuse, R52, RZ ;  /* 0x000000347430723c */ /* 0x040fec00000018ff */
[C---:B------:R-:W-:Y:S06]  /*6c00*/  HMMA.16816.F32 R56, R116.reuse, R60, RZ ;  /* 0x0000003c7438723c */ /* 0x040fec00000018ff */
[C---:B------:R-:W-:Y:S06]  /*6c10*/  HMMA.16816.F32 R80, R116.reuse, R84, RZ ;  /* 0x000000547450723c */ /* 0x040fec00000018ff */
[C---:B------:R-:W-:Y:S06]  /*6c20*/  HMMA.16816.F32 R52, R116.reuse, R54, RZ ;  /* 0x000000367434723c */ /* 0x040fec00000018ff */
[C---:B------:R-:W-:Y:S06]  /*6c30*/  HMMA.16816.F32 R60, R116.reuse, R62, RZ ;  /* 0x0000003e743c723c */ /* 0x040fec00000018ff */
[C---:B------:R-:W-:Y:S06]  /*6c40*/  HMMA.16816.F32 R84, R116.reuse, R86, RZ ;  /* 0x000000567454723c */ /* 0x040fec00000018ff */
[----:B------:R-:W-:Y:S06]  /*6c50*/  HMMA.16816.F32 R120, R116, R136, RZ ;  /* 0x000000887478723c */ /* 0x000fec00000018ff */
[C---:B---3--:R-:W-:Y:S06]  /*6c60*/  HMMA.16816.F32 R72, R144.reuse, R4, R72 ;  /* 0x000000049048723c */ /* 0x048fec0000001848 */
[----:B------:R-:W-:Y:S01]  /*6c70*/  HMMA.16816.F32 R76, R144, R6, R76 ;  /* 0x00000006904c723c */ /* 0x000fe2000000184c */
[----:B------:R-:W3:Y:S05]  /*6c80*/  LDSM.16.MT88.4 R4, [R189+0x11000] ;  /* 0x01100000bd04783b */ /* 0x000eea0000004200 */
[----:B------:R-:W-:Y:S01]  /*6c90*/  HMMA.16816.F32 R116, R116, R138, RZ ;  /* 0x0000008a7474723c */ /* 0x000fe200000018ff */
[----:B------:R-:W4:Y:S05]  /*6ca0*/  LDSM.16.MT88.4 R136, [R188+0x10800] ;  /* 0x01080000bc88783b */ /* 0x000f2a0000004200 */
[C---:B------:R-:W-:Y:S06]  /*6cb0*/  HMMA.16816.F32 R48, R32.reuse, R28, R48 ;  /* 0x0000001c2030723c */ /* 0x040fec0000001830 */
[C---:B------:R-:W-:Y:S01]  /*6cc0*/  HMMA.16816.F32 R52, R32.reuse, R30, R52 ;  /* 0x0000001e2034723c */ /* 0x040fe20000001834 */
[----:B------:R-:W4:Y:S05]  /*6cd0*/  LDSM.16.MT88.4 R28, [R189+0xd000] ;  /* 0x00d00000bd1c783b */ /* 0x000f2a0000004200 */
[C---:B------:R-:W-:Y:S06]  /*6ce0*/  HMMA.16816.F32 R56, R32.reuse, R24, R56 ;  /* 0x000000182038723c */ /* 0x040fec0000001838 */
[C---:B------:R-:W-:Y:S01]  /*6cf0*/  HMMA.16816.F32 R60, R32.reuse, R26, R60 ;  /* 0x0000001a203c723c */ /* 0x040fe2000000183c */
[----:B------:R-:W4:Y:S05]  /*6d00*/  LDSM.16.MT88.4 R24, [R188+0xd000] ;  /* 0x00d00000bc18783b */ /* 0x000f2a0000004200 */
[C---:B------:R-:W-:Y:S06]  /*6d10*/  HMMA.16816.F32 R80, R32.reuse, R20, R80 ;  /* 0x000000142050723c */ /* 0x040fec0000001850 */
[----:B------:R-:W-:Y:S01]  /*6d20*/  HMMA.16816.F32 R84, R32, R22, R84 ;  /* 0x000000162054723c */ /* 0x000fe20000001854 */
[----:B------:R-:W4:Y:S05]  /*6d30*/  LDSM.16.MT88.4 R20, [R189+0xf000] ;  /* 0x00f00000bd14783b */ /* 0x000f2a0000004200 */
[C---:B------:R-:W-:Y:S06]  /*6d40*/  HMMA.16816.F32 R88, R144.reuse, R16, R88 ;  /* 0x000000109058723c */ /* 0x040fec0000001858 */
[C---:B------:R-:W-:Y:S01]  /*6d50*/  HMMA.16816.F32 R92, R144.reuse, R18, R92 ;  /* 0x00000012905c723c */ /* 0x040fe2000000185c */
[----:B------:R-:W4:Y:S05]  /*6d60*/  LDSM.16.MT88.4 R16, [R190+0xd800] ;  /* 0x00d80000be10783b */ /* 0x000f2a0000004200 */
[C---:B-1----:R-:W-:Y:S06]  /*6d70*/  HMMA.16816.F32 R96, R144.reuse, R12, R96 ;  /* 0x0000000c9060723c */ /* 0x042fec0000001860 */
[C---:B------:R-:W-:Y:S01]  /*6d80*/  HMMA.16816.F32 R100, R144.reuse, R14, R100 ;  /* 0x0000000e9064723c */ /* 0x040fe20000001864 */
[----:B------:R-:W1:Y:S05]  /*6d90*/  LDSM.16.MT88.4 R12, [R192+0xf800] ;  /* 0x00f80000c00c783b */ /* 0x000e6a0000004200 */
[C---:B-----5:R-:W-:Y:S06]  /*6da0*/  HMMA.16816.F32 R104, R144.reuse, R8, R104 ;  /* 0x000000089068723c */ /* 0x060fec0000001868 */
[C---:B------:R-:W-:Y:S01]  /*6db0*/  HMMA.16816.F32 R108, R144.reuse, R10, R108 ;  /* 0x0000000a906c723c */ /* 0x040fe2000000186c */
[----:B------:R-:W5:Y:S05]  /*6dc0*/  LDSM.16.MT88.4 R8, [R188+0xf800] ;  /* 0x00f80000bc08783b */ /* 0x000f6a0000004200 */
[C---:B---3--:R-:W-:Y:S06]  /*6dd0*/  HMMA.16816.F32 R124, R144.reuse, R4, R124 ;  /* 0x00000004907c723c */ /* 0x048fec000000187c */
[----:B------:R-:W-:Y:S01]  /*6de0*/  HMMA.16816.F32 R112, R144, R6, R112 ;  /* 0x000000069070723c */ /* 0x000fe20000001870 */
[----:B--2---:R-:W-:Y:S01]  /*6df0*/  F2FP.F16.F32.PACK_AB R4, R216, R213 ;  /* 0x000000d5d804723e */ /* 0x004fe200000000ff */
[----:B------:R-:W-:Y:S01]  /*6e00*/  FADD.FTZ R213, R213, R0 ;  /* 0x00000000d5d57221 */ /* 0x000fe20000010000 */
[----:B----4-:R-:W-:Y:S01]  /*6e10*/  F2FP.F16.F32.PACK_AB R5, R220, R219 ;  /* 0x000000dbdc05723e */ /* 0x010fe200000000ff */
[----:B------:R-:W-:Y:S01]  /*6e20*/  FADD.FTZ R219, R219, R208 ;  /* 0x000000d0dbdb7221 */ /* 0x000fe20000010000 */
[----:B------:R-:W-:Y:S01]  /*6e30*/  LEA R208, P2, R133, UR10, 0x1 ;  /* 0x0000000a85d07c11 */ /* 0x000fe2000f8408ff */
[----:B------:R-:W-:Y:S01]  /*6e40*/  HMMA.16816.F32 R120, R32, R136, R120 ;  /* 0x000000882078723c */ /* 0x000fe20000001878 */
[----:B------:R-:W-:Y:S01]  /*6e50*/  F2FP.F16.F32.PACK_AB R6, R218, R217 ;  /* 0x000000d9da06723e */ /* 0x000fe200000000ff */
[----:B------:R-:W-:Y:S01]  /*6e60*/  FADD.FTZ R219, R220, R219 ;  /* 0x000000dbdcdb7221 */ /* 0x000fe20000010000 */
[----:B------:R-:W-:Y:S01]  /*6e70*/  F2FP.F16.F32.PACK_AB R7, R209, R214 ;  /* 0x000000d6d107723e */ /* 0x000fe200000000ff */
[----:B------:R-:W-:-:S02]  /*6e80*/  FADD.FTZ R216, R216, R213 ;  /* 0x000000d5d8d87221 */ /* 0x000fc40000010000 */
[----:B------:R-:W-:Y:S01]  /*6e90*/  HMMA.16816.F32 R116, R32, R138, R116 ;  /* 0x0000008a2074723c */ /* 0x000fe20000001874 */
[----:B------:R-:W2:Y:S01]  /*6ea0*/  LDSM.16.MT88.4 R136, [R189+0xd800] ;  /* 0x00d80000bd88783b */ /* 0x000ea20000004200 */
[----:B------:R-:W-:Y:S01]  /*6eb0*/  FADD.FTZ R214, R214, R219 ;  /* 0x000000dbd6d67221 */ /* 0x000fe20000010000 */
[----:B------:R-:W-:Y:S02]  /*6ec0*/  FADD.FTZ R213, R217, R216 ;  /* 0x000000d8d9d57221 */ /* 0x000fe40000010000 */
[----:B------:R-:W3:Y:S01]  /*6ed0*/  LDSM.16.MT88.4 R32, [R188+0xd800] ;  /* 0x00d80000bc20783b */ /* 0x000ee20000004200 */
[----:B------:R-:W-:Y:S01]  /*6ee0*/  HMMA.16816.F32 R48, R144, R28, R48 ;  /* 0x0000001c9030723c */ /* 0x000fe20000001830 */
[----:B------:R-:W-:Y:S01]  /*6ef0*/  FADD.FTZ R211, R209, R214 ;  /* 0x000000d6d1d37221 */ /* 0x000fe20000010000 */
[----:B------:R-:W-:Y:S01]  /*6f00*/  FADD.FTZ R213, R218, R213 ;  /* 0x000000d5dad57221 */ /* 0x000fe20000010000 */
[----:B------:R-:W-:-:S03]  /*6f10*/  LEA.HI.X R209, R133, UR11, R134, 0x1, P2 ;  /* 0x0000000b85d17c11 */ /* 0x000fc600090f0c86 */
        /* <DEDUP_REMOVED lines=15> */
[----:B------:R-:W-:Y:S01]  /*7010*/  HMMA.16816.F32 R92, R4, R10, R92 ;  /* 0x0000000a045c723c */ /* 0x000fe2000000185c */
[----:B------:R-:W5:Y:S05]  /*7020*/  LDSM.16.MT88.4 R8, [R188+0x11800] ;  /* 0x01180000bc08783b */ /* 0x000f6a0000004200 */
[C---:B------:R-:W-:Y:S06]  /*7030*/  HMMA.16816.F32 R120, R144.reuse, R148, R120 ;  /* 0x000000949078723c */ /* 0x040fec0000001878 */
[----:B------:R-:W-:Y:S06]  /*7040*/  HMMA.16816.F32 R116, R144, R150, R116 ;  /* 0x000000969074723c */ /* 0x000fec0000001874 */
[C---:B------:R-:W-:Y:S06]  /*7050*/  HMMA.16816.F32 R128, R4.reuse, R140, R128 ;  /* 0x0000008c0480723c */ /* 0x040fec0000001880 */
[C---:B------:R-:W-:Y:S06]  /*7060*/  HMMA.16816.F32 R36, R4.reuse, R142, R36 ;  /* 0x0000008e0424723c */ /* 0x040fec0000001824 */
[C---:B--2---:R-:W-:Y:S06]  /*7070*/  HMMA.16816.F32 R48, R4.reuse, R136, R48 ;  /* 0x000000880430723c */ /* 0x044fec0000001830 */
[C---:B------:R-:W-:Y:S06]  /*7080*/  HMMA.16816.F32 R52, R4.reuse, R138, R52 ;  /* 0x0000008a0434723c */ /* 0x040fec0000001834 */
[C---:B---3--:R-:W-:Y:S06]  /*7090*/  HMMA.16816.F32 R56, R4.reuse, R32, R56 ;  /* 0x000000200438723c */ /* 0x048fec0000001838 */
[C---:B------:R-:W-:Y:S06]  /*70a0*/  HMMA.16816.F32 R60, R4.reuse, R34, R60 ;  /* 0x00000022043c723c */ /* 0x040fec000000183c */
[C---:B----4-:R-:W-:Y:S06]  /*70b0*/  HMMA.16816.F32 R72, R4.reuse, R28, R72 ;  /* 0x0000001c0448723c */ /* 0x050fec0000001848 */
[C---:B------:R-:W-:Y:S06]  /*70c0*/  HMMA.16816.F32 R76, R4.reuse, R30, R76 ;  /* 0x0000001e044c723c */ /* 0x040fec000000184c */
[C---:B------:R-:W-:Y:S06]  /*70d0*/  HMMA.16816.F32 R80, R4.reuse, R24, R80 ;  /* 0x000000180450723c */ /* 0x040fec0000001850 */
[C---:B------:R-:W-:Y:S06]  /*70e0*/  HMMA.16816.F32 R84, R4.reuse, R26, R84 ;  /* 0x0000001a0454723c */ /* 0x040fec0000001854 */
[C---:B------:R-:W-:Y:S06]  /*70f0*/  HMMA.16816.F32 R96, R4.reuse, R20, R96 ;  /* 0x000000140460723c */ /* 0x040fec0000001860 */
[C---:B------:R-:W-:Y:S06]  /*7100*/  HMMA.16816.F32 R100, R4.reuse, R22, R100 ;  /* 0x000000160464723c */ /* 0x040fec0000001864 */
[C---:B------:R-:W-:Y:S06]  /*7110*/  HMMA.16816.F32 R104, R4.reuse, R16, R104 ;  /* 0x000000100468723c */ /* 0x040fec0000001868 */
[C---:B------:R-:W-:Y:S06]  /*7120*/  HMMA.16816.F32 R108, R4.reuse, R18, R108 ;  /* 0x00000012046c723c */ /* 0x040fec000000186c */
[C---:B-1----:R-:W-:Y:S06]  /*7130*/  HMMA.16816.F32 R124, R4.reuse, R12, R124 ;  /* 0x0000000c047c723c */ /* 0x042fec000000187c */
[C---:B------:R-:W-:Y:S06]  /*7140*/  HMMA.16816.F32 R112, R4.reuse, R14, R112 ;  /* 0x0000000e0470723c */ /* 0x040fec0000001870 */
[C---:B-----5:R-:W-:Y:S06]  /*7150*/  HMMA.16816.F32 R120, R4.reuse, R8, R120 ;  /* 0x000000080478723c */ /* 0x060fec0000001878 */
[----:B------:R-:W-:Y:S01]  /*7160*/  HMMA.16816.F32 R116, R4, R10, R116 ;  /* 0x0000000a0474723c */ /* 0x000fe20000001874 */
[----:B------:R-:W-:-:S08]  /*7170*/  NOP ;  /* 0x0000000000007918 */ /* 0x000fd00000000000 */
[----:B------:R-:W-:-:S15]  /*7180*/  @!P1 BRA `(.L_x_742) ;  /* 0x0000004000689947 */ /* 0x000fde0003800000 */
[----:B------:R-:W-:-:S04]  /*7190*/  DEPBAR.LE SB0, 0x0 ;  /* 0x000080000000791a */ /* 0x000fc80000000000 */
[----:B------:R-:W-:Y:S01]  /*71a0*/  UIADD3 UR16, UR18, -0x2, URZ ;  /* 0xfffffffe12107890 */ /* 0x000fe2000fffe03f */
[----:B------:R-:W-:Y:S06]  /*71b0*/  BAR.SYNC.DEFER_BLOCKING 0x0 ;  /* 0x0000000000007b1d */ /* 0x000fec0000010000 */
[----:B------:R-:W-:Y:S05]  /*71c0*/  @!P0 BRA `(.L_x_743) ;  /* 0x0000000400248947 */ /* 0x000fea0003800000 */
[----:B------:R-:W-:Y:S01]  /*71d0*/  ULDC UR5, c[0x0][0x380] ;  /* 0x0000e00000057ab9 */ /* 0x000fe20000000800 */
[----:B------:R-:W-:Y:S01]  /*71e0*/  USHF.L.U32 UR24, UR16, 0x6, URZ ;  /* 0x0000000610187899 */ /* 0x000fe2000800063f */
[----:B------:R-:W-:Y:S01]  /*71f0*/  IMAD.U32 R0, RZ, RZ, UR5 ;  /* 0x00000005ff007e24 */ /* 0x000fe2000f8e00ff */
[----:B------:R-:W-:Y:S02]  /*7200*/  UMOV UR32, URZ ;  /* 0x0000003f00207c82 */ /* 0x000fe40008000000 */
[----:B------:R-:W-:Y:S02]  /*7210*/  UIADD3 UR30, UR24, 0x40, URZ ;  /* 0x00000040181e7890 */ /* 0x000fe4000fffe03f */
[----:B------:R-:W-:-:S04]  /*7220*/  IABS R0, R0 ;  /* 0x0000000000007213 */ /* 0x000fc80000000000 */
[----:B------:R-:W-:Y:S02]  /*7230*/  R2UR UR4, R0 ;  /* 0x00000000000472ca */ /* 0x000fe400000e0000 */
[----:B------:R-:W-:Y:S01]  /*7240*/  MOV R4, UR30 ;  /* 0x0000001e00047c02 */ /* 0x000fe20008000f00 */
[----:B------:R-:W-:-:S03]  /*7250*/  ULOP3.LUT UR30, UR30, UR5, URZ, 0x3c, !UPT ;  /* 0x000000051e1e7292 */ /* 0x000fc6000f8e3c3f */
[----:B------:R-:W-:-:S04]  /*7260*/  IABS R4, R4 ;  /* 0x0000000400047213 */ /* 0x000fc80000000000 */
[----:B------:R-:W-:-:S03]  /*7270*/  R2UR UR28, R4 ;  /* 0x00000000041c72ca */ /* 0x000fc600000e0000 */
[----:B------:R-:W1:Y:S08]  /*7280*/  I2F.RP R6, UR4 ;  /* 0x0000000400067d06 */ /* 0x000e700008209400 */
[----:B-1----:R-:W1:Y:S02]  /*7290*/  MUFU.RCP R5, R6 ;  /* 0x0000000600057308 */ /* 0x002e640000001000 */
[----:B-1----:R-:W-:-:S06]  /*72a0*/  VIADD R5, R5, 0xffffffe ;  /* 0x0ffffffe05057836 */ /* 0x002fcc0000000000 */
[----:B------:R-:W1:Y:S02]  /*72b0*/  F2I.FTZ.U32.TRUNC.NTZ R0, R5 ;  /* 0x0000000500007305 */ /* 0x000e64000021f000 */
[----:B-1----:R-:W-:Y:S01]  /*72c0*/  R2UR UR33, R0 ;  /* 0x00000000002172ca */ /* 0x002fe200000e0000 */
[----:B------:R-:W-:Y:S01]  /*72d0*/  IMAD.U32 R0, RZ, RZ, UR24 ;  /* 0x00000018ff007e24 */ /* 0x000fe2000f8e00ff */
[----:B------:R-:W-:-:S04]  /*72e0*/  ULOP3.LUT UR24, UR24, UR5, URZ, 0x3c, !UPT ;  /* 0x0000000518187292 */ /* 0x000fc8000f8e3c3f */
[----:B------:R-:W-:Y:S01]  /*72f0*/  IABS R0, R0 ;  /* 0x0000000000007213 */ /* 0x000fe20000000000 */
[----:B------:R-:W-:-:S03]  /*7300*/  UISETP.GE.AND UP0, UPT, UR24, URZ, UPT ;  /* 0x0000003f1800728c */ /* 0x000fc6000bf06270 */
        /* <DEDUP_REMOVED lines=18> */
[----:B------:R-:W-:Y:S02]  /*7430*/  @!UP1 UIADD3 UR29, UR29, 0x1, URZ ;  /* 0x000000011d1d9890 */ /* 0x000fe4000fffe03f */
[----:B------:R-:W-:-:S02]  /*7440*/  UISETP.GE.AND UP1, UPT, UR30, URZ, UPT ;  /* 0x0000003f1e00728c */ /* 0x000fc4000bf26270 */
[----:B------:R-:W-:Y:S02]  /*7450*/  @!UP2 UIADD3 UR31, UR31, 0x1, URZ ;  /* 0x000000011f1fa890 */ /* 0x000fe4000fffe03f */
[----:B------:R-:W-:Y:S02]  /*7460*/  UISETP.NE.AND UP2, UPT, UR5, URZ, UPT ;  /* 0x0000003f0500728c */ /* 0x000fe4000bf45270 */
[----:B------:R-:W-:Y:S02]  /*7470*/  @UP4 UIADD3 UR31, UR31, 0x1, URZ ;  /* 0x000000011f1f4890 */ /* 0x000fe4000fffe03f */
[----:B------:R-:W-:Y:S02]  /*7480*/  @UP3 UIADD3 UR29, UR29, 0x1, URZ ;  /* 0x000000011d1d3890 */ /* 0x000fe4000fffe03f */
[----:B------:R-:W-:Y:S02]  /*7490*/  ULOP3.LUT UR4, URZ, UR5, URZ, 0x33, !UPT ;  /* 0x000000053f047292 */ /* 0x000fe4000f8e333f */
[----:B------:R-:W-:-:S02]  /*74a0*/  @!UP1 UIADD3 UR31, -UR31, URZ, URZ ;  /* 0x0000003f1f1f9290 */ /* 0x000fc4000fffe13f */
[----:B------:R-:W-:Y:S02]  /*74b0*/  @!UP0 UIADD3 UR29, -UR29, URZ, URZ ;  /* 0x0000003f1d1d8290 */ /* 0x000fe4000fffe13f */
[----:B------:R-:W-:Y:S02]  /*74c0*/  USEL UR31, UR4, UR31, !UP2 ;  /* 0x0000001f041f7287 */ /* 0x000fe4000d000000 */
[----:B------:R-:W-:Y:S02]  /*74d0*/  USEL UR4, UR4, UR29, !UP2 ;  /* 0x0000001d04047287 */ /* 0x000fe4000d000000 */
[----:B------:R-:W-:Y:S02]  /*74e0*/  UIMAD.WIDE UR24, UR31, 0x4, UR20 ;  /* 0x000000041f1878a5 */ /* 0x000fe4000f8e0214 */
[----:B------:R-:W-:-:S04]  /*74f0*/  UIMAD.WIDE UR26, UR4, 0x4, UR20 ;  /* 0x00000004041a78a5 */ /* 0x000fc8000f8e0214 */
[----:B------:R-:W-:Y:S01]  /*7500*/  MOV R10, UR24 ;  /* 0x00000018000a7c02 */ /* 0x000fe20008000f00 */
[----:B------:R-:W-:Y:S01]  /*7510*/  IMAD.U32 R11, RZ, RZ, UR25 ;  /* 0x00000019ff0b7e24 */ /* 0x000fe2000f8e00ff */
[----:B------:R-:W-:Y:S01]  /*7520*/  MOV R8, UR26 ;  /* 0x0000001a00087c02 */ /* 0x000fe20008000f00 */
[----:B------:R-:W-:-:S03]  /*7530*/  IMAD.U32 R9, RZ, RZ, UR27 ;  /* 0x0000001bff097e24 */ /* 0x000fc6000f8e00ff */
[----:B------:R-:W2:Y:S04]  /*7540*/  LDG.E R5, desc[UR22][R10.64] ;  /* 0x000000160a057981 */ /* 0x000ea8000c1e1900 */
[----:B------:R-:W2:Y:S01]  /*7550*/  LDG.E R4, desc[UR22][R8.64] ;  /* 0x0000001608047981 */ /* 0x000ea2000c1e1900 */
[----:B------:R-:W-:-:S04]  /*7560*/  UIADD3 UR4, UR31, -UR4, URZ ;  /* 0x800000041f047290 */ /* 0x000fc8000fffe03f */
[----:B------:R-:W-:-:S04]  /*7570*/  UIMAD UR5, UR4, UR5, -0x40 ;  /* 0xffffffc0040574a4 */ /* 0x000fc8000f8e0205 */
[----:B------:R-:W-:Y:S02]  /*7580*/  USHF.R.S32.HI UR4, URZ, 0x1f, UR5 ;  /* 0x0000001f3f047899 */ /* 0x000fe40008011405 */
[----:B------:R-:W-:-:S04]  /*7590*/  IMAD.WIDE.U32 R6, R206, UR5, RZ ;  /* 0x00000005ce067c25 */ /* 0x000fc8000f8e00ff */
[----:B------:R-:W-:-:S04]  /*75a0*/  IMAD R0, R206, UR4, RZ ;  /* 0x00000004ce007c24 */ /* 0x000fc8000f8e02ff */
[----:B------:R-:W-:Y:S01]  /*75b0*/  IMAD R0, R207, UR5, R0 ;  /* 0x00000005cf007c24 */ /* 0x000fe2000f8e0200 */
[----:B------:R-:W-:-:S03]  /*75c0*/  ULDC.64 UR4, c[0x0][0x238] ;  /* 0x00008e0000047ab9 */ /* 0x000fc60000000a00 */
[----:B------:R-:W-:Y:S01]  /*75d0*/  IMAD.IADD R7, R7, 0x1, R0 ;  /* 0x0000000107077824 */ /* 0x000fe200078e0200 */
[----:B--2---:R-:W-:-:S04]  /*75e0*/  IADD3 R4, -R5, R4, RZ ;  /* 0x0000000405047210 */ /* 0x004fc80007ffe1ff */
[----:B------:R-:W-:Y:S01]  /*75f0*/  SHF.R.S32.HI R5, RZ, 0x1f, R4 ;  /* 0x0000001fff057819 */ /* 0x000fe20000011404 */
[----:B------:R-:W-:-:S04]  /*7600*/  IMAD.WIDE.U32 R6, R4, UR4, R6 ;  /* 0x0000000404067c25 */ /* 0x000fc8000f8e0006 */
[----:B------:R-:W-:-:S04]  /*7610*/  IMAD R5, R5, UR4, RZ ;  /* 0x0000000405057c24 */ /* 0x000fc8000f8e02ff */
[----:B------:R-:W-:-:S05]  /*7620*/  IMAD R5, R4, UR5, R5 ;  /* 0x0000000504057c24 */ /* 0x000fca000f8e0205 */
[----:B------:R-:W-:Y:S01]  /*7630*/  IADD3 R4, R7, R5, RZ ;  /* 0x0000000507047210 */ /* 0x000fe20007ffe0ff */
[----:B------:R-:W-:Y:S01]  /*7640*/  IMAD.MOV.U32 R5, RZ, RZ, R6 ;  /* 0x000000ffff057224 */ /* 0x000fe200078e0006 */
[----:B------:R-:W-:Y:S06]  /*7650*/  BRA `(.L_x_744) ;  /* 0x0000000000087947 */ /* 0x000fec0003800000 */
.L_x_743:
[----:B------:R-:W-:-:S04]  /*7660*/  LEA R5, -R206, RZ, 0x6 ;  /* 0x000000ffce057211 */ /* 0x000fc800078e31ff */
[----:B------:R-:W-:-:S07]  /*7670*/  SHF.R.S32.HI R4, RZ, 0x1f, R5 ;  /* 0x0000001fff047819 */ /* 0x000fce0000011405 */
.L_x_744:
[----:B------:R-:W-:Y:S01]  /*7680*/  ULDC UR4, c[0x0][0x2d0] ;  /* 0x0000b40000047ab9 */ /* 0x000fe20000000800 */
[----:B------:R-:W-:Y:S01]  /*7690*/  UISETP.GE.AND UP0, UPT, UR18, 0x3, UPT ;  /* 0x000000031200788c */ /* 0x000fe2000bf06270 */
[----:B------:R-:W-:Y:S02]  /*76a0*/  ISETP.GE.AND P5, PT, R200, UR4, PT ;  /* 0x00000004c8007c0c */ /* 0x000fe4000bfa6270 */
[----:B------:R-:W-:Y:S02]  /*76b0*/  ISETP.GE.AND P4, PT, R199, UR4, PT ;  /* 0x00000004c7007c0c */ /* 0x000fe4000bf86270 */
[----:B------:R-:W-:-:S09]  /*76c0*/  ISETP.GE.AND P6, PT, R204, UR4, PT ;  /* 0x00000004cc007c0c */ /* 0x000fd2000bfc6270 */
[----:B------:R-:W-:-:S04]  /*76d0*/  @!P5 IADD3 R7, P1, R5, R154, RZ ;  /* 0x0000009a0507d210 */ /* 0x000fc80007f3e0ff */
[----:B------:R-:W-:Y:S01]  /*76e0*/  @!P5 LEA R18, P2, R7, UR6, 0x1 ;  /* 0x000000060712dc11 */ /* 0x000fe2000f8408ff */
[----:B------:R-:W-:Y:S01]  /*76f0*/  @!P5 IMAD.X R0, R4, 0x1, R152, P1 ;  /* 0x000000010400d824 */ /* 0x000fe200008e0698 */
[----:B------:R-:W-:Y:S01]  /*7700*/  LEA R220, P1, R5, R210, 0x1 ;  /* 0x000000d205dc7211 */ /* 0x000fe200078208ff */
[----:B------:R-:W-:Y:S03]  /*7710*/  @P6 STS.128 [R203+0xc000], RZ ;  /* 0x00c000ffcb006388 */ /* 0x000fe60000000c00 */
[----:B------:R-:W-:Y:S02]  /*7720*/  @!P5 LEA.HI.X R19, R7, UR7, R0, 0x1, P2 ;  /* 0x000000070713dc11 */ /* 0x000fe400090f0c00 */
[----:B------:R-:W-:Y:S02]  /*7730*/  IADD3 R9, P2, R202, R5, RZ ;  /* 0x00000005ca097210 */ /* 0x000fe40007f5e0ff */
[----:B------:R-:W-:-:S02]  /*7740*/  LEA.HI.X R221, R5, R215, R4, 0x1, P1 ;  /* 0x000000d705dd7211 */ /* 0x000fc400008f0c04 */
[-C--:B------:R-:W-:Y:S01]  /*7750*/  @!P4 IADD3 R5, P1, R5, R154.reuse, RZ ;  /* 0x0000009a0505c210 */ /* 0x080fe20007f3e0ff */
[----:B------:R-:W-:Y:S01]  /*7760*/  IMAD.X R0, R201, 0x1, R4, P2 ;  /* 0x00000001c9007824 */ /* 0x000fe200010e0604 */
[C---:B------:R-:W-:Y:S01]  /*7770*/  @!P5 IADD3 R7, P2, R9.reuse, R154, RZ ;  /* 0x0000009a0907d210 */ /* 0x040fe20007f5e0ff */
[----:B------:R-:W-:Y:S01]  /*7780*/  @!PT LDS RZ, [RZ] ;  /* 0x00000000fffff984 */ /* 0x000fe20000000800 */
[----:B------:R-:W-:Y:S01]  /*7790*/  @!PT LDS RZ, [RZ] ;  /* 0x00000000fffff984 */ /* 0x000fe20000000800 */
[----:B------:R-:W-:Y:S01]  /*77a0*/  @!PT LDS RZ, [RZ] ;  /* 0x00000000fffff984 */ /* 0x000fe20000000800 */
[----:B------:R-:W-:Y:S01]  /*77b0*/  @!P6 LDGSTS.E.BYPASS.LTC128B.128 [R203+0xc000], desc[UR22][R220.64] ;  /* 0x0c000000dccbefae */ /* 0x000fe2000b901d56 */
[----:B------:R-:W-:Y:S01]  /*77c0*/  @!P6 LEA R16, P3, R9, R210, 0x1 ;  /* 0x000000d20910e211 */ /* 0x000fe200078608ff */
[--C-:B------:R-:W-:Y:S01]  /*77d0*/  @!P4 IMAD.X R4, R4, 0x1, R152.reuse, P1 ;  /* 0x000000010404c824 */ /* 0x100fe200008e0698 */
[----:B------:R-:W-:Y:S01]  /*77e0*/  @!P4 LEA R12, P1, R5, UR6, 0x1 ;  /* 0x00000006050ccc11 */ /* 0x000fe2000f8208ff */
[----:B------:R-:W-:Y:S01]  /*77f0*/  @!P5 IMAD.X R6, R0, 0x1, R152, P2 ;  /* 0x000000010006d824 */ /* 0x000fe200010e0698 */
[----:B------:R-:W-:Y:S01]  /*7800*/  @!P5 LEA R14, P2, R7, UR6, 0x1 ;  /* 0x00000006070edc11 */ /* 0x000fe2000f8408ff */
[----:B------:R-:W-:Y:S01]  /*7810*/  @P5 STS.128 [R203+0xe000], RZ ;  /* 0x00e000ffcb005388 */ /* 0x000fe20000000c00 */
[----:B------:R-:W-:-:S02]  /*7820*/  @!P4 LEA.HI.X R13, R5, UR7, R4, 0x1, P1 ;  /* 0x00000007050dcc11 */ /* 0x000fc400088f0c04 */
[----:B------:R-:W-:Y:S01]  /*7830*/  @!P5 LEA.HI.X R15, R7, UR7, R6, 0x1, P2 ;  /* 0x00000007070fdc11 */ /* 0x000fe200090f0c06 */
[----:B------:R-:W-:Y:S01]  /*7840*/  @!PT LDS RZ, [RZ] ;  /* 0x00000000fffff984 */ /* 0x000fe20000000800 */
[----:B------:R-:W-:Y:S01]  /*7850*/  @!PT LDS RZ, [RZ] ;  /* 0x00000000fffff984 */ /* 0x000fe20000000800 */
[----:B------:R-:W-:Y:S01]  /*7860*/  @!PT LDS RZ, [RZ] ;  /* 0x00000000fffff984 */ /* 0x000fe20000000800 */
[----:B------:R-:W-:Y:S01]  /*7870*/  @!P5 LDGSTS.E.BYPASS.LTC128B.128 [R203+0xe000], desc[UR22][R18.64+0x80] ;  /* 0x0e00008012cbdfae */ /* 0x000fe2000b901d56 */
[----:B------:R-:W-:Y:S02]  /*7880*/  IADD3 R7, P2, R202, R9, RZ ;  /* 0x00000009ca077210 */ /* 0x000fe40007f5e0ff */
[CC--:B------:R-:W-:Y:S01]  /*7890*/  @!P4 IADD3 R5, P1, R9.reuse, R154.reuse, RZ ;  /* 0x0000009a0905c210 */ /* 0x0c0fe20007f3e0ff */
[----:B------:R-:W-:Y:S01]  /*78a0*/  @P4 STS.128 [R203+0x10000], RZ ;  /* 0x010000ffcb004388 */ /* 0x000fe20000000c00 */
[--C-:B------:R-:W-:Y:S01]  /*78b0*/  @!P6 LEA.HI.X R17, R9, R215, R0.reuse, 0x1, P3 ;  /* 0x000000d70911e211 */ /* 0x100fe200018f0c00 */
[----:B------:R-:W-:Y:S01]  /*78c0*/  IMAD.X R4, R201, 0x1, R0, P2 ;  /* 0x00000001c9047824 */ /* 0x000fe200010e0600 */
[----:B------:R-:W-:Y:S01]  /*78d0*/  @!P5 IADD3 R6, P2, R7, R154, RZ ;  /* 0x0000009a0706d210 */ /* 0x000fe20007f5e0ff */
[----:B------:R-:W-:Y:S01]  /*78e0*/  @!P4 IMAD.X R0, R0, 0x1, R152, P1 ;  /* 0x000000010000c824 */ /* 0x000fe200008e0698 */
[----:B------:R-:W-:Y:S01]  /*78f0*/  @!P4 LEA R10, P1, R5, UR6, 0x1 ;  /* 0x00000006050acc11 */ /* 0x000fe2000f8208ff */
[----:B------:R-:W-:Y:S01]  /*7900*/  @!PT LDS RZ, [RZ] ;  /* 0x00000000fffff984 */ /* 0x000fe20000000800 */
[----:B------:R-:W-:Y:S01]  /*7910*/  @!PT LDS RZ, [RZ] ;  /* 0x00000000fffff984 */ /* 0x000fe20000000800 */
[----:B------:R-:W-:Y:S01]  /*7920*/  @!PT LDS RZ, [RZ] ;  /* 0x00000000fffff984 */ /* 0x000fe20000000800 */
[----:B------:R-:W-:Y:S01]  /*7930*/  @!P4 LDGSTS.E.BYPASS.LTC128B.128 [R203+0x10000], desc[UR22][R12.64+0x100] ;  /* 0x100001000ccbcfae */ /* 0x000fe2000b901d56 */
[----:B------:R-:W-:-:S02]  /*7940*/  @!P6 LEA R24, P3, R7, R210, 0x1 ;  /* 0x000000d20718e211 */ /* 0x000fc400078608ff */
[----:B------:R-:W-:Y:S01]  /*7950*/  @!P4 LEA.HI.X R11, R5, UR7, R0, 0x1, P1 ;  /* 0x00000007050bcc11 */ /* 0x000fe200088f0c00 */
[--C-:B------:R-:W-:Y:S01]  /*7960*/  @!P5 IMAD.X R5, R4, 0x1, R152.reuse, P2 ;  /* 0x000000010405d824 */ /* 0x100fe200010e0698 */
[C---:B------:R-:W-:Y:S01]  /*7970*/  @!P5 LEA R20, P2, R6.reuse, UR6, 0x1 ;  /* 0x000000060614dc11 */ /* 0x040fe2000f8408ff */
[----:B------:R-:W-:Y:S01]  /*7980*/  @P6 STS.128 [R203+0xc800], RZ ;  /* 0x00c800ffcb006388 */ /* 0x000fe20000000c00 */
[CC--:B------:R-:W-:Y:S02]  /*7990*/  @!P4 IADD3 R0, P1, R7.reuse, R154.reuse, RZ ;  /* 0x0000009a0700c210 */ /* 0x0c0fe40007f3e0ff */
[----:B------:R-:W-:Y:S01]  /*79a0*/  @!P5 LEA.HI.X R21, R6, UR7, R5, 0x1, P2 ;  /* 0x000000070615dc11 */ /* 0x000fe200090f0c05 */
[----:B------:R-:W-:Y:S01]  /*79b0*/  @!PT LDS RZ, [RZ] ;  /* 0x00000000fffff984 */ /* 0x000fe20000000800 */
[----:B------:R-:W-:Y:S01]  /*79c0*/  @!PT LDS RZ, [RZ] ;  /* 0x00000000fffff984 */ /* 0x000fe20000000800 */
[----:B------:R-:W-:Y:S01]  /*79d0*/  @!PT LDS RZ, [RZ] ;  /* 0x00000000fffff984 */ /* 0x000fe20000000800 */
[----:B------:R-:W-:Y:S01]  /*79e0*/  @!P6 LDGSTS.E.BYPASS.LTC128B.128 [R203+0xc800], desc[UR22][R16.64] ;  /* 0x0c80000010cbefae */ /* 0x000fe2000b901d56 */
[----:B------:R-:W-:Y:S01]  /*79f0*/  IADD3 R9, P2, R202, R7, RZ ;  /* 0x00000007ca097210 */ /* 0x000fe20007f5e0ff */
[----:B------:R-:W-:Y:S01]  /*7a00*/  @!P4 IMAD.X R5, R4, 0x1, R152, P1 ;  /* 0x000000010405c824 */ /* 0x000fe200008e0698 */
[C---:B------:R-:W-:Y:S01]  /*7a10*/  @!P4 LEA R22, P1, R0.reuse, UR6, 0x1 ;  /* 0x000000060016cc11 */ /* 0x040fe2000f8208ff */
[----:B------:R-:W-:Y:S01]  /*7a20*/  @P5 STS.128 [R203+0xe800], RZ ;  /* 0x00e800ffcb005388 */ /* 0x000fe20000000c00 */
[--C-:B------:R-:W-:Y:S01]  /*7a30*/  @!P6 LEA.HI.X R25, R7, R215, R4.reuse, 0x1, P3 ;  /* 0x000000d70719e211 */ /* 0x100fe200018f0c04 */
[----:B------:R-:W-:Y:S01]  /*7a40*/  IMAD.X R4, R201, 0x1, R4, P2 ;  /* 0x00000001c9047824 */ /* 0x000fe200010e0604 */
[----:B------:R-:W-:Y:S01]  /*7a50*/  @!P4 LEA.HI.X R23, R0, UR7, R5, 0x1, P1 ;  /* 0x000000070017cc11 */ /* 0x000fe200088f0c05 */
[----:B------:R-:W-:Y:S01]  /*7a60*/  @!PT LDS RZ, [RZ] ;  /* 0x00000000fffff984 */ /* 0x000fe20000000800 */
[----:B------:R-:W-:Y:S01]  /*7a70*/  @!PT LDS RZ, [RZ] ;  /* 0x00000000fffff984 */ /* 0x000fe20000000800 */
[----:B------:R-:W-:Y:S01]  /*7a80*/  @!PT LDS RZ, [RZ] ;  /* 0x00000000fffff984 */ /* 0x000fe20000000800 */
[----:B------:R1:W-:Y:S01]  /*7a90*/  @!P5 LDGSTS.E.BYPASS.LTC128B.128 [R203+0xe800], desc[UR22][R14.64+0x80] ;  /* 0x0e8000800ecbdfae */ /* 0x0003e2000b901d56 */
[----:B------:R-:W-:-:S02]  /*7aa0*/  @!P5 IADD3 R0, P2, R9, R154, RZ ;  /* 0x0000009a0900d210 */ /* 0x000fc40007f5e0ff */
[C---:B------:R-:W-:Y:S01]  /*7ab0*/  @!P4 IADD3 R154, P1, R9.reuse, R154, RZ ;  /* 0x0000009a099ac210 */ /* 0x040fe20007f3e0ff */
[----:B------:R-:W-:Y:S01]  /*7ac0*/  @P4 STS.128 [R203+0x10800], RZ ;  /* 0x010800ffcb004388 */ /* 0x000fe20000000c00 */
[C---:B------:R-:W-:Y:S01]  /*7ad0*/  @!P6 LEA R8, P3, R9.reuse, R210, 0x1 ;  /* 0x000000d20908e211 */ /* 0x040fe200078608ff */
[----:B------:R-:W-:Y:S01]  /*7ae0*/  @!P5 IMAD.X R5, R4, 0x1, R152, P2 ;  /* 0x000000010405d824 */ /* 0x000fe200010e0698 */
[----:B------:R-:W-:Y:S01]  /*7af0*/  @!P5 LEA R136, P2, R0, UR6, 0x1 ;  /* 0x000000060088dc11 */ /* 0x000fe2000f8408ff */
[----:B------:R-:W-:Y:S01]  /*7b00*/  @!PT LDS RZ, [RZ] ;  /* 0x00000000fffff984 */ /* 0x000fe20000000800 */
[----:B------:R-:W-:Y:S01]  /*7b10*/  @!PT LDS RZ, [RZ] ;  /* 0x00000000fffff984 */ /* 0x000fe20000000800 */
[----:B------:R-:W-:Y:S01]  /*7b20*/  @!PT LDS RZ, [RZ] ;  /* 0x00000000fffff984 */ /* 0x000fe20000000800 */
[----:B------:R-:W-:Y:S01]  /*7b30*/  @!P4 LDGSTS.E.BYPASS.LTC128B.128 [R203+0x10800], desc[UR22][R10.64+0x100] ;  /* 0x108001000acbcfae */ /* 0x000fe2000b901d56 */
[----:B------:R-:W-:Y:S01]  /*7b40*/  @!P6 LEA.HI.X R9, R9, R215, R4, 0x1, P3 ;  /* 0x000000d70909e211 */ /* 0x000fe200018f0c04 */
[----:B------:R-:W-:Y:S01]  /*7b50*/  @!P4 IMAD.X R7, R4, 0x1, R152, P1 ;  /* 0x000000010407c824 */ /* 0x000fe200008e0698 */
[----:B------:R-:W-:Y:S01]  /*7b60*/  @!P4 LEA R4, P1, R154, UR6, 0x1 ;  /* 0x000000069a04cc11 */ /* 0x000fe2000f8208ff */
[----:B------:R-:W-:Y:S01]  /*7b70*/  @P6 STS.128 [R203+0xd000], RZ ;  /* 0x00d000ffcb006388 */ /* 0x000fe20000000c00 */
[----:B------:R-:W-:Y:S01]  /*7b80*/  @!P5 LEA.HI.X R137, R0, UR7, R5, 0x1, P2 ;  /* 0x000000070089dc11 */ /* 0x000fe200090f0c05 */
[----:B------:R-:W-:Y:S01]  /*7b90*/  IMAD.MOV.U32 R210, RZ, RZ, R220 ;  /* 0x000000ffffd27224 */ /* 0x000fe200078e00dc */
[----:B------:R-:W-:Y:S01]  /*7ba0*/  @!P4 LEA.HI.X R5, R154, UR7, R7, 0x1, P1 ;  /* 0x000000079a05cc11 */ /* 0x000fe200088f0c07 */
[----:B------:R-:W-:Y:S01]  /*7bb0*/  @!PT LDS RZ, [RZ] ;  /* 0x00000000fffff984 */ /* 0x000fe20000000800 */
[----:B------:R-:W-:Y:S01]  /*7bc0*/  @!PT LDS RZ, [RZ] ;  /* 0x00000000fffff984 */ /* 0x000fe20000000800 */
[----:B------:R-:W-:Y:S01]  /*7bd0*/  @!PT LDS RZ, [RZ] ;  /* 0x00000000fffff984 */ /* 0x000fe20000000800 */
[----:B------:R2:W-:Y:S01]  /*7be0*/  @!P6 LDGSTS.E.BYPASS.LTC128B.128 [R203+0xd000], desc[UR22][R24.64] ;  /* 0x0d00000018cbefae */ /* 0x0005e2000b901d56 */
[----:B------:R-:W-:-:S03]  /*7bf0*/  IMAD.MOV.U32 R215, RZ, RZ, R221 ;  /* 0x000000ffffd77224 */ /* 0x000fc600078e00dd */
[----:B------:R-:W-:Y:S04]  /*7c00*/  @P5 STS.128 [R203+0xf000], RZ ;  /* 0x00f000ffcb005388 */ /* 0x000fe80000000c00 */
[----:B------:R-:W-:Y:S01]  /*7c10*/  @!PT LDS RZ, [RZ] ;  /* 0x00000000fffff984 */ /* 0x000fe20000000800 */
[----:B------:R-:W-:Y:S01]  /*7c20*/  @!PT LDS RZ, [RZ] ;  /* 0x00000000fffff984 */ /* 0x000fe20000000800 */
[----:B------:R-:W-:Y:S01]  /*7c30*/  @!PT LDS RZ, [RZ] ;  /* 0x00000000fffff984 */ /* 0x000fe20000000800 */
[----:B------:R-:W-:Y:S04]  /*7c40*/  @!P5 LDGSTS.E.BYPASS.LTC128B.128 [R203+0xf000], desc[UR22][R20.64+0x80] ;  /* 0x0f00008014cbdfae */ /* 0x000fe8000b901d56 */
[----:B------:R-:W-:Y:S04]  /*7c50*/  @P4 STS.128 [R203+0x11000], RZ ;  /* 0x011000ffcb004388 */ /* 0x000fe80000000c00 */
[----:B------:R-:W-:Y:S01]  /*7c60*/  @!PT LDS RZ, [RZ] ;  /* 0x00000000fffff984 */ /* 0x000fe20000000800 */
[----:B------:R-:W-:Y:S01]  /*7c70*/  @!PT LDS RZ, [RZ] ;  /* 0x00000000fffff984 */ /* 0x000fe20000000800 */
[----:B------:R-:W-:Y:S01]  /*7c80*/  @!PT LDS RZ, [RZ] ;  /* 0x00000000fffff984 */ /* 0x000fe20000000800 */
[----:B------:R3:W-:Y:S04]  /*7c90*/  @!P4 LDGSTS.E.BYPASS.LTC128B.128 [R203+0x11000], desc[UR22][R22.64+0x100] ;  /* 0x1100010016cbcfae */ /* 0x0007e8000b901d56 */
        /* <DEDUP_REMOVED lines=15> */
[----:B------:R-:W-:Y:S04]  /*7d90*/  LDSM.16.M88.4 R164, [R198] ;  /* 0x00000000c6a4783b */ /* 0x000fe80000000200 */
[----:B-1----:R-:W1:Y:S04]  /*7da0*/  LDSM.16.M88.4 R12, [R197+0x6000] ;  /* 0x00600000c50c783b */ /* 0x002e680000000200 */
[----:B------:R-:W5:Y:S04]  /*7db0*/  LDSM.16.M88.4 R140, [R197+0x6800] ;  /* 0x00680000c58c783b */ /* 0x000f680000000200 */
[----:B------:R-:W5:Y:S04]  /*7dc0*/  LDSM.16.M88.4 R32, [R197+0x7000] ;  /* 0x00700000c520783b */ /* 0x000f680000000200 */
[----:B------:R-:W5:Y:S04]  /*7dd0*/  LDSM.16.M88.4 R28, [R197+0x7800] ;  /* 0x00780000c51c783b */ /* 0x000f680000000200 */
[----:B------:R-:W-:Y:S04]  /*7de0*/  LDSM.16.M88.4 R156, [R196] ;  /* 0x00000000c49c783b */ /* 0x000fe80000000200 */
[----:B--2---:R-:W2:Y:S04]  /*7df0*/  LDSM.16.M88.4 R24, [R195] ;  /* 0x00000000c318783b */ /* 0x004ea80000000200 */
[----:B------:R-:W2:Y:S04]  /*7e00*/  LDSM.16.M88.4 R148, [R187] ;  /* 0x00000000bb94783b */ /* 0x000ea80000000200 */
[----:B---3--:R-:W3:Y:S04]  /*7e10*/  LDSM.16.M88.4 R20, [R186] ;  /* 0x00000000ba14783b */ /* 0x008ee80000000200 */
[----:B------:R-:W3:Y:S04]  /*7e20*/  LDSM.16.M88.4 R160, [R185] ;  /* 0x00000000b9a0783b */ /* 0x000ee80000000200 */
[----:B----4-:R-:W-:Y:S01]  /*7e30*/  LDSM.16.M88.4 R8, [R194] ;  /* 0x00000000c208783b */ /* 0x010fe20000000200 */
[C---:B-1----:R-:W-:Y:S03]  /*7e40*/  HMMA.16816.F32 R16, R164.reuse, R12, RZ ;  /* 0x0000000ca410723c */ /* 0x042fe600000018ff */
[----:B-----5:R-:W1:Y:S04]  /*7e50*/  LDSM.16.M88.4 R4, [R191+0x6000] ;  /* 0x00600000bf04783b */ /* 0x020e680000000200 */
[----:B------:R-:W4:Y:S01]  /*7e60*/  LDSM.16.M88.4 R152, [R191+0x6800] ;  /* 0x00680000bf98783b */ /* 0x000f220000000200 */
[C---:B------:R-:W-:Y:S03]  /*7e70*/  HMMA.16816.F32 R12, R164.reuse, R14, RZ ;  /* 0x0000000ea40c723c */ /* 0x040fe600000018ff */
[----:B------:R-:W-:Y:S03]  /*7e80*/  LDSM.16.M88.4 R172, [R184+0x1000] ;  /* 0x00100000b8ac783b */ /* 0x000fe60000000200 */
[C---:B------:R-:W-:Y:S01]  /*7e90*/  HMMA.16816.F32 R144, R164.reuse, R140, RZ ;  /* 0x0000008ca490723c */ /* 0x040fe200000018ff */
[----:B------:R-:W-:Y:S01]  /*7ea0*/  LDSM.16.M88.4 R216, [R197+0x9000] ;  /* 0x00900000c5d8783b */ /* 0x000fe20000000200 */
[----:B------:R-:W5:Y:S04]  /*7eb0*/  S2R R0, SR_TID.X ;  /* 0x0000000000007919 */ /* 0x000f680000002100 */
[C---:B------:R-:W-:Y:S01]  /*7ec0*/  HMMA.16816.F32 R136, R164.reuse, R32, RZ ;  /* 0x00000020a488723c */ /* 0x040fe200000018ff */
[----:B------:R-:W0:Y:S05]  /*7ed0*/  LDGDEPBAR ;  /* 0x00000000000079af */ /* 0x000e2a0000000000 */
[C---:B------:R-:W-:Y:S06]  /*7ee0*/  HMMA.16816.F32 R140, R164.reuse, R142, RZ ;  /* 0x0000008ea48c723c */ /* 0x040fec00000018ff */
[C---:B------:R-:W-:Y:S06]  /*7ef0*/  HMMA.16816.F32 R32, R164.reuse, R34, RZ ;  /* 0x00000022a420723c */ /* 0x040fec00000018ff */
[C---:B------:R-:W-:Y:S06]  /*7f00*/  HMMA.16816.F32 R168, R164.reuse, R28, RZ ;  /* 0x0000001ca4a8723c */ /* 0x040fec00000018ff */
[----:B------:R-:W-:Y:S01]  /*7f10*/  HMMA.16816.F32 R164, R164, R30, RZ ;  /* 0x0000001ea4a4723c */ /* 0x000fe200000018ff */
[----:B------:R-:W4:Y:S05]  /*7f20*/  LDSM.16.M88.4 R28, [R191+0x7000] ;  /* 0x00700000bf1c783b */ /* 0x000f2a0000000200 */
[----:B--2---:R-:W-:Y:S01]  /*7f30*/  HMMA.16816.F32 R16, R156, R24, R16 ;  /* 0x000000189c10723c */ /* 0x004fe20000001810 */
[----:B-----5:R-:W-:-:S05]  /*7f40*/  IMAD.SHL.U32 R0, R0, 0x2, RZ ;  /* 0x0000000200007824 */ /* 0x020fca00078e00ff */
[C---:B------:R-:W-:Y:S01]  /*7f50*/  HMMA.16816.F32 R12, R156.reuse, R26, R12 ;  /* 0x0000001a9c0c723c */ /* 0x040fe2000000180c */
[----:B------:R-:W2:Y:S05]  /*7f60*/  LDSM.16.M88.4 R24, [R191+0x7800] ;  /* 0x00780000bf18783b */ /* 0x000eaa0000000200 */
[C---:B------:R-:W-:Y:S06]  /*7f70*/  HMMA.16816.F32 R144, R156.reuse, R148, R144 ;  /* 0x000000949c90723c */ /* 0x040fec0000001890 */
[C---:B------:R-:W-:Y:S01]  /*7f80*/  HMMA.16816.F32 R140, R156.reuse, R150, R140 ;  /* 0x000000969c8c723c */ /* 0x040fe2000000188c */
[----:B------:R-:W-:Y:S05]  /*7f90*/  LDSM.16.M88.4 R148, [R193] ;  /* 0x00000000c194783b */ /* 0x000fea0000000200 */
[C---:B---3--:R-:W-:Y:S06]  /*7fa0*/  HMMA.16816.F32 R136, R156.reuse, R20, R136 ;  /* 0x000000149c88723c */ /* 0x048fec0000001888 */
[C---:B------:R-:W-:Y:S01]  /*7fb0*/  HMMA.16816.F32 R32, R156.reuse, R22, R32 ;  /* 0x000000169c20723c */ /* 0x040fe20000001820 */
[----:B------:R-:W3:Y:S05]  /*7fc0*/  LDSM.16.M88.4 R20, [R184] ;  /* 0x00000000b814783b */ /* 0x000eea0000000200 */
[C---:B------:R-:W-:Y:S06]  /*7fd0*/  HMMA.16816.F32 R168, R156.reuse, R160, R168 ;  /* 0x000000a09ca8723c */ /* 0x040fec00000018a8 */
[----:B------:R-:W-:Y:S01]  /*7fe0*/  HMMA.16816.F32 R164, R156, R162, R164 ;  /* 0x000000a29ca4723c */ /* 0x000fe200000018a4 */
[----:B------:R-:W-:Y:S04]  /*7ff0*/  LDSM.16.M88.4 R156, [R184+0x1800] ;  /* 0x00180000b89c783b */ /* 0x000fe80000000200 */
[----:B------:R-:W-:Y:S01]  /*8000*/  LDSM.16.M88.4 R160, [R197+0x9800] ;  /* 0x00980000c5a0783b */ /* 0x000fe20000000200 */
[C---:B-1----:R-:W-:Y:S06]  /*8010*/  HMMA.16816.F32 R16, R8.reuse, R4, R16 ;  /* 0x000000040810723c */ /* 0x042fec0000001810 */
[C---:B------:R-:W-:Y:S01]  /*8020*/  HMMA.16816.F32 R12, R8.reuse, R6, R12 ;  /* 0x00000006080c723c */ /* 0x040fe2000000180c */
[----:B------:R-:W1:Y:S05]  /*8030*/  LDSM.16.M88.4 R4, [R184+0x800] ;  /* 0x00080000b804783b */ /* 0x000e6a0000000200 */
[C---:B----4-:R-:W-:Y:S06]  /*8040*/  HMMA.16816.F32 R144, R8.reuse, R152, R144 ;  /* 0x000000980890723c */ /* 0x050fec0000001890 */
[C---:B------:R-:W-:Y:S01]  /*8050*/  HMMA.16816.F32 R140, R8.reuse, R154, R140 ;  /* 0x0000009a088c723c */ /* 0x040fe2000000188c */
[----:B------:R-:W-:Y:S05]  /*8060*/  LDSM.16.M88.4 R152, [R196+0x2000] ;  /* 0x00200000c498783b */ /* 0x000fea0000000200 */
[C---:B------:R-:W-:Y:S06]  /*8070*/  HMMA.16816.F32 R136, R8.reuse, R28, R136 ;  /* 0x0000001c0888723c */ /* 0x040fec0000001888 */
[C---:B------:R-:W-:Y:S01]  /*8080*/  HMMA.16816.F32 R32, R8.reuse, R30, R32 ;  /* 0x0000001e0820723c */ /* 0x040fe20000001820 */
[----:B------:R-:W-:Y:S05]  /*8090*/  LDSM.16.M88.4 R28, [R198+0x2000] ;  /* 0x00200000c61c783b */ /* 0x000fea0000000200 */
[C---:B--2---:R-:W-:Y:S06]  /*80a0*/  HMMA.16816.F32 R168, R8.reuse, R24, R168 ;  /* 0x0000001808a8723c */ /* 0x044fec00000018a8 */
[----:B------:R-:W-:Y:S01]  /*80b0*/  HMMA.16816.F32 R164, R8, R26, R164 ;  /* 0x0000001a08a4723c */ /* 0x000fe200000018a4 */
[----:B------:R-:W2:Y:S04]  /*80c0*/  LDSM.16.M88.4 R24, [R197+0x8000] ;  /* 0x00800000c518783b */ /* 0x000ea80000000200 */
[----:B------:R-:W4:Y:S01]  /*80d0*/  LDSM.16.M88.4 R8, [R197+0x8800] ;  /* 0x00880000c508783b */ /* 0x000f220000000200 */
[C---:B---3--:R-:W-:Y:S06]  /*80e0*/  HMMA.16816.F32 R16, R148.reuse, R20, R16 ;  /* 0x000000149410723c */ /* 0x048fec0000001810 */
[C---:B------:R-:W-:Y:S01]  /*80f0*/  HMMA.16816.F32 R12, R148.reuse, R22, R12 ;  /* 0x00000016940c723c */ /* 0x040fe2000000180c */
[----:B------:R-:W3:Y:S05]  /*8100*/  LDSM.16.M88.4 R20, [R183] ;  /* 0x00000000b714783b */ /* 0x000eea0000000200 */
[C---:B-1----:R-:W-:Y:S06]  /*8110*/  HMMA.16816.F32 R144, R148.reuse, R4, R144 ;  /* 0x000000049490723c */ /* 0x042fec0000001890 */
[C---:B------:R-:W-:Y:S01]  /*8120*/  HMMA.16816.F32 R140, R148.reuse, R6, R140 ;  /* 0x00000006948c723c */ /* 0x040fe2000000188c */
[----:B------:R-:W1:Y:S05]  /*8130*/  LDSM.16.M88.4 R4, [R182] ;  /* 0x00000000b604783b */ /* 0x000e6a0000000200 */
[C---:B------:R-:W-:Y:S06]  /*8140*/  HMMA.16816.F32 R136, R148.reuse, R172, R136 ;  /* 0x000000ac9488723c */ /* 0x040fec0000001888 */
[----:B------:R-:W-:Y:S01]  /*8150*/  HMMA.16816.F32 R32, R148, R174, R32 ;  /* 0x000000ae9420723c */ /* 0x000fe20000001820 */
[----:B------:R-:W-:Y:S05]  /*8160*/  LDSM.16.M88.4 R172, [R180] ;  /* 0x00000000b4ac783b */ /* 0x000fea0000000200 */
[----:B--2---:R-:W-:Y:S06]  /*8170*/  HMMA.16816.F32 R16, R28, R24, R16 ;  /* 0x000000181c10723c */ /* 0x004fec0000001810 */
[C---:B------:R-:W-:Y:S06]  /*8180*/  HMMA.16816.F32 R168, R148.reuse, R156, R168 ;  /* 0x0000009c94a8723c */ /* 0x040fec00000018a8 */
[----:B------:R-:W-:Y:S01]  /*8190*/  HMMA.16816.F32 R164, R148, R158, R164 ;  /* 0x0000009e94a4723c */ /* 0x000fe200000018a4 */
[----:B------:R-:W2:Y:S04]  /*81a0*/  LDSM.16.M88.4 R156, [R181] ;  /* 0x00000000b59c783b */ /* 0x000ea80000000200 */
[----:B------:R-:W-:Y:S01]  /*81b0*/  LDSM.16.M88.4 R148, [R191+0x8000] ;  /* 0x00800000bf94783b */ /* 0x000fe20000000200 */
[C---:B------:R-:W-:Y:S03]  /*81c0*/  HMMA.16816.F32 R12, R28.reuse, R26, R12 ;  /* 0x0000001a1c0c723c */ /* 0x040fe6000000180c */
[----:B------:R-:W-:Y:S03]  /*81d0*/  LDSM.16.M88.4 R24, [R191+0x8800] ;  /* 0x00880000bf18783b */ /* 0x000fe60000000200 */
[C---:B----4-:R-:W-:Y:S06]  /*81e0*/  HMMA.16816.F32 R144, R28.reuse, R8, R144 ;  /* 0x000000081c90723c */ /* 0x050fec0000001890 */
[C---:B------:R-:W-:Y:S01]  /*81f0*/  HMMA.16816.F32 R140, R28.reuse, R10, R140 ;  /* 0x0000000a1c8c723c */ /* 0x040fe2000000188c */
[----:B------:R-:W4:Y:S05]  /*8200*/  LDSM.16.M88.4 R8, [R194+0x2000] ;  /* 0x00200000c208783b */ /* 0x000f2a0000000200 */
[C---:B------:R-:W-:Y:S06]  /*8210*/  HMMA.16816.F32 R136, R28.reuse, R216, R136 ;  /* 0x000000d81c88723c */ /* 0x040fec0000001888 */
[----:B------:R-:W-:Y:S01]  /*8220*/  HMMA.16816.F32 R32, R28, R218, R32 ;  /* 0x000000da1c20723c */ /* 0x000fe20000001820 */
[----:B------:R-:W-:Y:S05]  /*8230*/  LDSM.16.M88.4 R216, [R198+0x4000] ;  /* 0x00400000c6d8783b */ /* 0x000fea0000000200 */
[C---:B---3--:R-:W-:Y:S06]  /*8240*/  HMMA.16816.F32 R16, R152.reuse, R20, R16 ;  /* 0x000000149810723c */ /* 0x048fec0000001810 */
[----:B------:R-:W-:Y:S01]  /*8250*/  HMMA.16816.F32 R12, R152, R22, R12 ;  /* 0x00000016980c723c */ /* 0x000fe2000000180c */
[----:B------:R-:W3:Y:S05]  /*8260*/  LDSM.16.M88.4 R20, [R191+0x9000] ;  /* 0x00900000bf14783b */ /* 0x000eea0000000200 */
[C---:B------:R-:W-:Y:S06]  /*8270*/  HMMA.16816.F32 R168, R28.reuse, R160, R168 ;  /* 0x000000a01ca8723c */ /* 0x040fec00000018a8 */
[----:B------:R-:W-:Y:S01]  /*8280*/  HMMA.16816.F32 R164, R28, R162, R164 ;  /* 0x000000a21ca4723c */ /* 0x000fe200000018a4 */
[----:B------:R-:W-:Y:S04]  /*8290*/  LDSM.16.M88.4 R28, [R193+0x2000] ;  /* 0x00200000c11c783b */ /* 0x000fe80000000200 */
[----:B------:R-:W-:Y:S01]  /*82a0*/  LDSM.16.M88.4 R160, [R191+0x9800] ;  /* 0x00980000bfa0783b */ /* 0x000fe20000000200 */
[C---:B-1----:R-:W-:Y:S06]  /*82b0*/  HMMA.16816.F32 R144, R152.reuse, R4, R144 ;  /* 0x000000049890723c */ /* 0x042fec0000001890 */
[C---:B------:R-:W-:Y:S01]  /*82c0*/  HMMA.16816.F32 R140, R152.reuse, R6, R140 ;  /* 0x00000006988c723c */ /* 0x040fe2000000188c */
[----:B------:R-:W1:Y:S05]  /*82d0*/  LDSM.16.M88.4 R4, [R184+0x2000] ;  /* 0x00200000b804783b */ /* 0x000e6a0000000200 */
[C---:B--2---:R-:W-:Y:S06]  /*82e0*/  HMMA.16816.F32 R136, R152.reuse, R156, R136 ;  /* 0x0000009c9888723c */ /* 0x044fec0000001888 */
[----:B------:R-:W-:Y:S01]  /*82f0*/  HMMA.16816.F32 R32, R152, R158, R32 ;  /* 0x0000009e9820723c */ /* 0x000fe20000001820 */
[----:B------:R-:W2:Y:S05]  /*8300*/  LDSM.16.M88.4 R156, [R184+0x2800] ;  /* 0x00280000b89c783b */ /* 0x000eaa0000000200 */
[----:B----4-:R-:W-:Y:S06]  /*8310*/  HMMA.16816.F32 R16, R8, R148, R16 ;  /* 0x000000940810723c */ /* 0x010fec0000001810 */
[C---:B------:R-:W-:Y:S06]  /*8320*/  HMMA.16816.F32 R168, R152.reuse, R172, R168 ;  /* 0x000000ac98a8723c */ /* 0x040fec00000018a8 */
[----:B------:R-:W-:Y:S01]  /*8330*/  HMMA.16816.F32 R164, R152, R174, R164 ;  /* 0x000000ae98a4723c */ /* 0x000fe200000018a4 */
[----:B------:R-:W-:Y:S04]  /*8340*/  LDSM.16.M88.4 R152, [R184+0x3000] ;  /* 0x00300000b898783b */ /* 0x000fe80000000200 */
[----:B------:R-:W-:Y:S01]  /*8350*/  LDSM.16.M88.4 R172, [R197+0xb800] ;  /* 0x00b80000c5ac783b */ /* 0x000fe20000000200 */
[C---:B------:R-:W-:Y:S03]  /*8360*/  HMMA.16816.F32 R12, R8.reuse, R150, R12 ;  /* 0x00000096080c723c */ /* 0x040fe6000000180c */
[----:B------:R-:W-:Y:S03]  /*8370*/  LDSM.16.M88.4 R148, [R184+0x3800] ;  /* 0x00380000b894783b */ /* 0x000fe60000000200 */
[C---:B------:R-:W-:Y:S06]  /*8380*/  HMMA.16816.F32 R144, R8.reuse, R24, R144 ;  /* 0x000000180890723c */ /* 0x040fec0000001890 */
[C---:B------:R-:W-:Y:S01]  /*8390*/  HMMA.16816.F32 R140, R8.reuse, R26, R140 ;  /* 0x0000001a088c723c */ /* 0x040fe2000000188c */
[----:B------:R-:W4:Y:S05]  /*83a0*/  LDSM.16.M88.4 R24, [R197+0xa000] ;  /* 0x00a00000c518783b */ /* 0x000f2a0000000200 */
[C---:B---3--:R-:W-:Y:S06]  /*83b0*/  HMMA.16816.F32 R136, R8.reuse, R20, R136 ;  /* 0x000000140888723c */ /* 0x048fec0000001888 */
        /* <DEDUP_REMOVED lines=8> */
[----:B------:R-:W1:Y:S03]  /*8440*/  LDSM.16.M88.4 R4, [R179] ;  /* 0x00000000b304783b */ /* 0x000e660000000200 */
[C---:B--2---:R-:W-:Y:S06]  /*8450*/  HMMA.16816.F32 R144, R28.reuse, R156, R144 ;  /* 0x0000009c1c90723c */ /* 0x044fec0000001890 */
[----:B------:R-:W-:Y:S01]  /*8460*/  HMMA.16816.F32 R140, R28, R158, R140 ;  /* 0x0000009e1c8c723c */ /* 0x000fe2000000188c */
[----:B------:R-:W2:Y:S05]  /*8470*/  LDSM.16.M88.4 R156, [R178] ;  /* 0x00000000b29c783b */ /* 0x000eaa0000000200 */
[----:B----4-:R-:W-:Y:S06]  /*8480*/  HMMA.16816.F32 R16, R216, R24, R16 ;  /* 0x00000018d810723c */ /* 0x010fec0000001810 */
[C---:B------:R-:W-:Y:S06]  /*8490*/  HMMA.16816.F32 R136, R28.reuse, R152, R136 ;  /* 0x000000981c88723c */ /* 0x040fec0000001888 */
[C---:B------:R-:W-:Y:S01]  /*84a0*/  HMMA.16816.F32 R32, R28.reuse, R154, R32 ;  /* 0x0000009a1c20723c */ /* 0x040fe20000001820 */
[----:B------:R-:W-:Y:S05]  /*84b0*/  LDSM.16.M88.4 R152, [R177] ;  /* 0x00000000b198783b */ /* 0x000fea0000000200 */
[C---:B------:R-:W-:Y:S06]  /*84c0*/  HMMA.16816.F32 R168, R28.reuse, R148, R168 ;  /* 0x000000941ca8723c */ /* 0x040fec00000018a8 */
[----:B------:R-:W-:Y:S01]  /*84d0*/  HMMA.16816.F32 R164, R28, R150, R164 ;  /* 0x000000961ca4723c */ /* 0x000fe200000018a4 */
[----:B------:R-:W-:Y:S04]  /*84e0*/  LDSM.16.M88.4 R28, [R194+0x4000] ;  /* 0x00400000c21c783b */ /* 0x000fe80000000200 */
[----:B------:R-:W-:Y:S01]  /*84f0*/  LDSM.16.M88.4 R148, [R176] ;  /* 0x00000000b094783b */ /* 0x000fe20000000200 */
[C---:B------:R-:W-:Y:S03]  /*8500*/  HMMA.16816.F32 R12, R216.reuse, R26, R12 ;  /* 0x0000001ad80c723c */ /* 0x040fe6000000180c */
[----:B------:R-:W4:Y:S03]  /*8510*/  LDSM.16.M88.4 R24, [R191+0xa000] ;  /* 0x00a00000bf18783b */ /* 0x000f260000000200 */
[C---:B---3--:R-:W-:Y:S06]  /*8520*/  HMMA.16816.F32 R144, R216.reuse, R20, R144 ;  /* 0x00000014d890723c */ /* 0x048fec0000001890 */
[----:B------:R-:W-:Y:S01]  /*8530*/  HMMA.16816.F32 R140, R216, R22, R140 ;  /* 0x00000016d88c723c */ /* 0x000fe2000000188c */
[----:B------:R-:W3:Y:S05]  /*8540*/  LDSM.16.M88.4 R20, [R191+0xa800] ;  /* 0x00a80000bf14783b */ /* 0x000eea0000000200 */
[----:B-1----:R-:W-:Y:S06]  /*8550*/  HMMA.16816.F32 R16, R160, R4, R16 ;  /* 0x00000004a010723c */ /* 0x002fec0000001810 */
[C---:B------:R-:W-:Y:S06]  /*8560*/  HMMA.16816.F32 R136, R216.reuse, R8, R136 ;  /* 0x00000008d888723c */ /* 0x040fec0000001888 */
[----:B------:R-:W-:Y:S01]  /*8570*/  HMMA.16816.F32 R32, R216, R10, R32 ;  /* 0x0000000ad820723c */ /* 0x000fe20000001820 */
[----:B------:R-:W-:Y:S05]  /*8580*/  LDSM.16.M88.4 R8, [R193+0x4000] ;  /* 0x00400000c108783b */ /* 0x000fea0000000200 */
        /* <DEDUP_REMOVED lines=8> */
[----:B------:R-:W4:Y:S05]  /*8610*/  LDSM.16.M88.4 R172, [R184+0x4800] ;  /* 0x00480000b8ac783b */ /* 0x000f2a0000000200 */
[C---:B------:R-:W-:Y:S01]  /*8620*/  HMMA.16816.F32 R12, R28.reuse, R26, R12 ;  /* 0x0000001a1c0c723c */ /* 0x040fe2000000180c */
[----:B------:R-:W-:Y:S05]  /*8630*/  LDSM.16.M88.4 R24, [R184+0x5000] ;  /* 0x00500000b818783b */ /* 0x000fea0000000200 */
[C---:B---3--:R-:W-:Y:S06]  /*8640*/  HMMA.16816.F32 R144, R28.reuse, R20, R144 ;  /* 0x000000141c90723c */ /* 0x048fec0000001890 */
[----:B------:R-:W-:Y:S01]  /*8650*/  HMMA.16816.F32 R140, R28, R22, R140 ;  /* 0x000000161c8c723c */ /* 0x000fe2000000188c */
[----:B------:R-:W3:Y:S05]  /*8660*/  LDSM.16.M88.4 R20, [R191+0xb800] ;  /* 0x00b80000bf14783b */ /* 0x000eea0000000200 */
[----:B------:R-:W-:Y:S06]  /*8670*/  HMMA.16816.F32 R136, R160, R152, R136 ;  /* 0x00000098a088723c */ /* 0x000fec0000001888 */
[----:B-1----:R-:W-:Y:S06]  /*8680*/  HMMA.16816.F32 R16, R8, R4, R16 ;  /* 0x000000040810723c */ /* 0x002fec0000001810 */
[----:B------:R-:W-:Y:S01]  /*8690*/  HMMA.16816.F32 R32, R160, R154, R32 ;  /* 0x0000009aa020723c */ /* 0x000fe20000001820 */
[----:B------:R-:W-:Y:S01]  /*86a0*/  LOP3.LUT R5, R0, 0x6, RZ, 0xc0, !PT ;  /* 0x0000000600057812 */ /* 0x000fe200078ec0ff */
[----:B------:R-:W-:-:S04]  /*86b0*/  IMAD.U32 R4, RZ, RZ, UR16 ;  /* 0x00000010ff047e24 */ /* 0x000fc8000f8e00ff */
[----:B------:R-:W-:Y:S01]  /*86c0*/  IMAD R0, R4, 0x40, R5 ;  /* 0x0000004004007824 */ /* 0x000fe200078e0205 */
[----:B------:R-:W-:Y:S03]  /*86d0*/  HMMA.16816.F32 R168, R160, R148, R168 ;  /* 0x00000094a0a8723c */ /* 0x000fe600000018a8 */
[----:B------:R-:W-:-:S03]  /*86e0*/  VIADD R4, R0, 0x1 ;  /* 0x0000000100047836 */ /* 0x000fc60000000000 */
[----:B------:R-:W-:Y:S01]  /*86f0*/  HMMA.16816.F32 R164, R160, R150, R164 ;  /* 0x00000096a0a4723c */ /* 0x000fe200000018a4 */
[----:B------:R-:W-:Y:S01]  /*8700*/  VIADD R148, R0, 0x8 ;  /* 0x0000000800947836 */ /* 0x000fe20000000000 */
[CC--:B------:R-:W-:Y:S02]  /*8710*/  ISETP.GE.AND P3, PT, R4.reuse, R135.reuse, PT ;  /* 0x000000870400720c */ /* 0x0c0fe40003f66270 */
[----:B------:R-:W-:Y:S02]  /*8720*/  ISETP.GE.AND P2, PT, R4, R2, PT ;  /* 0x000000020400720c */ /* 0x000fe40003f46270 */
[----:B------:R-:W-:Y:S01]  /*8730*/  HMMA.16816.F32 R12, R8, R6, R12 ;  /* 0x00000006080c723c */ /* 0x000fe2000000180c */
[----:B------:R-:W1:Y:S01]  /*8740*/  LDSM.16.M88.4 R4, [R184+0x5800] ;  /* 0x00580000b804783b */ /* 0x000e620000000200 */
[----:B------:R-:W-:Y:S01]  /*8750*/  ISETP.GE.AND P1, PT, R148, R135, PT ;  /* 0x000000879400720c */ /* 0x000fe20003f26270 */
[----:B------:R-:W-:-:S04]  /*8760*/  DEPBAR.LE SB0, 0x0 ;  /* 0x000080000000791a */ /* 0x000fc80000000000 */
[----:B--2---:R-:W-:Y:S01]  /*8770*/  HMMA.16816.F32 R136, R28, R156, R136 ;  /* 0x0000009c1c88723c */ /* 0x004fe20000001888 */
[----:B------:R-:W-:-:S05]  /*8780*/  FSEL R19, R19, -INF , !P2 ;  /* 0xff80000013137808 */ /* 0x000fca0005000000 */
[----:B----4-:R-:W-:Y:S01]  /*8790*/  HMMA.16816.F32 R144, R8, R172, R144 ;  /* 0x000000ac0890723c */ /* 0x010fe20000001890 */
[----:B------:R-:W-:Y:S01]  /*87a0*/  FSEL R156, R17, -INF , !P3 ;  /* 0xff800000119c7808 */ /* 0x000fe20005800000 */
[----:B------:R-:W-:Y:S01]  /*87b0*/  VIADD R17, R0, 0x9 ;  /* 0x0000000900117836 */ /* 0x000fe20000000000 */
[----:B------:R-:W-:Y:S01]  /*87c0*/  ISETP.GE.AND P3, PT, R148, R2, PT ;  /* 0x000000029400720c */ /* 0x000fe20003f66270 */
[----:B------:R-:W-:Y:S02]  /*87d0*/  VIADD R148, R0, 0x10 ;  /* 0x0000001000947836 */ /* 0x000fe40000000000 */
[----:B------:R-:W-:Y:S01]  /*87e0*/  HMMA.16816.F32 R32, R28, R158, R32 ;  /* 0x0000009e1c20723c */ /* 0x000fe20000001820 */
[----:B------:R-:W-:Y:S01]  /*87f0*/  BAR.SYNC.DEFER_BLOCKING 0x0 ;  /* 0x0000000000007b1d */ /* 0x000fe20000010000 */
[----:B------:R-:W-:-:S03]  /*8800*/  ISETP.GE.AND P2, PT, R17, R135, PT ;  /* 0x000000871100720c */ /* 0x000fc60003f46270 */
[----:B------:R-:W-:Y:S01]  /*8810*/  FSEL R12, R12, -INF , !P1 ;  /* 0xff8000000c0c7808 */ /* 0x000fe20004800000 */
[----:B------:R-:W-:Y:S01]  /*8820*/  HMMA.16816.F32 R140, R8, R174, R140 ;  /* 0x000000ae088c723c */ /* 0x000fe2000000188c */
[-C--:B------:R-:W-:Y:S02]  /*8830*/  ISETP.GE.AND P1, PT, R17, R2.reuse, PT ;  /* 0x000000021100720c */ /* 0x080fe40003f26270 */
[----:B------:R-:W-:Y:S02]  /*8840*/  FSEL R17, R14, -INF , !P3 ;  /* 0xff8000000e117808 */ /* 0x000fe40005800000 */
[----:B------:R-:W-:Y:S01]  /*8850*/  FSEL R14, R13, -INF , !P2 ;  /* 0xff8000000d0e7808 */ /* 0x000fe20005000000 */
[----:B---3--:R-:W-:Y:S01]  /*8860*/  HMMA.16816.F32 R168, R28, R20, R168 ;  /* 0x000000141ca8723c */ /* 0x008fe200000018a8 */
[----:B------:R-:W-:Y:S01]  /*8870*/  ISETP.GE.AND P3, PT, R148, R135, PT ;  /* 0x000000879400720c */ /* 0x000fe20003f66270 */
[----:B------:R-:W-:Y:S01]  /*8880*/  VIADD R13, R0, 0x11 ;  /* 0x00000011000d7836 */ /* 0x000fe20000000000 */
[----:B------:R-:W-:-:S02]  /*8890*/  ISETP.GE.AND P2, PT, R148, R2, PT ;  /* 0x000000029400720c */ /* 0x000fc40003f46270 */
[----:B------:R-:W-:Y:S01]  /*88a0*/  FSEL R15, R15, -INF , !P1 ;  /* 0xff8000000f0f7808 */ /* 0x000fe20004800000 */
[----:B------:R-:W-:Y:S01]  /*88b0*/  HMMA.16816.F32 R164, R28, R22, R164 ;  /* 0x000000161ca4723c */ /* 0x000fe200000018a4 */
[----:B------:R-:W-:Y:S01]  /*88c0*/  VIADD R20, R0, 0x18 ;  /* 0x0000001800147836 */ /* 0x000fe20000000000 */
[----:B------:R-:W-:Y:S02]  /*88d0*/  FSEL R154, R144, -INF , !P3 ;  /* 0xff800000909a7808 */ /* 0x000fe40005800000 */
[C---:B------:R-:W-:Y:S02]  /*88e0*/  ISETP.GE.AND P1, PT, R13.reuse, R135, PT ;  /* 0x000000870d00720c */ /* 0x040fe40003f26270 */
[----:B------:R-:W-:Y:S01]  /*88f0*/  HMMA.16816.F32 R136, R8, R24, R136 ;  /* 0x000000180888723c */ /* 0x000fe20000001888 */
[----:B------:R-:W-:Y:S01]  /*8900*/  ISETP.GE.AND P3, PT, R13, R2, PT ;  /* 0x000000020d00720c */ /* 0x000fe20003f66270 */
[----:B------:R-:W-:Y:S01]  /*8910*/  VIADD R13, R0, 0x19 ;  /* 0x00000019000d7836 */ /* 0x000fe20000000000 */
[----:B------:R-:W-:-:S02]  /*8920*/  FSEL R159, R146, -INF , !P2 ;  /* 0xff800000929f7808 */ /* 0x000fc40005000000 */
[-C--:B------:R-:W-:Y:S01]  /*8930*/  ISETP.GE.AND P2, PT, R20, R135.reuse, PT ;  /* 0x000000871400720c */ /* 0x080fe20003f46270 */
[C---:B------:R-:W-:Y:S01]  /*8940*/  HMMA.16816.F32 R32, R8.reuse, R26, R32 ;  /* 0x0000001a0820723c */ /* 0x040fe20000001820 */
[----:B------:R-:W-:Y:S02]  /*8950*/  FSEL R152, R145, -INF , !P1 ;  /* 0xff80000091987808 */ /* 0x000fe40004800000 */
[----:B------:R-:W-:Y:S02]  /*8960*/  FSEL R157, R147, -INF , !P3 ;  /* 0xff800000939d7808 */ /* 0x000fe40005800000 */
[----:B------:R-:W-:Y:S01]  /*8970*/  FSEL R140, R140, -INF , !P2 ;  /* 0xff8000008c8c7808 */ /* 0x000fe20005000000 */
[----:B-1----:R-:W-:Y:S01]  /*8980*/  HMMA.16816.F32 R168, R8, R4, R168 ;  /* 0x0000000408a8723c */ /* 0x002fe200000018a8 */
[----:B------:R-:W-:Y:S01]  /*8990*/  ISETP.GE.AND P1, PT, R20, R2, PT ;  /* 0x000000021400720c */ /* 0x000fe20003f26270 */
[----:B------:R-:W-:Y:S01]  /*89a0*/  VIADD R20, R0, 0x20 ;  /* 0x0000002000147836 */ /* 0x000fe20000000000 */
[----:B------:R-:W-:-:S02]  /*89b0*/  ISETP.GE.AND P3, PT, R13, R135, PT ;  /* 0x000000870d00720c */ /* 0x000fc40003f66270 */
[-C--:B------:R-:W-:Y:S01]  /*89c0*/  ISETP.GE.AND P2, PT, R13, R2.reuse, PT ;  /* 0x000000020d00720c */ /* 0x080fe20003f46270 */
[----:B------:R-:W-:Y:S01]  /*89d0*/  VIADD R13, R0, 0x21 ;  /* 0x00000021000d7836 */ /* 0x000fe20000000000 */
[----:B------:R-:W-:Y:S01]  /*89e0*/  FSEL R153, R142, -INF , !P1 ;  /* 0xff8000008e997808 */ /* 0x000fe20004800000 */
[C---:B------:R-:W-:Y:S01]  /*89f0*/  VIADD R4, R0.reuse, 0x28 ;  /* 0x0000002800047836 */ /* 0x040fe20000000000 */
[----:B------:R-:W-:Y:S01]  /*8a00*/  FSEL R142, R141, -INF , !P3 ;  /* 0xff8000008d8e7808 */ /* 0x000fe20005800000 */
[----:B------:R-:W-:Y:S01]  /*8a10*/  HMMA.16816.F32 R164, R8, R6, R164 ;  /* 0x0000000608a4723c */ /* 0x000fe200000018a4 */
[----:B------:R-:W-:Y:S01]  /*8a20*/  FSEL R155, R143, -INF , !P2 ;  /* 0xff8000008f9b7808 */ /* 0x000fe20005000000 */
[----:B------:R-:W-:Y:S01]  /*8a30*/  VIADD R5, R0, 0x30 ;  /* 0x0000003000057836 */ /* 0x000fe20000000000 */
[----:B------:R-:W-:Y:S02]  /*8a40*/  ISETP.GE.AND P3, PT, R20, R2, PT ;  /* 0x000000021400720c */ /* 0x000fe40003f66270 */
[----:B------:R-:W-:-:S02]  /*8a50*/  ISETP.GE.AND P2, PT, R13, R135, PT ;  /* 0x000000870d00720c */ /* 0x000fc40003f46270 */
[-C--:B------:R-:W-:Y:S02]  /*8a60*/  ISETP.GE.AND P1, PT, R20, R135.reuse, PT ;  /* 0x000000871400720c */ /* 0x080fe40003f26270 */
[----:B------:R-:W-:Y:S02]  /*8a70*/  FSEL R149, R138, -INF , !P3 ;  /* 0xff8000008a957808 */ /* 0x000fe40005800000 */
[----:B------:R-:W-:Y:S02]  /*8a80*/  FSEL R144, R137, -INF , !P2 ;  /* 0xff80000089907808 */ /* 0x000fe40005000000 */
[----:B------:R-:W-:Y:S02]  /*8a90*/  FSEL R150, R136, -INF , !P1 ;  /* 0xff80000088967808 */ /* 0x000fe40004800000 */
[C---:B------:R-:W-:Y:S02]  /*8aa0*/  ISETP.GE.AND P3, PT, R4.reuse, R135, PT ;  /* 0x000000870400720c */ /* 0x040fe40003f66270 */
[-C--:B------:R-:W-:Y:S01]  /*8ab0*/  ISETP.GE.AND P2, PT, R4, R2.reuse, PT ;  /* 0x000000020400720c */ /* 0x080fe20003f46270 */
[----:B------:R-:W-:Y:S01]  /*8ac0*/  VIADD R4, R0, 0x29 ;  /* 0x0000002900047836 */ /* 0x000fe20000000000 */
[----:B------:R-:W-:-:S02]  /*8ad0*/  ISETP.GE.AND P1, PT, R13, R2, PT ;  /* 0x000000020d00720c */ /* 0x000fc40003f26270 */
[----:B------:R-:W-:Y:S02]  /*8ae0*/  FSEL R148, R32, -INF , !P3 ;  /* 0xff80000020947808 */ /* 0x000fe40005800000 */
[----:B------:R-:W-:Y:S02]  /*8af0*/  FSEL R151, R139, -INF , !P1 ;  /* 0xff8000008b977808 */ /* 0x000fe40004800000 */
[C---:B------:R-:W-:Y:S02]  /*8b00*/  ISETP.GE.AND P1, PT, R4.reuse, R135, PT ;  /* 0x000000870400720c */ /* 0x040fe40003f26270 */
[----:B------:R-:W-:Y:S01]  /*8b10*/  ISETP.GE.AND P3, PT, R4, R2, PT ;  /* 0x000000020400720c */ /* 0x000fe20003f66270 */
[----:B------:R-:W-:Y:S01]  /*8b20*/  VIADD R4, R0, 0x31 ;  /* 0x0000003100047836 */ /* 0x000fe20000000000 */
[----:B------:R-:W-:Y:S02]  /*8b30*/  FSEL R147, R34, -INF , !P2 ;  /* 0xff80000022937808 */ /* 0x000fe40005000000 */
[----:B------:R-:W-:-:S02]  /*8b40*/  FSEL R146, R33, -INF , !P1 ;  /* 0xff80000021927808 */ /* 0x000fc40004800000 */
[CC--:B------:R-:W-:Y:S02]  /*8b50*/  ISETP.GE.AND P2, PT, R5.reuse, R135.reuse, PT ;  /* 0x000000870500720c */ /* 0x0c0fe40003f46270 */
[-C--:B------:R-:W-:Y:S01]  /*8b60*/  ISETP.GE.AND P1, PT, R5, R2.reuse, PT ;  /* 0x000000020500720c */ /* 0x080fe20003f26270 */
[----:B------:R-:W-:Y:S01]  /*8b70*/  VIADD R5, R0, 0x38 ;  /* 0x0000003800057836 */ /* 0x000fe20000000000 */
[----:B------:R-:W-:Y:S02]  /*8b80*/  FSEL R145, R35, -INF , !P3 ;  /* 0xff80000023917808 */ /* 0x000fe40005800000 */
[----:B------:R-:W-:Y:S02]  /*8b90*/  FSEL R218, R168, -INF , !P2 ;  /* 0xff800000a8da7808 */ /* 0x000fe40005000000 */
[C---:B------:R-:W-:Y:S02]  /*8ba0*/  ISETP.GE.AND P3, PT, R4.reuse, R135, PT ;  /* 0x000000870400720c */ /* 0x040fe40003f66270 */
[----:B------:R-:W-:Y:S01]  /*8bb0*/  ISETP.GE.AND P2, PT, R4, R2, PT ;  /* 0x000000020400720c */ /* 0x000fe20003f46270 */
[----:B------:R-:W-:Y:S01]  /*8bc0*/  VIADD R4, R0, 0x39 ;  /* 0x0000003900047836 */ /* 0x000fe20000000000 */
[----:B------:R-:W-:-:S02]  /*8bd0*/  FSEL R173, R170, -INF , !P1 ;  /* 0xff800000aaad7808 */ /* 0x000fc40004800000 */
[-C--:B------:R-:W-:Y:S02]  /*8be0*/  ISETP.GE.AND P1, PT, R5, R135.reuse, PT ;  /* 0x000000870500720c */ /* 0x080fe40003f26270 */
[----:B------:R-:W-:Y:S02]  /*8bf0*/  FSEL R216, R169, -INF , !P3 ;  /* 0xff800000a9d87808 */ /* 0x000fe40005800000 */
[----:B------:R-:W-:Y:S02]  /*8c00*/  FSEL R174, R164, -INF , !P1 ;  /* 0xff800000a4ae7808 */ /* 0x000fe40004800000 */
[----:B------:R-:W-:Y:S02]  /*8c10*/  ISETP.GE.AND P1, PT, R4, R135, PT ;  /* 0x000000870400720c */ /* 0x000fe40003f26270 */
[----:B------:R-:W-:Y:S02]  /*8c20*/  FSEL R171, R171, -INF , !P2 ;  /* 0xff800000abab7808 */ /* 0x000fe40005000000 */
[----:B------:R-:W-:-:S02]  /*8c30*/  FSEL R172, R165, -INF , !P1 ;  /* 0xff800000a5ac7808 */ /* 0x000fc40004800000 */
[----:B------:R-:W-:Y:S02]  /*8c40*/  PLOP3.LUT P1, PT, PT, PT, UP0, 0x80, 0x0 ;  /* 0x000000000000781c */ /* 0x000fe40003f2f008 */
[-C--:B------:R-:W-:Y:S02]  /*8c50*/  ISETP.GE.AND P3, PT, R5, R2.reuse, PT ;  /* 0x000000020500720c */ /* 0x080fe40003f66270 */
[----:B------:R-:W-:Y:S02]  /*8c60*/  ISETP.GE.AND P2, PT, R0, R135, PT ;  /* 0x000000870000720c */ /* 0x000fe40003f46270 */
[----:B------:R-:W-:Y:S02]  /*8c70*/  FSEL R169, R166, -INF , !P3 ;  /* 0xff800000a6a97808 */ /* 0x000fe40005800000 */
[----:B------:R-:W-:Y:S02]  /*8c80*/  FSEL R16, R16, -INF , !P2 ;  /* 0xff80000010107808 */ /* 0x000fe40005000000 */
[----:B------:R-:W-:-:S02]  /*8c90*/  ISETP.GE.AND P3, PT, R0, R2, PT ;  /* 0x000000020000720c */ /* 0x000fc40003f66270 */
[----:B------:R-:W-:Y:S02]  /*8ca0*/  ISETP.GE.AND P2, PT, R4, R2, PT ;  /* 0x000000020400720c */ /* 0x000fe40003f46270 */
[----:B------:R-:W-:Y:S02]  /*8cb0*/  FSEL R5, R18, -INF , !P3 ;  /* 0xff80000012057808 */ /* 0x000fe40005800000 */
[----:B------:R-:W-:Y:S01]  /*8cc0*/  FSEL R168, R167, -INF , !P2 ;  /* 0xff800000a7a87808 */ /* 0x000fe20005000000 */
[----:B------:R-:W-:Y:S08]  /*8cd0*/  @!P1 BRA `(.L_x_745) ;  /* 0x0000000c00309947 */ /* 0x000ff00003800000 */
[----:B------:R-:W-:Y:S05]  /*8ce0*/  @!P0 BRA `(.L_x_746) ;  /* 0x00000004001c8947 */ /* 0x000fea0003800000 */
[----:B------:R-:W-:Y:S01]  /*8cf0*/  ULDC UR5, c[0x0][0x380] ;  /* 0x0000e00000057ab9 */ /* 0x000fe20000000800 */
[----:B------:R-:W-:Y:S01]  /*8d00*/  USHF.L.U32 UR6, UR16, 0x6, URZ ;  /* 0x0000000610067899 */ /* 0x000fe2000800063f */
[----:B------:R-:W-:Y:S01]  /*8d10*/  IABS R0, UR5 ;  /* 0x0000000500007c13 */ /* 0x000fe20008000000 */
[----:B------:R-:W-:Y:S02]  /*8d20*/  UMOV UR28, URZ ;  /* 0x0000003f001c7c82 */ /* 0x000fe40008000000 */
[----:B------:R-:W-:Y:S01]  /*8d30*/  UIADD3 UR26, UR6, -0x40, URZ ;  /* 0xffffffc0061a7890 */ /* 0x000fe2000fffe03f */
[----:B------:R-:W-:Y:S02]  /*8d40*/  R2UR UR4, R0 ;  /* 0x00000000000472ca */ /* 0x000fe400000e0000 */
[----:B------:R-:W-:Y:S01]  /*8d50*/  IABS R2, UR6 ;  /* 0x0000000600027c13 */ /* 0x000fe20008000000 */
[----:B------:R-:W-:-:S03]  /*8d60*/  ULOP3.LUT UR6, UR6, UR5, URZ, 0x3c, !UPT ;  /* 0x0000000506067292 */ /* 0x000fc6000f8e3c3f */
[----:B------:R-:W-:Y:S01]  /*8d70*/  R2UR UR25, R2 ;  /* 0x00000000021972ca */ /* 0x000fe200000e0000 */
[----:B------:R-:W-:-:S06]  /*8d80*/  UISETP.GE.AND UP1, UPT, UR6, URZ, UPT ;  /* 0x0000003f0600728c */ /* 0x000fcc000bf26270 */
[----:B------:R-:W1:Y:S08]  /*8d90*/  I2F.RP R6, UR4 ;  /* 0x0000000400067d06 */ /* 0x000e700008209400 */
[----:B-1----:R-:W1:Y:S02]  /*8da0*/  MUFU.RCP R4, R6 ;  /* 0x0000000600047308 */ /* 0x002e640000001000 */
[----:B-1----:R-:W-:-:S06]  /*8db0*/  VIADD R4, R4, 0xffffffe ;  /* 0x0ffffffe04047836 */ /* 0x002fcc0000000000 */
[----:B------:R-:W1:Y:S02]  /*8dc0*/  F2I.FTZ.U32.TRUNC.NTZ R0, R4 ;  /* 0x0000000400007305 */ /* 0x000e64000021f000 */
[----:B-1----:R-:W-:Y:S02]  /*8dd0*/  R2UR UR29, R0 ;  /* 0x00000000001d72ca */ /* 0x002fe400000e0000 */
[----:B------:R-:W-:Y:S01]  /*8de0*/  IABS R0, UR26 ;  /* 0x0000001a00007c13 */ /* 0x000fe20008000000 */
[----:B------:R-:W-:-:S03]  /*8df0*/  ULOP3.LUT UR26, UR26, UR5, URZ, 0x3c, !UPT ;  /* 0x000000051a1a7292 */ /* 0x000fc6000f8e3c3f */
[----:B------:R-:W-:-:S07]  /*8e00*/  R2UR UR18, R0 ;  /* 0x00000000001272ca */ /* 0x000fce00000e0000 */
[----:B------:R-:W-:-:S04]  /*8e10*/  UIADD3 UR7, URZ, -UR29, URZ ;  /* 0x8000001d3f077290 */ /* 0x000fc8000fffe03f */
[----:B------:R-:W-:-:S04]  /*8e20*/  UIMAD UR7, UR7, UR4, URZ ;  /* 0x00000004070772a4 */ /* 0x000fc8000f8e023f */
[----:B------:R-:W-:-:S04]  /*8e30*/  UIMAD.WIDE.U32 UR30, UR29, UR7, UR28 ;  /* 0x000000071d1e72a5 */ /* 0x000fc8000f8e001c */
[----:B------:R-:W-:Y:S02]  /*8e40*/  UIMAD.WIDE.U32 UR28, UR31, UR25, URZ ;  /* 0x000000191f1c72a5 */ /* 0x000fe4000f8e003f */
[----:B------:R-:W-:Y:S02]  /*8e50*/  UIMAD.WIDE.U32 UR30, UR31, UR18, URZ ;  /* 0x000000121f1e72a5 */ /* 0x000fe4000f8e003f */
[----:B------:R-:W-:-:S04]  /*8e60*/  UIADD3 UR24, -UR29, URZ, URZ ;  /* 0x0000003f1d187290 */ /* 0x000fc8000fffe13f */
[----:B------:R-:W-:Y:S01]  /*8e70*/  UIMAD UR24, UR4, UR24, UR25 ;  /* 0x00000018041872a4 */ /* 0x000fe2000f8e0219 */
[----:B------:R-:W-:Y:S02]  /*8e80*/  UMOV UR27, UR31 ;  /* 0x0000001f001b7c82 */ /* 0x000fe40008000000 */
[----:B------:R-:W-:Y:S02]  /*8e90*/  UIADD3 UR7, -UR27, URZ, URZ ;  /* 0x0000003f1b077290 */ /* 0x000fe4000fffe13f */
[----:B------:R-:W-:Y:S02]  /*8ea0*/  UISETP.GT.U32.AND UP2, UPT, UR4, UR24, UPT ;  /* 0x000000180400728c */ /* 0x000fe4000bf44070 */
[----:B------:R-:W-:-:S04]  /*8eb0*/  UIMAD UR7, UR4, UR7, UR18 ;  /* 0x00000007040772a4 */ /* 0x000fc8000f8e0212 */
[----:B------:R-:W-:-:S05]  /*8ec0*/  UISETP.GT.U32.AND UP0, UPT, UR4, UR7, UPT ;  /* 0x000000070400728c */ /* 0x000fca000bf04070 */
[----:B------:R-:W-:Y:S02]  /*8ed0*/  @!UP2 UIADD3 UR24, UR24, -UR4, URZ ;  /* 0x800000041818a290 */ /* 0x000fe4000fffe03f */
[----:B------:R-:W-:Y:S02]  /*8ee0*/  @!UP2 UIADD3 UR29, UR29, 0x1, URZ ;  /* 0x000000011d1da890 */ /* 0x000fe4000fffe03f */
[----:B------:R-:W-:Y:S02]  /*8ef0*/  UISETP.GE.U32.AND UP4, UPT, UR24, UR4, UPT ;  /* 0x000000041800728c */ /* 0x000fe4000bf86070 */
[----:B------:R-:W-:Y:S02]  /*8f00*/  @!UP0 UIADD3 UR7, UR7, -UR4, URZ ;  /* 0x8000000407078290 */ /* 0x000fe4000fffe03f */
[----:B------:R-:W-:Y:S02]  /*8f10*/  @!UP0 UIADD3 UR27, UR27, 0x1, URZ ;  /* 0x000000011b1b8890 */ /* 0x000fe4000fffe03f */
[----:B------:R-:W-:-:S02]  /*8f20*/  UISETP.GE.U32.AND UP3, UPT, UR7, UR4, UPT ;  /* 0x000000040700728c */ /* 0x000fc4000bf66070 */
[----:B------:R-:W-:Y:S02]  /*8f30*/  UISETP.GE.AND UP0, UPT, UR26, URZ, UPT ;  /* 0x0000003f1a00728c */ /* 0x000fe4000bf06270 */
[----:B------:R-:W-:Y:S02]  /*8f40*/  UISETP.NE.AND UP2, UPT, UR5, URZ, UPT ;  /* 0x0000003f0500728c */ /* 0x000fe4000bf45270 */
[----:B------:R-:W-:Y:S02]  /*8f50*/  @UP4 UIADD3 UR29, UR29, 0x1, URZ ;  /* 0x000000011d1d4890 */ /* 0x000fe4000fffe03f */
[----:B------:R-:W-:Y:S02]  /*8f60*/  ULOP3.LUT UR4, URZ, UR5, URZ, 0x33, !UPT ;  /* 0x000000053f047292 */ /* 0x000fe4000f8e333f */
[----:B------:R-:W-:Y:S02]  /*8f70*/  @!UP1 UIADD3 UR29, -UR29, URZ, URZ ;  /* 0x0000003f1d1d9290 */ /* 0x000fe4000fffe13f */
[----:B------:R-:W-:-:S02]  /*8f80*/  @UP3 UIADD3 UR27, UR27, 0x1, URZ ;  /* 0x000000011b1b3890 */ /* 0x000fc4000fffe03f */
[----:B------:R-:W-:Y:S02]  /*8f90*/  USEL UR29, UR4, UR29, !UP2 ;  /* 0x0000001d041d7287 */ /* 0x000fe4000d000000 */
[----:B------:R-:W-:Y:S02]  /*8fa0*/  @!UP0 UIADD3 UR27, -UR27, URZ, URZ ;  /* 0x0000003f1b1b8290 */ /* 0x000fe4000fffe13f */
[----:B------:R-:W-:Y:S02]  /*8fb0*/  UIMAD.WIDE UR6, UR29, 0x4, UR20 ;  /* 0x000000041d0678a5 */ /* 0x000fe4000f8e0214 */
[----:B------:R-:W-:-:S04]  /*8fc0*/  USEL UR4, UR4, UR27, !UP2 ;  /* 0x0000001b04047287 */ /* 0x000fc8000d000000 */
[----:B------:R-:W-:Y:S01]  /*8fd0*/  UIMAD.WIDE UR24, UR4, 0x4, UR20 ;  /* 0x00000004041878a5 */ /* 0x000fe2000f8e0214 */
[----:B------:R-:W-:Y:S02]  /*8fe0*/  IMAD.U32 R8, RZ, RZ, UR6 ;  /* 0x00000006ff087e24 */ /* 0x000fe4000f8e00ff */
[----:B------:R-:W-:-:S03]  /*8ff0*/  IMAD.U32 R9, RZ, RZ, UR7 ;  /* 0x00000007ff097e24 */ /* 0x000fc6000f8e00ff */
[----:B------:R-:W-:Y:S02]  /*9000*/  IMAD.U32 R6, RZ, RZ, UR24 ;  /* 0x00000018ff067e24 */ /* 0x000fe4000f8e00ff */
[----:B------:R-:W-:Y:S01]  /*9010*/  IMAD.U32 R7, RZ, RZ, UR25 ;  /* 0x00000019ff077e24 */ /* 0x000fe2000f8e00ff */
[----:B------:R-:W2:Y:S04]  /*9020*/  LDG.E R2, desc[UR22][R8.64] ;  /* 0x0000001608027981 */ /* 0x000ea8000c1e1900 */
[----:B------:R-:W3:Y:S01]  /*9030*/  LDG.E R0, desc[UR22][R6.64] ;  /* 0x0000001606007981 */ /* 0x000ee2000c1e1900 */
        /* <DEDUP_REMOVED lines=8> */
[----:B--2---:R-:W-:Y:S02]  /*90c0*/  R2UR UR7, R2 ;  /* 0x00000000020772ca */ /* 0x004fe400000e0000 */
[----:B---3--:R-:W-:-:S13]  /*90d0*/  R2UR UR6, R0 ;  /* 0x00000000000672ca */ /* 0x008fda00000e0000 */
[----:B------:R-:W-:-:S04]  /*90e0*/  UIADD3 UR7, -UR7, UR6, URZ ;  /* 0x0000000607077290 */ /* 0x000fc8000fffe13f */
[----:B------:R-:W-:Y:S02]  /*90f0*/  USHF.R.S32.HI UR6, URZ, 0x1f, UR7 ;  /* 0x0000001f3f067899 */ /* 0x000fe40008011407 */
[----:B------:R-:W-:Y:S02]  /*9100*/  UIMAD.WIDE.U32 UR24, UR7, UR4, UR24 ;  /* 0x00000004071872a5 */ /* 0x000fe4000f8e0018 */
[----:B------:R-:W-:-:S04]  /*9110*/  UIMAD UR6, UR6, UR4, URZ ;  /* 0x00000004060672a4 */ /* 0x000fc8000f8e023f */
[----:B------:R-:W-:Y:S01]  /*9120*/  UIMAD UR6, UR7, UR5, UR6 ;  /* 0x00000005070672a4 */ /* 0x000fe2000f8e0206 */
[----:B------:R-:W-:-:S03]  /*9130*/  UMOV UR18, UR24 ;  /* 0x0000001800127c82 */ /* 0x000fc60008000000 */
[----:B------:R-:W-:Y:S01]  /*9140*/  UIADD3 UR6, UR25, UR6, URZ ;  /* 0x0000000619067290 */ /* 0x000fe2000fffe03f */
[----:B------:R-:W-:Y:S11]  /*9150*/  BRA `(.L_x_747) ;  /* 0x0000000000087947 */ /* 0x000ff60003800000 */
.L_x_746:
[----:B------:R-:W-:-:S04]  /*9160*/  ULEA UR18, -UR8, URZ, 0x6 ;  /* 0x0000003f08127291 */ /* 0x000fc8000f8e313f */
[----:B------:R-:W-:-:S12]  /*9170*/  USHF.R.S32.HI UR6, URZ, 0x1f, UR18 ;  /* 0x0000001f3f067899 */ /* 0x000fd80008011412 */
.L_x_747:
[C---:B------:R-:W-:Y:S01]  /*9180*/  @!P5 IADD3 R7, P1, R133.reuse, UR18, RZ ;  /* 0x000000128507dc10 */ /* 0x040fe2000ff3e0ff */
[----:B------:R-:W-:Y:S01]  /*9190*/  IMAD.U32 R29, RZ, RZ, UR18 ;  /* 0x00000012ff1d7e24 */ /* 0x000fe2000f8e00ff */
[----:B------:R-:W-:Y:S01]  /*91a0*/  @!P4 IADD3 R9, P3, R133, UR18, RZ ;  /* 0x000000128509cc10 */ /* 0x000fe2000ff7e0ff */
[----:B------:R-:W-:Y:S01]  /*91b0*/  IMAD.U32 R4, RZ, RZ, UR18 ;  /* 0x00000012ff047e24 */ /* 0x000fe2000f8e00ff */
[----:B------:R-:W-:Y:S01]  /*91c0*/  @!P5 IADD3.X R6, R134, UR6, RZ, P1, !PT ;  /* 0x000000068606dc10 */ /* 0x000fe20008ffe4ff */
[----:B------:R-:W-:Y:S01]  /*91d0*/  IMAD.U32 R2, RZ, RZ, UR6 ;  /* 0x00000006ff027e24 */ /* 0x000fe2000f8e00ff */
[----:B------:R-:W-:Y:S01]  /*91e0*/  @!P5 LEA R26, P1, R7, UR10, 0x1 ;  /* 0x0000000a071adc11 */ /* 0x000fe2000f8208ff */
[----:B------:R-:W-:Y:S01]  /*91f0*/  IMAD.U32 R0, RZ, RZ, UR14 ;  /* 0x0000000eff007e24 */ /* 0x000fe2000f8e00ff */
[-C--:B------:R-:W-:Y:S01]  /*9200*/  @!P6 LEA R28, P2, R29, R208.reuse, 0x1 ;  /* 0x000000d01d1ce211 */ /* 0x080fe200078408ff */
[----:B------:R-:W-:Y:S01]  /*9210*/  IMAD.U32 R11, RZ, RZ, UR13 ;  /* 0x0000000dff0b7e24 */ /* 0x000fe2000f8e00ff */
[----:B------:R-:W-:Y:S01]  /*9220*/  @!P5 LEA.HI.X R27, R7, UR11, R6, 0x1, P1 ;  /* 0x0000000b071bdc11 */ /* 0x000fe200088f0c06 */
[----:B------:R-:W-:Y:S01]  /*9230*/  IMAD.U32 R7, RZ, RZ, UR13 ;  /* 0x0000000dff077e24 */ /* 0x000fe2000f8e00ff */
[----:B------:R-:W-:Y:S01]  /*9240*/  @!P6 LEA.HI.X R29, R4, R209, R2, 0x1, P2 ;  /* 0x000000d1041de211 */ /* 0x000fe200010f0c02 */
[----:B------:R-:W-:Y:S01]  /*9250*/  UIADD3 UR4, UP1, UP0, UR14, UR18, UR14 ;  /* 0x000000120e047290 */ /* 0x000fe2000f83e00e */
[C-C-:B------:R-:W-:Y:S01]  /*9260*/  @!P5 IADD3 R13, P2, P1, R133.reuse, UR18, R0.reuse ;  /* 0x00000012850ddc10 */ /* 0x140fe2000f95e000 */
[----:B------:R1:W-:Y:S01]  /*9270*/  @P6 STS.128 [R203+0x6000], RZ ;  /* 0x006000ffcb006388 */ /* 0x0003e20000000c00 */
[C---:B------:R-:W-:Y:S01]  /*9280*/  @!P4 IADD3.X R2, R134.reuse, UR6, RZ, P3, !PT ;  /* 0x000000068602cc10 */ /* 0x040fe20009ffe4ff */
[----:B------:R-:W-:Y:S01]  /*9290*/  UIADD3.X UR5, UR13, UR6, UR13, UP1, UP0 ;  /* 0x000000060d057290 */ /* 0x000fe20008fe040d */
[C---:B------:R-:W-:Y:S01]  /*92a0*/  @!P5 IADD3.X R4, R134.reuse, UR6, R7, P2, P1 ;  /* 0x000000068604dc10 */ /* 0x040fe200097e2407 */
[----:B------:R-:W-:Y:S01]  /*92b0*/  IMAD.U32 R23, RZ, RZ, UR4 ;  /* 0x00000004ff177e24 */ /* 0x000fe2000f8e00ff */
[----:B------:R-:W-:Y:S01]  /*92c0*/  @!P4 IADD3 R7, P2, P1, R133, UR18, R0 ;  /* 0x000000128507cc10 */ /* 0x000fe2000f95e000 */
[----:B------:R-:W-:Y:S01]  /*92d0*/  VOTEU.ALL UP0, P6 ;  /* 0x00000000003f7886 */ /* 0x000fe20003000000 */
[----:B------:R-:W-:Y:S01]  /*92e0*/  @!P4 LEA R10, P3, R9, UR10, 0x1 ;  /* 0x0000000a090acc11 */ /* 0x000fe2000f8608ff */
[----:B------:R-:W-:Y:S01]  /*92f0*/  @!PT LDS RZ, [RZ] ;  /* 0x00000000fffff984 */ /* 0x000fe20000000800 */
[----:B------:R-:W-:Y:S01]  /*9300*/  @!PT LDS RZ, [RZ] ;  /* 0x00000000fffff984 */ /* 0x000fe20000000800 */
[----:B------:R-:W-:Y:S01]  /*9310*/  @!PT LDS RZ, [RZ] ;  /* 0x00000000fffff984 */ /* 0x000fe20000000800 */
[----:B------:R1:W-:Y:S01]  /*9320*/  @!P6 LDGSTS.E.BYPASS.LTC128B.128 [R203+0x6000], desc[UR22][R28.64] ;  /* 0x060000001ccbefae */ /* 0x0003e2000b901d56 */
[----:B------:R-:W-:Y:S01]  /*9330*/  @!P4 IADD3.X R0, R134, UR6, R11, P2, P1 ;  /* 0x000000068600cc10 */ /* 0x000fe200097e240b */
[----:B------:R-:W-:Y:S01]  /*9340*/  BSSY B0, `(.L_x_748) ;  /* 0x000005f000007945 */ /* 0x000fe20003800000 */
[----:B------:R-:W-:Y:S01]  /*9350*/  @!P5 LEA R24, P2, R13, UR10, 0x1 ;  /* 0x0000000a0d18dc11 */ /* 0x000fe2000f8408ff */
[----:B------:R-:W-:Y:S01]  /*9360*/  @!UP0 UIADD3 UR9, UP1, UR14, UR18, URZ ;  /* 0x000000120e098290 */ /* 0x000fe2000ff3e03f */
[----:B------:R-:W-:Y:S01]  /*9370*/  @!P4 LEA R8, P1, R7, UR10, 0x1 ;  /* 0x0000000a0708cc11 */ /* 0x000fe2000f8208ff */
[----:B------:R1:W-:Y:S01]  /*9380*/  @P5 STS.128 [R203+0x8000], RZ ;  /* 0x008000ffcb005388 */ /* 0x0003e20000000c00 */
[----:B------:R-:W-:Y:S01]  /*9390*/  @!P4 LEA.HI.X R11, R9, UR11, R2, 0x1, P3 ;  /* 0x0000000b090bcc11 */ /* 0x000fe200098f0c02 */
[----:B------:R-:W-:Y:S01]  /*93a0*/  IMAD.U32 R2, RZ, RZ, UR4 ;  /* 0x00000004ff027e24 */ /* 0x000fe2000f8e00ff */
[----:B------:R-:W-:Y:S01]  /*93b0*/  @!P5 LEA.HI.X R25, R13, UR11, R4, 0x1, P2 ;  /* 0x0000000b0d19dc11 */ /* 0x000fe200090f0c04 */
[----:B------:R-:W-:Y:S01]  /*93c0*/  @!UP0 UIADD3.X UR7, UR13, UR6, URZ, UP1, !UPT ;  /* 0x000000060d078290 */ /* 0x000fe20008ffe43f */
[----:B------:R-:W-:Y:S01]  /*93d0*/  @!P4 LEA.HI.X R9, R7, UR11, R0, 0x1, P1 ;  /* 0x0000000b0709cc11 */ /* 0x000fe200088f0c00 */
[----:B------:R-:W-:Y:S01]  /*93e0*/  IMAD.U32 R0, RZ, RZ, UR5 ;  /* 0x00000005ff007e24 */ /* 0x000fe2000f8e00ff */
[----:B------:R-:W-:Y:S01]  /*93f0*/  @!P5 IADD3 R7, P2, R133, UR4, RZ ;  /* 0x000000048507dc10 */ /* 0x000fe2000ff5e0ff */
[----:B------:R-:W-:Y:S01]  /*9400*/  @!PT LDS RZ, [RZ] ;  /* 0x00000000fffff984 */ /* 0x000fe20000000800 */
[----:B------:R-:W-:Y:S01]  /*9410*/  @!PT LDS RZ, [RZ] ;  /* 0x00000000fffff984 */ /* 0x000fe20000000800 */
[----:B------:R-:W-:Y:S01]  /*9420*/  @!PT LDS RZ, [RZ] ;  /* 0x00000000fffff984 */ /* 0x000fe20000000800 */
[----:B------:R1:W-:Y:S01]  /*9430*/  @!P5 LDGSTS.E.BYPASS.LTC128B.128 [R203+0x8000], desc[UR22][R26.64+0x80] ;  /* 0x080000801acbdfae */ /* 0x0003e2000b901d56 */
[----:B------:R-:W-:-:S02]  /*9440*/  @!P6 LEA R22, P1, R23, R208, 0x1 ;  /* 0x000000d01716e211 */ /* 0x000fc400078208ff */
[----:B------:R-:W-:Y:S01]  /*9450*/  @!P5 IADD3.X R4, R134, UR5, RZ, P2, !PT ;  /* 0x000000058604dc10 */ /* 0x000fe200097fe4ff */
[----:B------:R1:W-:Y:S01]  /*9460*/  @P4 STS.128 [R203+0xa000], RZ ;  /* 0x00a000ffcb004388 */ /* 0x0003e20000000c00 */
[C---:B------:R-:W-:Y:S02]  /*9470*/  @!P5 LEA R20, P2, R7.reuse, UR10, 0x1 ;  /* 0x0000000a0714dc11 */ /* 0x040fe4000f8408ff */
[----:B------:R-:W-:Y:S01]  /*9480*/  @!P6 LEA.HI.X R23, R2, R209, R0, 0x1, P1 ;  /* 0x000000d10217e211 */ /* 0x000fe200008f0c00 */
[----:B------:R-:W-:Y:S01]  /*9490*/  IMAD.U32 R2, RZ, RZ, UR7 ;  /* 0x00000007ff027e24 */ /* 0x000fe2000f8e00ff */
[----:B------:R-:W-:Y:S01]  /*94a0*/  @!P5 LEA.HI.X R21, R7, UR11, R4, 0x1, P2 ;  /* 0x0000000b0715dc11 */ /* 0x000fe200090f0c04 */
[----:B------:R-:W-:Y:S01]  /*94b0*/  IMAD.U32 R7, RZ, RZ, UR9 ;  /* 0x00000009ff077e24 */ /* 0x000fe2000f8e00ff */
[----:B------:R-:W-:Y:S01]  /*94c0*/  @!P4 IADD3 R0, P1, R133, UR4, RZ ;  /* 0x000000048500cc10 */ /* 0x000fe2000ff3e0ff */
[----:B------:R-:W-:Y:S01]  /*94d0*/  UIADD3 UR4, UP0, UR14, UR4, URZ ;  /* 0x000000040e047290 */ /* 0x000fe2000ff1e03f */
[----:B------:R-:W-:Y:S01]  /*94e0*/  @!PT LDS RZ, [RZ] ;  /* 0x00000000fffff984 */ /* 0x000fe20000000800 */
[----:B------:R-:W-:Y:S01]  /*94f0*/  @!PT LDS RZ, [RZ] ;  /* 0x00000000fffff984 */ /* 0x000fe20000000800 */
[----:B------:R-:W-:Y:S01]  /*9500*/  @!PT LDS RZ, [RZ] ;  /* 0x00000000fffff984 */ /* 0x000fe20000000800 */
[----:B------:R1:W-:Y:S02]  /*9510*/  @!P4 LDGSTS.E.BYPASS.LTC128B.128 [R203+0xa000], desc[UR22][R10.64+0x100] ;  /* 0x0a0001000acbcfae */ /* 0x0003e4000b901d56 */
[----:B------:R-:W-:-:S02]  /*9520*/  @!P6 LEA R32, P2, R7, R208, 0x1 ;  /* 0x000000d00720e211 */ /* 0x000fc400078408ff */
[----:B------:R-:W-:Y:S01]  /*9530*/  @!P4 IADD3.X R13, R134, UR5, RZ, P1, !PT ;  /* 0x00000005860dcc10 */ /* 0x000fe20008ffe4ff */
[----:B------:R-:W-:Y:S01]  /*9540*/  UIADD3.X UR5, UR13, UR5, URZ, UP0, !UPT ;  /* 0x000000050d057290 */ /* 0x000fe200087fe43f */
[C---:B------:R-:W-:Y:S01]  /*9550*/  @!P4 LEA R30, P1, R0.reuse, UR10, 0x1 ;  /* 0x0000000a001ecc11 */ /* 0x040fe2000f8208ff */
[----:B------:R1:W-:Y:S01]  /*9560*/  @P6 STS.128 [R203+0x6800], RZ ;  /* 0x006800ffcb006388 */ /* 0x0003e20000000c00 */
[----:B------:R-:W-:Y:S01]  /*9570*/  @!P6 LEA.HI.X R33, R7, R209, R2, 0x1, P2 ;  /* 0x000000d10721e211 */ /* 0x000fe200010f0c02 */
[----:B------:R-:W-:Y:S01]  /*9580*/  IMAD.U32 R2, RZ, RZ, UR4 ;  /* 0x00000004ff027e24 */ /* 0x000fe2000f8e00ff */
[----:B------:R-:W-:Y:S01]  /*9590*/  @!P4 LEA.HI.X R31, R0, UR11, R13, 0x1, P1 ;  /* 0x0000000b001fcc11 */ /* 0x000fe200088f0c0d */
[----:B------:R-:W-:Y:S01]  /*95a0*/  IMAD.U32 R13, RZ, RZ, UR4 ;  /* 0x00000004ff0d7e24 */ /* 0x000fe2000f8e00ff */
[----:B------:R-:W-:Y:S01]  /*95b0*/  @!P5 IADD3 R7, P1, R133, UR4, RZ ;  /* 0x000000048507dc10 */ /* 0x000fe2000ff3e0ff */
[----:B------:R-:W-:Y:S01]  /*95c0*/  @!PT LDS RZ, [RZ] ;  /* 0x00000000fffff984 */ /* 0x000fe20000000800 */
[----:B------:R-:W-:Y:S01]  /*95d0*/  @!PT LDS RZ, [RZ] ;  /* 0x00000000fffff984 */ /* 0x000fe20000000800 */
[----:B------:R-:W-:Y:S01]  /*95e0*/  @!PT LDS RZ, [RZ] ;  /* 0x00000000fffff984 */ /* 0x000fe20000000800 */
[----:B------:R1:W-:Y:S01]  /*95f0*/  @!P6 LDGSTS.E.BYPASS.LTC128B.128 [R203+0x6800], desc[UR22][R32.64] ;  /* 0x0680000020cbefae */ /* 0x0003e2000b901d56 */
[----:B------:R-:W-:-:S02]  /*9600*/  IMAD.U32 R0, RZ, RZ, UR5 ;  /* 0x00000005ff007e24 */ /* 0x000fc4000f8e00ff */
[----:B------:R-:W-:Y:S01]  /*9610*/  @!P6 LEA R34, P2, R13, R208, 0x1 ;  /* 0x000000d00d22e211 */ /* 0x000fe200078408ff */
[----:B------:R1:W-:Y:S01]  /*9620*/  @P5 STS.128 [R203+0x8800], RZ ;  /* 0x008800ffcb005388 */ /* 0x0003e20000000c00 */
[----:B------:R-:W-:Y:S02]  /*9630*/  @!P5 IADD3.X R4, R134, UR5, RZ, P1, !PT ;  /* 0x000000058604dc10 */ /* 0x000fe40008ffe4ff */
[C---:B------:R-:W-:Y:S01]  /*9640*/  @!P5 LEA R6, P1, R7.reuse, UR10, 0x1 ;  /* 0x0000000a0706dc11 */ /* 0x040fe2000f8208ff */
[----:B------:R-:W-:Y:S01]  /*9650*/  @!PT LDS RZ, [RZ] ;  /* 0x00000000fffff984 */ /* 0x000fe20000000800 */
[----:B------:R-:W-:Y:S01]  /*9660*/  @!PT LDS RZ, [RZ] ;  /* 0x00000000fffff984 */ /* 0x000fe20000000800 */
[----:B------:R-:W-:Y:S01]  /*9670*/  @!PT LDS RZ, [RZ] ;  /* 0x00000000fffff984 */ /* 0x000fe20000000800 */
[----:B------:R1:W-:Y:S01]  /*9680*/  @!P5 LDGSTS.E.BYPASS.LTC128B.128 [R203+0x8800], desc[UR22][R24.64+0x80] ;  /* 0x0880008018cbdfae */ /* 0x0003e2000b901d56 */
[----:B------:R-:W-:Y:S02]  /*9690*/  @!P6 LEA.HI.X R35, R2, R209, R0, 0x1, P2 ;  /* 0x000000d10223e211 */ /* 0x000fe400010f0c00 */
[----:B------:R-:W-:Y:S01]  /*96a0*/  @!P5 LEA.HI.X R7, R7, UR11, R4, 0x1, P1 ;  /* 0x0000000b0707dc11 */ /* 0x000fe200088f0c04 */
[----:B------:R1:W-:Y:S04]  /*96b0*/  @P4 STS.128 [R203+0xa800], RZ ;  /* 0x00a800ffcb004388 */ /* 0x0003e80000000c00 */
        /* <DEDUP_REMOVED lines=31> */
[----:B------:R-:W-:-:S04]  /*98b0*/  IADD3 R133, P1, R133, UR4, RZ ;  /* 0x0000000485857c10 */ /* 0x000fc8000ff3e0ff */
[----:B------:R-:W-:Y:S02]  /*98c0*/  IADD3.X R134, R134, UR5, RZ, P1, !PT ;  /* 0x0000000586867c10 */ /* 0x000fe40008ffe4ff */
[----:B-1----:R-:W-:-:S04]  /*98d0*/  LEA R6, P1, R133, UR10, 0x1 ;  /* 0x0000000a85067c11 */ /* 0x002fc8000f8208ff */
[----:B------:R-:W-:-:S05]  /*98e0*/  LEA.HI.X R7, R133, UR11, R134, 0x1, P1 ;  /* 0x0000000b85077c11 */ /* 0x000fca00088f0c86 */
[----:B------:R-:W-:Y:S01]  /*98f0*/  @!PT LDS RZ, [RZ] ;  /* 0x00000000fffff984 */ /* 0x000fe20000000800 */
[----:B------:R-:W-:Y:S01]  /*9900*/  @!PT LDS RZ, [RZ] ;  /* 0x00000000fffff984 */ /* 0x000fe20000000800 */
[----:B------:R-:W-:Y:S01]  /*9910*/  @!PT LDS RZ, [RZ] ;  /* 0x00000000fffff984 */ /* 0x000fe20000000800 */
[----:B------:R2:W-:Y:S04]  /*9920*/  LDGSTS.E.BYPASS.LTC128B.128 [R203+0xb800], desc[UR22][R6.64+0x100] ;  /* 0x0b80010006cb7fae */ /* 0x0005e8000b901d56 */
.L_x_749:
[----:B------:R-:W-:Y:S05]  /*9930*/  BSYNC B0 ;  /* 0x0000000000007941 */ /* 0x000fea0003800000 */
.L_x_748:
[----:B------:R-:W0:Y:S01]  /*9940*/  LDGDEPBAR ;  /* 0x00000000000079af */ /* 0x000e220000000000 */
[----:B-12---:R-:W-:Y:S01]  /*9950*/  IMAD.U32 R7, RZ, RZ, UR18 ;  /* 0x00000012ff077e24 */ /* 0x006fe2000f8e00ff */
[----:B------:R-:W-:Y:S01]  /*9960*/  MOV R0, UR6 ;  /* 0x0000000600007c02 */ /* 0x000fe20008000f00 */
[----:B------:R-:W-:-:S03]  /*9970*/  IMAD.U32 R2, RZ, RZ, UR18 ;  /* 0x00000012ff027e24 */ /* 0x000fc6000f8e00ff */
[----:B------:R-:W-:-:S04]  /*9980*/  LEA R208, P1, R7, R208, 0x1 ;  /* 0x000000d007d07211 */ /* 0x000fc800078208ff */
[----:B------:R-:W-:-:S09]  /*9990*/  LEA.HI.X R209, R2, R209, R0, 0x1, P1 ;  /* 0x000000d102d17211 */ /* 0x000fd200008f0c00 */
.L_x_745:
[----:B------:R-:W-:Y:S01]  /*99a0*/  FMNMX.FTZ R9, R132, R16, !PT ;  /* 0x0000001084097209 */ /* 0x000fe20007810000 */
[----:B------:R-:W-:Y:S01]  /*99b0*/  LDSM.16.MT88.4 R32, [R188+0xc000] ;  /* 0x00c00000bc20783b */ /* 0x000fe20000004200 */
[----:B------:R-:W-:Y:S02]  /*99c0*/  FMNMX.FTZ R0, R3, R5, !PT ;  /* 0x0000000503007209 */ /* 0x000fe40007810000 */
[----:B------:R-:W-:Y:S01]  /*99d0*/  FMNMX.FTZ R9, R156, R9, !PT ;  /* 0x000000099c097209 */ /* 0x000fe20007810000 */
[----:B------:R-:W-:Y:S01]  /*99e0*/  LDSM.16.MT88.4 R24, [R189+0xc000] ;  /* 0x00c00000bd18783b */ /* 0x000fe20000004200 */
[----:B------:R-:W-:Y:S02]  /*99f0*/  FMNMX.FTZ R0, R19, R0, !PT ;  /* 0x0000000013007209 */ /* 0x000fe40007810000 */
[----:B------:R-:W-:Y:S01]  /*9a00*/  FMNMX.FTZ R9, R12, R9, !PT ;  /* 0x000000090c097209 */ /* 0x000fe20007810000 */
[----:B------:R-:W-:Y:S01]  /*9a10*/  LDSM.16.MT88.4 R136, [R192+0xc800] ;  /* 0x00c80000c088783b */ /* 0x000fe20000004200 */
[----:B------:R-:W-:-:S02]  /*9a20*/  FMNMX.FTZ R0, R17, R0, !PT ;  /* 0x0000000011007209 */ /* 0x000fc40007810000 */
[----:B------:R-:W-:Y:S01]  /*9a30*/  FMNMX.FTZ R9, R14, R9, !PT ;  /* 0x000000090e097209 */ /* 0x000fe20007810000 */
[----:B------:R-:W-:Y:S01]  /*9a40*/  LDSM.16.MT88.4 R164, [R192+0xd000] ;  /* 0x00d00000c0a4783b */ /* 0x000fe20000004200 */
[----:B------:R-:W-:Y:S02]  /*9a50*/  FMNMX.FTZ R0, R15, R0, !PT ;  /* 0x000000000f007209 */ /* 0x000fe40007810000 */
[----:B------:R-:W-:Y:S02]  /*9a60*/  FMNMX.FTZ R9, R154, R9, !PT ;  /* 0x000000099a097209 */ /* 0x000fe40007810000 */
[----:B------:R-:W-:Y:S02]  /*9a70*/  FMNMX.FTZ R0, R159, R0, !PT ;  /* 0x000000009f007209 */ /* 0x000fe40007810000 */
[----:B------:R-:W-:Y:S02]  /*9a80*/  FMNMX.FTZ R9, R152, R9, !PT ;  /* 0x0000000998097209 */ /* 0x000fe40007810000 */
[----:B------:R-:W-:-:S02]  /*9a90*/  FMNMX.FTZ R0, R157, R0, !PT ;  /* 0x000000009d007209 */ /* 0x000fc40007810000 */
[----:B------:R-:W-:Y:S02]  /*9aa0*/  FMNMX.FTZ R9, R140, R9, !PT ;  /* 0x000000098c097209 */ /* 0x000fe40007810000 */
        /* <DEDUP_REMOVED lines=18> */
[----:B------:R-:W-:-:S03]  /*9bd0*/  FMNMX.FTZ R7, R168, R7, !PT ;  /* 0x00000007a8077209 */ /* 0x000fc60007810000 */
[----:B------:R-:W1:Y:S04]  /*9be0*/  SHFL.BFLY PT, R2, R9, 0x2, 0x1f ;  /* 0x0c401f0009027f89 */ /* 0x000e6800000e0000 */
[----:B------:R-:W2:Y:S01]  /*9bf0*/  SHFL.BFLY PT, R0, R7, 0x2, 0x1f ;  /* 0x0c401f0007007f89 */ /* 0x000ea200000e0000 */
[----:B-1----:R-:W-:-:S03]  /*9c00*/  FMNMX.FTZ R2, R9, R2, !PT ;  /* 0x0000000209027209 */ /* 0x002fc60007810000 */
[----:B------:R-:W-:Y:S01]  /*9c10*/  LDSM.16.MT88.4 R8, [R192+0xc000] ;  /* 0x00c00000c008783b */ /* 0x000fe20000004200 */
[----:B--2---:R-:W-:-:S03]  /*9c20*/  FMNMX.FTZ R0, R7, R0, !PT ;  /* 0x0000000007007209 */ /* 0x004fc60007810000 */
[----:B------:R-:W1:Y:S04]  /*9c30*/  SHFL.BFLY PT, R223, R2, 0x1, 0x1f ;  /* 0x0c201f0002df7f89 */ /* 0x000e6800000e0000 */
[----:B------:R-:W2:Y:S01]  /*9c40*/  SHFL.BFLY PT, R221, R0, 0x1, 0x1f ;  /* 0x0c201f0000dd7f89 */ /* 0x000ea200000e0000 */
[----:B-1----:R-:W-:Y:S02]  /*9c50*/  FMNMX.FTZ R223, R2, R223, !PT ;  /* 0x000000df02df7209 */ /* 0x002fe40007810000 */
[----:B--2---:R-:W-:-:S03]  /*9c60*/  FMNMX.FTZ R221, R0, R221, !PT ;  /* 0x000000dd00dd7209 */ /* 0x004fc60007810000 */
[C---:B------:R-:W-:Y:S01]  /*9c70*/  FMUL.FTZ R175, R223.reuse, UR19 ;  /* 0x00000013dfaf7c20 */ /* 0x040fe20008410000 */
[----:B------:R-:W-:Y:S02]  /*9c80*/  FSETP.NEU.FTZ.AND P2, PT, R223, -INF , PT ;  /* 0xff800000df00780b */ /* 0x000fe40003f5d000 */
[C---:B------:R-:W-:Y:S01]  /*9c90*/  FSETP.NEU.FTZ.AND P1, PT, R221.reuse, -INF , PT ;  /* 0xff800000dd00780b */ /* 0x040fe20003f3d000 */
[----:B------:R-:W-:Y:S01]  /*9ca0*/  FMUL.FTZ R170, R221, UR19 ;  /* 0x00000013ddaa7c20 */ /* 0x000fe20008410000 */
[----:B------:R-:W-:Y:S02]  /*9cb0*/  FSEL R175, R175, RZ, P2 ;  /* 0x000000ffafaf7208 */ /* 0x000fe40001000000 */
[----:B------:R-:W-:Y:S02]  /*9cc0*/  FSEL R6, R221, RZ, P1 ;  /* 0x000000ffdd067208 */ /* 0x000fe40000800000 */
[----:B------:R-:W-:Y:S01]  /*9cd0*/  FSEL R170, R170, RZ, P1 ;  /* 0x000000ffaaaa7208 */ /* 0x000fe20000800000 */
[--C-:B------:R-:W-:Y:S01]  /*9ce0*/  FFMA.FTZ R222, R16, UR19, -R175.reuse ;  /* 0x0000001310de7c23 */ /* 0x100fe200080108af */
[--C-:B------:R-:W-:Y:S01]  /*9cf0*/  FFMA.FTZ R220, R156, UR19, -R175.reuse ;  /* 0x000000139cdc7c23 */ /* 0x100fe200080108af */
[----:B------:R-:W-:Y:S01]  /*9d00*/  FADD.FTZ R6, R3, -R6 ;  /* 0x8000000603067221 */ /* 0x000fe20000010000 */
[--C-:B------:R-:W-:Y:S01]  /*9d10*/  FFMA.FTZ R214, R12, UR19, -R175.reuse ;  /* 0x000000130cd67c23 */ /* 0x100fe200080108af */
[--C-:B------:R-:W-:Y:S01]  /*9d20*/  FFMA.FTZ R212, R5, UR19, -R170.reuse ;  /* 0x0000001305d47c23 */ /* 0x100fe200080108aa */
[--C-:B------:R-:W-:Y:S01]  /*9d30*/  FFMA.FTZ R2, R19, UR19, -R170.reuse ;  /* 0x0000001313027c23 */ /* 0x100fe200080108aa */
[--C-:B------:R-:W-:Y:S01]  /*9d40*/  FFMA.FTZ R0, R17, UR19, -R170.reuse ;  /* 0x0000001311007c23 */ /* 0x100fe200080108aa */
[----:B------:R-:W-:Y:S01]  /*9d50*/  FSEL R5, R223, RZ, P2 ;  /* 0x000000ffdf057208 */ /* 0x000fe20001000000 */
[----:B------:R-:W1:Y:S01]  /*9d60*/  LDSM.16.MT88.4 R16, [R190+0xc000] ;  /* 0x00c00000be10783b */ /* 0x000e620000004200 */
[----:B------:R-:W-:Y:S01]  /*9d70*/  FFMA.FTZ R207, R14, UR19, -R175 ;  /* 0x000000130ecf7c23 */ /* 0x000fe200080108af */
[--C-:B------:R-:W-:Y:S01]  /*9d80*/  FFMA.FTZ R225, R15, UR19, -R170.reuse ;  /* 0x000000130fe17c23 */ /* 0x100fe200080108aa */
[----:B------:R-:W-:Y:S01]  /*9d90*/  FMUL.FTZ R3, R6, UR19 ;  /* 0x0000001306037c20 */ /* 0x000fe20008410000 */
[----:B------:R-:W-:Y:S01]  /*9da0*/  FADD.FTZ R4, R132, -R5 ;  /* 0x8000000584047221 */ /* 0x000fe20000010000 */
[----:B------:R-:W-:Y:S01]  /*9db0*/  MUFU.EX2 R222, R222 ;  /* 0x000000de00de7308 */ /* 0x000fe20000000800 */
[--C-:B------:R-:W-:Y:S01]  /*9dc0*/  FFMA.FTZ R227, R140, UR19, -R175.reuse ;  /* 0x000000138ce37c23 */ /* 0x100fe200080108af */
[--C-:B------:R-:W-:Y:S01]  /*9dd0*/  FFMA.FTZ R228, R142, UR19, -R175.reuse ;  /* 0x000000138ee47c23 */ /* 0x100fe200080108af */
[----:B------:R-:W-:Y:S01]  /*9de0*/  FMUL.FTZ R224, R4, UR19 ;  /* 0x0000001304e07c20 */ /* 0x000fe20008410000 */
[----:B------:R-:W-:Y:S01]  /*9df0*/  LDSM.16.MT88.4 R140, [R188+0x10000] ;  /* 0x01000000bc8c783b */ /* 0x000fe20000004200 */
[--C-:B------:R-:W-:Y:S01]  /*9e00*/  FFMA.FTZ R226, R154, UR19, -R175.reuse ;  /* 0x000000139ae27c23 */ /* 0x100fe200080108af */
[--C-:B------:R-:W-:Y:S01]  /*9e10*/  FFMA.FTZ R229, R152, UR19, -R175.reuse ;  /* 0x0000001398e57c23 */ /* 0x100fe200080108af */
[--C-:B------:R-:W-:Y:S01]  /*9e20*/  FFMA.FTZ R230, R159, UR19, -R170.reuse ;  /* 0x000000139fe67c23 */ /* 0x100fe200080108aa */
[----:B------:R-:W2:Y:S01]  /*9e30*/  MUFU.EX2 R220, R220 ;  /* 0x000000dc00dc7308 */ /* 0x000ea20000000800 */
[--C-:B------:R-:W-:Y:S01]  /*9e40*/  FFMA.FTZ R233, R157, UR19, -R170.reuse ;  /* 0x000000139de97c23 */ /* 0x100fe200080108aa */
[--C-:B------:R-:W-:Y:S01]  /*9e50*/  FFMA.FTZ R231, R153, UR19, -R170.reuse ;  /* 0x0000001399e77c23 */ /* 0x100fe200080108aa */
[--C-:B------:R-:W-:Y:S01]  /*9e60*/  FFMA.FTZ R232, R155, UR19, -R170.reuse ;  /* 0x000000139be87c23 */ /* 0x100fe200080108aa */
[----:B------:R-:W-:Y:S01]  /*9e70*/  LDSM.16.MT88.4 R132, [R189+0xc800] ;  /* 0x00c80000bd84783b */ /* 0x000fe20000004200 */
[--C-:B------:R-:W-:Y:S01]  /*9e80*/  FFMA.FTZ R234, R150, UR19, -R175.reuse ;  /* 0x0000001396ea7c23 */ /* 0x100fe200080108af */
[--C-:B------:R-:W-:Y:S01]  /*9e90*/  FFMA.FTZ R235, R144, UR19, -R175.reuse ;  /* 0x0000001390eb7c23 */ /* 0x100fe200080108af */
[--C-:B------:R-:W-:Y:S01]  /*9ea0*/  FFMA.FTZ R236, R148, UR19, -R175.reuse ;  /* 0x0000001394ec7c23 */ /* 0x100fe200080108af */
[----:B------:R-:W-:Y:S01]  /*9eb0*/  MUFU.EX2 R214, R214 ;  /* 0x000000d600d67308 */ /* 0x000fe20000000800 */
[--C-:B------:R-:W-:Y:S01]  /*9ec0*/  FFMA.FTZ R237, R146, UR19, -R175.reuse ;  /* 0x0000001392ed7c23 */ /* 0x100fe200080108af */
[--C-:B------:R-:W-:Y:S01]  /*9ed0*/  FFMA.FTZ R238, R149, UR19, -R170.reuse ;  /* 0x0000001395ee7c23 */ /* 0x100fe200080108aa */
[--C-:B------:R-:W-:Y:S01]  /*9ee0*/  FFMA.FTZ R239, R151, UR19, -R170.reuse ;  /* 0x0000001397ef7c23 */ /* 0x100fe200080108aa */
[--C-:B------:R-:W-:Y:S01]  /*9ef0*/  FFMA.FTZ R240, R147, UR19, -R170.reuse ;  /* 0x0000001393f07c23 */ /* 0x100fe200080108aa */
[--C-:B------:R-:W-:Y:S01]  /*9f00*/  FFMA.FTZ R241, R145, UR19, -R170.reuse ;  /* 0x0000001391f17c23 */ /* 0x100fe200080108aa */
[----:B------:R-:W-:Y:S01]  /*9f10*/  LDSM.16.MT88.4 R148, [R189+0xd000] ;  /* 0x00d00000bd94783b */ /* 0x000fe20000004200 */
[--C-:B------:R-:W-:Y:S01]  /*9f20*/  FFMA.FTZ R242, R218, UR19, -R175.reuse ;  /* 0x00000013daf27c23 */ /* 0x100fe200080108af */
[----:B------:R-:W3:Y:S01]  /*9f30*/  MUFU.EX2 R207, R207 ;  /* 0x000000cf00cf7308 */ /* 0x000ee20000000800 */
[----:B--2---:R-:W-:Y:S01]  /*9f40*/  F2FP.F16.F32.PACK_AB R4, R220, R222 ;  /* 0x000000dedc04723e */ /* 0x004fe200000000ff */
[----:B------:R-:W-:Y:S01]  /*9f50*/  LDSM.16.MT88.4 R156, [R190+0xd000] ;  /* 0x00d00000be9c783b */ /* 0x000fe20000004200 */
[--C-:B------:R-:W-:Y:S01]  /*9f60*/  FFMA.FTZ R243, R216, UR19, -R175.reuse ;  /* 0x00000013d8f37c23 */ /* 0x100fe200080108af */
[--C-:B------:R-:W-:Y:S01]  /*9f70*/  FFMA.FTZ R244, R174, UR19, -R175.reuse ;  /* 0x00000013aef47c23 */ /* 0x100fe200080108af */
[----:B------:R-:W-:Y:S01]  /*9f80*/  FFMA.FTZ R245, R172, UR19, -R175 ;  /* 0x00000013acf57c23 */ /* 0x000fe200080108af */
[--C-:B------:R-:W-:Y:S01]  /*9f90*/  FFMA.FTZ R246, R173, UR19, -R170.reuse ;  /* 0x00000013adf67c23 */ /* 0x100fe200080108aa */
[--C-:B------:R-:W-:Y:S01]  /*9fa0*/  FFMA.FTZ R247, R171, UR19, -R170.reuse ;  /* 0x00000013abf77c23 */ /* 0x100fe200080108aa */
[----:B------:R-:W-:Y:S01]  /*9fb0*/  MUFU.EX2 R212, R212 ;  /* 0x000000d400d47308 */ /* 0x000fe20000000800 */
[--C-:B------:R-:W-:Y:S01]  /*9fc0*/  FFMA.FTZ R248, R169, UR19, -R170.reuse ;  /* 0x00000013a9f87c23 */ /* 0x100fe200080108aa */
[----:B------:R-:W-:Y:S01]  /*9fd0*/  FFMA.FTZ R249, R168, UR19, -R170 ;  /* 0x00000013a8f97c23 */ /* 0x000fe200080108aa */
[----:B------:R-:W-:Y:S04]  /*9fe0*/  LDSM.16.MT88.4 R172, [R190+0x11800] ;  /* 0x01180000beac783b */ /* 0x000fe80000004200 */
[----:B------:R-:W-:Y:S01]  /*9ff0*/  LDSM.16.MT88.4 R216, [R192+0x11800] ;  /* 0x01180000c0d8783b */ /* 0x000fe20000004200 */
[----:B------:R-:W2:Y:S01]  /*a000*/  MUFU.EX2 R2, R2 ;  /* 0x0000000200027308 */ /* 0x000ea20000000800 */
[----:B---3--:R-:W-:-:S07]  /*a010*/  F2FP.F16.F32.PACK_AB R6, R207, R214 ;  /* 0x000000d6cf06723e */ /* 0x008fce00000000ff */
[----:B------:R-:W-:Y:S08]  /*a020*/  MUFU.EX2 R0, R0 ;  /* 0x0000000000007308 */ /* 0x000ff00000000800 */
[----:B------:R-:W3:Y:S01]  /*a030*/  MUFU.EX2 R225, R225 ;  /* 0x000000e100e17308 */ /* 0x000ee20000000800 */
[----:B--2---:R-:W-:-:S07]  /*a040*/  F2FP.F16.F32.PACK_AB R5, R2, R212 ;  /* 0x000000d40205723e */ /* 0x004fce00000000ff */
[----:B------:R-:W2:Y:S08]  /*a050*/  MUFU.EX2 R224, R224 ;  /* 0x000000e000e07308 */ /* 0x000eb00000000800 */
[----:B------:R-:W4:Y:S01]  /*a060*/  MUFU.EX2 R3, R3 ;  /* 0x0000000300037308 */ /* 0x000f220000000800 */
[----:B---3--:R-:W-:-:S07]  /*a070*/  F2FP.F16.F32.PACK_AB R7, R225, R0 ;  /* 0x00000000e107723e */ /* 0x008fce00000000ff */
[----:B------:R-:W-:Y:S01]  /*a080*/  MUFU.EX2 R226, R226 ;  /* 0x000000e200e27308 */ /* 0x000fe20000000800 */
[-C--:B--2---:R-:W-:Y:S01]  /*a090*/  FMUL.FTZ R12, R128, R224.reuse ;  /* 0x000000e0800c7220 */ /* 0x084fe20000410000 */
[-C--:B------:R-:W-:Y:S01]  /*a0a0*/  FMUL.FTZ R13, R129, R224.reuse ;  /* 0x000000e0810d7220 */ /* 0x080fe20000410000 */
[-C--:B------:R-:W-:Y:S01]  /*a0b0*/  FMUL.FTZ R36, R36, R224.reuse ;  /* 0x000000e024247220 */ /* 0x080fe20000410000 */
[-C--:B------:R-:W-:Y:S01]  /*a0c0*/  FMUL.FTZ R37, R37, R224.reuse ;  /* 0x000000e025257220 */ /* 0x080fe20000410000 */
[-C--:B------:R-:W-:Y:S01]  /*a0d0*/  FMUL.FTZ R20, R40, R224.reuse ;  /* 0x000000e028147220 */ /* 0x080fe20000410000 */
[-C--:B------:R-:W-:Y:S01]  /*a0e0*/  FMUL.FTZ R21, R41, R224.reuse ;  /* 0x000000e029157220 */ /* 0x080fe20000410000 */
[-C--:B------:R-:W-:Y:S01]  /*a0f0*/  FMUL.FTZ R44, R44, R224.reuse ;  /* 0x000000e02c2c7220 */ /* 0x080fe20000410000 */
[-C--:B------:R-:W-:Y:S01]  /*a100*/  FMUL.FTZ R45, R45, R224.reuse ;  /* 0x000000e02d2d7220 */ /* 0x080fe20000410000 */
[-C--:B----4-:R-:W-:Y:S01]  /*a110*/  FMUL.FTZ R14, R130, R3.reuse ;  /* 0x00000003820e7220 */ /* 0x090fe20000410000 */
[-C--:B------:R-:W-:Y:S01]  /*a120*/  FMUL.FTZ R15, R131, R3.reuse ;  /* 0x00000003830f7220 */ /* 0x080fe20000410000 */
[-C--:B------:R-:W-:Y:S01]  /*a130*/  FMUL.FTZ R38, R38, R3.reuse ;  /* 0x0000000326267220 */ /* 0x080fe20000410000 */
[-C--:B------:R-:W-:Y:S01]  /*a140*/  FMUL.FTZ R39, R39, R3.reuse ;  /* 0x0000000327277220 */ /* 0x080fe20000410000 */
[-C--:B------:R-:W-:Y:S01]  /*a150*/  FMUL.FTZ R22, R42, R3.reuse ;  /* 0x000000032a167220 */ /* 0x080fe20000410000 */
[-C--:B------:R-:W-:Y:S01]  /*a160*/  FMUL.FTZ R23, R43, R3.reuse ;  /* 0x000000032b177220 */ /* 0x080fe20000410000 */
[-C--:B------:R-:W-:Y:S01]  /*a170*/  FMUL.FTZ R46, R46, R3.reuse ;  /* 0x000000032e2e7220 */ /* 0x080fe20000410000 */
[-C--:B------:R-:W-:Y:S01]  /*a180*/  FMUL.FTZ R47, R47, R3.reuse ;  /* 0x000000032f2f7220 */ /* 0x080fe20000410000 */
[----:B------:R-:W2:Y:S01]  /*a190*/  LDSM.16.MT88.4 R40, [R192+0xe000] ;  /* 0x00e00000c028783b */ /* 0x000ea20000004200 */
[C---:B------:R-:W-:Y:S01]  /*a1a0*/  HMMA.16816.F32 R12, R4.reuse, R8, R12 ;  /* 0x00000008040c723c */ /* 0x040fe2000000180c */
[-C--:B------:R-:W-:Y:S01]  /*a1b0*/  FMUL.FTZ R28, R48, R224.reuse ;  /* 0x000000e0301c7220 */ /* 0x080fe20000410000 */
[-C--:B------:R-:W-:Y:S01]  /*a1c0*/  FMUL.FTZ R29, R49, R224.reuse ;  /* 0x000000e0311d7220 */ /* 0x080fe20000410000 */
[-C--:B------:R-:W-:Y:S01]  /*a1d0*/  FMUL.FTZ R30, R50, R3.reuse ;  /* 0x00000003321e7220 */ /* 0x080fe20000410000 */
[-C--:B------:R-:W-:Y:S01]  /*a1e0*/  FMUL.FTZ R31, R51, R3.reuse ;  /* 0x00000003331f7220 */ /* 0x080fe20000410000 */
[-C--:B------:R-:W-:Y:S01]  /*a1f0*/  FMUL.FTZ R60, R60, R224.reuse ;  /* 0x000000e03c3c7220 */ /* 0x080fe20000410000 */
[C---:B------:R-:W-:Y:S01]  /*a200*/  HMMA.16816.F32 R8, R4.reuse, R10, R36 ;  /* 0x0000000a0408723c */ /* 0x040fe20000001824 */
[----:B------:R-:W-:Y:S01]  /*a210*/  LDSM.16.MT88.4 R48, [R190+0xe000] ;  /* 0x00e00000be30783b */ /* 0x000fe20000004200 */
[-C--:B------:R-:W-:Y:S01]  /*a220*/  FMUL.FTZ R61, R61, R224.reuse ;  /* 0x000000e03d3d7220 */ /* 0x080fe20000410000 */
[-C--:B------:R-:W-:Y:S01]  /*a230*/  FMUL.FTZ R62, R62, R3.reuse ;  /* 0x000000033e3e7220 */ /* 0x080fe20000410000 */
[-C--:B------:R-:W-:Y:S01]  /*a240*/  FMUL.FTZ R63, R63, R3.reuse ;  /* 0x000000033f3f7220 */ /* 0x080fe20000410000 */
[-C--:B------:R-:W-:Y:S01]  /*a250*/  FMUL.FTZ R68, R68, R224.reuse ;  /* 0x000000e044447220 */ /* 0x080fe20000410000 */
[C---:B-1----:R-:W-:Y:S01]  /*a260*/  HMMA.16816.F32 R20, R4.reuse, R16, R20 ;  /* 0x000000100414723c */ /* 0x042fe20000001814 */
[-C--:B------:R-:W-:Y:S01]  /*a270*/  FMUL.FTZ R36, R56, R224.reuse ;  /* 0x000000e038247220 */ /* 0x080fe20000410000 */
[-C--:B------:R-:W-:Y:S01]  /*a280*/  FMUL.FTZ R37, R57, R224.reuse ;  /* 0x000000e039257220 */ /* 0x080fe20000410000 */
[-C--:B------:R-:W-:Y:S01]  /*a290*/  FMUL.FTZ R38, R58, R3.reuse ;  /* 0x000000033a267220 */ /* 0x080fe20000410000 */
[-C--:B------:R-:W-:Y:S01]  /*a2a0*/  FMUL.FTZ R39, R59, R3.reuse ;  /* 0x000000033b277220 */ /* 0x080fe20000410000 */
[-C--:B------:R-:W-:Y:S01]  /*a2b0*/  FMUL.FTZ R69, R69, R224.reuse ;  /* 0x000000e045457220 */ /* 0x080fe20000410000 */
[C---:B------:R-:W-:Y:S01]  /*a2c0*/  HMMA.16816.F32 R16, R4.reuse, R18, R44 ;  /* 0x000000120410723c */ /* 0x040fe2000000182c */
[----:B------:R-:W1:Y:S01]  /*a2d0*/  LDSM.16.MT88.4 R56, [R189+0xe000] ;  /* 0x00e00000bd38783b */ /* 0x000e620000004200 */
[-C--:B------:R-:W-:Y:S01]  /*a2e0*/  FMUL.FTZ R70, R70, R3.reuse ;  /* 0x0000000346467220 */ /* 0x080fe20000410000 */
[-C--:B------:R-:W-:Y:S01]  /*a2f0*/  FMUL.FTZ R71, R71, R3.reuse ;  /* 0x0000000347477220 */ /* 0x080fe20000410000 */
[-C--:B------:R-:W-:Y:S01]  /*a300*/  FMUL.FTZ R52, R52, R224.reuse ;  /* 0x000000e034347220 */ /* 0x080fe20000410000 */
[-C--:B------:R-:W-:Y:S01]  /*a310*/  FMUL.FTZ R53, R53, R224.reuse ;  /* 0x000000e035357220 */ /* 0x080fe20000410000 */
[C---:B------:R-:W-:Y:S01]  /*a320*/  HMMA.16816.F32 R36, R4.reuse, R32, R36 ;  /* 0x000000200424723c */ /* 0x040fe20000001824 */
[-C--:B------:R-:W-:Y:S01]  /*a330*/  FMUL.FTZ R44, R64, R224.reuse ;  /* 0x000000e0402c7220 */ /* 0x080fe20000410000 */
[-C--:B------:R-:W-:Y:S01]  /*a340*/  FMUL.FTZ R45, R65, R224.reuse ;  /* 0x000000e0412d7220 */ /* 0x080fe20000410000 */
[-C--:B------:R-:W-:Y:S01]  /*a350*/  FMUL.FTZ R46, R66, R3.reuse ;  /* 0x00000003422e7220 */ /* 0x080fe20000410000 */
[-C--:B------:R-:W-:Y:S01]  /*a360*/  FMUL.FTZ R47, R67, R3.reuse ;  /* 0x00000003432f7220 */ /* 0x080fe20000410000 */
[-C--:B------:R-:W-:Y:S01]  /*a370*/  FMUL.FTZ R54, R54, R3.reuse ;  /* 0x0000000336367220 */ /* 0x080fe20000410000 */
[----:B------:R-:W3:Y:S01]  /*a380*/  LDSM.16.MT88.4 R64, [R188+0xe000] ;  /* 0x00e00000bc40783b */ /* 0x000ee20000004200 */
[C---:B------:R-:W-:Y:S01]  /*a390*/  HMMA.16816.F32 R32, R4.reuse, R34, R60 ;  /* 0x000000220420723c */ /* 0x040fe2000000183c */
[-C--:B------:R-:W-:Y:S01]  /*a3a0*/  FMUL.FTZ R55, R55, R3.reuse ;  /* 0x0000000337377220 */ /* 0x080fe20000410000 */
[-C--:B------:R-:W-:Y:S01]  /*a3b0*/  FMUL.FTZ R84, R84, R224.reuse ;  /* 0x000000e054547220 */ /* 0x080fe20000410000 */
[-C--:B------:R-:W-:Y:S01]  /*a3c0*/  FMUL.FTZ R85, R85, R224.reuse ;  /* 0x000000e055557220 */ /* 0x080fe20000410000 */
[-C--:B------:R-:W-:Y:S01]  /*a3d0*/  FMUL.FTZ R86, R86, R3.reuse ;  /* 0x0000000356567220 */ /* 0x080fe20000410000 */
[-C--:B------:R-:W-:Y:S01]  /*a3e0*/  FMUL.FTZ R87, R87, R3.reuse ;  /* 0x0000000357577220 */ /* 0x080fe20000410000 */
[-C--:B------:R-:W-:Y:S01]  /*a3f0*/  FMUL.FTZ R92, R92, R224.reuse ;  /* 0x000000e05c5c7220 */ /* 0x080fe20000410000 */
[-C--:B------:R-:W-:Y:S01]  /*a400*/  FMUL.FTZ R60, R80, R224.reuse ;  /* 0x000000e0503c7220 */ /* 0x080fe20000410000 */
[C---:B--2---:R-:W-:Y:S01]  /*a410*/  HMMA.16816.F32 R44, R4.reuse, R40, R44 ;  /* 0x00000028042c723c */ /* 0x044fe2000000182c */
[-C--:B------:R-:W-:Y:S01]  /*a420*/  FMUL.FTZ R61, R81, R224.reuse ;  /* 0x000000e0513d7220 */ /* 0x080fe20000410000 */
        /* <DEDUP_REMOVED lines=31> */
[----:B------:R-:W2:Y:S01]  /*a620*/  MUFU.EX2 R229, R229 ;  /* 0x000000e500e57308 */ /* 0x000ea20000000800 */
[-C--:B------:R-:W-:Y:S01]  /*a630*/  FMUL.FTZ R124, R124, R224.reuse ;  /* 0x000000e07c7c7220 */ /* 0x080fe20000410000 */
[----:B------:R-:W-:Y:S01]  /*a640*/  LDSM.16.MT88.4 R72, [R192+0x10000] ;  /* 0x01000000c048783b */ /* 0x000fe20000004200 */
[C---:B---3--:R-:W-:Y:S01]  /*a650*/  HMMA.16816.F32 R68, R4.reuse, R64, R68 ;  /* 0x000000400444723c */ /* 0x048fe20000001844 */
[-C--:B------:R-:W-:Y:S01]  /*a660*/  FMUL.FTZ R125, R125, R224.reuse ;  /* 0x000000e07d7d7220 */ /* 0x080fe20000410000 */
[-C--:B------:R-:W-:Y:S01]  /*a670*/  FMUL.FTZ R126, R126, R3.reuse ;  /* 0x000000037e7e7220 */ /* 0x080fe20000410000 */
[----:B------:R-:W-:Y:S01]  /*a680*/  LDSM.16.MT88.4 R108, [R190+0xe800] ;  /* 0x00e80000be6c783b */ /* 0x000fe20000004200 */
[-C--:B------:R-:W-:Y:S01]  /*a690*/  FMUL.FTZ R127, R127, R3.reuse ;  /* 0x000000037f7f7220 */ /* 0x080fe20000410000 */
[----:B------:R-:W-:Y:S01]  /*a6a0*/  MUFU.EX2 R227, R227 ;  /* 0x000000e300e37308 */ /* 0x000fe20000000800 */
[C---:B------:R-:W-:Y:S01]  /*a6b0*/  HMMA.16816.F32 R64, R4.reuse, R66, R92 ;  /* 0x000000420440723c */ /* 0x040fe2000000185c */
[----:B------:R-:W3:Y:S01]  /*a6c0*/  LDSM.16.MT88.4 R92, [R189+0x10000] ;  /* 0x01000000bd5c783b */ /* 0x000ee20000004200 */
[-C--:B------:R-:W-:Y:S01]  /*a6d0*/  FMUL.FTZ R100, R100, R224.reuse ;  /* 0x000000e064647220 */ /* 0x080fe20000410000 */
[-C--:B------:R-:W-:Y:S01]  /*a6e0*/  FMUL.FTZ R101, R101, R224.reuse ;  /* 0x000000e065657220 */ /* 0x080fe20000410000 */
[-C--:B------:R-:W-:Y:S01]  /*a6f0*/  FMUL.FTZ R102, R102, R3.reuse ;  /* 0x0000000366667220 */ /* 0x080fe20000410000 */
[----:B------:R-:W-:Y:S01]  /*a700*/  LDSM.16.MT88.4 R104, [R189+0xe800] ;  /* 0x00e80000bd68783b */ /* 0x000fe20000004200 */
[C---:B------:R-:W-:Y:S01]  /*a710*/  HMMA.16816.F32 R52, R4.reuse, R48, R52 ;  /* 0x000000300434723c */ /* 0x040fe20000001834 */
[----:B------:R-:W-:Y:S01]  /*a720*/  MUFU.EX2 R228, R228 ;  /* 0x000000e400e47308 */ /* 0x000fe20000000800 */
[-C--:B------:R-:W-:Y:S01]  /*a730*/  FMUL.FTZ R103, R103, R3.reuse ;  /* 0x0000000367677220 */ /* 0x080fe20000410000 */
[-C--:B------:R-:W-:Y:S01]  /*a740*/  FMUL.FTZ R116, R116, R224.reuse ;  /* 0x000000e074747220 */ /* 0x080fe20000410000 */
[-C--:B------:R-:W-:Y:S01]  /*a750*/  FMUL.FTZ R117, R117, R224.reuse ;  /* 0x000000e075757220 */ /* 0x080fe20000410000 */
[-C--:B------:R-:W-:Y:S01]  /*a760*/  FMUL.FTZ R118, R118, R3.reuse ;  /* 0x0000000376767220 */ /* 0x080fe20000410000 */
[----:B------:R-:W-:Y:S01]  /*a770*/  HMMA.16816.F32 R48, R4, R50, R76 ;  /* 0x000000320430723c */ /* 0x000fe2000000184c */
[----:B------:R-:W-:Y:S01]  /*a780*/  FMUL.FTZ R119, R119, R3 ;  /* 0x0000000377777220 */ /* 0x000fe20000410000 */
[----:B------:R-:W-:Y:S01]  /*a790*/  LDSM.16.MT88.4 R128, [R188+0xc800] ;  /* 0x00c80000bc80783b */ /* 0x000fe20000004200 */
[----:B------:R-:W-:Y:S01]  /*a7a0*/  MUFU.EX2 R230, R230 ;  /* 0x000000e600e67308 */ /* 0x000fe20000000800 */
[----:B------:R-:W-:-:S03]  /*a7b0*/  FFMA.FTZ R213, R213, R224, R222 ;  /* 0x000000e0d5d57223 */ /* 0x000fc600000100de */
[-C--:B------:R-:W-:Y:S01]  /*a7c0*/  FMUL.FTZ R76, R96, R224.reuse ;  /* 0x000000e0604c7220 */ /* 0x080fe20000410000 */
[-C--:B------:R-:W-:Y:S01]  /*a7d0*/  FMUL.FTZ R77, R97, R224.reuse ;  /* 0x000000e0614d7220 */ /* 0x080fe20000410000 */
[-C--:B------:R-:W-:Y:S01]  /*a7e0*/  FMUL.FTZ R78, R98, R3.reuse ;  /* 0x00000003624e7220 */ /* 0x080fe20000410000 */
[-C--:B------:R-:W-:Y:S01]  /*a7f0*/  FMUL.FTZ R79, R99, R3.reuse ;  /* 0x00000003634f7220 */ /* 0x080fe20000410000 */
[-C--:B------:R-:W-:Y:S01]  /*a800*/  FMUL.FTZ R96, R112, R224.reuse ;  /* 0x000000e070607220 */ /* 0x080fe20000410000 */
[----:B------:R-:W-:Y:S01]  /*a810*/  FMUL.FTZ R97, R113, R224 ;  /* 0x000000e071617220 */ /* 0x000fe20000410000 */
[-C--:B------:R-:W-:Y:S01]  /*a820*/  FMUL.FTZ R98, R114, R3.reuse ;  /* 0x0000000372627220 */ /* 0x080fe20000410000 */
[----:B------:R-:W-:Y:S01]  /*a830*/  FMUL.FTZ R99, R115, R3 ;  /* 0x0000000373637220 */ /* 0x000fe20000410000 */
[----:B------:R-:W4:Y:S01]  /*a840*/  MUFU.EX2 R233, R233 ;  /* 0x000000e900e97308 */ /* 0x000f220000000800 */
[----:B------:R-:W5:Y:S01]  /*a850*/  LDSM.16.MT88.4 R112, [R190+0xc800] ;  /* 0x00c80000be70783b */ /* 0x000f620000004200 */
[----:B-1----:R-:W-:Y:S01]  /*a860*/  HMMA.16816.F32 R80, R4, R84, R80 ;  /* 0x000000540450723c */ /* 0x002fe20000001850 */
[----:B------:R-:W-:-:S04]  /*a870*/  FADD.FTZ R213, R220, R213 ;  /* 0x000000d5dcd57221 */ /* 0x000fc80000010000 */
[----:B------:R-:W-:Y:S01]  /*a880*/  FADD.FTZ R214, R214, R213 ;  /* 0x000000d5d6d67221 */ /* 0x000fe20000010000 */
[----:B------:R-:W-:Y:S01]  /*a890*/  MUFU.EX2 R231, R231 ;  /* 0x000000e700e77308 */ /* 0x000fe20000000800 */
[----:B------:R-:W-:Y:S02]  /*a8a0*/  HMMA.16816.F32 R88, R4, R86, R88 ;  /* 0x000000560458723c */ /* 0x000fe40000001858 */
[----:B------:R-:W-:-:S04]  /*a8b0*/  FADD.FTZ R207, R207, R214 ;  /* 0x000000d6cfcf7221 */ /* 0x000fc80000010000 */
[C---:B---3--:R-:W-:Y:S01]  /*a8c0*/  HMMA.16816.F32 R84, R4.reuse, R92, R124 ;  /* 0x0000005c0454723c */ /* 0x048fe2000000187c */
[----:B------:R-:W1:Y:S01]  /*a8d0*/  MUFU.EX2 R232, R232 ;  /* 0x000000e800e87308 */ /* 0x000e620000000800 */
[----:B------:R-:W-:Y:S04]  /*a8e0*/  LDSM.16.MT88.4 R124, [R192+0xe800] ;  /* 0x00e80000c07c783b */ /* 0x000fe80000004200 */
[C---:B------:R-:W-:Y:S03]  /*a8f0*/  HMMA.16816.F32 R76, R4.reuse, R72, R76 ;  /* 0x00000048044c723c */ /* 0x040fe6000000184c */
[----:B------:R-:W-:Y:S03]  /*a900*/  MUFU.EX2 R234, R234 ;  /* 0x000000ea00ea7308 */ /* 0x000fe60000000800 */
[C---:B------:R-:W-:Y:S05]  /*a910*/  HMMA.16816.F32 R92, R4.reuse, R94, R96 ;  /* 0x0000005e045c723c */ /* 0x040fea0000001860 */
[----:B------:R-:W-:Y:S01]  /*a920*/  MUFU.EX2 R235, R235 ;  /* 0x000000eb00eb7308 */ /* 0x000fe20000000800 */
[C---:B------:R-:W-:Y:S01]  /*a930*/  HMMA.16816.F32 R72, R4.reuse, R74, R100 ;  /* 0x0000004a0448723c */ /* 0x040fe20000001864 */
[-C--:B------:R-:W-:Y:S01]  /*a940*/  FMUL.FTZ R96, R120, R224.reuse ;  /* 0x000000e078607220 */ /* 0x080fe20000410000 */
[----:B------:R-:W-:Y:S01]  /*a950*/  FMUL.FTZ R97, R121, R224 ;  /* 0x000000e079617220 */ /* 0x000fe20000410000 */
[-C--:B------:R-:W-:Y:S01]  /*a960*/  FMUL.FTZ R98, R122, R3.reuse ;  /* 0x000000037a627220 */ /* 0x080fe20000410000 */
[-C--:B------:R-:W-:Y:S01]  /*a970*/  FMUL.FTZ R99, R123, R3.reuse ;  /* 0x000000037b637220 */ /* 0x080fe20000410000 */
[----:B------:R-:W-:Y:S01]  /*a980*/  FFMA.FTZ R3, R211, R3, R212 ;  /* 0x00000003d3037223 */ /* 0x000fe200000100d4 */
[----:B------:R-:W3:Y:S01]  /*a990*/  LDSM.16.MT88.4 R120, [R192+0x10800] ;  /* 0x01080000c078783b */ /* 0x000ee20000004200 */
[----:B--2---:R-:W-:Y:S01]  /*a9a0*/  F2FP.F16.F32.PACK_AB R100, R229, R226 ;  /* 0x000000e2e564723e */ /* 0x004fe200000000ff */
[----:B------:R-:W-:Y:S01]  /*a9b0*/  MUFU.EX2 R236, R236 ;  /* 0x000000ec00ec7308 */ /* 0x000fe20000000800 */
[----:B----4-:R-:W-:Y:S01]  /*a9c0*/  F2FP.F16.F32.PACK_AB R101, R233, R230 ;  /* 0x000000e6e965723e */ /* 0x010fe200000000ff */
[----:B------:R-:W-:Y:S01]  /*a9d0*/  FADD.FTZ R3, R2, R3 ;  /* 0x0000000302037221 */ /* 0x000fe20000010000 */
[----:B------:R-:W-:Y:S01]  /*a9e0*/  F2FP.F16.F32.PACK_AB R102, R228, R227 ;  /* 0x000000e3e466723e */ /* 0x000fe200000000ff */
[----:B------:R-:W-:Y:S01]  /*a9f0*/  HMMA.16816.F32 R96, R4, R140, R96 ;  /* 0x0000008c0460723c */ /* 0x000fe20000001860 */
[----:B-1----:R-:W-:Y:S01]  /*aa00*/  F2FP.F16.F32.PACK_AB R103, R232, R231 ;  /* 0x000000e7e867723e */ /* 0x002fe200000000ff */
[----:B------:R-:W-:-:S02]  /*aa10*/  FADD.FTZ R0, R0, R3 ;  /* 0x0000000300007221 */ /* 0x000fc40000010000 */
[----:B------:R-:W-:Y:S02]  /*aa20*/  MUFU.EX2 R237, R237 ;  /* 0x000000ed00ed7308 */ /* 0x000fe40000000800 */
[----:B------:R-:W-:Y:S01]  /*aa30*/  HMMA.16816.F32 R4, R4, R142, R116 ;  /* 0x0000008e0404723c */ /* 0x000fe20000001874 */
[----:B------:R-:W-:Y:S01]  /*aa40*/  LDSM.16.MT88.4 R116, [R188+0x10800] ;  /* 0x01080000bc74783b */ /* 0x000fe20000004200 */
[----:B------:R-:W-:Y:S01]  /*aa50*/  FADD.FTZ R225, R225, R0 ;  /* 0x00000000e1e17221 */ /* 0x000fe20000010000 */
[----:B------:R-:W-:Y:S02]  /*aa60*/  FADD.FTZ R0, R226, R207 ;  /* 0x000000cfe2007221 */ /* 0x000fe40000010000 */
[----:B------:R-:W-:Y:S01]  /*aa70*/  LDSM.16.MT88.4 R140, [R188+0xd000] ;  /* 0x00d00000bc8c783b */ /* 0x000fe20000004200 */
[----:B-----5:R-:W-:Y:S01]  /*aa80*/  HMMA.16816.F32 R20, R100, R112, R20 ;  /* 0x000000706414723c */ /* 0x020fe20000001814 */
[----:B------:R-:W-:Y:S01]  /*aa90*/  MUFU.EX2 R238, R238 ;  /* 0x000000ee00ee7308 */ /* 0x000fe20000000800 */
[----:B------:R-:W-:Y:S01]  /*aaa0*/  FADD.FTZ R2, R230, R225 ;  /* 0x000000e1e6027221 */ /* 0x000fe20000010000 */
[----:B------:R-:W-:-:S03]  /*aab0*/  FADD.FTZ R0, R229, R0 ;  /* 0x00000000e5007221 */ /* 0x000fc60000010000 */
[C---:B------:R-:W-:Y:S01]  /*aac0*/  HMMA.16816.F32 R16, R100.reuse, R114, R16 ;  /* 0x000000726410723c */ /* 0x040fe20000001810 */
[----:B------:R-:W1:Y:S01]  /*aad0*/  LDSM.16.MT88.4 R112, [R188+0xe800] ;  /* 0x00e80000bc70783b */ /* 0x000e620000004200 */
[----:B------:R-:W-:Y:S01]  /*aae0*/  FADD.FTZ R2, R233, R2 ;  /* 0x00000002e9027221 */ /* 0x000fe20000010000 */
[----:B------:R-:W-:Y:S01]  /*aaf0*/  MUFU.EX2 R239, R239 ;  /* 0x000000ef00ef7308 */ /* 0x000fe20000000800 */
[----:B------:R-:W-:Y:S02]  /*ab00*/  FADD.FTZ R3, R227, R0 ;  /* 0x00000000e3037221 */ /* 0x000fe40000010000 */
[----:B------:R-:W-:Y:S02]  /*ab10*/  HMMA.16816.F32 R52, R100, R108, R52 ;  /* 0x0000006c6434723c */ /* 0x000fe40000001834 */
[----:B------:R-:W-:-:S03]  /*ab20*/  FADD.FTZ R3, R228, R3 ;  /* 0x00000003e4037221 */ /* 0x000fc60000010000 */
[----:B------:R-:W-:Y:S01]  /*ab30*/  MUFU.EX2 R240, R240 ;  /* 0x000000f000f07308 */ /* 0x000fe20000000800 */
[C---:B------:R-:W-:Y:S01]  /*ab40*/  HMMA.16816.F32 R48, R100.reuse, R110, R48 ;  /* 0x0000006e6430723c */ /* 0x040fe20000001830 */
[----:B------:R-:W2:Y:S05]  /*ab50*/  LDSM.16.MT88.4 R108, [R190+0x10800] ;  /* 0x01080000be6c783b */ /* 0x000eaa0000004200 */
[C---:B------:R-:W-:Y:S01]  /*ab60*/  HMMA.16816.F32 R60, R100.reuse, R104, R60 ;  /* 0x00000068643c723c */ /* 0x040fe2000000183c */
[----:B------:R-:W-:Y:S05]  /*ab70*/  MUFU.EX2 R241, R241 ;  /* 0x000000f100f17308 */ /* 0x000fea0000000800 */
[C---:B------:R-:W-:Y:S01]  /*ab80*/  HMMA.16816.F32 R56, R100.reuse, R106, R56 ;  /* 0x0000006a6438723c */ /* 0x040fe20000001838 */
[----:B------:R-:W4:Y:S02]  /*ab90*/  LDSM.16.MT88.4 R104, [R189+0x10800] ;  /* 0x01080000bd68783b */ /* 0x000f240000004200 */
[----:B------:R-:W-:Y:S03]  /*aba0*/  MUFU.EX2 R242, R242 ;  /* 0x000000f200f27308 */ /* 0x000fe60000000800 */
[C---:B---3--:R-:W-:Y:S05]  /*abb0*/  HMMA.16816.F32 R76, R100.reuse, R120, R76 ;  /* 0x00000078644c723c */ /* 0x048fea000000184c */
[----:B------:R-:W3:Y:S01]  /*abc0*/  MUFU.EX2 R243, R243 ;  /* 0x000000f300f37308 */ /* 0x000ee20000000800 */
[C---:B------:R-:W-:Y:S01]  /*abd0*/  HMMA.16816.F32 R72, R100.reuse, R122, R72 ;  /* 0x0000007a6448723c */ /* 0x040fe20000001848 */
[----:B------:R-:W5:Y:S05]  /*abe0*/  LDSM.16.MT88.4 R120, [R190+0xf000] ;  /* 0x00f00000be78783b */ /* 0x000f6a0000004200 */
[C---:B------:R-:W-:Y:S01]  /*abf0*/  HMMA.16816.F32 R12, R100.reuse, R136, R12 ;  /* 0x00000088640c723c */ /* 0x040fe2000000180c */
[----:B------:R-:W-:Y:S05]  /*ac00*/  MUFU.EX2 R244, R244 ;  /* 0x000000f400f47308 */ /* 0x000fea0000000800 */
[----:B------:R-:W-:Y:S03]  /*ac10*/  HMMA.16816.F32 R8, R100, R138, R8 ;  /* 0x0000008a6408723c */ /* 0x000fe60000001808 */
[----:B------:R-:W1:Y:S01]  /*ac20*/  MUFU.EX2 R245, R245 ;  /* 0x000000f500f57308 */ /* 0x000e620000000800 */
[----:B---3--:R-:W-:-:S02]  /*ac30*/  F2FP.F16.F32.PACK_AB R168, R243, R242 ;  /* 0x000000f2f3a8723e */ /* 0x008fc400000000ff */
[C---:B------:R-:W-:Y:S05]  /*ac40*/  HMMA.16816.F32 R28, R100.reuse, R132, R28 ;  /* 0x00000084641c723c */ /* 0x040fea000000181c */
[----:B------:R-:W-:Y:S01]  /*ac50*/  MUFU.EX2 R246, R246 ;  /* 0x000000f600f67308 */ /* 0x000fe20000000800 */
[C---:B------:R-:W-:Y:S01]  /*ac60*/  HMMA.16816.F32 R24, R100.reuse, R134, R24 ;  /* 0x000000866418723c */ /* 0x040fe20000001818 */
[----:B------:R-:W3:Y:S05]  /*ac70*/  LDSM.16.MT88.4 R132, [R192+0xf000] ;  /* 0x00f00000c084783b */ /* 0x000eea0000004200 */
[----:B------:R-:W-:Y:S01]  /*ac80*/  HMMA.16816.F32 R36, R100, R128, R36 ;  /* 0x000000806424723c */ /* 0x000fe20000001824 */
[----:B------:R-:W2:Y:S01]  /*ac90*/  MUFU.EX2 R247, R247 ;  /* 0x000000f700f77308 */ /* 0x000ea20000000800 */
[----:B-1----:R-:W-:-:S04]  /*aca0*/  F2FP.F16.F32.PACK_AB R170, R245, R244 ;  /* 0x000000f4f5aa723e */ /* 0x002fc800000000ff */
[C---:B------:R-:W-:Y:S03]  /*acb0*/  HMMA.16816.F32 R32, R100.reuse, R130, R32 ;  /* 0x000000826420723c */ /* 0x040fe60000001820 */
[----:B------:R-:W-:Y:S03]  /*acc0*/  MUFU.EX2 R248, R248 ;  /* 0x000000f800f87308 */ /* 0x000fe60000000800 */
[C---:B------:R-:W-:Y:S05]  /*acd0*/  HMMA.16816.F32 R44, R100.reuse, R124, R44 ;  /* 0x0000007c642c723c */ /* 0x040fea000000182c */
[----:B------:R-:W1:Y:S01]  /*ace0*/  MUFU.EX2 R249, R249 ;  /* 0x000000f900f97308 */ /* 0x000e620000000800 */
[----:B------:R-:W-:Y:S01]  /*acf0*/  HMMA.16816.F32 R40, R100, R126, R40 ;  /* 0x0000007e6428723c */ /* 0x000fe20000001828 */
[----:B--2---:R-:W-:-:S05]  /*ad00*/  F2FP.F16.F32.PACK_AB R169, R247, R246 ;  /* 0x000000f6f7a9723e */ /* 0x004fca00000000ff */
[C---:B------:R-:W-:Y:S06]  /*ad10*/  HMMA.16816.F32 R68, R100.reuse, R112, R68 ;  /* 0x000000706444723c */ /* 0x040fec0000001844 */
[----:B------:R-:W-:Y:S01]  /*ad20*/  HMMA.16816.F32 R64, R100, R114, R64 ;  /* 0x000000726440723c */ /* 0x000fe20000001840 */
[----:B------:R-:W-:Y:S01]  /*ad30*/  LDSM.16.MT88.4 R112, [R188+0xf000] ;  /* 0x00f00000bc70783b */ /* 0x000fe20000004200 */
[----:B-1----:R-:W-:-:S04]  /*ad40*/  F2FP.F16.F32.PACK_AB R171, R249, R248 ;  /* 0x000000f8f9ab723e */ /* 0x002fc800000000ff */
[C---:B------:R-:W-:Y:S06]  /*ad50*/  HMMA.16816.F32 R80, R100.reuse, R108, R80 ;  /* 0x0000006c6450723c */ /* 0x040fec0000001850 */
[C---:B------:R-:W-:Y:S01]  /*ad60*/  HMMA.16816.F32 R88, R100.reuse, R110, R88 ;  /* 0x0000006e6458723c */ /* 0x040fe20000001858 */
[----:B------:R-:W-:Y:S05]  /*ad70*/  LDSM.16.MT88.4 R108, [R189+0xf000] ;  /* 0x00f00000bd6c783b */ /* 0x000fea0000004200 */
[C---:B----4-:R-:W-:Y:S06]  /*ad80*/  HMMA.16816.F32 R84, R100.reuse, R104, R84 ;  /* 0x000000686454723c */ /* 0x050fec0000001854 */
[----:B------:R-:W-:Y:S01]  /*ad90*/  HMMA.16816.F32 R92, R100, R106, R92 ;  /* 0x0000006a645c723c */ /* 0x000fe2000000185c */
[----:B------:R-:W-:Y:S01]  /*ada0*/  F2FP.F16.F32.PACK_AB R104, R235, R234 ;  /* 0x000000eaeb68723e */ /* 0x000fe200000000ff */
[----:B------:R-:W-:Y:S01]  /*adb0*/  FADD.FTZ R234, R234, R3 ;  /* 0x00000003eaea7221 */ /* 0x000fe20000010000 */
[----:B------:R-:W-:-:S02]  /*adc0*/  F2FP.F16.F32.PACK_AB R105, R239, R238 ;  /* 0x000000eeef69723e */ /* 0x000fc400000000ff */
[----:B------:R-:W-:Y:S01]  /*add0*/  MOV R3, R221 ;  /* 0x000000dd00037202 */ /* 0x000fe20000000f00 */
[----:B------:R-:W-:Y:S01]  /*ade0*/  HMMA.16816.F32 R96, R100, R116, R96 ;  /* 0x000000746460723c */ /* 0x000fe20000001860 */
[----:B------:R-:W-:Y:S01]  /*adf0*/  F2FP.F16.F32.PACK_AB R106, R237, R236 ;  /* 0x000000eced6a723e */ /* 0x000fe200000000ff */
[----:B------:R-:W-:Y:S01]  /*ae00*/  FADD.FTZ R235, R235, R234 ;  /* 0x000000eaebeb7221 */ /* 0x000fe20000010000 */
[----:B------:R-:W-:-:S03]  /*ae10*/  F2FP.F16.F32.PACK_AB R107, R241, R240 ;  /* 0x000000f0f16b723e */ /* 0x000fc600000000ff */
[----:B------:R-:W-:Y:S01]  /*ae20*/  HMMA.16816.F32 R4, R100, R118, R4 ;  /* 0x000000766404723c */ /* 0x000fe20000001804 */
[----:B------:R-:W1:Y:S01]  /*ae30*/  LDSM.16.MT88.4 R100, [R192+0x11000] ;  /* 0x01100000c064783b */ /* 0x000e620000004200 */
[----:B------:R-:W-:-:S04]  /*ae40*/  FADD.FTZ R236, R236, R235 ;  /* 0x000000ebecec7221 */ /* 0x000fc80000010000 */
[----:B------:R-:W-:Y:S01]  /*ae50*/  HMMA.16816.F32 R144, R104, R140, R36 ;  /* 0x0000008c6890723c */ /* 0x000fe20000001824 */
[----:B------:R-:W-:Y:S01]  /*ae60*/  LDSM.16.MT88.4 R36, [R192+0xd800] ;  /* 0x00d80000c024783b */ /* 0x000fe20000004200 */
[----:B------:R-:W-:-:S04]  /*ae70*/  FADD.FTZ R237, R237, R236 ;  /* 0x000000eceded7221 */ /* 0x000fc80000010000 */
[----:B------:R-:W-:Y:S01]  /*ae80*/  HMMA.16816.F32 R140, R104, R142, R32 ;  /* 0x0000008e688c723c */ /* 0x000fe20000001820 */
[----:B------:R-:W-:-:S04]  /*ae90*/  FADD.FTZ R242, R242, R237 ;  /* 0x000000edf2f27221 */ /* 0x000fc80000010000 */
[----:B------:R-:W-:Y:S01]  /*aea0*/  FADD.FTZ R243, R243, R242 ;  /* 0x000000f2f3f37221 */ /* 0x000fe20000010000 */
[----:B------:R-:W-:Y:S03]  /*aeb0*/  HMMA.16816.F32 R128, R104, R164, R12 ;  /* 0x000000a46880723c */ /* 0x000fe6000000180c */
[----:B------:R-:W-:-:S03]  /*aec0*/  FADD.FTZ R244, R244, R243 ;  /* 0x000000f3f4f47221 */ /* 0x000fc60000010000 */
[----:B-----5:R-:W-:Y:S01]  /*aed0*/  HMMA.16816.F32 R116, R104, R120, R52 ;  /* 0x000000786874723c */ /* 0x020fe20000001834 */
[----:B------:R-:W-:Y:S01]  /*aee0*/  LDSM.16.MT88.4 R52, [R189+0xd800] ;  /* 0x00d80000bd34783b */ /* 0x000fe20000004200 */
[----:B------:R-:W-:-:S04]  /*aef0*/  FADD.FTZ R213, R245, R244 ;  /* 0x000000f4f5d57221 */ /* 0x000fc80000010000 */
[C---:B------:R-:W-:Y:S01]  /*af00*/  HMMA.16816.F32 R32, R104.reuse, R122, R48 ;  /* 0x0000007a6820723c */ /* 0x040fe20000001830 */
[----:B------:R-:W2:Y:S04]  /*af10*/  LDSM.16.MT88.4 R120, [R190+0x11000] ;  /* 0x01100000be78783b */ /* 0x000ea80000004200 */
[----:B------:R-:W4:Y:S01]  /*af20*/  LDSM.16.MT88.4 R48, [R189+0x11000] ;  /* 0x01100000bd30783b */ /* 0x000f220000004200 */
[C---:B---3--:R-:W-:Y:S03]  /*af30*/  HMMA.16816.F32 R136, R104.reuse, R132, R44 ;  /* 0x000000846888723c */ /* 0x048fe6000000182c */
[----:B------:R-:W-:Y:S03]  /*af40*/  LDSM.16.MT88.4 R44, [R190+0xd800] ;  /* 0x00d80000be2c783b */ /* 0x000fe60000004200 */
[C---:B-1----:R-:W-:Y:S01]  /*af50*/  HMMA.16816.F32 R12, R104.reuse, R100, R76 ;  /* 0x00000064680c723c */ /* 0x042fe2000000184c */
[----:B------:R-:W1:Y:S05]  /*af60*/  LDSM.16.MT88.4 R76, [R190+0xf800] ;  /* 0x00f80000be4c783b */ /* 0x000e6a0000004200 */
[C---:B------:R-:W-:Y:S06]  /*af70*/  HMMA.16816.F32 R152, R104.reuse, R148, R28 ;  /* 0x000000946898723c */ /* 0x040fec000000181c */
[C---:B------:R-:W-:Y:S01]  /*af80*/  HMMA.16816.F32 R132, R104.reuse, R134, R40 ;  /* 0x000000866884723c */ /* 0x040fe20000001828 */
[----:B------:R-:W3:Y:S05]  /*af90*/  LDSM.16.MT88.4 R40, [R188+0x11000] ;  /* 0x01100000bc28783b */ /* 0x000eea0000004200 */
[C---:B------:R-:W-:Y:S06]  /*afa0*/  HMMA.16816.F32 R148, R104.reuse, R150, R24 ;  /* 0x000000966894723c */ /* 0x040fec0000001818 */
[C---:B------:R-:W-:Y:S06]  /*afb0*/  HMMA.16816.F32 R160, R104.reuse, R156, R20 ;  /* 0x0000009c68a0723c */ /* 0x040fec0000001814 */
[C---:B------:R-:W-:Y:S06]  /*afc0*/  HMMA.16816.F32 R156, R104.reuse, R158, R16 ;  /* 0x0000009e689c723c */ /* 0x040fec0000001810 */
[C---:B------:R-:W-:Y:S06]  /*afd0*/  HMMA.16816.F32 R164, R104.reuse, R166, R8 ;  /* 0x000000a668a4723c */ /* 0x040fec0000001808 */
[C---:B------:R-:W-:Y:S01]  /*afe0*/  HMMA.16816.F32 R20, R104.reuse, R112, R68 ;  /* 0x000000706814723c */ /* 0x040fe20000001844 */
[----:B------:R-:W-:Y:S05]  /*aff0*/  LDSM.16.MT88.4 R68, [R192+0xf800] ;  /* 0x00f80000c044783b */ /* 0x000fea0000004200 */
[C---:B------:R-:W-:Y:S06]  /*b000*/  HMMA.16816.F32 R16, R104.reuse, R114, R64 ;  /* 0x000000726810723c */ /* 0x040fec0000001840 */
[C---:B------:R-:W-:Y:S06]  /*b010*/  HMMA.16816.F32 R100, R104.reuse, R102, R72 ;  /* 0x000000666864723c */ /* 0x040fec0000001848 */
[C---:B--2---:R-:W-:Y:S06]  /*b020*/  HMMA.16816.F32 R8, R104.reuse, R120, R80 ;  /* 0x000000786808723c */ /* 0x044fec0000001850 */
[C---:B----4-:R-:W-:Y:S01]  /*b030*/  HMMA.16816.F32 R124, R104.reuse, R48, R84 ;  /* 0x00000030687c723c */ /* 0x050fe20000001854 */
[----:B------:R-:W-:Y:S05]  /*b040*/  LDSM.16.MT88.4 R84, [R189+0xf800] ;  /* 0x00f80000bd54783b */ /* 0x000fea0000004200 */
[C---:B------:R-:W-:Y:S01]  /*b050*/  HMMA.16816.F32 R112, R104.reuse, R50, R92 ;  /* 0x000000326870723c */ /* 0x040fe2000000185c */
[----:B------:R-:W-:Y:S05]  /*b060*/  LDSM.16.MT88.4 R92, [R188+0xf800] ;  /* 0x00f80000bc5c783b */ /* 0x000fea0000004200 */
[----:B------:R-:W-:Y:S01]  /*b070*/  HMMA.16816.F32 R28, R104, R108, R60 ;  /* 0x0000006c681c723c */ /* 0x000fe2000000183c */
[----:B------:R-:W2:Y:S05]  /*b080*/  LDSM.16.MT88.4 R60, [R188+0xd800] ;  /* 0x00d80000bc3c783b */ /* 0x000eaa0000004200 */
[C---:B------:R-:W-:Y:S06]  /*b090*/  HMMA.16816.F32 R48, R168.reuse, R52, R152 ;  /* 0x00000034a830723c */ /* 0x040fec0000001898 */
[C---:B-1----:R-:W-:Y:S01]  /*b0a0*/  HMMA.16816.F32 R72, R168.reuse, R76, R116 ;  /* 0x0000004ca848723c */ /* 0x042fe20000001874 */
[----:B------:R-:W1:Y:S05]  /*b0b0*/  LDSM.16.MT88.4 R116, [R188+0x11800] ;  /* 0x01180000bc74783b */ /* 0x000e6a0000004200 */
[----:B------:R-:W-:Y:S01]  /*b0c0*/  HMMA.16816.F32 R52, R168, R54, R148 ;  /* 0x00000036a834723c */ /* 0x000fe20000001894 */
[----:B------:R-:W4:Y:S05]  /*b0d0*/  LDSM.16.MT88.4 R148, [R189+0x11800] ;  /* 0x01180000bd94783b */ /* 0x000f2a0000004200 */
[C---:B------:R-:W-:Y:S06]  /*b0e0*/  HMMA.16816.F32 R24, R104.reuse, R110, R56 ;  /* 0x0000006e6818723c */ /* 0x040fec0000001838 */
[C---:B------:R-:W-:Y:S06]  /*b0f0*/  HMMA.16816.F32 R108, R104.reuse, R122, R88 ;  /* 0x0000007a686c723c */ /* 0x040fec0000001858 */
[C---:B---3--:R-:W-:Y:S06]  /*b100*/  HMMA.16816.F32 R120, R104.reuse, R40, R96 ;  /* 0x000000286878723c */ /* 0x048fec0000001860 */
[----:B------:R-:W-:Y:S06]  /*b110*/  HMMA.16816.F32 R4, R104, R42, R4 ;  /* 0x0000002a6804723c */ /* 0x000fec0000001804 */
[C---:B------:R-:W-:Y:S06]  /*b120*/  HMMA.16816.F32 R104, R168.reuse, R172, R8 ;  /* 0x000000aca868723c */ /* 0x040fec0000001808 */
[----:B------:R-:W-:Y:S01]  /*b130*/  HMMA.16816.F32 R128, R168, R36, R128 ;  /* 0x00000024a880723c */ /* 0x000fe20000001880 */
[----:B------:R-:W-:-:S04]  /*b140*/  FADD.FTZ R9, R231, R2 ;  /* 0x00000002e7097221 */ /* 0x000fc80000010000 */
[----:B------:R-:W-:Y:S01]  /*b150*/  FADD.FTZ R9, R232, R9 ;  /* 0x00000009e8097221 */ /* 0x000fe20000010000 */
[----:B------:R-:W-:Y:S03]  /*b160*/  HMMA.16816.F32 R40, R168, R44, R160 ;  /* 0x0000002ca828723c */ /* 0x000fe600000018a0 */
[----:B------:R-:W-:-:S03]  /*b170*/  FADD.FTZ R238, R238, R9 ;  /* 0x00000009eeee7221 */ /* 0x000fc60000010000 */
[----:B--2---:R-:W-:Y:S01]  /*b180*/  HMMA.16816.F32 R56, R168, R60, R144 ;  /* 0x0000003ca838723c */ /* 0x004fe20000001890 */
[----:B------:R-:W-:-:S04]  /*b190*/  FADD.FTZ R239, R239, R238 ;  /* 0x000000eeefef7221 */ /* 0x000fc80000010000 */
[----:B------:R-:W-:Y:S01]  /*b1a0*/  FADD.FTZ R240, R240, R239 ;  /* 0x000000eff0f07221 */ /* 0x000fe20000010000 */
[----:B------:R-:W-:Y:S03]  /*b1b0*/  HMMA.16816.F32 R80, R168, R84, R28 ;  /* 0x00000054a850723c */ /* 0x000fe6000000181c */
[----:B------:R-:W-:-:S03]  /*b1c0*/  FADD.FTZ R241, R241, R240 ;  /* 0x000000f0f1f17221 */ /* 0x000fc60000010000 */
[----:B------:R-:W-:Y:S01]  /*b1d0*/  HMMA.16816.F32 R88, R168, R92, R20 ;  /* 0x0000005ca858723c */ /* 0x000fe20000001814 */
[----:B------:R-:W-:-:S04]  /*b1e0*/  FADD.FTZ R246, R246, R241 ;  /* 0x000000f1f6f67221 */ /* 0x000fc80000010000 */
[----:B------:R-:W-:Y:S01]  /*b1f0*/  FADD.FTZ R247, R247, R246 ;  /* 0x000000f6f7f77221 */ /* 0x000fe20000010000 */
[----:B-1----:R-:W-:Y:S03]  /*b200*/  HMMA.16816.F32 R120, R168, R116, R120 ;  /* 0x00000074a878723c */ /* 0x002fe60000001878 */
[----:B------:R-:W-:-:S03]  /*b210*/  FADD.FTZ R248, R248, R247 ;  /* 0x000000f7f8f87221 */ /* 0x000fc60000010000 */
[----:B------:R-:W-:Y:S01]  /*b220*/  HMMA.16816.F32 R36, R168, R38, R164 ;  /* 0x00000026a824723c */ /* 0x000fe200000018a4 */
[----:B------:R-:W-:-:S05]  /*b230*/  FADD.FTZ R211, R249, R248 ;  /* 0x000000f8f9d37221 */ /* 0x000fca0000010000 */
[C---:B------:R-:W-:Y:S06]  /*b240*/  HMMA.16816.F32 R44, R168.reuse, R46, R156 ;  /* 0x0000002ea82c723c */ /* 0x040fec000000189c */
[C---:B------:R-:W-:Y:S06]  /*b250*/  HMMA.16816.F32 R60, R168.reuse, R62, R140 ;  /* 0x0000003ea83c723c */ /* 0x040fec000000188c */
[C---:B------:R-:W-:Y:S06]  /*b260*/  HMMA.16816.F32 R76, R168.reuse, R78, R32 ;  /* 0x0000004ea84c723c */ /* 0x040fec0000001820 */
[C---:B------:R-:W-:Y:S06]  /*b270*/  HMMA.16816.F32 R84, R168.reuse, R86, R24 ;  /* 0x00000056a854723c */ /* 0x040fec0000001818 */
[C---:B------:R-:W-:Y:S06]  /*b280*/  HMMA.16816.F32 R92, R168.reuse, R94, R16 ;  /* 0x0000005ea85c723c */ /* 0x040fec0000001810 */
[C---:B------:R-:W-:Y:S06]  /*b290*/  HMMA.16816.F32 R96, R168.reuse, R216, R12 ;  /* 0x000000d8a860723c */ /* 0x040fec000000180c */
[C---:B------:R-:W-:Y:S06]  /*b2a0*/  HMMA.16816.F32 R100, R168.reuse, R218, R100 ;  /* 0x000000daa864723c */ /* 0x040fec0000001864 */
[C---:B------:R-:W-:Y:S06]  /*b2b0*/  HMMA.16816.F32 R108, R168.reuse, R174, R108 ;  /* 0x000000aea86c723c */ /* 0x040fec000000186c */
[C---:B----4-:R-:W-:Y:S06]  /*b2c0*/  HMMA.16816.F32 R124, R168.reuse, R148, R124 ;  /* 0x00000094a87c723c */ /* 0x050fec000000187c */
[C---:B------:R-:W-:Y:S06]  /*b2d0*/  HMMA.16816.F32 R112, R168.reuse, R150, R112 ;  /* 0x00000096a870723c */ /* 0x040fec0000001870 */
[C---:B------:R-:W-:Y:S06]  /*b2e0*/  HMMA.16816.F32 R116, R168.reuse, R118, R4 ;  /* 0x00000076a874723c */ /* 0x040fec0000001804 */
[C---:B------:R-:W-:Y:S06]  /*b2f0*/  HMMA.16816.F32 R64, R168.reuse, R68, R136 ;  /* 0x00000044a840723c */ /* 0x040fec0000001888 */
[----:B------:R-:W-:Y:S07]  /*b300*/  HMMA.16816.F32 R68, R168, R70, R132 ;  /* 0x00000046a844723c */ /* 0x000fee0000001884 */
[----:B------:R-:W-:-:S15]  /*b310*/  MOV R132, R223 ;  /* 0x000000df00847202 */ /* 0x000fde0000000f00 */
[----:B------:R-:W-:-:S02]  /*b320*/  NOP ;  /* 0x0000000000007918 */ /* 0x000fc40000000000 */
.L_x_742:
[----:B------:R-:W-:-:S06]  /*b330*/  UISETP.GE.AND UP0, UPT, UR16, 0x1, UPT ;  /* 0x000000011000788c */ /* 0x000fcc000bf06270 */
[----:B------:R-:W-:-:S13]  /*b340*/  PLOP3.LUT P1, PT, PT, PT, UP0, 0x80, 0x0 ;  /* 0x000000000000781c */ /* 0x000fda0003f2f008 */
[----:B------:R-:W-:Y:S05]  /*b350*/  @!P1 BRA `(.L_x_750) ;  /* 0x0000003800a49947 */ /* 0x000fea0003800000 */
[----:B------:R-:W-:Y:S01]  /*b360*/  ULDC UR7, c[0x0][0x380] ;  /* 0x0000e00000077ab9 */ /* 0x000fe20000000800 */
[----:B------:R-:W-:Y:S01]  /*b370*/  UMOV UR26, URZ ;  /* 0x0000003f001a7c82 */ /* 0x000fe20008000000 */
[----:B------:R-:W-:Y:S01]  /*b380*/  IMAD.U32 R2, RZ, RZ, UR7 ;  /* 0x00000007ff027e24 */ /* 0x000fe2000f8e00ff */
[----:B------:R-:W-:Y:S01]  /*b390*/  IABS R0, UR7 ;  /* 0x0000000700007c13 */ /* 0x000fe20008000000 */
[----:B------:R-:W-:Y:S01]  /*b3a0*/  UMOV UR28, URZ ;  /* 0x0000003f001c7c82 */ /* 0x000fe20008000000 */
[----:B------:R-:W-:Y:S01]  /*b3b0*/  IMAD.U32 R207, R206, -0x40, RZ ;  /* 0xffffffc0cecf7824 */ /* 0x000fe200078e00ff */
[----:B------:R-:W-:Y:S01]  /*b3c0*/  ULEA UR24, -UR8, URZ, 0x6 ;  /* 0x0000003f08187291 */ /* 0x000fe2000f8e313f */
[----:B------:R-:W-:Y:S01]  /*b3d0*/  IABS R2, R2 ;  /* 0x0000000200027213 */ /* 0x000fe20000000000 */
[----:B------:R-:W-:Y:S01]  /*b3e0*/  IMAD.MOV.U32 R133, RZ, RZ, R132 ;  /* 0x000000ffff857224 */ /* 0x000fe200078e0084 */
[----:B------:R-:W-:Y:S01]  /*b3f0*/  R2UR UR5, R0 ;  /* 0x00000000000572ca */ /* 0x000fe200000e0000 */
[----:B------:R-:W-:Y:S01]  /*b400*/  USHF.R.S32.HI UR18, URZ, 0x1f, UR24 ;  /* 0x0000001f3f127899 */ /* 0x000fe20008011418 */
[----:B------:R-:W-:Y:S01]  /*b410*/  R2UR UR6, R2 ;  /* 0x00000000020672ca */ /* 0x000fe200000e0000 */
[----:B------:R-:W-:Y:S01]  /*b420*/  UISETP.NE.AND UP1, UPT, UR7, URZ, UPT ;  /* 0x0000003f0700728c */ /* 0x000fe2000bf25270 */
[----:B------:R-:W-:Y:S01]  /*b430*/  SHF.R.S32.HI R206, RZ, 0x1f, R207 ;  /* 0x0000001fffce7819 */ /* 0x000fe200000114cf */
[----:B------:R-:W-:-:S02]  /*b440*/  ULOP3.LUT UR11, URZ, UR7, URZ, 0x33, !UPT ;  /* 0x000000073f0b7292 */ /* 0x000fc4000f8e333f */
[----:B------:R-:W-:Y:S02]  /*b450*/  ULOP3.LUT UR8, URZ, UR7, URZ, 0x33, !UPT ;  /* 0x000000073f087292 */ /* 0x000fe4000f8e333f */
[----:B------:R-:W-:Y:S01]  /*b460*/  UISETP.NE.AND UP0, UPT, UR7, URZ, UPT ;  /* 0x0000003f0700728c */ /* 0x000fe2000bf05270 */
[----:B------:R-:W-:-:S03]  /*b470*/  ULDC UR10, c[0x0][0x2d0] ;  /* 0x0000b400000a7ab9 */ /* 0x000fc60000000800 */
[----:B------:R-:W1:Y:S08]  /*b480*/  I2F.RP R5, UR5 ;  /* 0x0000000500057d06 */ /* 0x000e700008209400 */
[----:B------:R-:W2:Y:S08]  /*b490*/  I2F.RP R4, UR6 ;  /* 0x0000000600047d06 */ /* 0x000eb00008209400 */
[----:B-1----:R-:W1:Y:S08]  /*b4a0*/  MUFU.RCP R0, R5 ;  /* 0x0000000500007308 */ /* 0x002e700000001000 */
[----:B--2---:R-:W2:Y:S01]  /*b4b0*/  MUFU.RCP R2, R4 ;  /* 0x0000000400027308 */ /* 0x004ea20000001000 */
[----:B-1----:R-:W-:-:S07]  /*b4c0*/  VIADD R0, R0, 0xffffffe ;  /* 0x0ffffffe00007836 */ /* 0x002fce0000000000 */
[----:B------:R-:W1:Y:S01]  /*b4d0*/  F2I.FTZ.U32.TRUNC.NTZ R0, R0 ;  /* 0x0000000000007305 */ /* 0x000e62000021f000 */
[----:B--2---:R-:W-:-:S07]  /*b4e0*/  VIADD R2, R2, 0xffffffe ;  /* 0x0ffffffe02027836 */ /* 0x004fce0000000000 */
[----:B------:R-:W2:Y:S01]  /*b4f0*/  F2I.FTZ.U32.TRUNC.NTZ R2, R2 ;  /* 0x0000000200027305 */ /* 0x000ea2000021f000 */
[----:B-1----:R-:W-:Y:S01]  /*b500*/  R2UR UR27, R0 ;  /* 0x00000000001b72ca */ /* 0x002fe200000e0000 */
[----:B------:R-:W-:Y:S01]  /*b510*/  IMAD.MOV.U32 R0, RZ, RZ, R3 ;  /* 0x000000ffff007224 */ /* 0x000fe200078e0003 */
[----:B--2---:R-:W-:-:S11]  /*b520*/  R2UR UR29, R2 ;  /* 0x00000000021d72ca */ /* 0x004fd600000e0000 */
[----:B------:R-:W-:-:S04]  /*b530*/  UIADD3 UR4, URZ, -UR27, URZ ;  /* 0x8000001b3f047290 */ /* 0x000fc8000fffe03f */
[----:B------:R-:W-:Y:S02]  /*b540*/  UIMAD UR4, UR4, UR5, URZ ;  /* 0x00000005040472a4 */ /* 0x000fe4000f8e023f */
[----:B------:R-:W-:Y:S02]  /*b550*/  UIADD3 UR9, URZ, -UR29, URZ ;  /* 0x8000001d3f097290 */ /* 0x000fe4000fffe03f */
[----:B------:R-:W-:Y:S02]  /*b560*/  UIMAD.WIDE.U32 UR26, UR27, UR4, UR26 ;  /* 0x000000041b1a72a5 */ /* 0x000fe4000f8e001a */
[----:B------:R-:W-:Y:S01]  /*b570*/  UIMAD UR9, UR9, UR6, URZ ;  /* 0x00000006090972a4 */ /* 0x000fe2000f8e023f */
[----:B------:R-:W-:-:S03]  /*b580*/  ULDC UR4, c[0x0][0x2ec] ;  /* 0x0000bb0000047ab9 */ /* 0x000fc60000000800 */
[----:B------:R-:W-:-:S03]  /*b590*/  UIMAD.WIDE.U32 UR28, UR29, UR9, UR28 ;  /* 0x000000091d1c72a5 */ /* 0x000fc6000f8e001c */
[----:B------:R-:W-:-:S04]  /*b5a0*/  UMOV UR9, UR27 ;  /* 0x0000001b00097c82 */ /* 0x000fc80008000000 */
[----:B------:R-:W-:-:S05]  /*b5b0*/  UMOV UR19, UR29 ;  /* 0x0000001d00137c82 */ /* 0x000fca0008000000 */
.L_x_754:
[----:B------:R-:W-:Y:S04]  /*b5c0*/  DEPBAR.LE SB0, 0x0 ;  /* 0x000080000000791a */ /* 0x000fe80000000000 */
[----:B------:R-:W-:Y:S01]  /*b5d0*/  BAR.SYNC.DEFER_BLOCKING 0x0 ;  /* 0x0000000000007b1d */ /* 0x000fe20000010000 */
[----:B------:R-:W-:Y:S01]  /*b5e0*/  ISETP.GE.AND P5, PT, R204, UR10, PT ;  /* 0x0000000acc007c0c */ /* 0x000fe2000bfa6270 */
[----:B------:R-:W-:Y:S01]  /*b5f0*/  IMAD.MOV.U32 R3, RZ, RZ, R207 ;  /* 0x000000ffff037224 */ /* 0x000fe200078e00cf */
[----:B------:R-:W-:Y:S01]  /*b600*/  ISETP.GE.AND P4, PT, R200, UR10, PT ;  /* 0x0000000ac8007c0c */ /* 0x000fe2000bf86270 */
[----:B------:R-:W-:Y:S01]  /*b610*/  IMAD.MOV.U32 R132, RZ, RZ, R206 ;  /* 0x000000ffff847224 */ /* 0x000fe200078e00ce */
[----:B------:R-:W-:Y:S01]  /*b620*/  ISETP.GE.AND P3, PT, R199, UR10, PT ;  /* 0x0000000ac7007c0c */ /* 0x000fe2000bf66270 */
[----:B------:R-:W-:Y:S01]  /*b630*/  @!UPT UIADD3 URZ, URZ, URZ, URZ ;  /* 0x0000003f3f3ff290 */ /* 0x000fe2000fffe03f */
[----:B------:R-:W-:Y:S11]  /*b640*/  @!P0 BRA `(.L_x_751) ;  /* 0x00000004000c8947 */ /* 0x000ff60003800000 */
[----:B------:R-:W-:Y:S04]  /*b650*/  USHF.L.U32 UR30, UR16, 0x6, URZ ;  /* 0x00000006101e7899 */ /* 0x000fe8000800063f */
[----:B------:R-:W-:Y:S02]  /*b660*/  UIADD3 UR25, UR30, -0x40, URZ ;  /* 0xffffffc01e197890 */ /* 0x000fe4000fffe03f */
[----:B------:R-:W-:Y:S01]  /*b670*/  IMAD.U32 R3, RZ, RZ, UR30 ;  /* 0x0000001eff037e24 */ /* 0x000fe2000f8e00ff */
[----:B------:R-:W-:Y:S03]  /*b680*/  ULOP3.LUT UR30, UR30, UR7, URZ, 0x3c, !UPT ;  /* 0x000000071e1e7292 */ /* 0x000fe6000f8e3c3f */
[----:B------:R-:W-:Y:S01]  /*b690*/  IMAD.U32 R2, RZ, RZ, UR25 ;  /* 0x00000019ff027e24 */ /* 0x000fe2000f8e00ff */
[----:B------:R-:W-:Y:S01]  /*b6a0*/  ULOP3.LUT UR25, UR25, UR7, URZ, 0x3c, !UPT ;  /* 0x0000000719197292 */ /* 0x000fe2000f8e3c3f */
[----:B------:R-:W-:Y:S01]  /*b6b0*/  IABS R3, R3 ;  /* 0x0000000300037213 */ /* 0x000fe20000000000 */
[----:B------:R-:W-:Y:S02]  /*b6c0*/  UISETP.GE.AND UP3, UPT, UR30, URZ, UPT ;  /* 0x0000003f1e00728c */ /* 0x000fe4000bf66270 */
[----:B------:R-:W-:Y:S02]  /*b6d0*/  IABS R2, R2 ;  /* 0x0000000200027213 */ /* 0x000fe40000000000 */
[----:B------:R-:W-:Y:S02]  /*b6e0*/  R2UR UR29, R3 ;  /* 0x00000000031d72ca */ /* 0x000fe400000e0000 */
[----:B------:R-:W-:Y:S11]  /*b6f0*/  R2UR UR27, R2 ;  /* 0x00000000021b72ca */ /* 0x000ff600000e0000 */
[----:B------:R-:W-:Y:S02]  /*b700*/  UIMAD.WIDE.U32 UR32, UR19, UR29, URZ ;  /* 0x0000001d132072a5 */ /* 0x000fe4000f8e003f */
[----:B------:R-:W-:Y:S02]  /*b710*/  UIMAD.WIDE.U32 UR34, UR19, UR27, URZ ;  /* 0x0000001b132272a5 */ /* 0x000fe4000f8e003f */
[----:B------:R-:W-:Y:S04]  /*b720*/  UIADD3 UR28, -UR33, URZ, URZ ;  /* 0x0000003f211c7290 */ /* 0x000fe8000fffe13f */
[----:B------:R-:W-:Y:S01]  /*b730*/  UIMAD UR29, UR6, UR28, UR29 ;  /* 0x0000001c061d72a4 */ /* 0x000fe2000f8e021d */
[----:B------:R-:W-:Y:S02]  /*b740*/  UMOV UR31, UR35 ;  /* 0x00000023001f7c82 */ /* 0x000fe40008000000 */
[----:B------:R-:W-:Y:S02]  /*b750*/  UIADD3 UR26, -UR31, URZ, URZ ;  /* 0x0000003f1f1a7290 */ /* 0x000fe4000fffe13f */
[----:B------:R-:W-:Y:S02]  /*b760*/  UISETP.GT.U32.AND UP4, UPT, UR6, UR29, UPT ;  /* 0x0000001d0600728c */ /* 0x000fe4000bf84070 */
[----:B------:R-:W-:Y:S04]  /*b770*/  UIMAD UR27, UR6, UR26, UR27 ;  /* 0x0000001a061b72a4 */ /* 0x000fe8000f8e021b */
[----:B------:R-:W-:Y:S05]  /*b780*/  UISETP.GT.U32.AND UP2, UPT, UR6, UR27, UPT ;  /* 0x0000001b0600728c */ /* 0x000fea000bf44070 */
[----:B------:R-:W-:Y:S02]  /*b790*/  @!UP4 UIADD3 UR29, UR29, -UR6, URZ ;  /* 0x800000061d1dc290 */ /* 0x000fe4000fffe03f */
[----:B------:R-:W-:Y:S02]  /*b7a0*/  @!UP4 UIADD3 UR33, UR33, 0x1, URZ ;  /* 0x000000012121c890 */ /* 0x000fe4000fffe03f */
[----:B------:R-:W-:Y:S02]  /*b7b0*/  UISETP.GE.U32.AND UP6, UPT, UR29, UR6, UPT ;  /* 0x000000061d00728c */ /* 0x000fe4000bfc6070 */
[----:B------:R-:W-:Y:S02]  /*b7c0*/  @!UP2 UIADD3 UR27, UR27, -UR6, URZ ;  /* 0x800000061b1ba290 */ /* 0x000fe4000fffe03f */
[----:B------:R-:W-:Y:S02]  /*b7d0*/  @!UP2 UIADD3 UR31, UR31, 0x1, URZ ;  /* 0x000000011f1fa890 */ /* 0x000fe4000fffe03f */
[----:B------:R-:W-:Y:S02]  /*b7e0*/  UISETP.GE.U32.AND UP5, UPT, UR27, UR6, UPT ;  /* 0x000000061b00728c */ /* 0x000fe4000bfa6070 */
[----:B------:R-:W-:Y:S03]  /*b7f0*/  UISETP.GE.AND UP2, UPT, UR25, URZ, UPT ;  /* 0x0000003f1900728c */ /* 0x000fe6000bf46270 */
[----:B------:R-:W-:Y:S04]  /*b800*/  @UP6 UIADD3 UR33, UR33, 0x1, URZ ;  /* 0x0000000121216890 */ /* 0x000fe8000fffe03f */
[----:B------:R-:W-:Y:S02]  /*b810*/  @!UP3 UIADD3 UR33, -UR33, URZ, URZ ;  /* 0x0000003f2121b290 */ /* 0x000fe4000fffe13f */
[----:B------:R-:W-:Y:S02]  /*b820*/  @UP5 UIADD3 UR31, UR31, 0x1, URZ ;  /* 0x000000011f1f5890 */ /* 0x000fe4000fffe03f */
[----:B------:R-:W-:Y:S02]  /*b830*/  USEL UR33, UR11, UR33, !UP1 ;  /* 0x000000210b217287 */ /* 0x000fe4000c800000 */
[----:B------:R-:W-:Y:S04]  /*b840*/  @!UP2 UIADD3 UR31, -UR31, URZ, URZ ;  /* 0x0000003f1f1fa290 */ /* 0x000fe8000fffe13f */
[----:B------:R-:W-:Y:S01]  /*b850*/  IMAD.U32 R2, RZ, RZ, UR33 ;  /* 0x00000021ff027e24 */ /* 0x000fe2000f8e00ff */
[----:B------:R-:W-:Y:S01]  /*b860*/  MOV R6, UR33 ;  /* 0x0000002100067c02 */ /* 0x000fe20008000f00 */
[----:B------:R-:W-:Y:S03]  /*b870*/  USEL UR31, UR11, UR31, !UP1 ;  /* 0x0000001f0b1f7287 */ /* 0x000fe6000c800000 */
[----:B------:R-:W-:Y:S03]  /*b880*/  LEA R6, P1, R6, UR20, 0x2 ;  /* 0x0000001406067c11 */ /* 0x000fe6000f8210ff */
[----:B------:R-:W-:Y:S01]  /*b890*/  IMAD.U32 R4, RZ, RZ, UR31 ;  /* 0x0000001fff047e24 */ /* 0x000fe2000f8e00ff */
[----:B------:R-:W-:Y:S02]  /*b8a0*/  MOV R3, UR31 ;  /* 0x0000001f00037c02 */ /* 0x000fe40008000f00 */
[----:B------:R-:W-:Y:S02]  /*b8b0*/  LEA.HI.X.SX32 R7, R2, UR21, 0x2, P1 ;  /* 0x0000001502077c11 */ /* 0x000fe400088f16ff */
[----:B------:R-:W-:Y:S02]  /*b8c0*/  LEA R4, P2, R4, UR20, 0x2 ;  /* 0x0000001404047c11 */ /* 0x000fe4000f8410ff */
[----:B------:R-:W-:Y:S02]  /*b8d0*/  R2UR UR27, R7 ;  /* 0x00000000071b72ca */ /* 0x000fe400000e0000 */
[----:B------:R-:W-:Y:S02]  /*b8e0*/  LEA.HI.X.SX32 R5, R3, UR21, 0x2, P2 ;  /* 0x0000001503057c11 */ /* 0x000fe400090f16ff */
[----:B------:R-:W-:Y:S01]  /*b8f0*/  R2UR UR28, R4 ;  /* 0x00000000041c72ca */ /* 0x000fe200000e0000 */
[----:B------:R-:W1:Y:S01]  /*b900*/  LDC.64 R2, c[0x0][0x238] ;  /* 0x00008e00ff027b82 */ /* 0x000e620000000a00 */
[----:B------:R-:W-:Y:S02]  /*b910*/  R2UR UR29, R5 ;  /* 0x00000000051d72ca */ /* 0x000fe400000e0000 */
[----:B------:R-:W-:Y:S05]  /*b920*/  R2UR UR26, R6 ;  /* 0x00000000061a72ca */ /* 0x000fea00000e0000 */
[----:B------:R-:W2:Y:S01]  /*b930*/  LDC.64 R4, c[0x0][0x250] ;  /* 0x00009400ff047b82 */ /* 0x000ea20000000a00 */
[----:B------:R-:W-:Y:S03]  /*b940*/  IMAD.U32 R13, RZ, RZ, UR27 ;  /* 0x0000001bff0d7e24 */ /* 0x000fe6000f8e00ff */
[----:B------:R-:W-:Y:S02]  /*b950*/  MOV R10, UR28 ;  /* 0x0000001c000a7c02 */ /* 0x000fe40008000f00 */
[----:B------:R-:W-:Y:S02]  /*b960*/  IMAD.U32 R11, RZ, RZ, UR29 ;  /* 0x0000001dff0b7e24 */ /* 0x000fe4000f8e00ff */
[----:B------:R-:W-:Y:S01]  /*b970*/  IMAD.U32 R12, RZ, RZ, UR26 ;  /* 0x0000001aff0c7e24 */ /* 0x000fe2000f8e00ff */
[----:B------:R-:W-:Y:S02]  /*b980*/  UIADD3 UR26, UR33, -UR31, URZ ;  /* 0x8000001f211a7290 */ /* 0x000fe4000fffe03f */
[----:B------:R-:W3:Y:S02]  /*b990*/  LDG.E R7, desc[UR22][R10.64] ;  /* 0x000000160a077981 */ /* 0x000ee4000c1e1900 */
[----:B------:R-:W-:Y:S02]  /*b9a0*/  UIMAD UR26, UR26, UR7, -0x40 ;  /* 0xffffffc01a1a74a4 */ /* 0x000fe4000f8e0207 */
[----:B------:R-:W3:Y:S02]  /*b9b0*/  LDG.E R8, desc[UR22][R12.64] ;  /* 0x000000160c087981 */ /* 0x000ee4000c1e1900 */
[----:B------:R-:W-:Y:S06]  /*b9c0*/  USHF.R.S32.HI UR25, URZ, 0x1f, UR26 ;  /* 0x0000001f3f197899 */ /* 0x000fec000801141a */
[C---:B--2---:R-:W-:Y:S04]  /*b9d0*/  IMAD R6, R4.reuse, UR25, RZ ;  /* 0x0000001904067c24 */ /* 0x044fe8000f8e02ff */
[----:B------:R-:W-:Y:S02]  /*b9e0*/  IMAD R6, R5, UR26, R6 ;  /* 0x0000001a05067c24 */ /* 0x000fe4000f8e0206 */
[----:B---3--:R-:W-:Y:S02]  /*b9f0*/  IMAD.IADD R7, R7, 0x1, -R8 ;  /* 0x0000000107077824 */ /* 0x008fe400078e0a08 */
[----:B------:R-:W-:Y:S03]  /*ba00*/  IMAD.WIDE.U32 R8, R4, UR26, RZ ;  /* 0x0000001a04087c25 */ /* 0x000fe6000f8e00ff */
[----:B------:R-:W-:Y:S02]  /*ba10*/  SHF.R.S32.HI R5, RZ, 0x1f, R7 ;  /* 0x0000001fff057819 */ /* 0x000fe40000011407 */
[----:B------:R-:W-:Y:S03]  /*ba20*/  IADD3 R9, R9, R6, RZ ;  /* 0x0000000609097210 */ /* 0x000fe60007ffe0ff */
[-C--:B-1----:R-:W-:Y:S02]  /*ba30*/  IMAD R4, R5, R2.reuse, RZ ;  /* 0x0000000205047224 */ /* 0x082fe400078e02ff */
[C---:B------:R-:W-:Y:S04]  /*ba40*/  IMAD.WIDE.U32 R8, R7.reuse, R2, R8 ;  /* 0x0000000207087225 */ /* 0x040fe800078e0008 */
[----:B------:R-:W-:Y:S02]  /*ba50*/  IMAD R4, R7, R3, R4 ;  /* 0x0000000307047224 */ /* 0x000fe400078e0204 */
[----:B------:R-:W-:Y:S03]  /*ba60*/  IMAD.MOV.U32 R3, RZ, RZ, R8 ;  /* 0x000000ffff037224 */ /* 0x000fe600078e0008 */
[----:B------:R-:W-:Y:S07]  /*ba70*/  IADD3 R132, R9, R4, RZ ;  /* 0x0000000409847210 */ /* 0x000fee0007ffe0ff */
.L_x_751:
[CC--:B------:R-:W-:Y:S01]  /*ba80*/  LEA R2, P1, R3.reuse, R210.reuse, 0x1 ;  /* 0x000000d203027211 */ /* 0x0c0fe200078208ff */
[----:B------:R-:W-:Y:S01]  /*ba90*/  @P5 STS.128 [R203+0xc000], RZ ;  /* 0x00c000ffcb005388 */ /* 0x000fe20000000c00 */
[C---:B------:R-:W-:Y:S01]  /*baa0*/  IADD3 R217, P2, R202.reuse, R3, RZ ;  /* 0x00000003cad97210 */ /* 0x040fe20007f5e0ff */
[----:B------:R-:W-:Y:S01]  /*bab0*/  UISETP.GE.AND UP2, UPT, UR16, 0x2, UPT ;  /* 0x000000021000788c */ /* 0x000fe2000bf46270 */
[-CC-:B------:R-:W-:Y:S02]  /*bac0*/  LEA.HI.X R3, R3, R215.reuse, R132.reuse, 0x1, P1 ;  /* 0x000000d703037211 */ /* 0x180fe400008f0c84 */
[-C--:B------:R-:W-:Y:S01]  /*bad0*/  @!P5 LEA R220, P6, R217, R210.reuse, 0x1 ;  /* 0x000000d2d9dcd211 */ /* 0x080fe200078c08ff */
[----:B------:R-:W-:Y:S01]  /*bae0*/  IMAD.X R134, R201, 0x1, R132, P2 ;  /* 0x00000001c9867824 */ /* 0x000fe200010e0684 */
[CC--:B------:R-:W-:Y:S01]  /*baf0*/  @!P4 LEA R218, P2, R217.reuse, R210.reuse, 0x1 ;  /* 0x000000d2d9dac211 */ /* 0x0c0fe200078408ff */
[----:B------:R-:W-:Y:S01]  /*bb00*/  @!PT LDS RZ, [RZ] ;  /* 0x00000000fffff984 */ /* 0x000fe20000000800 */
[----:B------:R-:W-:Y:S01]  /*bb10*/  @!PT LDS RZ, [RZ] ;  /* 0x00000000fffff984 */ /* 0x000fe20000000800 */
[----:B------:R-:W-:Y:S01]  /*bb20*/  @!PT LDS RZ, [RZ] ;  /* 0x00000000fffff984 */ /* 0x000fe20000000800 */
[----:B------:R-:W-:Y:S01]  /*bb30*/  @!P5 LDGSTS.E.BYPASS.LTC128B.128 [R203+0xc000], desc[UR22][R2.64] ;  /* 0x0c00000002cbdfae */ /* 0x000fe2000b901d56 */
[CC--:B------:R-:W-:Y:S02]  /*bb40*/  @!P3 LEA R216, P1, R217.reuse, R210.reuse, 0x1 ;  /* 0x000000d2d9d8b211 */ /* 0x0c0fe400078208ff */
[CCC-:B------:R-:W-:Y:S01]  /*bb50*/  @!P5 LEA.HI.X R221, R217.reuse, R215.reuse, R134.reuse, 0x1, P6 ;  /* 0x000000d7d9ddd211 */ /* 0x1c0fe200030f0c86 */
[----:B------:R-:W-:Y:S01]  /*bb60*/  @P4 STS.128 [R203+0xe000], RZ ;  /* 0x00e000ffcb004388 */ /* 0x000fe20000000c00 */
[C-C-:B------:R-:W-:Y:S02]  /*bb70*/  @!P4 LEA.HI.X R219, R217.reuse, R215, R134.reuse, 0x1, P2 ;  /* 0x000000d7d9dbc211 */ /* 0x140fe400010f0c86 */
[C---:B------:R-:W-:Y:S01]  /*bb80*/  IADD3 R135, P6, R202.reuse, R217, RZ ;  /* 0x000000d9ca877210 */ /* 0x040fe20007fde0ff */
[----:B------:R-:W-:Y:S01]  /*bb90*/  @!PT LDS RZ, [RZ] ;  /* 0x00000000fffff984 */ /* 0x000fe20000000800 */
[----:B------:R-:W-:Y:S01]  /*bba0*/  @!PT LDS RZ, [RZ] ;  /* 0x00000000fffff984 */ /* 0x000fe20000000800 */
[----:B------:R-:W-:Y:S01]  /*bbb0*/  @!PT LDS RZ, [RZ] ;  /* 0x00000000fffff984 */ /* 0x000fe20000000800 */
[----:B------:R-:W-:Y:S01]  /*bbc0*/  @!P4 LDGSTS.E.BYPASS.LTC128B.128 [R203+0xe000], desc[UR22][R2.64+0x80] ;  /* 0x0e00008002cbcfae */ /* 0x000fe2000b901d56 */
[-CC-:B------:R-:W-:Y:S02]  /*bbd0*/  @!P3 LEA.HI.X R217, R217, R215.reuse, R134.reuse, 0x1, P1 ;  /* 0x000000d7d9d9b211 */ /* 0x180fe400008f0c86 */
[-C--:B------:R-:W-:Y:S01]  /*bbe0*/  @!P4 LEA R224, P2, R135, R210.reuse, 0x1 ;  /* 0x000000d287e0c211 */ /* 0x080fe200078408ff */
[----:B------:R-:W-:Y:S01]  /*bbf0*/  @P3 STS.128 [R203+0x10000], RZ ;  /* 0x010000ffcb003388 */ /* 0x000fe20000000c00 */
[----:B------:R-:W-:Y:S01]  /*bc00*/  IMAD.X R134, R201, 0x1, R134, P6 ;  /* 0x00000001c9867824 */ /* 0x000fe200030e0686 */
[CC--:B------:R-:W-:Y:S02]  /*bc10*/  @!P5 LEA R226, P6, R135.reuse, R210.reuse, 0x1 ;  /* 0x000000d287e2d211 */ /* 0x0c0fe400078c08ff */
        /* <DEDUP_REMOVED lines=8> */
[----:B------:R-:W-:Y:S01]  /*bca0*/  IADD3 R132, P6, R202, R135, RZ ;  /* 0x00000087ca847210 */ /* 0x000fe20007fde0ff */
[----:B------:R-:W-:Y:S01]  /*bcb0*/  @!PT LDS RZ, [RZ] ;  /* 0x00000000fffff984 */ /* 0x000fe20000000800 */
[----:B------:R-:W-:Y:S01]  /*bcc0*/  @!PT LDS RZ, [RZ] ;  /* 0x00000000fffff984 */ /* 0x000fe20000000800 */
[----:B------:R-:W-:Y:S01]  /*bcd0*/  @!PT LDS RZ, [RZ] ;  /* 0x00000000fffff984 */ /* 0x000fe20000000800 */
[----:B------:R-:W-:Y:S01]  /*bce0*/  @!P5 LDGSTS.E.BYPASS.LTC128B.128 [R203+0xc800], desc[UR22][R220.64] ;  /* 0x0c800000dccbdfae */ /* 0x000fe2000b901d56 */
[-CC-:B------:R-:W-:Y:S02]  /*bcf0*/  @!P3 LEA.HI.X R223, R135, R215.reuse, R134.reuse, 0x1, P1 ;  /* 0x000000d787dfb211 */ /* 0x180fe400008f0c86 */
[CC--:B------:R-:W-:Y:S01]  /*bd00*/  @!P4 LEA R228, P2, R132.reuse, R210.reuse, 0x1 ;  /* 0x000000d284e4c211 */ /* 0x0c0fe200078408ff */
[----:B------:R-:W-:Y:S01]  /*bd10*/  @P4 STS.128 [R203+0xe800], RZ ;  /* 0x00e800ffcb004388 */ /* 0x000fe20000000c00 */
[----:B------:R-:W-:Y:S01]  /*bd20*/  IMAD.X R134, R201, 0x1, R134, P6 ;  /* 0x00000001c9867824 */ /* 0x000fe200030e0686 */
[CC--:B------:R-:W-:Y:S02]  /*bd30*/  @!P5 LEA R230, P6, R132.reuse, R210.reuse, 0x1 ;  /* 0x000000d284e6d211 */ /* 0x0c0fe400078c08ff */
[----:B------:R-:W-:Y:S01]  /*bd40*/  @!PT LDS RZ, [RZ] ;  /* 0x00000000fffff984 */ /* 0x000fe20000000800 */
[----:B------:R-:W-:Y:S01]  /*bd50*/  @!PT LDS RZ, [RZ] ;  /* 0x00000000fffff984 */ /* 0x000fe20000000800 */
[----:B------:R-:W-:Y:S01]  /*bd60*/  @!PT LDS RZ, [RZ] ;  /* 0x00000000fffff984 */ /* 0x000fe20000000800 */
[----:B------:R-:W-:Y:S01]  /*bd70*/  @!P4 LDGSTS.E.BYPASS.LTC128B.128 [R203+0xe800], desc[UR22][R218.64+0x80] ;  /* 0x0e800080dacbcfae */ /* 0x000fe2000b901d56 */
[C---:B------:R-:W-:Y:S01]  /*bd80*/  @!P3 LEA R214, P1, R132.reuse, R210, 0x1 ;  /* 0x000000d284d6b211 */ /* 0x040fe200078208ff */
[----:B------:R-:W-:Y:S01]  /*bd90*/  IMAD.MOV.U32 R210, RZ, RZ, R2 ;  /* 0x000000ffffd27224 */ /* 0x000fe200078e0002 */
[CCC-:B------:R-:W-:Y:S01]  /*bda0*/  @!P5 LEA.HI.X R231, R132.reuse, R215.reuse, R134.reuse, 0x1, P6 ;  /* 0x000000d784e7d211 */ /* 0x1c0fe200030f0c86 */
[----:B------:R-:W-:Y:S01]  /*bdb0*/  @P3 STS.128 [R203+0x10800], RZ ;  /* 0x010800ffcb003388 */ /* 0x000fe20000000c00 */
[CCC-:B------:R-:W-:Y:S02]  /*bdc0*/  @!P4 LEA.HI.X R229, R132.reuse, R215.reuse, R134.reuse, 0x1, P2 ;  /* 0x000000d784e5c211 */ /* 0x1c0fe400010f0c86 */
[----:B------:R-:W-:Y:S01]  /*bdd0*/  @!P3 LEA.HI.X R215, R132, R215, R134, 0x1, P1 ;  /* 0x000000d784d7b211 */ /* 0x000fe200008f0c86 */
[----:B------:R-:W-:Y:S01]  /*bde0*/  @!PT LDS RZ, [RZ] ;  /* 0x00000000fffff984 */ /* 0x000fe20000000800 */
[----:B------:R-:W-:Y:S01]  /*bdf0*/  @!PT LDS RZ, [RZ] ;  /* 0x00000000fffff984 */ /* 0x000fe20000000800 */
[----:B------:R-:W-:Y:S01]  /*be00*/  @!PT LDS RZ, [RZ] ;  /* 0x00000000fffff984 */ /* 0x000fe20000000800 */
[----:B------:R-:W-:Y:S01]  /*be10*/  @!P3 LDGSTS.E.BYPASS.LTC128B.128 [R203+0x10800], desc[UR22][R216.64+0x100] ;  /* 0x10800100d8cbbfae */ /* 0x000fe2000b901d56 */
[----:B------:R-:W-:Y:S03]  /*be20*/  PLOP3.LUT P1, PT, PT, PT, UP2, 0x80, 0x0 ;  /* 0x000000000000781c */ /* 0x000fe60003f2f028 */
        /* <DEDUP_REMOVED lines=31> */
[----:B------:R-:W2:Y:S04]  /*c020*/  LDSM.16.M88.4 R140, [R197+0x6000] ;  /* 0x00600000c58c783b */ /* 0x000ea80000000200 */
[----:B------:R-:W3:Y:S04]  /*c030*/  LDSM.16.M88.4 R144, [R197+0x6800] ;  /* 0x00680000c590783b */ /* 0x000ee80000000200 */
[----:B------:R-:W4:Y:S04]  /*c040*/  LDSM.16.M88.4 R148, [R197+0x7000] ;  /* 0x00700000c594783b */ /* 0x000f280000000200 */
[----:B------:R-:W5:Y:S04]  /*c050*/  LDSM.16.M88.4 R152, [R197+0x7800] ;  /* 0x00780000c598783b */ /* 0x000f680000000200 */
[----:B------:R-:W0:Y:S01]  /*c060*/  LDGDEPBAR ;  /* 0x00000000000079af */ /* 0x000e220000000000 */
[----:B-1----:R-:W-:Y:S03]  /*c070*/  IMAD.MOV.U32 R215, RZ, RZ, R3 ;  /* 0x000000ffffd77224 */ /* 0x002fe600078e0003 */
[----:B------:R-:W-:Y:S04]  /*c080*/  LDSM.16.M88.4 R156, [R196] ;  /* 0x00000000c49c783b */ /* 0x000fe80000000200 */
[----:B------:R-:W1:Y:S04]  /*c090*/  LDSM.16.M88.4 R160, [R195] ;  /* 0x00000000c3a0783b */ /* 0x000e680000000200 */
[----:B------:R-:W1:Y:S04]  /*c0a0*/  LDSM.16.M88.4 R164, [R187] ;  /* 0x00000000bba4783b */ /* 0x000e680000000200 */
[----:B------:R-:W1:Y:S04]  /*c0b0*/  LDSM.16.M88.4 R168, [R186] ;  /* 0x00000000baa8783b */ /* 0x000e680000000200 */
[----:B------:R-:W1:Y:S01]  /*c0c0*/  LDSM.16.M88.4 R172, [R185] ;  /* 0x00000000b9ac783b */ /* 0x000e620000000200 */
[C---:B--2---:R-:W-:Y:S06]  /*c0d0*/  HMMA.16816.F32 R4, R136.reuse, R140, RZ ;  /* 0x0000008c8804723c */ /* 0x044fec00000018ff */
[C---:B------:R-:W-:Y:S01]  /*c0e0*/  HMMA.16816.F32 R8, R136.reuse, R142, RZ ;  /* 0x0000008e8808723c */ /* 0x040fe200000018ff */
[----:B------:R-:W-:Y:S05]  /*c0f0*/  LDSM.16.M88.4 R140, [R194] ;  /* 0x00000000c28c783b */ /* 0x000fea0000000200 */
[C---:B---3--:R-:W-:Y:S06]  /*c100*/  HMMA.16816.F32 R12, R136.reuse, R144, RZ ;  /* 0x00000090880c723c */ /* 0x048fec00000018ff */
[C---:B------:R-:W-:Y:S01]  /*c110*/  HMMA.16816.F32 R16, R136.reuse, R146, RZ ;  /* 0x000000928810723c */ /* 0x040fe200000018ff */
[----:B------:R-:W2:Y:S05]  /*c120*/  LDSM.16.M88.4 R144, [R191+0x6000] ;  /* 0x00600000bf90783b */ /* 0x000eaa0000000200 */
[C---:B----4-:R-:W-:Y:S06]  /*c130*/  HMMA.16816.F32 R20, R136.reuse, R148, RZ ;  /* 0x000000948814723c */ /* 0x050fec00000018ff */
[C---:B------:R-:W-:Y:S01]  /*c140*/  HMMA.16816.F32 R24, R136.reuse, R150, RZ ;  /* 0x000000968818723c */ /* 0x040fe200000018ff */
[----:B------:R-:W3:Y:S05]  /*c150*/  LDSM.16.M88.4 R148, [R191+0x6800] ;  /* 0x00680000bf94783b */ /* 0x000eea0000000200 */
[C---:B-----5:R-:W-:Y:S06]  /*c160*/  HMMA.16816.F32 R28, R136.reuse, R152, RZ ;  /* 0x00000098881c723c */ /* 0x060fec00000018ff */
[----:B------:R-:W-:Y:S01]  /*c170*/  HMMA.16816.F32 R32, R136, R154, RZ ;  /* 0x0000009a8820723c */ /* 0x000fe200000018ff */
[----:B------:R-:W4:Y:S04]  /*c180*/  LDSM.16.M88.4 R136, [R191+0x7000] ;  /* 0x00700000bf88783b */ /* 0x000f280000000200 */
[----:B------:R-:W5:Y:S01]  /*c190*/  LDSM.16.M88.4 R152, [R191+0x7800] ;  /* 0x00780000bf98783b */ /* 0x000f620000000200 */
[C---:B-1----:R-:W-:Y:S06]  /*c1a0*/  HMMA.16816.F32 R4, R156.reuse, R160, R4 ;  /* 0x000000a09c04723c */ /* 0x042fec0000001804 */
[C---:B------:R-:W-:Y:S01]  /*c1b0*/  HMMA.16816.F32 R8, R156.reuse, R162, R8 ;  /* 0x000000a29c08723c */ /* 0x040fe20000001808 */
[----:B------:R-:W-:Y:S05]  /*c1c0*/  LDSM.16.M88.4 R160, [R193] ;  /* 0x00000000c1a0783b */ /* 0x000fea0000000200 */
[C---:B------:R-:W-:Y:S06]  /*c1d0*/  HMMA.16816.F32 R12, R156.reuse, R164, R12 ;  /* 0x000000a49c0c723c */ /* 0x040fec000000180c */
[C---:B------:R-:W-:Y:S01]  /*c1e0*/  HMMA.16816.F32 R16, R156.reuse, R166, R16 ;  /* 0x000000a69c10723c */ /* 0x040fe20000001810 */
[----:B------:R-:W1:Y:S05]  /*c1f0*/  LDSM.16.M88.4 R164, [R184] ;  /* 0x00000000b8a4783b */ /* 0x000e6a0000000200 */
[C---:B------:R-:W-:Y:S06]  /*c200*/  HMMA.16816.F32 R20, R156.reuse, R168, R20 ;  /* 0x000000a89c14723c */ /* 0x040fec0000001814 */
[C---:B------:R-:W-:Y:S01]  /*c210*/  HMMA.16816.F32 R24, R156.reuse, R170, R24 ;  /* 0x000000aa9c18723c */ /* 0x040fe20000001818 */
[----:B------:R-:W1:Y:S05]  /*c220*/  LDSM.16.M88.4 R168, [R184+0x800] ;  /* 0x00080000b8a8783b */ /* 0x000e6a0000000200 */
[C---:B------:R-:W-:Y:S06]  /*c230*/  HMMA.16816.F32 R28, R156.reuse, R172, R28 ;  /* 0x000000ac9c1c723c */ /* 0x040fec000000181c */
[----:B------:R-:W-:Y:S01]  /*c240*/  HMMA.16816.F32 R32, R156, R174, R32 ;  /* 0x000000ae9c20723c */ /* 0x000fe20000001820 */
[----:B------:R-:W1:Y:S04]  /*c250*/  LDSM.16.M88.4 R156, [R184+0x1000] ;  /* 0x00100000b89c783b */ /* 0x000e680000000200 */
[----:B------:R-:W1:Y:S01]  /*c260*/  LDSM.16.M88.4 R172, [R184+0x1800] ;  /* 0x00180000b8ac783b */ /* 0x000e620000000200 */
[C---:B--2---:R-:W-:Y:S06]  /*c270*/  HMMA.16816.F32 R4, R140.reuse, R144, R4 ;  /* 0x000000908c04723c */ /* 0x044fec0000001804 */
[C---:B------:R-:W-:Y:S01]  /*c280*/  HMMA.16816.F32 R8, R140.reuse, R146, R8 ;  /* 0x000000928c08723c */ /* 0x040fe20000001808 */
[----:B------:R-:W-:Y:S05]  /*c290*/  LDSM.16.M88.4 R144, [R197+0x8000] ;  /* 0x00800000c590783b */ /* 0x000fea0000000200 */
[C---:B---3--:R-:W-:Y:S06]  /*c2a0*/  HMMA.16816.F32 R12, R140.reuse, R148, R12 ;  /* 0x000000948c0c723c */ /* 0x048fec000000180c */
[C---:B------:R-:W-:Y:S01]  /*c2b0*/  HMMA.16816.F32 R16, R140.reuse, R150, R16 ;  /* 0x000000968c10723c */ /* 0x040fe20000001810 */
[----:B------:R-:W-:Y:S05]  /*c2c0*/  LDSM.16.M88.4 R148, [R197+0x8800] ;  /* 0x00880000c594783b */ /* 0x000fea0000000200 */
[C---:B----4-:R-:W-:Y:S06]  /*c2d0*/  HMMA.16816.F32 R20, R140.reuse, R136, R20 ;  /* 0x000000888c14723c */ /* 0x050fec0000001814 */
[C---:B------:R-:W-:Y:S01]  /*c2e0*/  HMMA.16816.F32 R24, R140.reuse, R138, R24 ;  /* 0x0000008a8c18723c */ /* 0x040fe20000001818 */
[----:B------:R-:W2:Y:S05]  /*c2f0*/  LDSM.16.M88.4 R136, [R198+0x2000] ;  /* 0x00200000c688783b */ /* 0x000eaa0000000200 */
[C---:B-----5:R-:W-:Y:S06]  /*c300*/  HMMA.16816.F32 R28, R140.reuse, R152, R28 ;  /* 0x000000988c1c723c */ /* 0x060fec000000181c */
[----:B------:R-:W-:Y:S01]  /*c310*/  HMMA.16816.F32 R32, R140, R154, R32 ;  /* 0x0000009a8c20723c */ /* 0x000fe20000001820 */
[----:B------:R-:W3:Y:S04]  /*c320*/  LDSM.16.M88.4 R140, [R197+0x9000] ;  /* 0x00900000c58c783b */ /* 0x000ee80000000200 */
[----:B------:R-:W4:Y:S01]  /*c330*/  LDSM.16.M88.4 R152, [R197+0x9800] ;  /* 0x00980000c598783b */ /* 0x000f220000000200 */
[C---:B-1----:R-:W-:Y:S06]  /*c340*/  HMMA.16816.F32 R4, R160.reuse, R164, R4 ;  /* 0x000000a4a004723c */ /* 0x042fec0000001804 */
[C---:B------:R-:W-:Y:S01]  /*c350*/  HMMA.16816.F32 R8, R160.reuse, R166, R8 ;  /* 0x000000a6a008723c */ /* 0x040fe20000001808 */
[----:B------:R-:W-:Y:S05]  /*c360*/  LDSM.16.M88.4 R164, [R183] ;  /* 0x00000000b7a4783b */ /* 0x000fea0000000200 */
[C---:B------:R-:W-:Y:S06]  /*c370*/  HMMA.16816.F32 R12, R160.reuse, R168, R12 ;  /* 0x000000a8a00c723c */ /* 0x040fec000000180c */
[C---:B------:R-:W-:Y:S01]  /*c380*/  HMMA.16816.F32 R16, R160.reuse, R170, R16 ;  /* 0x000000aaa010723c */ /* 0x040fe20000001810 */
[----:B------:R-:W-:Y:S05]  /*c390*/  LDSM.16.M88.4 R168, [R182] ;  /* 0x00000000b6a8783b */ /* 0x000fea0000000200 */
[C---:B------:R-:W-:Y:S06]  /*c3a0*/  HMMA.16816.F32 R20, R160.reuse, R156, R20 ;  /* 0x0000009ca014723c */ /* 0x040fec0000001814 */
[C---:B------:R-:W-:Y:S01]  /*c3b0*/  HMMA.16816.F32 R24, R160.reuse, R158, R24 ;  /* 0x0000009ea018723c */ /* 0x040fe20000001818 */
[----:B------:R-:W1:Y:S05]  /*c3c0*/  LDSM.16.M88.4 R156, [R196+0x2000] ;  /* 0x00200000c49c783b */ /* 0x000e6a0000000200 */
[C---:B------:R-:W-:Y:S06]  /*c3d0*/  HMMA.16816.F32 R28, R160.reuse, R172, R28 ;  /* 0x000000aca01c723c */ /* 0x040fec000000181c */
[----:B------:R-:W-:Y:S01]  /*c3e0*/  HMMA.16816.F32 R32, R160, R174, R32 ;  /* 0x000000aea020723c */ /* 0x000fe20000001820 */
[----:B------:R-:W5:Y:S04]  /*c3f0*/  LDSM.16.M88.4 R160, [R181] ;  /* 0x00000000b5a0783b */ /* 0x000f680000000200 */
[----:B------:R-:W5:Y:S01]  /*c400*/  LDSM.16.M88.4 R172, [R180] ;  /* 0x00000000b4ac783b */ /* 0x000f620000000200 */
[C---:B--2---:R-:W-:Y:S06]  /*c410*/  HMMA.16816.F32 R4, R136.reuse, R144, R4 ;  /* 0x000000908804723c */ /* 0x044fec0000001804 */
[C---:B------:R-:W-:Y:S01]  /*c420*/  HMMA.16816.F32 R8, R136.reuse, R146, R8 ;  /* 0x000000928808723c */ /* 0x040fe20000001808 */
[----:B------:R-:W-:Y:S05]  /*c430*/  LDSM.16.M88.4 R144, [R191+0x8000] ;  /* 0x00800000bf90783b */ /* 0x000fea0000000200 */
[C---:B------:R-:W-:Y:S06]  /*c440*/  HMMA.16816.F32 R12, R136.reuse, R148, R12 ;  /* 0x00000094880c723c */ /* 0x040fec000000180c */
[C---:B------:R-:W-:Y:S01]  /*c450*/  HMMA.16816.F32 R16, R136.reuse, R150, R16 ;  /* 0x000000968810723c */ /* 0x040fe20000001810 */
[----:B------:R-:W-:Y:S05]  /*c460*/  LDSM.16.M88.4 R148, [R191+0x8800] ;  /* 0x00880000bf94783b */ /* 0x000fea0000000200 */
[C---:B---3--:R-:W-:Y:S06]  /*c470*/  HMMA.16816.F32 R20, R136.reuse, R140, R20 ;  /* 0x0000008c8814723c */ /* 0x048fec0000001814 */
[C---:B------:R-:W-:Y:S01]  /*c480*/  HMMA.16816.F32 R24, R136.reuse, R142, R24 ;  /* 0x0000008e8818723c */ /* 0x040fe20000001818 */
[----:B------:R-:W2:Y:S05]  /*c490*/  LDSM.16.M88.4 R140, [R194+0x2000] ;  /* 0x00200000c28c783b */ /* 0x000eaa0000000200 */
[C---:B----4-:R-:W-:Y:S06]  /*c4a0*/  HMMA.16816.F32 R28, R136.reuse, R152, R28 ;  /* 0x00000098881c723c */ /* 0x050fec000000181c */
[----:B------:R-:W-:Y:S01]  /*c4b0*/  HMMA.16816.F32 R32, R136, R154, R32 ;  /* 0x0000009a8820723c */ /* 0x000fe20000001820 */
[----:B------:R-:W3:Y:S04]  /*c4c0*/  LDSM.16.M88.4 R136, [R191+0x9000] ;  /* 0x00900000bf88783b */ /* 0x000ee80000000200 */
[----:B------:R-:W4:Y:S01]  /*c4d0*/  LDSM.16.M88.4 R152, [R191+0x9800] ;  /* 0x00980000bf98783b */ /* 0x000f220000000200 */
[C---:B-1----:R-:W-:Y:S06]  /*c4e0*/  HMMA.16816.F32 R4, R156.reuse, R164, R4 ;  /* 0x000000a49c04723c */ /* 0x042fec0000001804 */
[C---:B------:R-:W-:Y:S01]  /*c4f0*/  HMMA.16816.F32 R8, R156.reuse, R166, R8 ;  /* 0x000000a69c08723c */ /* 0x040fe20000001808 */
[----:B------:R-:W-:Y:S05]  /*c500*/  LDSM.16.M88.4 R164, [R184+0x2000] ;  /* 0x00200000b8a4783b */ /* 0x000fea0000000200 */
[C---:B------:R-:W-:Y:S06]  /*c510*/  HMMA.16816.F32 R12, R156.reuse, R168, R12 ;  /* 0x000000a89c0c723c */ /* 0x040fec000000180c */
[C---:B------:R-:W-:Y:S01]  /*c520*/  HMMA.16816.F32 R16, R156.reuse, R170, R16 ;  /* 0x000000aa9c10723c */ /* 0x040fe20000001810 */
[----:B------:R-:W-:Y:S05]  /*c530*/  LDSM.16.M88.4 R168, [R184+0x2800] ;  /* 0x00280000b8a8783b */ /* 0x000fea0000000200 */
[C---:B-----5:R-:W-:Y:S06]  /*c540*/  HMMA.16816.F32 R20, R156.reuse, R160, R20 ;  /* 0x000000a09c14723c */ /* 0x060fec0000001814 */
[C---:B------:R-:W-:Y:S01]  /*c550*/  HMMA.16816.F32 R24, R156.reuse, R162, R24 ;  /* 0x000000a29c18723c */ /* 0x040fe20000001818 */
[----:B------:R-:W1:Y:S05]  /*c560*/  LDSM.16.M88.4 R160, [R193+0x2000] ;  /* 0x00200000c1a0783b */ /* 0x000e6a0000000200 */
[C---:B------:R-:W-:Y:S06]  /*c570*/  HMMA.16816.F32 R28, R156.reuse, R172, R28 ;  /* 0x000000ac9c1c723c */ /* 0x040fec000000181c */
[----:B------:R-:W-:Y:S01]  /*c580*/  HMMA.16816.F32 R32, R156, R174, R32 ;  /* 0x000000ae9c20723c */ /* 0x000fe20000001820 */
[----:B------:R-:W5:Y:S04]  /*c590*/  LDSM.16.M88.4 R156, [R184+0x3000] ;  /* 0x00300000b89c783b */ /* 0x000f680000000200 */
[----:B------:R-:W5:Y:S01]  /*c5a0*/  LDSM.16.M88.4 R172, [R184+0x3800] ;  /* 0x00380000b8ac783b */ /* 0x000f620000000200 */
        /* <DEDUP_REMOVED lines=19> */
[C---:B-----5:R-:W-:Y:S06]  /*c6e0*/  HMMA.16816.F32 R20, R160.reuse, R156, R20 ;  /* 0x0000009ca014723c */ /* 0x060fec0000001814 */
        /* <DEDUP_REMOVED lines=32> */
[C---:B--2---:R-:W-:Y:S01]  /*c8f0*/  HMMA.16816.F32 R4, R140.reuse, R144, R4 ;  /* 0x000000908c04723c */ /* 0x044fe20000001804 */
[----:B------:R-:W-:Y:S04]  /*c900*/  DEPBAR.LE SB0, 0x0 ;  /* 0x000080000000791a */ /* 0x000fe80000000000 */
[----:B------:R-:W-:Y:S01]  /*c910*/  BAR.SYNC.DEFER_BLOCKING 0x0 ;  /* 0x0000000000007b1d */ /* 0x000fe20000010000 */
[C---:B------:R-:W-:Y:S06]  /*c920*/  HMMA.16816.F32 R8, R140.reuse, R146, R8 ;  /* 0x000000928c08723c */ /* 0x040fec0000001808 */
[C---:B------:R-:W-:Y:S06]  /*c930*/  HMMA.16816.F32 R12, R140.reuse, R148, R12 ;  /* 0x000000948c0c723c */ /* 0x040fec000000180c */
[C---:B------:R-:W-:Y:S06]  /*c940*/  HMMA.16816.F32 R16, R140.reuse, R150, R16 ;  /* 0x000000968c10723c */ /* 0x040fec0000001810 */
[C---:B---3--:R-:W-:Y:S06]  /*c950*/  HMMA.16816.F32 R20, R140.reuse, R136, R20 ;  /* 0x000000888c14723c */ /* 0x048fec0000001814 */
[C---:B------:R-:W-:Y:S06]  /*c960*/  HMMA.16816.F32 R24, R140.reuse, R138, R24 ;  /* 0x0000008a8c18723c */ /* 0x040fec0000001818 */
[C---:B----4-:R-:W-:Y:S06]  /*c970*/  HMMA.16816.F32 R28, R140.reuse, R152, R28 ;  /* 0x000000988c1c723c */ /* 0x050fec000000181c */
[----:B------:R-:W-:Y:S06]  /*c980*/  HMMA.16816.F32 R32, R140, R154, R32 ;  /* 0x0000009a8c20723c */ /* 0x000fec0000001820 */
[C---:B-1----:R-:W-:Y:S06]  /*c990*/  HMMA.16816.F32 R4, R160.reuse, R164, R4 ;  /* 0x000000a4a004723c */ /* 0x042fec0000001804 */
[C---:B------:R-:W-:Y:S06]  /*c9a0*/  HMMA.16816.F32 R8, R160.reuse, R166, R8 ;  /* 0x000000a6a008723c */ /* 0x040fec0000001808 */
[C---:B------:R-:W-:Y:S06]  /*c9b0*/  HMMA.16816.F32 R12, R160.reuse, R168, R12 ;  /* 0x000000a8a00c723c */ /* 0x040fec000000180c */
[C---:B------:R-:W-:Y:S06]  /*c9c0*/  HMMA.16816.F32 R16, R160.reuse, R170, R16 ;  /* 0x000000aaa010723c */ /* 0x040fec0000001810 */
[C---:B-----5:R-:W-:Y:S06]  /*c9d0*/  HMMA.16816.F32 R20, R160.reuse, R156, R20 ;  /* 0x0000009ca014723c */ /* 0x060fec0000001814 */
[C---:B------:R-:W-:Y:S06]  /*c9e0*/  HMMA.16816.F32 R24, R160.reuse, R158, R24 ;  /* 0x0000009ea018723c */ /* 0x040fec0000001818 */
[C---:B------:R-:W-:Y:S06]  /*c9f0*/  HMMA.16816.F32 R28, R160.reuse, R172, R28 ;  /* 0x000000aca01c723c */ /* 0x040fec000000181c */
[----:B------:R-:W-:Y:S01]  /*ca00*/  HMMA.16816.F32 R32, R160, R174, R32 ;  /* 0x000000aea020723c */ /* 0x000fe20000001820 */
[----:B------:R-:W-:Y:S11]  /*ca10*/  @!UPT UIADD3 URZ, URZ, URZ, URZ ;  /* 0x0000003f3f3ff290 */ /* 0x000ff6000fffe03f */
[----:B------:R-:W-:Y:S01]  /*ca20*/  @!UPT UIADD3 URZ, URZ, URZ, URZ ;  /* 0x0000003f3f3ff290 */ /* 0x000fe2000fffe03f */
[----:B------:R-:W-:Y:S11]  /*ca30*/  @!P1 BRA `(.L_x_752) ;  /* 0x00000008007c9947 */ /* 0x000ff60003800000 */
[----:B------:R-:W-:Y:S02]  /*ca40*/  MOV R3, UR24 ;  /* 0x0000001800037c02 */ /* 0x000fe40008000f00 */
[----:B------:R-:W-:Y:S01]  /*ca50*/  MOV R2, UR18 ;  /* 0x0000001200027c02 */ /* 0x000fe20008000f00 */
[----:B------:R-:W-:Y:S06]  /*ca60*/  @!P0 BRA `(.L_x_753) ;  /* 0x00000004000c8947 */ /* 0x000fec0003800000 */
[----:B------:R-:W-:Y:S04]  /*ca70*/  USHF.L.U32 UR30, UR16, 0x6, URZ ;  /* 0x00000006101e7899 */ /* 0x000fe8000800063f */
[----:B------:R-:W-:Y:S02]  /*ca80*/  UIADD3 UR32, UR30, -0x40, URZ ;  /* 0xffffffc01e207890 */ /* 0x000fe4000fffe03f */
[----:B------:R-:W-:Y:S04]  /*ca90*/  UIADD3 UR30, UR30, -0x80, URZ ;  /* 0xffffff801e1e7890 */ /* 0x000fe8000fffe03f */
[----:B------:R-:W-:Y:S01]  /*caa0*/  IABS R3, UR32 ;  /* 0x0000002000037c13 */ /* 0x000fe20008000000 */
[----:B------:R-:W-:Y:S01]  /*cab0*/  ULOP3.LUT UR32, UR32, UR7, URZ, 0x3c, !UPT ;  /* 0x0000000720207292 */ /* 0x000fe2000f8e3c3f */
[----:B------:R-:W-:Y:S01]  /*cac0*/  IABS R2, UR30 ;  /* 0x0000001e00027c13 */ /* 0x000fe20008000000 */
[----:B------:R-:W-:Y:S01]  /*cad0*/  ULOP3.LUT UR30, UR30, UR7, URZ, 0x3c, !UPT ;  /* 0x000000071e1e7292 */ /* 0x000fe2000f8e3c3f */
[----:B------:R-:W-:Y:S01]  /*cae0*/  R2UR UR28, R3 ;  /* 0x00000000031c72ca */ /* 0x000fe200000e0000 */
[----:B------:R-:W-:Y:S01]  /*caf0*/  UISETP.GE.AND UP3, UPT, UR32, URZ, UPT ;  /* 0x0000003f2000728c */ /* 0x000fe2000bf66270 */
[----:B------:R-:W-:Y:S11]  /*cb00*/  R2UR UR26, R2 ;  /* 0x00000000021a72ca */ /* 0x000ff600000e0000 */
[----:B------:R-:W-:Y:S02]  /*cb10*/  UIMAD.WIDE.U32 UR36, UR9, UR28, URZ ;  /* 0x0000001c092472a5 */ /* 0x000fe4000f8e003f */
[----:B------:R-:W-:Y:S05]  /*cb20*/  UIMAD.WIDE.U32 UR34, UR9, UR26, URZ ;  /* 0x0000001a092272a5 */ /* 0x000fea000f8e003f */
[----:B------:R-:W-:Y:S02]  /*cb30*/  UMOV UR31, UR37 ;  /* 0x00000025001f7c82 */ /* 0x000fe40008000000 */
[----:B------:R-:W-:Y:S01]  /*cb40*/  UIADD3 UR27, -UR31, URZ, URZ ;  /* 0x0000003f1f1b7290 */ /* 0x000fe2000fffe13f */
[----:B------:R-:W-:Y:S02]  /*cb50*/  UMOV UR29, UR35 ;  /* 0x00000023001d7c82 */ /* 0x000fe40008000000 */
[----:B------:R-:W-:Y:S02]  /*cb60*/  UIADD3 UR25, -UR29, URZ, URZ ;  /* 0x0000003f1d197290 */ /* 0x000fe4000fffe13f */
[----:B------:R-:W-:Y:S02]  /*cb70*/  UIMAD UR28, UR5, UR27, UR28 ;  /* 0x0000001b051c72a4 */ /* 0x000fe4000f8e021c */
[----:B------:R-:W-:Y:S02]  /*cb80*/  UIMAD UR26, UR5, UR25, UR26 ;  /* 0x00000019051a72a4 */ /* 0x000fe4000f8e021a */
[----:B------:R-:W-:Y:S02]  /*cb90*/  UISETP.GT.U32.AND UP4, UPT, UR5, UR28, UPT ;  /* 0x0000001c0500728c */ /* 0x000fe4000bf84070 */
[----:B------:R-:W-:Y:S09]  /*cba0*/  UISETP.GT.U32.AND UP2, UPT, UR5, UR26, UPT ;  /* 0x0000001a0500728c */ /* 0x000ff2000bf44070 */
[----:B------:R-:W-:Y:S02]  /*cbb0*/  @!UP4 UIADD3 UR28, UR28, -UR5, URZ ;  /* 0x800000051c1cc290 */ /* 0x000fe4000fffe03f */
[----:B------:R-:W-:Y:S02]  /*cbc0*/  @!UP2 UIADD3 UR26, UR26, -UR5, URZ ;  /* 0x800000051a1aa290 */ /* 0x000fe4000fffe03f */
[----:B------:R-:W-:Y:S02]  /*cbd0*/  UISETP.GE.U32.AND UP6, UPT, UR28, UR5, UPT ;  /* 0x000000051c00728c */ /* 0x000fe4000bfc6070 */
[----:B------:R-:W-:Y:S02]  /*cbe0*/  UISETP.GE.U32.AND UP5, UPT, UR26, UR5, UPT ;  /* 0x000000051a00728c */ /* 0x000fe4000bfa6070 */
[----:B------:R-:W-:Y:S02]  /*cbf0*/  @!UP2 UIADD3 UR29, UR29, 0x1, URZ ;  /* 0x000000011d1da890 */ /* 0x000fe4000fffe03f */
[----:B------:R-:W-:Y:S02]  /*cc00*/  UISETP.GE.AND UP2, UPT, UR30, URZ, UPT ;  /* 0x0000003f1e00728c */ /* 0x000fe4000bf46270 */
[----:B------:R-:W-:Y:S04]  /*cc10*/  @!UP4 UIADD3 UR31, UR31, 0x1, URZ ;  /* 0x000000011f1fc890 */ /* 0x000fe8000fffe03f */
[----:B------:R-:W-:Y:S02]  /*cc20*/  @UP6 UIADD3 UR31, UR31, 0x1, URZ ;  /* 0x000000011f1f6890 */ /* 0x000fe4000fffe03f */
[----:B------:R-:W-:Y:S02]  /*cc30*/  @UP5 UIADD3 UR29, UR29, 0x1, URZ ;  /* 0x000000011d1d5890 */ /* 0x000fe4000fffe03f */
[----:B------:R-:W-:Y:S02]  /*cc40*/  @!UP3 UIADD3 UR31, -UR31, URZ, URZ ;  /* 0x0000003f1f1fb290 */ /* 0x000fe4000fffe13f */
[----:B------:R-:W-:Y:S02]  /*cc50*/  @!UP2 UIADD3 UR29, -UR29, URZ, URZ ;  /* 0x0000003f1d1da290 */ /* 0x000fe4000fffe13f */
[----:B------:R-:W-:Y:S02]  /*cc60*/  USEL UR31, UR8, UR31, !UP0 ;  /* 0x0000001f081f7287 */ /* 0x000fe4000c000000 */
[----:B------:R-:W-:Y:S04]  /*cc70*/  USEL UR29, UR8, UR29, !UP0 ;  /* 0x0000001d081d7287 */ /* 0x000fe8000c000000 */
[----:B------:R-:W-:Y:S02]  /*cc80*/  IMAD.U32 R3, RZ, RZ, UR31 ;  /* 0x0000001fff037e24 */ /* 0x000fe4000f8e00ff */
[----:B------:R-:W-:Y:S01]  /*cc90*/  IMAD.U32 R134, RZ, RZ, UR29 ;  /* 0x0000001dff867e24 */ /* 0x000fe2000f8e00ff */
[----:B------:R-:W-:Y:S01]  /*cca0*/  MOV R132, UR29 ;  /* 0x0000001d00847c02 */ /* 0x000fe20008000f00 */
[----:B------:R-:W-:Y:S01]  /*ccb0*/  IMAD.U32 R2, RZ, RZ, UR31 ;  /* 0x0000001fff027e24 */ /* 0x000fe2000f8e00ff */
[----:B------:R-:W-:Y:S02]  /*ccc0*/  LEA R136, P1, R3, UR20, 0x2 ;  /* 0x0000001403887c11 */ /* 0x000fe4000f8210ff */
[----:B------:R-:W-:Y:S02]  /*ccd0*/  LEA R134, P2, R134, UR20, 0x2 ;  /* 0x0000001486867c11 */ /* 0x000fe4000f8410ff */
[----:B------:R-:W-:Y:S02]  /*cce0*/  LEA.HI.X.SX32 R137, R2, UR21, 0x2, P1 ;  /* 0x0000001502897c11 */ /* 0x000fe400088f16ff */
[----:B------:R-:W-:Y:S01]  /*ccf0*/  LEA.HI.X.SX32 R135, R132, UR21, 0x2, P2 ;  /* 0x0000001584877c11 */ /* 0x000fe200090f16ff */
[----:B------:R-:W1:Y:S01]  /*cd00*/  LDC.64 R2, c[0x0][0x230] ;  /* 0x00008c00ff027b82 */ /* 0x000e620000000a00 */
[----:B------:R-:W-:Y:S02]  /*cd10*/  R2UR UR26, R136 ;  /* 0x00000000881a72ca */ /* 0x000fe400000e0000 */
[----:B------:R-:W-:Y:S02]  /*cd20*/  R2UR UR27, R137 ;  /* 0x00000000891b72ca */ /* 0x000fe400000e0000 */
[----:B------:R-:W-:Y:S02]  /*cd30*/  R2UR UR32, R134 ;  /* 0x00000000862072ca */ /* 0x000fe400000e0000 */
[----:B------:R-:W-:Y:S02]  /*cd40*/  R2UR UR33, R135 ;  /* 0x00000000872172ca */ /* 0x000fe400000e0000 */
[----:B------:R-:W2:Y:S05]  /*cd50*/  LDC.64 R134, c[0x0][0x248] ;  /* 0x00009200ff867b82 */ /* 0x000eaa0000000a00 */
[----:B------:R-:W-:Y:S01]  /*cd60*/  IMAD.U32 R142, RZ, RZ, UR26 ;  /* 0x0000001aff8e7e24 */ /* 0x000fe2000f8e00ff */
[----:B------:R-:W-:Y:S01]  /*cd70*/  UIADD3 UR26, UR31, -UR29, URZ ;  /* 0x8000001d1f1a7290 */ /* 0x000fe2000fffe03f */
[----:B------:R-:W-:Y:S02]  /*cd80*/  IMAD.U32 R143, RZ, RZ, UR27 ;  /* 0x0000001bff8f7e24 */ /* 0x000fe4000f8e00ff */
[----:B------:R-:W-:Y:S01]  /*cd90*/  MOV R140, UR32 ;  /* 0x00000020008c7c02 */ /* 0x000fe20008000f00 */
[----:B------:R-:W-:Y:S01]  /*cda0*/  UIMAD UR26, UR26, UR7, -0x40 ;  /* 0xffffffc01a1a74a4 */ /* 0x000fe2000f8e0207 */
[----:B------:R-:W-:Y:S01]  /*cdb0*/  IMAD.U32 R141, RZ, RZ, UR33 ;  /* 0x00000021ff8d7e24 */ /* 0x000fe2000f8e00ff */
[----:B------:R-:W3:Y:S02]  /*cdc0*/  LDG.E R137, desc[UR22][R142.64] ;  /* 0x000000168e897981 */ /* 0x000ee4000c1e1900 */
[----:B------:R-:W-:Y:S02]  /*cdd0*/  USHF.R.S32.HI UR25, URZ, 0x1f, UR26 ;  /* 0x0000001f3f197899 */ /* 0x000fe4000801141a */
[----:B------:R-:W3:Y:S04]  /*cde0*/  LDG.E R136, desc[UR22][R140.64] ;  /* 0x000000168c887981 */ /* 0x000ee8000c1e1900 */
[C---:B--2---:R-:W-:Y:S02]  /*cdf0*/  IMAD R132, R134.reuse, UR25, RZ ;  /* 0x0000001986847c24 */ /* 0x044fe4000f8e02ff */
[----:B------:R-:W-:Y:S04]  /*ce00*/  IMAD.WIDE.U32 R138, R134, UR26, RZ ;  /* 0x0000001a868a7c25 */ /* 0x000fe8000f8e00ff */
[----:B------:R-:W-:Y:S05]  /*ce10*/  IMAD R132, R135, UR26, R132 ;  /* 0x0000001a87847c24 */ /* 0x000fea000f8e0284 */
[----:B------:R-:W-:Y:S01]  /*ce20*/  IADD3 R139, R139, R132, RZ ;  /* 0x000000848b8b7210 */ /* 0x000fe20007ffe0ff */
[----:B---3--:R-:W-:Y:S04]  /*ce30*/  IMAD.IADD R136, R136, 0x1, -R137 ;  /* 0x0000000188887824 */ /* 0x008fe800078e0a89 */
[CC--:B-1----:R-:W-:Y:S01]  /*ce40*/  IMAD.WIDE.U32 R138, R136.reuse, R2.reuse, R138 ;  /* 0x00000002888a7225 */ /* 0x0c2fe200078e008a */
[----:B------:R-:W-:Y:S05]  /*ce50*/  SHF.R.S32.HI R135, RZ, 0x1f, R136 ;  /* 0x0000001fff877819 */ /* 0x000fea0000011488 */
[----:B------:R-:W-:Y:S04]  /*ce60*/  IMAD R135, R135, R2, RZ ;  /* 0x0000000287877224 */ /* 0x000fe800078e02ff */
[----:B------:R-:W-:Y:S02]  /*ce70*/  IMAD R135, R136, R3, R135 ;  /* 0x0000000388877224 */ /* 0x000fe400078e0287 */
[----:B------:R-:W-:Y:S03]  /*ce80*/  IMAD.MOV.U32 R3, RZ, RZ, R138 ;  /* 0x000000ffff037224 */ /* 0x000fe600078e008a */
[----:B------:R-:W-:Y:S07]  /*ce90*/  IADD3 R2, R139, R135, RZ ;  /* 0x000000878b027210 */ /* 0x000fee0007ffe0ff */
.L_x_753:
[----:B------:R1:W-:Y:S01]  /*cea0*/  @P5 STS.128 [R203+0x6000], RZ ;  /* 0x006000ffcb005388 */ /* 0x0003e20000000c00 */
[CC--:B------:R-:W-:Y:S02]  /*ceb0*/  LEA R140, P1, R3.reuse, R208.reuse, 0x1 ;  /* 0x000000d0038c7211 */ /* 0x0c0fe400078208ff */
[C---:B------:R-:W-:Y:S02]  /*cec0*/  IADD3 R135, P2, R3.reuse, UR14, RZ ;  /* 0x0000000e03877c10 */ /* 0x040fe4000ff5e0ff */
[-C--:B------:R-:W-:Y:S02]  /*ced0*/  LEA.HI.X R141, R3, R209.reuse, R2, 0x1, P1 ;  /* 0x000000d1038d7211 */ /* 0x080fe400008f0c02 */
[CC--:B------:R-:W-:Y:S02]  /*cee0*/  @!P5 LEA R138, P6, R135.reuse, R208.reuse, 0x1 ;  /* 0x000000d0878ad211 */ /* 0x0c0fe400078c08ff */
[CC--:B------:R-:W-:Y:S01]  /*cef0*/  @!P3 LEA R134, P1, R135.reuse, R208.reuse, 0x1 ;  /* 0x000000d08786b211 */ /* 0x0c0fe200078208ff */
[----:B------:R-:W-:Y:S01]  /*cf00*/  @!PT LDS RZ, [RZ] ;  /* 0x00000000fffff984 */ /* 0x000fe20000000800 */
[----:B------:R-:W-:Y:S01]  /*cf10*/  @!PT LDS RZ, [RZ] ;  /* 0x00000000fffff984 */ /* 0x000fe20000000800 */
[----:B------:R-:W-:Y:S01]  /*cf20*/  @!PT LDS RZ, [RZ] ;  /* 0x00000000fffff984 */ /* 0x000fe20000000800 */
[----:B------:R1:W-:Y:S01]  /*cf30*/  @!P5 LDGSTS.E.BYPASS.LTC128B.128 [R203+0x6000], desc[UR22][R140.64] ;  /* 0x060000008ccbdfae */ /* 0x0003e2000b901d56 */
[----:B------:R-:W-:Y:S02]  /*cf40*/  IADD3.X R132, R2, UR13, RZ, P2, !PT ;  /* 0x0000000d02847c10 */ /* 0x000fe400097fe4ff */
[CC--:B------:R-:W-:Y:S01]  /*cf50*/  @!P4 LEA R136, P2, R135.reuse, R208.reuse, 0x1 ;  /* 0x000000d08788c211 */ /* 0x0c0fe200078408ff */
[----:B------:R1:W-:Y:S01]  /*cf60*/  @P4 STS.128 [R203+0x8000], RZ ;  /* 0x008000ffcb004388 */ /* 0x0003e20000000c00 */
[CCC-:B------:R-:W-:Y:S02]  /*cf70*/  @!P5 LEA.HI.X R139, R135.reuse, R209.reuse, R132.reuse, 0x1, P6 ;  /* 0x000000d1878bd211 */ /* 0x1c0fe400030f0c84 */
[CCC-:B------:R-:W-:Y:S01]  /*cf80*/  @!P4 LEA.HI.X R137, R135.reuse, R209.reuse, R132.reuse, 0x1, P2 ;  /* 0x000000d18789c211 */ /* 0x1c0fe200010f0c84 */
[----:B------:R-:W-:Y:S01]  /*cf90*/  @!PT LDS RZ, [RZ] ;  /* 0x00000000fffff984 */ /* 0x000fe20000000800 */
[----:B------:R-:W-:Y:S01]  /*cfa0*/  @!PT LDS RZ, [RZ] ;  /* 0x00000000fffff984 */ /* 0x000fe20000000800 */
[----:B------:R-:W-:Y:S01]  /*cfb0*/  @!PT LDS RZ, [RZ] ;  /* 0x00000000fffff984 */ /* 0x000fe20000000800 */
[----:B------:R1:W-:Y:S01]  /*cfc0*/  @!P4 LDGSTS.E.BYPASS.LTC128B.128 [R203+0x8000], desc[UR22][R140.64+0x80] ;  /* 0x080000808ccbcfae */ /* 0x0003e2000b901d56 */
[C---:B------:R-:W-:Y:S02]  /*cfd0*/  IADD3 R3, P6, R135.reuse, UR14, RZ ;  /* 0x0000000e87037c10 */ /* 0x040fe4000ffde0ff */
[-C--:B------:R-:W-:Y:S01]  /*cfe0*/  @!P3 LEA.HI.X R135, R135, R209.reuse, R132, 0x1, P1 ;  /* 0x000000d18787b211 */ /* 0x080fe200008f0c84 */
[----:B------:R1:W-:Y:S01]  /*cff0*/  @P3 STS.128 [R203+0xa000], RZ ;  /* 0x00a000ffcb003388 */ /* 0x0003e20000000c00 */
        /* <DEDUP_REMOVED lines=15> */
[CC--:B------:R-:W-:Y:S02]  /*d0f0*/  @!P3 LEA.HI.X R143, R3.reuse, R209.reuse, R132, 0x1, P1 ;  /* 0x000000d1038fb211 */ /* 0x0c0fe400008f0c84 */
[----:B------:R-:W-:Y:S01]  /*d100*/  IADD3 R2, P6, R3, UR14, RZ ;  /* 0x0000000e03027c10 */ /* 0x000fe2000ffde0ff */
[----:B------:R1:W-:Y:S03]  /*d110*/  @P4 STS.128 [R203+0x8800], RZ ;  /* 0x008800ffcb004388 */ /* 0x0003e60000000c00 */
[CC--:B------:R-:W-:Y:S01]  /*d120*/  @!P4 LEA R148, P2, R2.reuse, R208.reuse, 0x1 ;  /* 0x000000d00294c211 */ /* 0x0c0fe200078408ff */
[----:B------:R-:W-:Y:S01]  /*d130*/  @!PT LDS RZ, [RZ] ;  /* 0x00000000fffff984 */ /* 0x000fe20000000800 */
[----:B------:R-:W-:Y:S01]  /*d140*/  @!PT LDS RZ, [RZ] ;  /* 0x00000000fffff984 */ /* 0x000fe20000000800 */
[----:B------:R-:W-:Y:S01]  /*d150*/  @!PT LDS RZ, [RZ] ;  /* 0x00000000fffff984 */ /* 0x000fe20000000800 */
[----:B------:R1:W-:Y:S01]  /*d160*/  @!P4 LDGSTS.E.BYPASS.LTC128B.128 [R203+0x8800], desc[UR22][R136.64+0x80] ;  /* 0x0880008088cbcfae */ /* 0x0003e2000b901d56 */
[-C--:B------:R-:W-:Y:S02]  /*d170*/  @!P3 LEA R152, P1, R2, R208.reuse, 0x1 ;  /* 0x000000d00298b211 */ /* 0x080fe400078208ff */
[----:B------:R-:W-:Y:S01]  /*d180*/  IADD3.X R132, R132, UR13, RZ, P6, !PT ;  /* 0x0000000d84847c10 */ /* 0x000fe2000b7fe4ff */
[----:B------:R1:W-:Y:S01]  /*d190*/  @P3 STS.128 [R203+0xa800], RZ ;  /* 0x00a800ffcb003388 */ /* 0x0003e20000000c00 */
[C---:B------:R-:W-:Y:S01]  /*d1a0*/  @!P5 LEA R150, P6, R2.reuse, R208, 0x1 ;  /* 0x000000d00296d211 */ /* 0x040fe200078c08ff */
[----:B------:R-:W-:Y:S01]  /*d1b0*/  IMAD.MOV.U32 R208, RZ, RZ, R140 ;  /* 0x000000ffffd07224 */ /* 0x000fe200078e008c */
[CCC-:B------:R-:W-:Y:S01]  /*d1c0*/  @!P4 LEA.HI.X R149, R2.reuse, R209.reuse, R132.reuse, 0x1, P2 ;  /* 0x000000d10295c211 */ /* 0x1c0fe200010f0c84 */
[----:B------:R-:W-:Y:S01]  /*d1d0*/  @!PT LDS RZ, [RZ] ;  /* 0x00000000fffff984 */ /* 0x000fe20000000800 */
[----:B------:R-:W-:Y:S01]  /*d1e0*/  @!PT LDS RZ, [RZ] ;  /* 0x00000000fffff984 */ /* 0x000fe20000000800 */
[----:B------:R-:W-:Y:S01]  /*d1f0*/  @!PT LDS RZ, [RZ] ;  /* 0x00000000fffff984 */ /* 0x000fe20000000800 */
[----:B------:R1:W-:Y:S01]  /*d200*/  @!P3 LDGSTS.E.BYPASS.LTC128B.128 [R203+0xa800], desc[UR22][R134.64+0x100] ;  /* 0x0a80010086cbbfae */ /* 0x0003e2000b901d56 */
[CCC-:B------:R-:W-:Y:S02]  /*d210*/  @!P5 LEA.HI.X R151, R2.reuse, R209.reuse, R132.reuse, 0x1, P6 ;  /* 0x000000d10297d211 */ /* 0x1c0fe400030f0c84 */
[----:B------:R-:W-:Y:S01]  /*d220*/  @!P3 LEA.HI.X R153, R2, R209, R132, 0x1, P1 ;  /* 0x000000d10299b211 */ /* 0x000fe200008f0c84 */
[----:B------:R1:W-:Y:S01]  /*d230*/  @P5 STS.128 [R203+0x7000], RZ ;  /* 0x007000ffcb005388 */ /* 0x0003e20000000c00 */
[----:B------:R-:W-:Y:S03]  /*d240*/  IMAD.MOV.U32 R209, RZ, RZ, R141 ;  /* 0x000000ffffd17224 */ /* 0x000fe600078e008d */
        /* <DEDUP_REMOVED lines=29> */
[----:B------:R-:W0:Y:S02]  /*d420*/  LDGDEPBAR ;  /* 0x00000000000079af */ /* 0x000e240000000000 */
.L_x_752:
[----:B------:R-:W-:Y:S01]  /*d430*/  FMNMX.FTZ R2, R4, R133, !PT ;  /* 0x0000008504027209 */ /* 0x000fe20007810000 */
[----:B-1----:R-:W-:Y:S01]  /*d440*/  LDSM.16.MT88.4 R140, [R190+0xc000] ;  /* 0x00c00000be8c783b */ /* 0x002fe20000004200 */
[----:B------:R-:W-:Y:S01]  /*d450*/  FMNMX.FTZ R132, R6, R0, !PT ;  /* 0x0000000006847209 */ /* 0x000fe20007810000 */
[----:B------:R-:W-:Y:S01]  /*d460*/  UISETP.GT.AND UP2, UPT, UR16, 0x1, UPT ;  /* 0x000000011000788c */ /* 0x000fe2000bf44270 */
[----:B------:R-:W-:Y:S01]  /*d470*/  FMNMX.FTZ R3, R5, R2, !PT ;  /* 0x0000000205037209 */ /* 0x000fe20007810000 */
[----:B------:R-:W-:Y:S01]  /*d480*/  UIADD3 UR16, UR16, -0x1, URZ ;  /* 0xffffffff10107890 */ /* 0x000fe2000fffe03f */
[----:B------:R-:W-:Y:S02]  /*d490*/  FMNMX.FTZ R135, R7, R132, !PT ;  /* 0x0000008407877209 */ /* 0x000fe40007810000 */
[----:B------:R-:W-:Y:S01]  /*d4a0*/  FMNMX.FTZ R2, R8, R3, !PT ;  /* 0x0000000308027209 */ /* 0x000fe20007810000 */
[----:B------:R-:W-:Y:S01]  /*d4b0*/  LDSM.16.MT88.4 R144, [R189+0xc000] ;  /* 0x00c00000bd90783b */ /* 0x000fe20000004200 */
[----:B------:R-:W-:Y:S02]  /*d4c0*/  FMNMX.FTZ R132, R10, R135, !PT ;  /* 0x000000870a847209 */ /* 0x000fe40007810000 */
[----:B------:R-:W-:Y:S02]  /*d4d0*/  FMNMX.FTZ R3, R9, R2, !PT ;  /* 0x0000000209037209 */ /* 0x000fe40007810000 */
        /* <DEDUP_REMOVED lines=21> */
[----:B------:R-:W-:Y:S02]  /*d630*/  FMNMX.FTZ R2, R28, R3, !PT ;  /* 0x000000031c027209 */ /* 0x000fe40007810000 */
[----:B------:R-:W-:Y:S02]  /*d640*/  FMNMX.FTZ R132, R30, R137, !PT ;  /* 0x000000891e847209 */ /* 0x000fe40007810000 */
[----:B------:R-:W-:Y:S04]  /*d650*/  FMNMX.FTZ R3, R29, R2, !PT ;  /* 0x000000021d037209 */ /* 0x000fe80007810000 */
[----:B------:R-:W-:Y:S02]  /*d660*/  FMNMX.FTZ R2, R32, R3, !PT ;  /* 0x0000000320027209 */ /* 0x000fe40007810000 */
[----:B------:R-:W-:Y:S02]  /*d670*/  FMNMX.FTZ R3, R31, R132, !PT ;  /* 0x000000841f037209 */ /* 0x000fe40007810000 */
[----:B------:R-:W-:Y:S02]  /*d680*/  FMNMX.FTZ R136, R33, R2, !PT ;  /* 0x0000000221887209 */ /* 0x000fe40007810000 */
[----:B------:R-:W-:Y:S03]  /*d690*/  FMNMX.FTZ R2, R34, R3, !PT ;  /* 0x0000000322027209 */ /* 0x000fe60007810000 */
[----:B------:R-:W-:Y:S01]  /*d6a0*/  SHFL.BFLY PT, R3, R136, 0x2, 0x1f ;  /* 0x0c401f0088037f89 */ /* 0x000fe200000e0000 */
[----:B------:R-:W-:Y:S07]  /*d6b0*/  FMNMX.FTZ R135, R35, R2, !PT ;  /* 0x0000000223877209 */ /* 0x000fee0007810000 */
[----:B------:R-:W1:Y:S02]  /*d6c0*/  SHFL.BFLY PT, R2, R135, 0x2, 0x1f ;  /* 0x0c401f0087027f89 */ /* 0x000e6400000e0000 */
[----:B-1----:R-:W-:Y:S02]  /*d6d0*/  FMNMX.FTZ R134, R135, R2, !PT ;  /* 0x0000000287867209 */ /* 0x002fe40007810000 */
[----:B------:R-:W-:Y:S04]  /*d6e0*/  FMNMX.FTZ R137, R136, R3, !PT ;  /* 0x0000000388897209 */ /* 0x000fe80007810000 */
[----:B------:R-:W1:Y:S08]  /*d6f0*/  SHFL.BFLY PT, R3, R134, 0x1, 0x1f ;  /* 0x0c201f0086037f89 */ /* 0x000e7000000e0000 */
[----:B------:R-:W2:Y:S01]  /*d700*/  SHFL.BFLY PT, R132, R137, 0x1, 0x1f ;  /* 0x0c201f0089847f89 */ /* 0x000ea200000e0000 */
[----:B-1----:R-:W-:Y:S02]  /*d710*/  FMNMX.FTZ R3, R134, R3, !PT ;  /* 0x0000000386037209 */ /* 0x002fe40007810000 */
[----:B--2---:R-:W-:Y:S03]  /*d720*/  FMNMX.FTZ R132, R137, R132, !PT ;  /* 0x0000008489847209 */ /* 0x004fe60007810000 */
[C---:B------:R-:W-:Y:S01]  /*d730*/  FADD.FTZ R0, -R3.reuse, R0 ;  /* 0x0000000003007221 */ /* 0x040fe20000010100 */
[C---:B------:R-:W-:Y:S01]  /*d740*/  FMUL.FTZ R166, R3.reuse, UR4 ;  /* 0x0000000403a67c20 */ /* 0x040fe20008410000 */
[----:B------:R-:W1:Y:S01]  /*d750*/  LDSM.16.MT88.4 R136, [R192+0xc000] ;  /* 0x00c00000c088783b */ /* 0x000e620000004200 */
[----:B------:R-:W-:Y:S01]  /*d760*/  FSETP.NEU.FTZ.AND P1, PT, R132, -INF , PT ;  /* 0xff8000008400780b */ /* 0x000fe20003f3d000 */
[----:B------:R-:W-:Y:S01]  /*d770*/  FMUL.FTZ R135, R0, UR4 ;  /* 0x0000000400877c20 */ /* 0x000fe20008410000 */
[C---:B------:R-:W-:Y:S01]  /*d780*/  FMUL.FTZ R168, R132.reuse, UR4 ;  /* 0x0000000484a87c20 */ /* 0x040fe20008410000 */
[----:B------:R-:W-:Y:S02]  /*d790*/  FADD.FTZ R2, -R132, R133 ;  /* 0x0000008584027221 */ /* 0x000fe40000010100 */
[----:B------:R2:W3:Y:S02]  /*d7a0*/  MUFU.EX2 R0, R135 ;  /* 0x0000008700007308 */ /* 0x0004e40000000800 */
[----:B------:R-:W-:Y:S01]  /*d7b0*/  FSEL R168, R168, RZ, P1 ;  /* 0x000000ffa8a87208 */ /* 0x000fe20000800000 */
[----:B------:R-:W-:Y:S01]  /*d7c0*/  FMUL.FTZ R133, R2, UR4 ;  /* 0x0000000402857c20 */ /* 0x000fe20008410000 */
[----:B------:R-:W-:Y:S03]  /*d7d0*/  FSETP.NEU.FTZ.AND P1, PT, R3, -INF , PT ;  /* 0xff8000000300780b */ /* 0x000fe60003f3d000 */
[--C-:B------:R-:W-:Y:S01]  /*d7e0*/  FFMA.FTZ R165, R4, UR4, -R168.reuse ;  /* 0x0000000404a57c23 */ /* 0x100fe200080108a8 */
[----:B------:R-:W-:Y:S01]  /*d7f0*/  FSEL R166, R166, RZ, P1 ;  /* 0x000000ffa6a67208 */ /* 0x000fe20000800000 */
[--C-:B------:R-:W-:Y:S01]  /*d800*/  FFMA.FTZ R5, R5, UR4, -R168.reuse ;  /* 0x0000000405057c23 */ /* 0x100fe200080108a8 */
[--C-:B------:R-:W-:Y:S01]  /*d810*/  FFMA.FTZ R134, R9, UR4, -R168.reuse ;  /* 0x0000000409867c23 */ /* 0x100fe200080108a8 */
[----:B------:R-:W4:Y:S01]  /*d820*/  MUFU.EX2 R2, R133 ;  /* 0x0000008500027308 */ /* 0x000f220000000800 */
[----:B------:R-:W-:Y:S01]  /*d830*/  FFMA.FTZ R214, R28, UR4, -R168 ;  /* 0x000000041cd67c23 */ /* 0x000fe200080108a8 */
[--C-:B------:R-:W-:Y:S01]  /*d840*/  FFMA.FTZ R167, R6, UR4, -R166.reuse ;  /* 0x0000000406a77c23 */ /* 0x100fe200080108a6 */
[----:B------:R-:W-:Y:S01]  /*d850*/  FFMA.FTZ R6, R7, UR4, -R166 ;  /* 0x0000000407067c23 */ /* 0x000fe200080108a6 */
[----:B------:R-:W-:Y:S01]  /*d860*/  FFMA.FTZ R7, R8, UR4, -R168 ;  /* 0x0000000408077c23 */ /* 0x000fe200080108a8 */
[--C-:B------:R-:W-:Y:S01]  /*d870*/  FFMA.FTZ R164, R11, UR4, -R166.reuse ;  /* 0x000000040ba47c23 */ /* 0x100fe200080108a6 */
[----:B--2---:R-:W-:Y:S01]  /*d880*/  FFMA.FTZ R135, R10, UR4, -R166 ;  /* 0x000000040a877c23 */ /* 0x004fe200080108a6 */
[C---:B---3--:R-:W-:Y:S03]  /*d890*/  FMUL.FTZ R10, R0.reuse, R130 ;  /* 0x00000082000a7220 */ /* 0x048fe60000410000 */
[----:B------:R-:W-:Y:S01]  /*d8a0*/  MUFU.EX2 R165, R165 ;  /* 0x000000a500a57308 */ /* 0x000fe20000000800 */
[C---:B------:R-:W-:Y:S01]  /*d8b0*/  FMUL.FTZ R11, R0.reuse, R131 ;  /* 0x00000083000b7220 */ /* 0x040fe20000410000 */
[C---:B------:R-:W-:Y:S01]  /*d8c0*/  FMUL.FTZ R38, R0.reuse, R38 ;  /* 0x0000002600267220 */ /* 0x040fe20000410000 */
[C---:B------:R-:W-:Y:S01]  /*d8d0*/  FMUL.FTZ R39, R0.reuse, R39 ;  /* 0x0000002700277220 */ /* 0x040fe20000410000 */
[C---:B------:R-:W-:Y:S01]  /*d8e0*/  FMUL.FTZ R42, R0.reuse, R42 ;  /* 0x0000002a002a7220 */ /* 0x040fe20000410000 */
[C---:B------:R-:W-:Y:S01]  /*d8f0*/  FMUL.FTZ R43, R0.reuse, R43 ;  /* 0x0000002b002b7220 */ /* 0x040fe20000410000 */
[C---:B------:R-:W-:Y:S01]  /*d900*/  FMUL.FTZ R46, R0.reuse, R46 ;  /* 0x0000002e002e7220 */ /* 0x040fe20000410000 */
[----:B------:R-:W-:Y:S03]  /*d910*/  FMUL.FTZ R47, R0, R47 ;  /* 0x0000002f002f7220 */ /* 0x000fe60000410000 */
[----:B------:R-:W2:Y:S01]  /*d920*/  MUFU.EX2 R5, R5 ;  /* 0x0000000500057308 */ /* 0x000ea20000000800 */
[C---:B----4-:R-:W-:Y:S01]  /*d930*/  FMUL.FTZ R8, R2.reuse, R128 ;  /* 0x0000008002087220 */ /* 0x050fe20000410000 */
[C---:B------:R-:W-:Y:S01]  /*d940*/  FMUL.FTZ R9, R2.reuse, R129 ;  /* 0x0000008102097220 */ /* 0x040fe20000410000 */
[C---:B------:R-:W-:Y:S01]  /*d950*/  FMUL.FTZ R36, R2.reuse, R36 ;  /* 0x0000002402247220 */ /* 0x040fe20000410000 */
[C---:B------:R-:W-:Y:S01]  /*d960*/  FMUL.FTZ R37, R2.reuse, R37 ;  /* 0x0000002502257220 */ /* 0x040fe20000410000 */
[C---:B------:R-:W-:Y:S01]  /*d970*/  FMUL.FTZ R40, R2.reuse, R40 ;  /* 0x0000002802287220 */ /* 0x040fe20000410000 */
[C---:B------:R-:W-:Y:S01]  /*d980*/  FMUL.FTZ R41, R2.reuse, R41 ;  /* 0x0000002902297220 */ /* 0x040fe20000410000 */
[C---:B------:R-:W-:Y:S03]  /*d990*/  FMUL.FTZ R44, R2.reuse, R44 ;  /* 0x0000002c022c7220 */ /* 0x040fe60000410000 */
[----:B------:R-:W-:Y:S01]  /*d9a0*/  MUFU.EX2 R167, R167 ;  /* 0x000000a700a77308 */ /* 0x000fe20000000800 */
[----:B------:R-:W-:Y:S01]  /*d9b0*/  FMUL.FTZ R45, R2, R45 ;  /* 0x0000002d022d7220 */ /* 0x000fe20000410000 */
[----:B------:R-:W-:Y:S01]  /*d9c0*/  FFMA.FTZ R217, R29, UR4, -R168 ;  /* 0x000000041dd97c23 */ /* 0x000fe200080108a8 */
[--C-:B------:R-:W-:Y:S01]  /*d9d0*/  FFMA.FTZ R216, R30, UR4, -R166.reuse ;  /* 0x000000041ed87c23 */ /* 0x100fe200080108a6 */
[----:B------:R-:W-:Y:S01]  /*d9e0*/  FFMA.FTZ R219, R31, UR4, -R166 ;  /* 0x000000041fdb7c23 */ /* 0x000fe200080108a6 */
[----:B------:R-:W-:Y:S01]  /*d9f0*/  FFMA.FTZ R218, R32, UR4, -R168 ;  /* 0x0000000420da7c23 */ /* 0x000fe200080108a8 */
[----:B------:R-:W-:Y:S01]  /*da00*/  LDSM.16.MT88.4 R28, [R192+0xd800] ;  /* 0x00d80000c01c783b */ /* 0x000fe20000004200 */
[----:B------:R-:W-:Y:S03]  /*da10*/  FFMA.FTZ R220, R34, UR4, -R166 ;  /* 0x0000000422dc7c23 */ /* 0x000fe600080108a6 */
[----:B------:R-:W3:Y:S01]  /*da20*/  MUFU.EX2 R6, R6 ;  /* 0x0000000600067308 */ /* 0x000ee20000000800 */
[----:B--2---:R-:W-:Y:S01]  /*da30*/  F2FP.F16.F32.PACK_AB R128, R5, R165 ;  /* 0x000000a50580723e */ /* 0x004fe200000000ff */
[C---:B------:R-:W-:Y:S01]  /*da40*/  FMUL.FTZ R48, R2.reuse, R48 ;  /* 0x0000003002307220 */ /* 0x040fe20000410000 */
[----:B------:R-:W-:Y:S01]  /*da50*/  FMUL.FTZ R49, R2, R49 ;  /* 0x0000003102317220 */ /* 0x000fe20000410000 */
[C---:B------:R-:W-:Y:S01]  /*da60*/  FMUL.FTZ R50, R0.reuse, R50 ;  /* 0x0000003200327220 */ /* 0x040fe20000410000 */
[----:B------:R-:W-:Y:S01]  /*da70*/  FMUL.FTZ R51, R0, R51 ;  /* 0x0000003300337220 */ /* 0x000fe20000410000 */
[C---:B------:R-:W-:Y:S01]  /*da80*/  FMUL.FTZ R52, R2.reuse, R52 ;  /* 0x0000003402347220 */ /* 0x040fe20000410000 */
[----:B------:R-:W-:Y:S03]  /*da90*/  FMUL.FTZ R53, R2, R53 ;  /* 0x0000003502357220 */ /* 0x000fe60000410000 */
[----:B------:R-:W-:Y:S01]  /*daa0*/  MUFU.EX2 R7, R7 ;  /* 0x0000000700077308 */ /* 0x000fe20000000800 */
[C---:B------:R-:W-:Y:S01]  /*dab0*/  FMUL.FTZ R54, R0.reuse, R54 ;  /* 0x0000003600367220 */ /* 0x040fe20000410000 */
[----:B------:R-:W-:Y:S01]  /*dac0*/  FMUL.FTZ R55, R0, R55 ;  /* 0x0000003700377220 */ /* 0x000fe20000410000 */
[C---:B------:R-:W-:Y:S01]  /*dad0*/  FMUL.FTZ R56, R2.reuse, R56 ;  /* 0x0000003802387220 */ /* 0x040fe20000410000 */
[----:B------:R-:W-:Y:S01]  /*dae0*/  FMUL.FTZ R57, R2, R57 ;  /* 0x0000003902397220 */ /* 0x000fe20000410000 */
[C---:B------:R-:W-:Y:S01]  /*daf0*/  FMUL.FTZ R58, R0.reuse, R58 ;  /* 0x0000003a003a7220 */ /* 0x040fe20000410000 */
[----:B------:R-:W-:Y:S01]  /*db00*/  FMUL.FTZ R59, R0, R59 ;  /* 0x0000003b003b7220 */ /* 0x000fe20000410000 */
[----:B------:R-:W-:Y:S03]  /*db10*/  FMUL.FTZ R60, R2, R60 ;  /* 0x0000003c023c7220 */ /* 0x000fe60000410000 */
[----:B------:R-:W2:Y:S01]  /*db20*/  MUFU.EX2 R134, R134 ;  /* 0x0000008600867308 */ /* 0x000ea20000000800 */
[----:B---3--:R-:W-:Y:S01]  /*db30*/  F2FP.F16.F32.PACK_AB R129, R6, R167 ;  /* 0x000000a70681723e */ /* 0x008fe200000000ff */
[----:B------:R-:W-:Y:S01]  /*db40*/  FMUL.FTZ R61, R2, R61 ;  /* 0x0000003d023d7220 */ /* 0x000fe20000410000 */
[C---:B------:R-:W-:Y:S01]  /*db50*/  FMUL.FTZ R62, R0.reuse, R62 ;  /* 0x0000003e003e7220 */ /* 0x040fe20000410000 */
[----:B------:R-:W-:Y:S01]  /*db60*/  FMUL.FTZ R63, R0, R63 ;  /* 0x0000003f003f7220 */ /* 0x000fe20000410000 */
[C---:B------:R-:W-:Y:S01]  /*db70*/  FMUL.FTZ R64, R2.reuse, R64 ;  /* 0x0000004002407220 */ /* 0x040fe20000410000 */
[----:B------:R-:W-:Y:S01]  /*db80*/  FMUL.FTZ R65, R2, R65 ;  /* 0x0000004102417220 */ /* 0x000fe20000410000 */
[C---:B------:R-:W-:Y:S03]  /*db90*/  FMUL.FTZ R66, R0.reuse, R66 ;  /* 0x0000004200427220 */ /* 0x040fe60000410000 */
[----:B------:R-:W-:Y:S01]  /*dba0*/  MUFU.EX2 R135, R135 ;  /* 0x0000008700877308 */ /* 0x000fe20000000800 */
[----:B------:R-:W-:Y:S01]  /*dbb0*/  FMUL.FTZ R67, R0, R67 ;  /* 0x0000004300437220 */ /* 0x000fe20000410000 */
[C---:B------:R-:W-:Y:S01]  /*dbc0*/  FMUL.FTZ R68, R2.reuse, R68 ;  /* 0x0000004402447220 */ /* 0x040fe20000410000 */
[----:B------:R-:W-:Y:S01]  /*dbd0*/  FMUL.FTZ R69, R2, R69 ;  /* 0x0000004502457220 */ /* 0x000fe20000410000 */
[C---:B------:R-:W-:Y:S01]  /*dbe0*/  FMUL.FTZ R70, R0.reuse, R70 ;  /* 0x0000004600467220 */ /* 0x040fe20000410000 */
[----:B------:R-:W-:Y:S01]  /*dbf0*/  FMUL.FTZ R71, R0, R71 ;  /* 0x0000004700477220 */ /* 0x000fe20000410000 */
[C---:B------:R-:W-:Y:S01]  /*dc00*/  FMUL.FTZ R72, R2.reuse, R72 ;  /* 0x0000004802487220 */ /* 0x040fe20000410000 */
[----:B------:R-:W-:Y:S03]  /*dc10*/  FMUL.FTZ R73, R2, R73 ;  /* 0x0000004902497220 */ /* 0x000fe60000410000 */
[----:B------:R-:W3:Y:S01]  /*dc20*/  MUFU.EX2 R164, R164 ;  /* 0x000000a400a47308 */ /* 0x000ee20000000800 */
[----:B--2---:R-:W-:Y:S01]  /*dc30*/  F2FP.F16.F32.PACK_AB R130, R134, R7 ;  /* 0x000000078682723e */ /* 0x004fe200000000ff */
[C---:B------:R-:W-:Y:S01]  /*dc40*/  FMUL.FTZ R74, R0.reuse, R74 ;  /* 0x0000004a004a7220 */ /* 0x040fe20000410000 */
[----:B------:R-:W-:Y:S01]  /*dc50*/  FMUL.FTZ R75, R0, R75 ;  /* 0x0000004b004b7220 */ /* 0x000fe20000410000 */
        /* <DEDUP_REMOVED lines=12> */
[----:B------:R-:W-:Y:S01]  /*dd20*/  FMUL.FTZ R88, R2, R88 ;  /* 0x0000005802587220 */ /* 0x000fe20000410000 */
[----:B---3--:R-:W-:Y:S01]  /*dd30*/  F2FP.F16.F32.PACK_AB R131, R164, R135 ;  /* 0x00000087a483723e */ /* 0x008fe200000000ff */
[----:B------:R-:W-:Y:S01]  /*dd40*/  FMUL.FTZ R89, R2, R89 ;  /* 0x0000005902597220 */ /* 0x000fe20000410000 */
[C---:B------:R-:W-:Y:S01]  /*dd50*/  FMUL.FTZ R90, R0.reuse, R90 ;  /* 0x0000005a005a7220 */ /* 0x040fe20000410000 */
[----:B------:R-:W-:Y:S01]  /*dd60*/  FMUL.FTZ R91, R0, R91 ;  /* 0x0000005b005b7220 */ /* 0x000fe20000410000 */
[C---:B------:R-:W-:Y:S01]  /*dd70*/  FMUL.FTZ R92, R2.reuse, R92 ;  /* 0x0000005c025c7220 */ /* 0x040fe20000410000 */
[----:B------:R-:W-:Y:S01]  /*dd80*/  FMUL.FTZ R93, R2, R93 ;  /* 0x0000005d025d7220 */ /* 0x000fe20000410000 */
[C---:B------:R-:W-:Y:S01]  /*dd90*/  FMUL.FTZ R94, R0.reuse, R94 ;  /* 0x0000005e005e7220 */ /* 0x040fe20000410000 */
[C---:B-1----:R-:W-:Y:S01]  /*dda0*/  HMMA.16816.F32 R8, R128.reuse, R136, R8 ;  /* 0x000000888008723c */ /* 0x042fe20000001808 */
[----:B------:R-:W-:Y:S01]  /*ddb0*/  MUFU.EX2 R214, R214 ;  /* 0x000000d600d67308 */ /* 0x000fe20000000800 */
[----:B------:R-:W-:Y:S03]  /*ddc0*/  PLOP3.LUT P1, PT, PT, PT, UP2, 0x80, 0x0 ;  /* 0x000000000000781c */ /* 0x000fe60003f2f028 */
[----:B------:R-:W-:Y:S01]  /*ddd0*/  FMUL.FTZ R95, R0, R95 ;  /* 0x0000005f005f7220 */ /* 0x000fe20000410000 */
[C---:B------:R-:W-:Y:S01]  /*dde0*/  HMMA.16816.F32 R36, R128.reuse, R138, R36 ;  /* 0x0000008a8024723c */ /* 0x040fe20000001824 */
[----:B------:R-:W1:Y:S04]  /*ddf0*/  LDSM.16.MT88.4 R136, [R192+0xe000] ;  /* 0x00e00000c088783b */ /* 0x000e680000004200 */
[----:B------:R-:W-:Y:S01]  /*de00*/  MUFU.EX2 R217, R217 ;  /* 0x000000d900d97308 */ /* 0x000fe20000000800 */
[C---:B------:R-:W-:Y:S01]  /*de10*/  FMUL.FTZ R96, R2.reuse, R96 ;  /* 0x0000006002607220 */ /* 0x040fe20000410000 */
[C---:B------:R-:W-:Y:S04]  /*de20*/  HMMA.16816.F32 R40, R128.reuse, R140, R40 ;  /* 0x0000008c8028723c */ /* 0x040fe80000001828 */
[----:B------:R-:W-:Y:S02]  /*de30*/  FMUL.FTZ R97, R2, R97 ;  /* 0x0000006102617220 */ /* 0x000fe40000410000 */
[C---:B------:R-:W-:Y:S01]  /*de40*/  HMMA.16816.F32 R44, R128.reuse, R142, R44 ;  /* 0x0000008e802c723c */ /* 0x040fe2000000182c */
[----:B------:R-:W2:Y:S01]  /*de50*/  LDSM.16.MT88.4 R140, [R190+0xe000] ;  /* 0x00e00000be8c783b */ /* 0x000ea20000004200 */
[----:B------:R-:W-:Y:S03]  /*de60*/  MUFU.EX2 R216, R216 ;  /* 0x000000d800d87308 */ /* 0x000fe60000000800 */
[C---:B------:R-:W-:Y:S01]  /*de70*/  FMUL.FTZ R98, R0.reuse, R98 ;  /* 0x0000006200627220 */ /* 0x040fe20000410000 */
[C---:B------:R-:W-:Y:S06]  /*de80*/  HMMA.16816.F32 R48, R128.reuse, R144, R48 ;  /* 0x000000908030723c */ /* 0x040fec0000001830 */
[----:B------:R-:W-:Y:S01]  /*de90*/  MUFU.EX2 R219, R219 ;  /* 0x000000db00db7308 */ /* 0x000fe20000000800 */
[----:B------:R-:W-:Y:S01]  /*dea0*/  FMUL.FTZ R99, R0, R99 ;  /* 0x0000006300637220 */ /* 0x000fe20000410000 */
[C---:B------:R-:W-:Y:S01]  /*deb0*/  HMMA.16816.F32 R52, R128.reuse, R146, R52 ;  /* 0x000000928034723c */ /* 0x040fe20000001834 */
[----:B------:R-:W3:Y:S02]  /*dec0*/  LDSM.16.MT88.4 R144, [R189+0xe000] ;  /* 0x00e00000bd90783b */ /* 0x000ee40000004200 */
[--C-:B------:R-:W-:Y:S03]  /*ded0*/  FFMA.FTZ R169, R12, UR4, -R168.reuse ;  /* 0x000000040ca97c23 */ /* 0x100fe600080108a8 */
[C---:B------:R-:W-:Y:S02]  /*dee0*/  HMMA.16816.F32 R56, R128.reuse, R148, R56 ;  /* 0x000000948038723c */ /* 0x040fe40000001838 */
[----:B------:R-:W-:Y:S03]  /*def0*/  MUFU.EX2 R218, R218 ;  /* 0x000000da00da7308 */ /* 0x000fe60000000800 */
[C---:B------:R-:W-:Y:S01]  /*df00*/  FMUL.FTZ R12, R2.reuse, R124 ;  /* 0x0000007c020c7220 */ /* 0x040fe20000410000 */
[C---:B------:R-:W-:Y:S01]  /*df10*/  HMMA.16816.F32 R60, R128.reuse, R150, R60 ;  /* 0x00000096803c723c */ /* 0x040fe2000000183c */
[----:B------:R-:W4:Y:S05]  /*df20*/  LDSM.16.MT88.4 R148, [R188+0xe000] ;  /* 0x00e00000bc94783b */ /* 0x000f2a0000004200 */
[----:B------:R-:W-:Y:S01]  /*df30*/  MUFU.EX2 R169, R169 ;  /* 0x000000a900a97308 */ /* 0x000fe20000000800 */
[----:B------:R-:W-:Y:S01]  /*df40*/  FFMA.FTZ R170, R13, UR4, -R168 ;  /* 0x000000040daa7c23 */ /* 0x000fe200080108a8 */
[C---:B-1----:R-:W-:Y:S03]  /*df50*/  HMMA.16816.F32 R64, R128.reuse, R136, R64 ;  /* 0x000000888040723c */ /* 0x042fe60000001840 */
[----:B------:R-:W-:Y:S03]  /*df60*/  FMUL.FTZ R13, R2, R125 ;  /* 0x0000007d020d7220 */ /* 0x000fe60000410000 */
[C---:B------:R-:W-:Y:S01]  /*df70*/  HMMA.16816.F32 R68, R128.reuse, R138, R68 ;  /* 0x0000008a8044723c */ /* 0x040fe20000001844 */
[----:B------:R-:W1:Y:S01]  /*df80*/  LDSM.16.MT88.4 R136, [R192+0x10000] ;  /* 0x01000000c088783b */ /* 0x000e620000004200 */
[----:B------:R-:W5:Y:S03]  /*df90*/  MUFU.EX2 R170, R170 ;  /* 0x000000aa00aa7308 */ /* 0x000f660000000800 */
[--C-:B------:R-:W-:Y:S01]  /*dfa0*/  FFMA.FTZ R171, R14, UR4, -R166.reuse ;  /* 0x000000040eab7c23 */ /* 0x100fe200080108a6 */
[C---:B--2---:R-:W-:Y:S06]  /*dfb0*/  HMMA.16816.F32 R72, R128.reuse, R140, R72 ;  /* 0x0000008c8048723c */ /* 0x044fec0000001848 */
[----:B------:R-:W-:Y:S01]  /*dfc0*/  MUFU.EX2 R220, R220 ;  /* 0x000000dc00dc7308 */ /* 0x000fe20000000800 */
[C---:B------:R-:W-:Y:S01]  /*dfd0*/  FMUL.FTZ R14, R0.reuse, R126 ;  /* 0x0000007e000e7220 */ /* 0x040fe20000410000 */
[C---:B------:R-:W-:Y:S01]  /*dfe0*/  HMMA.16816.F32 R76, R128.reuse, R142, R76 ;  /* 0x0000008e804c723c */ /* 0x040fe2000000184c */
[----:B------:R-:W2:Y:S02]  /*dff0*/  LDSM.16.MT88.4 R140, [R190+0x10000] ;  /* 0x01000000be8c783b */ /* 0x000ea40000004200 */
[----:B------:R-:W-:Y:S03]  /*e000*/  FFMA.FTZ R172, R15, UR4, -R166 ;  /* 0x000000040fac7c23 */ /* 0x000fe600080108a6 */
[C---:B---3--:R-:W-:Y:S02]  /*e010*/  HMMA.16816.F32 R80, R128.reuse, R144, R80 ;  /* 0x000000908050723c */ /* 0x048fe40000001850 */
[----:B------:R-:W-:Y:S03]  /*e020*/  MUFU.EX2 R171, R171 ;  /* 0x000000ab00ab7308 */ /* 0x000fe60000000800 */
[----:B------:R-:W-:Y:S01]  /*e030*/  FMUL.FTZ R15, R0, R127 ;  /* 0x0000007f000f7220 */ /* 0x000fe20000410000 */
[C---:B------:R-:W-:Y:S01]  /*e040*/  HMMA.16816.F32 R84, R128.reuse, R146, R84 ;  /* 0x000000928054723c */ /* 0x040fe20000001854 */
[----:B------:R-:W3:Y:S05]  /*e050*/  LDSM.16.MT88.4 R144, [R189+0x10000] ;  /* 0x01000000bd90783b */ /* 0x000eea0000004200 */
[----:B------:R-:W5:Y:S01]  /*e060*/  MUFU.EX2 R172, R172 ;  /* 0x000000ac00ac7308 */ /* 0x000f620000000800 */
[C---:B------:R-:W-:Y:S01]  /*e070*/  FMUL.FTZ R100, R2.reuse, R100 ;  /* 0x0000006402647220 */ /* 0x040fe20000410000 */
[C---:B----4-:R-:W-:Y:S01]  /*e080*/  HMMA.16816.F32 R88, R128.reuse, R148, R88 ;  /* 0x000000948058723c */ /* 0x050fe20000001858 */
[----:B------:R-:W4:Y:S02]  /*e090*/  LDSM.16.MT88.4 R124, [R188+0x10000] ;  /* 0x01000000bc7c783b */ /* 0x000f240000004200 */
[----:B------:R-:W-:Y:S03]  /*e0a0*/  FMUL.FTZ R101, R2, R101 ;  /* 0x0000006502657220 */ /* 0x000fe60000410000 */
[C---:B------:R-:W-:Y:S05]  /*e0b0*/  HMMA.16816.F32 R92, R128.reuse, R150, R92 ;  /* 0x00000096805c723c */ /* 0x040fea000000185c */
[C---:B------:R-:W-:Y:S01]  /*e0c0*/  FMUL.FTZ R102, R0.reuse, R102 ;  /* 0x0000006600667220 */ /* 0x040fe20000410000 */
[C---:B-1----:R-:W-:Y:S01]  /*e0d0*/  HMMA.16816.F32 R96, R128.reuse, R136, R96 ;  /* 0x000000888060723c */ /* 0x042fe20000001860 */
[----:B------:R-:W-:Y:S04]  /*e0e0*/  LDSM.16.MT88.4 R148, [R189+0xc800] ;  /* 0x00c80000bd94783b */ /* 0x000fe80000004200 */
[----:B------:R-:W-:Y:S01]  /*e0f0*/  FMUL.FTZ R103, R0, R103 ;  /* 0x0000006700677220 */ /* 0x000fe20000410000 */
[C---:B------:R-:W-:Y:S01]  /*e100*/  FMUL.FTZ R104, R2.reuse, R104 ;  /* 0x0000006802687220 */ /* 0x040fe20000410000 */
[----:B------:R-:W-:Y:S01]  /*e110*/  FMUL.FTZ R105, R2, R105 ;  /* 0x0000006902697220 */ /* 0x000fe20000410000 */
[C---:B------:R-:W-:Y:S03]  /*e120*/  FMUL.FTZ R106, R0.reuse, R106 ;  /* 0x0000006a006a7220 */ /* 0x040fe60000410000 */
[----:B------:R-:W-:Y:S01]  /*e130*/  FMUL.FTZ R107, R0, R107 ;  /* 0x0000006b006b7220 */ /* 0x000fe20000410000 */
[C---:B------:R-:W-:Y:S01]  /*e140*/  HMMA.16816.F32 R100, R128.reuse, R138, R100 ;  /* 0x0000008a8064723c */ /* 0x040fe20000001864 */
[----:B------:R-:W1:Y:S02]  /*e150*/  LDSM.16.MT88.4 R136, [R192+0xc800] ;  /* 0x00c80000c088783b */ /* 0x000e640000004200 */
[C---:B------:R-:W-:Y:S01]  /*e160*/  FMUL.FTZ R108, R2.reuse, R108 ;  /* 0x0000006c026c7220 */ /* 0x040fe20000410000 */
[----:B------:R-:W-:Y:S01]  /*e170*/  FMUL.FTZ R109, R2, R109 ;  /* 0x0000006d026d7220 */ /* 0x000fe20000410000 */
[C---:B------:R-:W-:Y:S01]  /*e180*/  FMUL.FTZ R110, R0.reuse, R110 ;  /* 0x0000006e006e7220 */ /* 0x040fe20000410000 */
[C---:B--2---:R-:W-:Y:S05]  /*e190*/  HMMA.16816.F32 R104, R128.reuse, R140, R104 ;  /* 0x0000008c8068723c */ /* 0x044fea0000001868 */
[----:B------:R-:W-:Y:S01]  /*e1a0*/  FMUL.FTZ R111, R0, R111 ;  /* 0x0000006f006f7220 */ /* 0x000fe20000410000 */
[--C-:B------:R-:W-:Y:S01]  /*e1b0*/  FFMA.FTZ R173, R16, UR4, -R168.reuse ;  /* 0x0000000410ad7c23 */ /* 0x100fe200080108a8 */
[----:B------:R-:W-:Y:S01]  /*e1c0*/  FFMA.FTZ R174, R17, UR4, -R168 ;  /* 0x0000000411ae7c23 */ /* 0x000fe200080108a8 */
[--C-:B------:R-:W-:Y:S03]  /*e1d0*/  FFMA.FTZ R175, R18, UR4, -R166.reuse ;  /* 0x0000000412af7c23 */ /* 0x100fe600080108a6 */
[----:B------:R-:W-:Y:S01]  /*e1e0*/  FFMA.FTZ R212, R19, UR4, -R166 ;  /* 0x0000000413d47c23 */ /* 0x000fe200080108a6 */
[C---:B------:R-:W-:Y:S01]  /*e1f0*/  HMMA.16816.F32 R108, R128.reuse, R142, R108 ;  /* 0x0000008e806c723c */ /* 0x040fe2000000186c */
[----:B------:R-:W2:Y:S01]  /*e200*/  LDSM.16.MT88.4 R140, [R190+0xc800] ;  /* 0x00c80000be8c783b */ /* 0x000ea20000004200 */
[----:B------:R-:W-:Y:S01]  /*e210*/  MUFU.EX2 R173, R173 ;  /* 0x000000ad00ad7308 */ /* 0x000fe20000000800 */
[C---:B------:R-:W-:Y:S01]  /*e220*/  FMUL.FTZ R112, R2.reuse, R112 ;  /* 0x0000007002707220 */ /* 0x040fe20000410000 */
[----:B------:R-:W-:Y:S01]  /*e230*/  FMUL.FTZ R113, R2, R113 ;  /* 0x0000007102717220 */ /* 0x000fe20000410000 */
[C---:B------:R-:W-:Y:S01]  /*e240*/  FMUL.FTZ R114, R0.reuse, R114 ;  /* 0x0000007200727220 */ /* 0x040fe20000410000 */
[C---:B---3--:R-:W-:Y:S06]  /*e250*/  HMMA.16816.F32 R12, R128.reuse, R144, R12 ;  /* 0x00000090800c723c */ /* 0x048fec000000180c */
[----:B------:R-:W3:Y:S01]  /*e260*/  MUFU.EX2 R174, R174 ;  /* 0x000000ae00ae7308 */ /* 0x000ee20000000800 */
[----:B------:R-:W-:Y:S01]  /*e270*/  FMUL.FTZ R115, R0, R115 ;  /* 0x0000007300737220 */ /* 0x000fe20000410000 */
[C---:B------:R-:W-:Y:S03]  /*e280*/  FMUL.FTZ R16, R2.reuse, R120 ;  /* 0x0000007802107220 */ /* 0x040fe60000410000 */
[----:B------:R-:W-:Y:S01]  /*e290*/  FMUL.FTZ R17, R2, R121 ;  /* 0x0000007902117220 */ /* 0x000fe20000410000 */
[C---:B------:R-:W-:Y:S01]  /*e2a0*/  FMUL.FTZ R18, R0.reuse, R122 ;  /* 0x0000007a00127220 */ /* 0x040fe20000410000 */
[----:B------:R-:W-:Y:S01]  /*e2b0*/  FMUL.FTZ R19, R0, R123 ;  /* 0x0000007b00137220 */ /* 0x000fe20000410000 */
[C---:B------:R-:W-:Y:S02]  /*e2c0*/  HMMA.16816.F32 R112, R128.reuse, R146, R112 ;  /* 0x000000928070723c */ /* 0x040fe40000001870 */
[----:B------:R-:W-:Y:S01]  /*e2d0*/  MUFU.EX2 R175, R175 ;  /* 0x000000af00af7308 */ /* 0x000fe20000000800 */
[----:B------:R-:W2:Y:S01]  /*e2e0*/  LDSM.16.MT88.4 R144, [R188+0xc800] ;  /* 0x00c80000bc90783b */ /* 0x000ea20000004200 */
[C---:B------:R-:W-:Y:S01]  /*e2f0*/  FMUL.FTZ R116, R2.reuse, R116 ;  /* 0x0000007402747220 */ /* 0x040fe20000410000 */
[----:B------:R-:W-:Y:S01]  /*e300*/  FMUL.FTZ R117, R2, R117 ;  /* 0x0000007502757220 */ /* 0x000fe20000410000 */
[C---:B------:R-:W-:Y:S01]  /*e310*/  FMUL.FTZ R118, R0.reuse, R118 ;  /* 0x0000007600767220 */ /* 0x040fe20000410000 */
[C---:B----4-:R-:W-:Y:S05]  /*e320*/  HMMA.16816.F32 R16, R128.reuse, R124, R16 ;  /* 0x0000007c8010723c */ /* 0x050fea0000001810 */
[----:B------:R-:W4:Y:S01]  /*e330*/  MUFU.EX2 R212, R212 ;  /* 0x000000d400d47308 */ /* 0x000f220000000800 */
[----:B------:R-:W-:Y:S01]  /*e340*/  FMUL.FTZ R119, R0, R119 ;  /* 0x0000007700777220 */ /* 0x000fe20000410000 */
[----:B-----5:R-:W-:Y:S01]  /*e350*/  F2FP.F16.F32.PACK_AB R120, R170, R169 ;  /* 0x000000a9aa78723e */ /* 0x020fe200000000ff */
[----:B------:R-:W-:Y:S03]  /*e360*/  FFMA.FTZ R165, R2, R213, R165 ;  /* 0x000000d502a57223 */ /* 0x000fe600000100a5 */
[----:B------:R-:W-:Y:S02]  /*e370*/  F2FP.F16.F32.PACK_AB R121, R172, R171 ;  /* 0x000000abac79723e */ /* 0x000fe400000000ff */
[----:B---3--:R-:W-:Y:S01]  /*e380*/  F2FP.F16.F32.PACK_AB R122, R174, R173 ;  /* 0x000000adae7a723e */ /* 0x008fe200000000ff */
[----:B------:R-:W-:Y:S01]  /*e390*/  HMMA.16816.F32 R116, R128, R126, R116 ;  /* 0x0000007e8074723c */ /* 0x000fe20000001874 */
[----:B------:R-:W3:Y:S02]  /*e3a0*/  LDSM.16.MT88.4 R124, [R188+0xe800] ;  /* 0x00e80000bc7c783b */ /* 0x000ee40000004200 */
[----:B------:R-:W-:Y:S01]  /*e3b0*/  MOV R133, R132 ;  /* 0x0000008400857202 */ /* 0x000fe20000000f00 */
[----:B------:R-:W-:Y:S01]  /*e3c0*/  FFMA.FTZ R167, R0, R211, R167 ;  /* 0x000000d300a77223 */ /* 0x000fe200000100a7 */
[----:B------:R-:W-:Y:S01]  /*e3d0*/  FADD.FTZ R0, R5, R165 ;  /* 0x000000a505007221 */ /* 0x000fe20000010000 */
[----:B----4-:R-:W-:Y:S03]  /*e3e0*/  F2FP.F16.F32.PACK_AB R123, R212, R175 ;  /* 0x000000afd47b723e */ /* 0x010fe600000000ff */
[----:B------:R-:W4:Y:S02]  /*e3f0*/  LDSM.16.MT88.4 R128, [R192+0x10800] ;  /* 0x01080000c080783b */ /* 0x000f240000004200 */
[----:B------:R-:W-:Y:S01]  /*e400*/  FADD.FTZ R6, R6, R167 ;  /* 0x000000a706067221 */ /* 0x000fe20000010000 */
[----:B------:R-:W-:Y:S01]  /*e410*/  FADD.FTZ R7, R7, R0 ;  /* 0x0000000007077221 */ /* 0x000fe20000010000 */
[----:B------:R-:W-:Y:S01]  /*e420*/  MOV R0, R3 ;  /* 0x0000000300007202 */ /* 0x000fe20000000f00 */
[C---:B-1----:R-:W-:Y:S05]  /*e430*/  HMMA.16816.F32 R8, R120.reuse, R136, R8 ;  /* 0x000000887808723c */ /* 0x042fea0000001808 */
[----:B------:R-:W-:Y:S01]  /*e440*/  FADD.FTZ R135, R135, R6 ;  /* 0x0000000687877221 */ /* 0x000fe20000010000 */
[C---:B------:R-:W-:Y:S01]  /*e450*/  HMMA.16816.F32 R36, R120.reuse, R138, R36 ;  /* 0x0000008a7824723c */ /* 0x040fe20000001824 */
[----:B------:R-:W1:Y:S04]  /*e460*/  LDSM.16.MT88.4 R136, [R190+0x10800] ;  /* 0x01080000be88783b */ /* 0x000e680000004200 */
[----:B------:R-:W-:Y:S01]  /*e470*/  FADD.FTZ R134, R134, R7 ;  /* 0x0000000786867221 */ /* 0x000fe20000010000 */
[C---:B--2---:R-:W-:Y:S05]  /*e480*/  HMMA.16816.F32 R40, R120.reuse, R140, R40 ;  /* 0x0000008c7828723c */ /* 0x044fea0000001828 */
[----:B------:R-:W-:Y:S01]  /*e490*/  FADD.FTZ R164, R164, R135 ;  /* 0x00000087a4a47221 */ /* 0x000fe20000010000 */
[C---:B------:R-:W-:Y:S01]  /*e4a0*/  HMMA.16816.F32 R44, R120.reuse, R142, R44 ;  /* 0x0000008e782c723c */ /* 0x040fe2000000182c */
[----:B------:R-:W2:Y:S04]  /*e4b0*/  LDSM.16.MT88.4 R140, [R189+0x10800] ;  /* 0x01080000bd8c783b */ /* 0x000ea80000004200 */
[----:B------:R-:W-:Y:S01]  /*e4c0*/  FADD.FTZ R169, R169, R134 ;  /* 0x00000086a9a97221 */ /* 0x000fe20000010000 */
[C---:B------:R-:W-:Y:S05]  /*e4d0*/  HMMA.16816.F32 R48, R120.reuse, R148, R48 ;  /* 0x000000947830723c */ /* 0x040fea0000001830 */
[----:B------:R-:W-:Y:S01]  /*e4e0*/  FADD.FTZ R171, R171, R164 ;  /* 0x000000a4abab7221 */ /* 0x000fe20000010000 */
[C---:B------:R-:W-:Y:S01]  /*e4f0*/  HMMA.16816.F32 R52, R120.reuse, R150, R52 ;  /* 0x000000967834723c */ /* 0x040fe20000001834 */
[----:B------:R-:W-:Y:S04]  /*e500*/  LDSM.16.MT88.4 R148, [R192+0xf000] ;  /* 0x00f00000c094783b */ /* 0x000fe80000004200 */
        /* <DEDUP_REMOVED lines=13> */
[C---:B------:R-:W-:Y:S05]  /*e5e0*/  HMMA.16816.F32 R76, R120.reuse, R158, R76 ;  /* 0x0000009e784c723c */ /* 0x040fea000000184c */
[--C-:B------:R-:W-:Y:S01]  /*e5f0*/  FFMA.FTZ R156, R20, UR4, -R168.reuse ;  /* 0x00000004149c7c23 */ /* 0x100fe200080108a8 */
[C---:B------:R-:W-:Y:S05]  /*e600*/  HMMA.16816.F32 R80, R120.reuse, R160, R80 ;  /* 0x000000a07850723c */ /* 0x040fea0000001850 */
[----:B------:R-:W-:Y:S01]  /*e610*/  FFMA.FTZ R157, R21, UR4, -R168 ;  /* 0x00000004159d7c23 */ /* 0x000fe200080108a8 */
[C---:B------:R-:W-:Y:S01]  /*e620*/  HMMA.16816.F32 R84, R120.reuse, R162, R84 ;  /* 0x000000a27854723c */ /* 0x040fe20000001854 */
[----:B------:R-:W-:Y:S04]  /*e630*/  MUFU.EX2 R156, R156 ;  /* 0x0000009c009c7308 */ /* 0x000fe80000000800 */
[--C-:B------:R-:W-:Y:S01]  /*e640*/  FFMA.FTZ R158, R22, UR4, -R166.reuse ;  /* 0x00000004169e7c23 */ /* 0x100fe200080108a6 */
[C---:B---3--:R-:W-:Y:S05]  /*e650*/  HMMA.16816.F32 R88, R120.reuse, R124, R88 ;  /* 0x0000007c7858723c */ /* 0x048fea0000001858 */
[----:B------:R-:W3:Y:S01]  /*e660*/  MUFU.EX2 R157, R157 ;  /* 0x0000009d009d7308 */ /* 0x000ee20000000800 */
[----:B------:R-:W-:Y:S01]  /*e670*/  FFMA.FTZ R159, R23, UR4, -R166 ;  /* 0x00000004179f7c23 */ /* 0x000fe200080108a6 */
[C---:B------:R-:W-:Y:S01]  /*e680*/  HMMA.16816.F32 R92, R120.reuse, R126, R92 ;  /* 0x0000007e785c723c */ /* 0x040fe2000000185c */
[----:B------:R-:W5:Y:S03]  /*e690*/  LDSM.16.MT88.4 R20, [R188+0x10800] ;  /* 0x01080000bc14783b */ /* 0x000f660000004200 */
[--C-:B------:R-:W-:Y:S02]  /*e6a0*/  FFMA.FTZ R160, R24, UR4, -R168.reuse ;  /* 0x0000000418a07c23 */ /* 0x100fe400080108a8 */
[C---:B----4-:R-:W-:Y:S02]  /*e6b0*/  HMMA.16816.F32 R96, R120.reuse, R128, R96 ;  /* 0x000000807860723c */ /* 0x050fe40000001860 */
[----:B------:R-:W-:Y:S01]  /*e6c0*/  MUFU.EX2 R158, R158 ;  /* 0x0000009e009e7308 */ /* 0x000fe20000000800 */
[----:B------:R-:W4:Y:S02]  /*e6d0*/  LDSM.16.MT88.4 R124, [R192+0xd000] ;  /* 0x00d00000c07c783b */ /* 0x000f240000004200 */
[----:B------:R-:W-:Y:S01]  /*e6e0*/  FFMA.FTZ R161, R25, UR4, -R168 ;  /* 0x0000000419a17c23 */ /* 0x000fe200080108a8 */
[C---:B------:R-:W-:Y:S06]  /*e6f0*/  HMMA.16816.F32 R100, R120.reuse, R130, R100 ;  /* 0x000000827864723c */ /* 0x040fec0000001864 */
[----:B------:R-:W5:Y:S01]  /*e700*/  MUFU.EX2 R159, R159 ;  /* 0x0000009f009f7308 */ /* 0x000f620000000800 */
[----:B------:R-:W4:Y:S01]  /*e710*/  LDSM.16.MT88.4 R128, [R190+0xd000] ;  /* 0x00d00000be80783b */ /* 0x000f220000004200 */
[C---:B-1----:R-:W-:Y:S03]  /*e720*/  HMMA.16816.F32 R104, R120.reuse, R136, R104 ;  /* 0x000000887868723c */ /* 0x042fe60000001868 */
[----:B---3--:R-:W-:Y:S03]  /*e730*/  F2FP.F16.F32.PACK_AB R24, R157, R156 ;  /* 0x0000009c9d18723e */ /* 0x008fe600000000ff */
[C---:B------:R-:W-:Y:S01]  /*e740*/  HMMA.16816.F32 R108, R120.reuse, R138, R108 ;  /* 0x0000008a786c723c */ /* 0x040fe2000000186c */
[----:B------:R-:W1:Y:S01]  /*e750*/  LDSM.16.MT88.4 R136, [R189+0xd000] ;  /* 0x00d00000bd88783b */ /* 0x000e620000004200 */
[----:B------:R-:W-:Y:S03]  /*e760*/  MUFU.EX2 R160, R160 ;  /* 0x000000a000a07308 */ /* 0x000fe60000000800 */
[--C-:B------:R-:W-:Y:S01]  /*e770*/  FFMA.FTZ R162, R26, UR4, -R166.reuse ;  /* 0x000000041aa27c23 */ /* 0x100fe200080108a6 */
[C---:B--2---:R-:W-:Y:S06]  /*e780*/  HMMA.16816.F32 R12, R120.reuse, R140, R12 ;  /* 0x0000008c780c723c */ /* 0x044fec000000180c */
[----:B------:R-:W2:Y:S01]  /*e790*/  MUFU.EX2 R161, R161 ;  /* 0x000000a100a17308 */ /* 0x000ea20000000800 */
[----:B------:R-:W-:Y:S01]  /*e7a0*/  FFMA.FTZ R163, R27, UR4, -R166 ;  /* 0x000000041ba37c23 */ /* 0x000fe200080108a6 */
[C---:B------:R-:W-:Y:S01]  /*e7b0*/  HMMA.16816.F32 R112, R120.reuse, R142, R112 ;  /* 0x0000008e7870723c */ /* 0x040fe20000001870 */
[----:B------:R-:W3:Y:S02]  /*e7c0*/  LDSM.16.MT88.4 R140, [R190+0xf000] ;  /* 0x00f00000be8c783b */ /* 0x000ee40000004200 */
[----:B-----5:R-:W-:Y:S03]  /*e7d0*/  F2FP.F16.F32.PACK_AB R25, R159, R158 ;  /* 0x0000009e9f19723e */ /* 0x020fe600000000ff */
[C---:B------:R-:W-:Y:S02]  /*e7e0*/  HMMA.16816.F32 R16, R120.reuse, R20, R16 ;  /* 0x000000147810723c */ /* 0x040fe40000001810 */
[----:B------:R-:W-:Y:S03]  /*e7f0*/  MUFU.EX2 R162, R162 ;  /* 0x000000a200a27308 */ /* 0x000fe60000000800 */
[----:B------:R-:W-:Y:S01]  /*e800*/  FFMA.FTZ R168, R33, UR4, -R168 ;  /* 0x0000000421a87c23 */ /* 0x000fe200080108a8 */
[----:B------:R-:W-:Y:S01]  /*e810*/  HMMA.16816.F32 R116, R120, R22, R116 ;  /* 0x000000167874723c */ /* 0x000fe20000001874 */
[----:B------:R-:W5:Y:S05]  /*e820*/  LDSM.16.MT88.4 R20, [R188+0xf000] ;  /* 0x00f00000bc14783b */ /* 0x000f6a0000004200 */
[----:B------:R-:W4:Y:S01]  /*e830*/  MUFU.EX2 R163, R163 ;  /* 0x000000a300a37308 */ /* 0x000f220000000800 */
[----:B--2---:R-:W-:Y:S01]  /*e840*/  F2FP.F16.F32.PACK_AB R26, R161, R160 ;  /* 0x000000a0a11a723e */ /* 0x004fe200000000ff */
[----:B------:R-:W-:Y:S03]  /*e850*/  FFMA.FTZ R166, R35, UR4, -R166 ;  /* 0x0000000423a67c23 */ /* 0x000fe600080108a6 */
[----:B------:R-:W-:Y:S01]  /*e860*/  FADD.FTZ R156, R156, R173 ;  /* 0x000000ad9c9c7221 */ /* 0x000fe20000010000 */
[----:B------:R-:W-:Y:S01]  /*e870*/  FADD.FTZ R158, R158, R5 ;  /* 0x000000059e9e7221 */ /* 0x000fe20000010000 */
[----:B------:R-:W2:Y:S03]  /*e880*/  LDSM.16.MT88.4 R120, [R192+0x11000] ;  /* 0x01100000c078783b */ /* 0x000ea60000004200 */
[----:B------:R-:W2:Y:S01]  /*e890*/  MUFU.EX2 R221, R168 ;  /* 0x000000a800dd7308 */ /* 0x000ea20000000800 */
[----:B------:R-:W-:Y:S01]  /*e8a0*/  FADD.FTZ R157, R157, R156 ;  /* 0x0000009c9d9d7221 */ /* 0x000fe20000010000 */
[----:B------:R-:W-:Y:S03]  /*e8b0*/  FADD.FTZ R159, R159, R158 ;  /* 0x0000009e9f9f7221 */ /* 0x000fe60000010000 */
[----:B------:R-:W-:Y:S01]  /*e8c0*/  FADD.FTZ R160, R160, R157 ;  /* 0x0000009da0a07221 */ /* 0x000fe20000010000 */
[----:B------:R-:W-:Y:S04]  /*e8d0*/  LDSM.16.MT88.4 R32, [R188+0xd800] ;  /* 0x00d80000bc20783b */ /* 0x000fe80000004200 */
[----:B------:R-:W2:Y:S01]  /*e8e0*/  MUFU.EX2 R223, R166 ;  /* 0x000000a600df7308 */ /* 0x000ea20000000800 */
[----:B----4-:R-:W-:Y:S01]  /*e8f0*/  F2FP.F16.F32.PACK_AB R27, R163, R162 ;  /* 0x000000a2a31b723e */ /* 0x010fe200000000ff */
[----:B------:R-:W-:Y:S01]  /*e900*/  FADD.FTZ R162, R162, R159 ;  /* 0x0000009fa2a27221 */ /* 0x000fe20000010000 */
[----:B------:R-:W-:Y:S03]  /*e910*/  FADD.FTZ R161, R161, R160 ;  /* 0x000000a0a1a17221 */ /* 0x000fe60000010000 */
[----:B------:R-:W-:Y:S02]  /*e920*/  FADD.FTZ R163, R163, R162 ;  /* 0x000000a2a3a37221 */ /* 0x000fe40000010000 */
[C---:B------:R-:W-:Y:S06]  /*e930*/  HMMA.16816.F32 R8, R24.reuse, R124, R8 ;  /* 0x0000007c1808723c */ /* 0x040fec0000001808 */
[C---:B------:R-:W-:Y:S01]  /*e940*/  HMMA.16816.F32 R36, R24.reuse, R126, R36 ;  /* 0x0000007e1824723c */ /* 0x040fe20000001824 */
[----:B------:R-:W4:Y:S05]  /*e950*/  LDSM.16.MT88.4 R124, [R190+0x11000] ;  /* 0x01100000be7c783b */ /* 0x000f2a0000004200 */
[C---:B------:R-:W-:Y:S06]  /*e960*/  HMMA.16816.F32 R40, R24.reuse, R128, R40 ;  /* 0x000000801828723c */ /* 0x040fec0000001828 */
[C---:B------:R-:W-:Y:S01]  /*e970*/  HMMA.16816.F32 R44, R24.reuse, R130, R44 ;  /* 0x00000082182c723c */ /* 0x040fe2000000182c */
[----:B------:R-:W4:Y:S05]  /*e980*/  LDSM.16.MT88.4 R128, [R189+0x11000] ;  /* 0x01100000bd80783b */ /* 0x000f2a0000004200 */
[C---:B-1----:R-:W-:Y:S06]  /*e990*/  HMMA.16816.F32 R48, R24.reuse, R136, R48 ;  /* 0x000000881830723c */ /* 0x042fec0000001830 */
[C---:B------:R-:W-:Y:S01]  /*e9a0*/  HMMA.16816.F32 R52, R24.reuse, R138, R52 ;  /* 0x0000008a1834723c */ /* 0x040fe20000001834 */
[----:B------:R-:W1:Y:S05]  /*e9b0*/  LDSM.16.MT88.4 R136, [R188+0x11000] ;  /* 0x01100000bc88783b */ /* 0x000e6a0000004200 */
[C---:B------:R-:W-:Y:S06]  /*e9c0*/  HMMA.16816.F32 R56, R24.reuse, R144, R56 ;  /* 0x000000901838723c */ /* 0x040fec0000001838 */
[C---:B------:R-:W-:Y:S01]  /*e9d0*/  HMMA.16816.F32 R60, R24.reuse, R146, R60 ;  /* 0x00000092183c723c */ /* 0x040fe2000000183c */
[----:B------:R-:W-:Y:S05]  /*e9e0*/  LDSM.16.MT88.4 R144, [R190+0xf800] ;  /* 0x00f80000be90783b */ /* 0x000fea0000004200 */
[C---:B------:R-:W-:Y:S06]  /*e9f0*/  HMMA.16816.F32 R64, R24.reuse, R148, R64 ;  /* 0x000000941840723c */ /* 0x040fec0000001840 */
[C---:B------:R-:W-:Y:S01]  /*ea00*/  HMMA.16816.F32 R68, R24.reuse, R150, R68 ;  /* 0x000000961844723c */ /* 0x040fe20000001844 */
[----:B------:R-:W-:Y:S05]  /*ea10*/  LDSM.16.MT88.4 R148, [R189+0xf800] ;  /* 0x00f80000bd94783b */ /* 0x000fea0000004200 */
[C---:B---3--:R-:W-:Y:S06]  /*ea20*/  HMMA.16816.F32 R72, R24.reuse, R140, R72 ;  /* 0x0000008c1848723c */ /* 0x048fec0000001848 */
[C---:B------:R-:W-:Y:S01]  /*ea30*/  HMMA.16816.F32 R76, R24.reuse, R142, R76 ;  /* 0x0000008e184c723c */ /* 0x040fe2000000184c */
[----:B------:R-:W-:Y:S05]  /*ea40*/  LDSM.16.MT88.4 R140, [R189+0xd800] ;  /* 0x00d80000bd8c783b */ /* 0x000fea0000004200 */
[C---:B------:R-:W-:Y:S06]  /*ea50*/  HMMA.16816.F32 R80, R24.reuse, R152, R80 ;  /* 0x000000981850723c */ /* 0x040fec0000001850 */
[C---:B------:R-:W-:Y:S01]  /*ea60*/  HMMA.16816.F32 R84, R24.reuse, R154, R84 ;  /* 0x0000009a1854723c */ /* 0x040fe20000001854 */
[----:B------:R-:W-:Y:S05]  /*ea70*/  LDSM.16.MT88.4 R152, [R188+0xf800] ;  /* 0x00f80000bc98783b */ /* 0x000fea0000004200 */
[C---:B-----5:R-:W-:Y:S06]  /*ea80*/  HMMA.16816.F32 R88, R24.reuse, R20, R88 ;  /* 0x000000141858723c */ /* 0x060fec0000001858 */
[C---:B------:R-:W-:Y:S05]  /*ea90*/  HMMA.16816.F32 R92, R24.reuse, R22, R92 ;  /* 0x00000016185c723c */ /* 0x040fea000000185c */
[----:B------:R-:W-:Y:S01]  /*eaa0*/  F2FP.F16.F32.PACK_AB R20, R217, R214 ;  /* 0x000000d6d914723e */ /* 0x000fe200000000ff */
[C---:B--2---:R-:W-:Y:S05]  /*eab0*/  HMMA.16816.F32 R96, R24.reuse, R120, R96 ;  /* 0x000000781860723c */ /* 0x044fea0000001860 */
[----:B------:R-:W-:Y:S01]  /*eac0*/  F2FP.F16.F32.PACK_AB R21, R219, R216 ;  /* 0x000000d8db15723e */ /* 0x000fe200000000ff */
[C---:B------:R-:W-:Y:S01]  /*ead0*/  HMMA.16816.F32 R100, R24.reuse, R122, R100 ;  /* 0x0000007a1864723c */ /* 0x040fe20000001864 */
[----:B------:R-:W2:Y:S04]  /*eae0*/  LDSM.16.MT88.4 R120, [R190+0xd800] ;  /* 0x00d80000be78783b */ /* 0x000ea80000004200 */
[----:B------:R-:W-:Y:S01]  /*eaf0*/  F2FP.F16.F32.PACK_AB R22, R221, R218 ;  /* 0x000000dadd16723e */ /* 0x000fe200000000ff */
[C---:B----4-:R-:W-:Y:S05]  /*eb00*/  HMMA.16816.F32 R104, R24.reuse, R124, R104 ;  /* 0x0000007c1868723c */ /* 0x050fea0000001868 */
[----:B------:R-:W-:Y:S01]  /*eb10*/  F2FP.F16.F32.PACK_AB R23, R223, R220 ;  /* 0x000000dcdf17723e */ /* 0x000fe200000000ff */
[C---:B------:R-:W-:Y:S01]  /*eb20*/  HMMA.16816.F32 R108, R24.reuse, R126, R108 ;  /* 0x0000007e186c723c */ /* 0x040fe2000000186c */
[----:B------:R-:W3:Y:S04]  /*eb30*/  LDSM.16.MT88.4 R124, [R192+0xf800] ;  /* 0x00f80000c07c783b */ /* 0x000ee80000004200 */
[----:B------:R-:W-:Y:S01]  /*eb40*/  FADD.FTZ R214, R214, R161 ;  /* 0x000000a1d6d67221 */ /* 0x000fe20000010000 */
[C---:B------:R-:W-:Y:S05]  /*eb50*/  HMMA.16816.F32 R12, R24.reuse, R128, R12 ;  /* 0x00000080180c723c */ /* 0x040fea000000180c */
[----:B------:R-:W-:Y:S01]  /*eb60*/  FADD.FTZ R216, R216, R163 ;  /* 0x000000a3d8d87221 */ /* 0x000fe20000010000 */
[C---:B------:R-:W-:Y:S05]  /*eb70*/  HMMA.16816.F32 R112, R24.reuse, R130, R112 ;  /* 0x000000821870723c */ /* 0x040fea0000001870 */
[----:B------:R-:W-:Y:S01]  /*eb80*/  FADD.FTZ R217, R217, R214 ;  /* 0x000000d6d9d97221 */ /* 0x000fe20000010000 */
[C---:B-1----:R-:W-:Y:S05]  /*eb90*/  HMMA.16816.F32 R16, R24.reuse, R136, R16 ;  /* 0x000000881810723c */ /* 0x042fea0000001810 */
[----:B------:R-:W-:Y:S01]  /*eba0*/  FADD.FTZ R219, R219, R216 ;  /* 0x000000d8dbdb7221 */ /* 0x000fe20000010000 */
[----:B------:R-:W-:Y:S01]  /*ebb0*/  HMMA.16816.F32 R116, R24, R138, R116 ;  /* 0x0000008a1874723c */ /* 0x000fe20000001874 */
[----:B------:R-:W1:Y:S04]  /*ebc0*/  LDSM.16.MT88.4 R24, [R192+0x11800] ;  /* 0x01180000c018783b */ /* 0x000e680000004200 */
[----:B------:R-:W-:Y:S01]  /*ebd0*/  FADD.FTZ R218, R218, R217 ;  /* 0x000000d9dada7221 */ /* 0x000fe20000010000 */
[C---:B------:R-:W-:Y:S03]  /*ebe0*/  HMMA.16816.F32 R128, R20.reuse, R28, R8 ;  /* 0x0000001c1480723c */ /* 0x040fe60000001808 */
[----:B------:R-:W4:Y:S02]  /*ebf0*/  LDSM.16.MT88.4 R8, [R190+0x11800] ;  /* 0x01180000be08783b */ /* 0x000f240000004200 */
[----:B------:R-:W-:Y:S01]  /*ec00*/  FADD.FTZ R220, R220, R219 ;  /* 0x000000dbdcdc7221 */ /* 0x000fe20000010000 */
[C---:B------:R-:W-:Y:S05]  /*ec10*/  HMMA.16816.F32 R36, R20.reuse, R30, R36 ;  /* 0x0000001e1424723c */ /* 0x040fea0000001824 */
[----:B------:R-:W5:Y:S01]  /*ec20*/  LDSM.16.MT88.4 R28, [R189+0x11800] ;  /* 0x01180000bd1c783b */ /* 0x000f620000004200 */
[C---:B--2---:R-:W-:Y:S05]  /*ec30*/  HMMA.16816.F32 R40, R20.reuse, R120, R40 ;  /* 0x000000781428723c */ /* 0x044fea0000001828 */
[----:B------:R-:W-:Y:S01]  /*ec40*/  FADD.FTZ R213, R221, R218 ;  /* 0x000000daddd57221 */ /* 0x000fe20000010000 */
[C---:B------:R-:W-:Y:S05]  /*ec50*/  HMMA.16816.F32 R44, R20.reuse, R122, R44 ;  /* 0x0000007a142c723c */ /* 0x040fea000000182c */
[----:B------:R-:W-:Y:S01]  /*ec60*/  FADD.FTZ R211, R223, R220 ;  /* 0x000000dcdfd37221 */ /* 0x000fe20000010000 */
[C---:B------:R-:W-:Y:S06]  /*ec70*/  HMMA.16816.F32 R48, R20.reuse, R140, R48 ;  /* 0x0000008c1430723c */ /* 0x040fec0000001830 */
[C---:B------:R-:W-:Y:S06]  /*ec80*/  HMMA.16816.F32 R52, R20.reuse, R142, R52 ;  /* 0x0000008e1434723c */ /* 0x040fec0000001834 */
[C---:B------:R-:W-:Y:S06]  /*ec90*/  HMMA.16816.F32 R56, R20.reuse, R32, R56 ;  /* 0x000000201438723c */ /* 0x040fec0000001838 */
[C---:B------:R-:W-:Y:S01]  /*eca0*/  HMMA.16816.F32 R60, R20.reuse, R34, R60 ;  /* 0x00000022143c723c */ /* 0x040fe2000000183c */
[----:B------:R-:W2:Y:S05]  /*ecb0*/  LDSM.16.MT88.4 R32, [R188+0x11800] ;  /* 0x01180000bc20783b */ /* 0x000eaa0000004200 */
[C---:B---3--:R-:W-:Y:S06]  /*ecc0*/  HMMA.16816.F32 R64, R20.reuse, R124, R64 ;  /* 0x0000007c1440723c */ /* 0x048fec0000001840 */
        /* <DEDUP_REMOVED lines=9> */
[C---:B----4-:R-:W-:Y:S06]  /*ed60*/  HMMA.16816.F32 R104, R20.reuse, R8, R104 ;  /* 0x000000081468723c */ /* 0x050fec0000001868 */
[C---:B------:R-:W-:Y:S06]  /*ed70*/  HMMA.16816.F32 R108, R20.reuse, R10, R108 ;  /* 0x0000000a146c723c */ /* 0x040fec000000186c */
[C---:B-----5:R-:W-:Y:S06]  /*ed80*/  HMMA.16816.F32 R124, R20.reuse, R28, R12 ;  /* 0x0000001c147c723c */ /* 0x060fec000000180c */
[C---:B------:R-:W-:Y:S06]  /*ed90*/  HMMA.16816.F32 R112, R20.reuse, R30, R112 ;  /* 0x0000001e1470723c */ /* 0x040fec0000001870 */
[C---:B--2---:R-:W-:Y:S06]  /*eda0*/  HMMA.16816.F32 R120, R20.reuse, R32, R16 ;  /* 0x000000201478723c */ /* 0x044fec0000001810 */
[----:B------:R-:W-:Y:S01]  /*edb0*/  HMMA.16816.F32 R116, R20, R34, R116 ;  /* 0x000000221474723c */ /* 0x000fe20000001874 */
[----:B------:R-:W-:Y:S11]  /*edc0*/  @!UPT UIADD3 URZ, URZ, URZ, URZ ;  /* 0x0000003f3f3ff290 */ /* 0x000ff6000fffe03f */
[----:B------:R-:W-:Y:S01]  /*edd0*/  @!UPT UIADD3 URZ, URZ, URZ, URZ ;  /* 0x0000003f3f3ff290 */ /* 0x000fe2000fffe03f */
[----:B------:R-:W-:Y:S11]  /*ede0*/  @P1 BRA `(.L_x_754) ;  /* 0xffffffc400f41947 */ /* 0x000ff6000383ffff */
.L_x_750:
[----:B------:R-:W1:Y:S01]  /*edf0*/  SHFL.BFLY PT, R0, R211, 0x2, 0x1f ;  /* 0x0c401f00d3007f89 */ /* 0x000e6200000e0000 */
[----:B------:R-:W2:Y:S01]  /*ee00*/  S2UR UR4, SR_CgaCtaId ;  /* 0x00000000000479c3 */ /* 0x000ea20000008800 */
[----:B------:R-:W-:Y:S01]  /*ee10*/  MOV R5, 0x3f800000 ;  /* 0x3f80000000057802 */ /* 0x000fe20000000f00 */
[----:B------:R-:W-:Y:S01]  /*ee20*/  UMOV UR5, 0x400 ;  /* 0x0000040000057882 */ /* 0x000fe20000000000 */
[----:B------:R-:W3:Y:S01]  /*ee30*/  SHFL.BFLY PT, R2, R213, 0x2, 0x1f ;  /* 0x0c401f00d5027f89 */ /* 0x000ee200000e0000 */
[----:B------:R-:W-:Y:S01]  /*ee40*/  MOV R6, 0x3f800000 ;  /* 0x3f80000000067802 */ /* 0x000fe20000000f00 */
[----:B------:R-:W-:Y:S01]  /*ee50*/  UISETP.NE.AND UP0, UPT, UR15, -0x1, UPT ;  /* 0xffffffff0f00788c */ /* 0x000fe2000bf05270 */
[----:B------:R-:W-:Y:S01]  /*ee60*/  ULDC.U8 UR6, c[0x0][0x3d8] ;  /* 0x0000f60000067ab9 */ /* 0x000fe20000000000 */
[----:B-1----:R-:W-:Y:S01]  /*ee70*/  FADD.FTZ R7, R0, R211 ;  /* 0x000000d300077221 */ /* 0x002fe20000010000 */
[----:B--2---:R-:W-:Y:S01]  /*ee80*/  ULEA UR4, UR4, UR5, 0x18 ;  /* 0x0000000504047291 */ /* 0x004fe2000f8ec03f */
[----:B------:R-:W1:Y:S01]  /*ee90*/  S2R R0, SR_TID.X ;  /* 0x0000000000007919 */ /* 0x000e620000002100 */
[----:B---3--:R-:W-:-:S02]  /*eea0*/  FADD.FTZ R9, R2, R213 ;  /* 0x000000d502097221 */ /* 0x008fc40000010000 */
[----:B------:R-:W2:Y:S04]  /*eeb0*/  SHFL.BFLY PT, R2, R7, 0x1, 0x1f ;  /* 0x0c201f0007027f89 */ /* 0x000ea800000e0000 */
[----:B------:R-:W3:Y:S01]  /*eec0*/  SHFL.BFLY PT, R4, R9, 0x1, 0x1f ;  /* 0x0c201f0009047f89 */ /* 0x000ee200000e0000 */
[----:B--2---:R-:W-:Y:S01]  /*eed0*/  FADD.FTZ R2, R7, R2 ;  /* 0x0000000207027221 */ /* 0x004fe20000010000 */
[----:B-1----:R-:W-:Y:S01]  /*eee0*/  SHF.R.S32.HI R7, RZ, 0x1f, R0 ;  /* 0x0000001fff077819 */ /* 0x002fe20000011400 */
[----:B---3--:R-:W-:-:S03]  /*eef0*/  FADD.FTZ R4, R9, R4 ;  /* 0x0000000409047221 */ /* 0x008fc60000010000 */
[----:B------:R-:W-:Y:S02]  /*ef00*/  FSETP.NE.FTZ.AND P3, PT, R2, RZ, PT ;  /* 0x000000ff0200720b */ /* 0x000fe40003f75000 */
[----:B------:R-:W-:Y:S02]  /*ef10*/  LEA.HI R8, R7, R0, RZ, 0x2 ;  /* 0x0000000007087211 */ /* 0x000fe400078f10ff */
[----:B------:R-:W-:Y:S02]  /*ef20*/  FSETP.NE.FTZ.AND P4, PT, R4, RZ, PT ;  /* 0x000000ff0400720b */ /* 0x000fe40003f95000 */
[--C-:B------:R-:W-:Y:S02]  /*ef30*/  SHF.R.S32.HI R10, RZ, 0x2, R8.reuse ;  /* 0x00000002ff0a7819 */ /* 0x100fe40000011408 */
[----:B------:R-:W-:Y:S02]  /*ef40*/  SHF.R.S32.HI R9, RZ, 0x1f, R8 ;  /* 0x0000001fff097819 */ /* 0x000fe40000011408 */
[----:B------:R-:W-:-:S02]  /*ef50*/  LOP3.LUT R11, R8, 0x3ffffffc, RZ, 0xc0, !PT ;  /* 0x3ffffffc080b7812 */ /* 0x000fc400078ec0ff */
[----:B------:R-:W-:Y:S01]  /*ef60*/  LEA.HI R9, R9, R10, RZ, 0x3 ;  /* 0x0000000a09097211 */ /* 0x000fe200078f18ff */
[----:B------:R-:W1:Y:S01]  /*ef70*/  @P3 MUFU.RCP R6, R2 ;  /* 0x0000000200063308 */ /* 0x000e620000001000 */
[----:B------:R-:W-:Y:S02]  /*ef80*/  IADD3 R11, -R11, R0, RZ ;  /* 0x000000000b0b7210 */ /* 0x000fe40007ffe1ff */
[----:B------:R-:W-:-:S04]  /*ef90*/  LOP3.LUT R9, R9, 0xfffffff8, RZ, 0xc0, !PT ;  /* 0xfffffff809097812 */ /* 0x000fc800078ec0ff */
[----:B------:R-:W-:Y:S01]  /*efa0*/  IADD3 R9, R10, -R9, RZ ;  /* 0x800000090a097210 */ /* 0x000fe20007ffe0ff */
[----:B------:R-:W2:Y:S01]  /*efb0*/  @P4 MUFU.RCP R5, R4 ;  /* 0x0000000400054308 */ /* 0x000ea20000001000 */
[----:B------:R-:W-:Y:S02]  /*efc0*/  LEA.HI R10, R7, R0, RZ, 0x5 ;  /* 0x00000000070a7211 */ /* 0x000fe400078f28ff */
[C---:B------:R-:W-:Y:S02]  /*efd0*/  SHF.L.U32 R12, R9.reuse, 0x6, RZ ;  /* 0x00000006090c7819 */ /* 0x040fe400000006ff */
[----:B------:R-:W-:Y:S02]  /*efe0*/  SHF.R.S32.HI R8, RZ, 0x5, R10 ;  /* 0x00000005ff087819 */ /* 0x000fe4000001140a */
[----:B------:R-:W-:Y:S01]  /*eff0*/  LOP3.LUT R12, R12, 0x1c0, RZ, 0xc0, !PT ;  /* 0x000001c00c0c7812 */ /* 0x000fe200078ec0ff */
[----:B------:R-:W-:Y:S01]  /*f000*/  @P4 MUFU.LG2 R4, R4 ;  /* 0x0000000400044308 */ /* 0x000fe20000000c00 */
[----:B------:R-:W-:Y:S01]  /*f010*/  LOP3.LUT R13, R9, 0x1, RZ, 0xc0, !PT ;  /* 0x00000001090d7812 */ /* 0x000fe200078ec0ff */
[----:B-1----:R-:W-:Y:S01]  /*f020*/  FMUL.FTZ R131, R6, R131 ;  /* 0x0000008306837220 */ /* 0x002fe20000410000 */
[----:B------:R-:W-:Y:S01]  /*f030*/  LEA R11, R8, R11, 0x9 ;  /* 0x0000000b080b7211 */ /* 0x000fe200078e48ff */
[----:B------:R-:W-:Y:S01]  /*f040*/  FMUL.FTZ R130, R6, R130 ;  /* 0x0000008206827220 */ /* 0x000fe20000410000 */
[----:B------:R-:W-:Y:S01]  /*f050*/  LEA.HI R12, R12, R12, RZ, 0x1d ;  /* 0x0000000c0c0c7211 */ /* 0x000fe200078fe8ff */
[C---:B------:R-:W-:Y:S01]  /*f060*/  FMUL.FTZ R39, R6.reuse, R39 ;  /* 0x0000002706277220 */ /* 0x040fe20000410000 */
[----:B------:R-:W-:Y:S01]  /*f070*/  ISETP.NE.U32.AND P0, PT, R13, 0x1, PT ;  /* 0x000000010d00780c */ /* 0x000fe20003f05070 */
[C---:B------:R-:W-:Y:S01]  /*f080*/  FMUL.FTZ R38, R6.reuse, R38 ;  /* 0x0000002606267220 */ /* 0x040fe20000410000 */
[----:B------:R-:W-:Y:S01]  /*f090*/  LEA R11, R11, R12, 0x1 ;  /* 0x0000000c0b0b7211 */ /* 0x000fe200078e08ff */
[----:B--2---:R-:W-:Y:S01]  /*f0a0*/  FMUL.FTZ R128, R5, R128 ;  /* 0x0000008005807220 */ /* 0x004fe20000410000 */
[----:B------:R-:W-:Y:S01]  /*f0b0*/  R2P PR, R9, 0x6 ;  /* 0x0000000609007804 */ /* 0x000fe20000000000 */
[C---:B------:R-:W-:Y:S01]  /*f0c0*/  FMUL.FTZ R129, R5.reuse, R129 ;  /* 0x0000008105817220 */ /* 0x040fe20000410000 */
[----:B------:R-:W-:Y:S01]  /*f0d0*/  MOV R9, 0x20 ;  /* 0x0000002000097802 */ /* 0x000fe20000000f00 */
[----:B------:R-:W-:Y:S01]  /*f0e0*/  FMUL.FTZ R36, R5, R36 ;  /* 0x0000002405247220 */ /* 0x000fe20000410000 */
[----:B------:R-:W-:Y:S01]  /*f0f0*/  LEA R11, R11, UR4, 0x1 ;  /* 0x000000040b0b7c11 */ /* 0x000fe2000f8e08ff */
[----:B------:R-:W-:Y:S01]  /*f100*/  FMUL.FTZ R37, R5, R37 ;  /* 0x0000002505257220 */ /* 0x000fe20000410000 */
[----:B------:R-:W-:Y:S01]  /*f110*/  SEL R12, R9, 0xffffffe0, !P1 ;  /* 0xffffffe0090c7807 */ /* 0x000fe20004800000 */
[C---:B------:R-:W-:Y:S01]  /*f120*/  FMUL.FTZ R40, R5.reuse, R40 ;  /* 0x0000002805287220 */ /* 0x040fe20000410000 */
[----:B------:R-:W-:Y:S01]  /*f130*/  MOV R9, 0x40 ;  /* 0x0000004000097802 */ /* 0x000fe20000000f00 */
[C---:B------:R-:W-:Y:S01]  /*f140*/  FMUL.FTZ R41, R5.reuse, R41 ;  /* 0x0000002905297220 */ /* 0x040fe20000410000 */
[C---:B------:R-:W-:Y:S01]  /*f150*/  FMUL.FTZ R43, R6.reuse, R43 ;  /* 0x0000002b062b7220 */ /* 0x040fe20000410000 */
[C---:B------:R-:W-:Y:S01]  /*f160*/  FMUL.FTZ R42, R6.reuse, R42 ;  /* 0x0000002a062a7220 */ /* 0x040fe20000410000 */
[C---:B------:R-:W-:Y:S01]  /*f170*/  FMUL.FTZ R44, R5.reuse, R44 ;  /* 0x0000002c052c7220 */ /* 0x040fe20000410000 */
[----:B------:R-:W-:Y:S01]  /*f180*/  FMUL.FTZ R45, R5, R45 ;  /* 0x0000002d052d7220 */ /* 0x000fe20000410000 */
[C---:B------:R-:W-:Y:S01]  /*f190*/  FMUL.FTZ R47, R6.reuse, R47 ;  /* 0x0000002f062f7220 */ /* 0x040fe20000410000 */
[C---:B------:R-:W-:Y:S01]  /*f1a0*/  FMUL.FTZ R46, R6.reuse, R46 ;  /* 0x0000002e062e7220 */ /* 0x040fe20000410000 */
[----:B------:R-:W-:Y:S01]  /*f1b0*/  IADD3 R13, R11, -0x10, RZ ;  /* 0xfffffff00b0d7810 */ /* 0x000fe20007ffe0ff */
[C---:B------:R-:W-:Y:S01]  /*f1c0*/  FMUL.FTZ R48, R5.reuse, R48 ;  /* 0x0000003005307220 */ /* 0x040fe20000410000 */
[----:B------:R-:W-:Y:S01]  /*f1d0*/  FMUL.FTZ R49, R5, R49 ;  /* 0x0000003105317220 */ /* 0x000fe20000410000 */
[C---:B------:R-:W-:Y:S01]  /*f1e0*/  FMUL.FTZ R51, R6.reuse, R51 ;  /* 0x0000003306337220 */ /* 0x040fe20000410000 */
[C---:B------:R-:W-:Y:S01]  /*f1f0*/  FMUL.FTZ R50, R6.reuse, R50 ;  /* 0x0000003206327220 */ /* 0x040fe20000410000 */
[----:B------:R-:W-:Y:S01]  /*f200*/  @P0 IADD3 R13, R11, 0x10, RZ ;  /* 0x000000100b0d0810 */ /* 0x000fe20007ffe0ff */
[C---:B------:R-:W-:Y:S01]  /*f210*/  FMUL.FTZ R52, R5.reuse, R52 ;  /* 0x0000003405347220 */ /* 0x040fe20000410000 */
[----:B------:R-:W-:Y:S01]  /*f220*/  FMUL.FTZ R53, R5, R53 ;  /* 0x0000003505357220 */ /* 0x000fe20000410000 */
[C---:B------:R-:W-:Y:S01]  /*f230*/  FMUL.FTZ R55, R6.reuse, R55 ;  /* 0x0000003706377220 */ /* 0x040fe20000410000 */
[C---:B------:R-:W-:Y:S01]  /*f240*/  FMUL.FTZ R54, R6.reuse, R54 ;  /* 0x0000003606367220 */ /* 0x040fe20000410000 */
[----:B------:R-:W-:Y:S01]  /*f250*/  F2FP.F16.F32.PACK_AB R128, R129, R128 ;  /* 0x000000808180723e */ /* 0x000fe200000000ff */
[----:B------:R-:W-:Y:S01]  /*f260*/  FMUL.FTZ R56, R5, R56 ;  /* 0x0000003805387220 */ /* 0x000fe20000410000 */
[----:B------:R-:W-:Y:S01]  /*f270*/  F2FP.F16.F32.PACK_AB R130, R131, R130 ;  /* 0x000000828382723e */ /* 0x000fe200000000ff */
[----:B------:R-:W-:Y:S01]  /*f280*/  FMUL.FTZ R57, R5, R57 ;  /* 0x0000003905397220 */ /* 0x000fe20000410000 */
[----:B------:R-:W-:Y:S01]  /*f290*/  SEL R14, R9, 0xffffffc0, !P2 ;  /* 0xffffffc0090e7807 */ /* 0x000fe20005000000 */
[C---:B------:R-:W-:Y:S01]  /*f2a0*/  FMUL.FTZ R59, R6.reuse, R59 ;  /* 0x0000003b063b7220 */ /* 0x040fe20000410000 */
[C---:B------:R-:W-:Y:S01]  /*f2b0*/  FMUL.FTZ R58, R6.reuse, R58 ;  /* 0x0000003a063a7220 */ /* 0x040fe20000410000 */
[----:B------:R-:W-:Y:S01]  /*f2c0*/  F2FP.F16.F32.PACK_AB R36, R37, R36 ;  /* 0x000000242524723e */ /* 0x000fe200000000ff */
[----:B------:R-:W-:Y:S01]  /*f2d0*/  FMUL.FTZ R60, R5, R60 ;  /* 0x0000003c053c7220 */ /* 0x000fe20000410000 */
[----:B------:R-:W-:Y:S01]  /*f2e0*/  F2FP.F16.F32.PACK_AB R38, R39, R38 ;  /* 0x000000262726723e */ /* 0x000fe200000000ff */
[----:B------:R-:W-:Y:S01]  /*f2f0*/  FMUL.FTZ R61, R5, R61 ;  /* 0x0000003d053d7220 */ /* 0x000fe20000410000 */
[C---:B------:R-:W-:Y:S01]  /*f300*/  FMUL.FTZ R63, R6.reuse, R63 ;  /* 0x0000003f063f7220 */ /* 0x040fe20000410000 */
[C---:B------:R-:W-:Y:S01]  /*f310*/  FMUL.FTZ R62, R6.reuse, R62 ;  /* 0x0000003e063e7220 */ /* 0x040fe20000410000 */
[----:B------:R-:W-:Y:S01]  /*f320*/  F2FP.F16.F32.PACK_AB R40, R41, R40 ;  /* 0x000000282928723e */ /* 0x000fe200000000ff */
[----:B------:R-:W-:Y:S01]  /*f330*/  FMUL.FTZ R64, R5, R64 ;  /* 0x0000004005407220 */ /* 0x000fe20000410000 */
[----:B------:R-:W-:Y:S01]  /*f340*/  F2FP.F16.F32.PACK_AB R42, R43, R42 ;  /* 0x0000002a2b2a723e */ /* 0x000fe200000000ff */
[----:B------:R-:W-:Y:S01]  /*f350*/  FMUL.FTZ R65, R5, R65 ;  /* 0x0000004105417220 */ /* 0x000fe20000410000 */
[----:B------:R-:W-:Y:S01]  /*f360*/  IADD3 R15, R11, R12, RZ ;  /* 0x0000000c0b0f7210 */ /* 0x000fe20007ffe0ff */
[C---:B------:R-:W-:Y:S01]  /*f370*/  FMUL.FTZ R67, R6.reuse, R67 ;  /* 0x0000004306437220 */ /* 0x040fe20000410000 */
[----:B------:R-:W-:Y:S01]  /*f380*/  FMUL.FTZ R66, R6, R66 ;  /* 0x0000004206427220 */ /* 0x000fe20000410000 */
[----:B------:R-:W-:Y:S01]  /*f390*/  F2FP.F16.F32.PACK_AB R44, R45, R44 ;  /* 0x0000002c2d2c723e */ /* 0x000fe200000000ff */
[----:B------:R-:W-:Y:S01]  /*f3a0*/  FMUL.FTZ R68, R5, R68 ;  /* 0x0000004405447220 */ /* 0x000fe20000410000 */
[----:B------:R-:W-:Y:S01]  /*f3b0*/  F2FP.F16.F32.PACK_AB R46, R47, R46 ;  /* 0x0000002e2f2e723e */ /* 0x000fe200000000ff */
[----:B------:R-:W-:Y:S01]  /*f3c0*/  FMUL.FTZ R69, R5, R69 ;  /* 0x0000004505457220 */ /* 0x000fe20000410000 */
[----:B------:R-:W-:Y:S01]  /*f3d0*/  IADD3 R9, R12, R13, RZ ;  /* 0x0000000d0c097210 */ /* 0x000fe20007ffe0ff */
        /* <DEDUP_REMOVED lines=10> */
[----:B------:R-:W-:Y:S01]  /*f480*/  STS [R11], R128 ;  /* 0x000000800b007388 */ /* 0x000fe20000000800 */
[----:B------:R-:W-:Y:S01]  /*f490*/  F2FP.F16.F32.PACK_AB R54, R55, R54 ;  /* 0x000000363736723e */ /* 0x000fe200000000ff */
[C---:B------:R-:W-:Y:S01]  /*f4a0*/  FMUL.FTZ R76, R5.reuse, R76 ;  /* 0x0000004c054c7220 */ /* 0x040fe20000410000 */
[----:B------:R-:W-:Y:S01]  /*f4b0*/  IADD3 R19, R14, R13, RZ ;  /* 0x0000000d0e137210 */ /* 0x000fe20007ffe0ff */
[----:B------:R-:W-:Y:S01]  /*f4c0*/  STS [R11+0x400], R130 ;  /* 0x000400820b007388 */ /* 0x000fe20000000800 */
[----:B------:R-:W-:Y:S01]  /*f4d0*/  FMUL.FTZ R77, R5, R77 ;  /* 0x0000004d054d7220 */ /* 0x000fe20000410000 */
[C---:B------:R-:W-:Y:S01]  /*f4e0*/  FMUL.FTZ R79, R6.reuse, R79 ;  /* 0x0000004f064f7220 */ /* 0x040fe20000410000 */
[C---:B------:R-:W-:Y:S01]  /*f4f0*/  FMUL.FTZ R78, R6.reuse, R78 ;  /* 0x0000004e064e7220 */ /* 0x040fe20000410000 */
[----:B------:R-:W-:Y:S01]  /*f500*/  F2FP.F16.F32.PACK_AB R56, R57, R56 ;  /* 0x000000383938723e */ /* 0x000fe200000000ff */
[----:B------:R-:W-:Y:S01]  /*f510*/  STS [R13], R36 ;  /* 0x000000240d007388 */ /* 0x000fe20000000800 */
[----:B------:R-:W-:Y:S01]  /*f520*/  F2FP.F16.F32.PACK_AB R58, R59, R58 ;  /* 0x0000003a3b3a723e */ /* 0x000fe200000000ff */
[----:B------:R-:W-:Y:S01]  /*f530*/  FMUL.FTZ R80, R5, R80 ;  /* 0x0000005005507220 */ /* 0x000fe20000410000 */
        /* <DEDUP_REMOVED lines=17> */
[C---:B------:R-:W-:Y:S01]  /*f650*/  FMUL.FTZ R88, R5.reuse, R88 ;  /* 0x0000005805587220 */ /* 0x040fe20000410000 */
[----:B------:R-:W-:Y:S01]  /*f660*/  FMUL.FTZ R89, R5, R89 ;  /* 0x0000005905597220 */ /* 0x000fe20000410000 */
[----:B------:R-:W-:Y:S01]  /*f670*/  STS [R9+0x400], R46 ;  /* 0x0004002e09007388 */ /* 0x000fe20000000800 */
        /* <DEDUP_REMOVED lines=35> */
[----:B------:R-:W-:Y:S01]  /*f8b0*/  STS [R11+0x2000], R64 ;  /* 0x002000400b007388 */ /* 0x000fe20000000800 */
        /* <DEDUP_REMOVED lines=30> */
[C---:B------:R-:W-:Y:S01]  /*faa0*/  FMUL.FTZ R119, R6.reuse, R119 ;  /* 0x0000007706777220 */ /* 0x040fe20000410000 */
[----:B------:R-:W-:Y:S01]  /*fab0*/  F2FP.F16.F32.PACK_AB R100, R101, R100 ;  /* 0x000000646564723e */ /* 0x000fe200000000ff */
[----:B------:R-:W-:Y:S01]  /*fac0*/  STS [R17+0x2000], R80 ;  /* 0x0020005011007388 */ /* 0x000fe20000000800 */
[----:B------:R-:W-:Y:S01]  /*fad0*/  F2FP.F16.F32.PACK_AB R102, R103, R102 ;  /* 0x000000666766723e */ /* 0x000fe200000000ff */
[----:B------:R-:W-:Y:S01]  /*fae0*/  FMUL.FTZ R6, R6, R118 ;  /* 0x0000007606067220 */ /* 0x000fe20000410000 */
[----:B------:R-:W-:Y:S01]  /*faf0*/  F2FP.F16.F32.PACK_AB R104, R105, R104 ;  /* 0x000000686968723e */ /* 0x000fe200000000ff */
[----:B------:R-:W-:Y:S01]  /*fb00*/  STS [R17+0x2400], R82 ;  /* 0x0024005211007388 */ /* 0x000fe20000000800 */
[----:B------:R-:W-:Y:S01]  /*fb10*/  F2FP.F16.F32.PACK_AB R106, R107, R106 ;  /* 0x0000006a6b6a723e */ /* 0x000fe200000000ff */
[----:B------:R-:W1:Y:S01]  /*fb20*/  @P3 LDC R12, c[0x0][0x2e8] ;  /* 0x0000ba00ff0c3b82 */ /* 0x000e620000000800 */
[----:B------:R-:W-:Y:S01]  /*fb30*/  F2FP.F16.F32.PACK_AB R108, R109, R108 ;  /* 0x0000006c6d6c723e */ /* 0x000fe200000000ff */
[----:B------:R-:W-:Y:S01]  /*fb40*/  STS [R19+0x2000], R84 ;  /* 0x0020005413007388 */ /* 0x000fe20000000800 */
[----:B------:R-:W-:Y:S01]  /*fb50*/  F2FP.F16.F32.PACK_AB R110, R111, R110 ;  /* 0x0000006e6f6e723e */ /* 0x000fe200000000ff */
[----:B------:R-:W2:Y:S01]  /*fb60*/  @P3 MUFU.LG2 R2, R2 ;  /* 0x0000000200023308 */ /* 0x000ea20000000c00 */
[----:B------:R-:W-:Y:S01]  /*fb70*/  F2FP.F16.F32.PACK_AB R124, R125, R124 ;  /* 0x0000007c7d7c723e */ /* 0x000fe200000000ff */
[----:B------:R-:W-:Y:S01]  /*fb80*/  STS [R19+0x2400], R86 ;  /* 0x0024005613007388 */ /* 0x000fe20000000800 */
[----:B------:R-:W-:Y:S01]  /*fb90*/  F2FP.F16.F32.PACK_AB R126, R127, R126 ;  /* 0x0000007e7f7e723e */ /* 0x000fe200000000ff */
[----:B------:R-:W-:Y:S01]  /*fba0*/  FMUL.FTZ R116, R5, R116 ;  /* 0x0000007405747220 */ /* 0x000fe20000410000 */
[----:B------:R-:W-:Y:S01]  /*fbb0*/  F2FP.F16.F32.PACK_AB R112, R113, R112 ;  /* 0x000000707170723e */ /* 0x000fe200000000ff */
[----:B------:R-:W-:Y:S01]  /*fbc0*/  STS [R21+0x2000], R88 ;  /* 0x0020005815007388 */ /* 0x000fe20000000800 */
[----:B------:R-:W-:Y:S01]  /*fbd0*/  F2FP.F16.F32.PACK_AB R114, R115, R114 ;  /* 0x000000727372723e */ /* 0x000fe200000000ff */
[----:B------:R-:W-:Y:S01]  /*fbe0*/  FMUL.FTZ R5, R5, R117 ;  /* 0x0000007505057220 */ /* 0x000fe20000410000 */
[----:B------:R-:W-:Y:S01]  /*fbf0*/  F2FP.F16.F32.PACK_AB R120, R121, R120 ;  /* 0x000000787978723e */ /* 0x000fe200000000ff */
[----:B------:R-:W-:Y:S01]  /*fc00*/  STS [R21+0x2400], R90 ;  /* 0x0024005a15007388 */ /* 0x000fe20000000800 */
[----:B------:R-:W-:Y:S01]  /*fc10*/  F2FP.F16.F32.PACK_AB R122, R123, R122 ;  /* 0x0000007a7b7a723e */ /* 0x000fe200000000ff */
[----:B------:R-:W-:Y:S01]  /*fc20*/  @UP0 ULDC.64 UR4, c[0x0][0x298] ;  /* 0x0000a60000040ab9 */ /* 0x000fe20000000a00 */
[----:B------:R-:W-:Y:S01]  /*fc30*/  F2FP.F16.F32.PACK_AB R6, R119, R6 ;  /* 0x000000067706723e */ /* 0x000fe200000000ff */
[----:B------:R-:W-:Y:S01]  /*fc40*/  STS [R23+0x2000], R92 ;  /* 0x0020005c17007388 */ /* 0x000fe20000000800 */
[----:B------:R-:W-:Y:S01]  /*fc50*/  PLOP3.LUT P0, PT, PT, PT, UP0, 0x80, 0x0 ;  /* 0x000000000000781c */ /* 0x000fe20003f0f008 */
[----:B------:R-:W-:Y:S01]  /*fc60*/  @UP0 UIMAD.WIDE.U32 UR8, UR15, UR4, URZ ;  /* 0x000000040f0802a5 */ /* 0x000fe2000f8e003f */
[----:B------:R-:W-:Y:S01]  /*fc70*/  F2FP.F16.F32.PACK_AB R5, R5, R116 ;  /* 0x000000740505723e */ /* 0x000fe200000000ff */
[----:B------:R-:W-:Y:S01]  /*fc80*/  STS [R23+0x2400], R94 ;  /* 0x0024005e17007388 */ /* 0x000fe20000000800 */
[----:B------:R-:W-:Y:S01]  /*fc90*/  ISETP.NE.AND P1, PT, RZ, UR6, PT ;  /* 0x00000006ff007c0c */ /* 0x000fe2000bf25270 */
[----:B------:R-:W-:Y:S01]  /*fca0*/  @UP0 UIMAD UR7, UR15, UR5, UR9 ;  /* 0x000000050f0702a4 */ /* 0x000fe2000f8e0209 */
[----:B--2---:R-:W-:Y:S01]  /*fcb0*/  @P3 FMUL.FTZ R2, R2, 0.69314718246459960938 ;  /* 0x3f31721802023820 */ /* 0x004fe20000410000 */
[----:B------:R-:W-:Y:S04]  /*fcc0*/  STS [R11+0x4000], R96 ;  /* 0x004000600b007388 */ /* 0x000fe80000000800 */
[----:B------:R2:W-:Y:S04]  /*fcd0*/  STS [R11+0x4400], R98 ;  /* 0x004400620b007388 */ /* 0x0005e80000000800 */
[----:B------:R-:W-:Y:S04]  /*fce0*/  STS [R13+0x4000], R100 ;  /* 0x004000640d007388 */ /* 0x000fe80000000800 */
[----:B------:R3:W-:Y:S04]  /*fcf0*/  STS [R13+0x4400], R102 ;  /* 0x004400660d007388 */ /* 0x0007e80000000800 */
[----:B------:R-:W-:Y:S04]  /*fd00*/  STS [R15+0x4000], R104 ;  /* 0x004000680f007388 */ /* 0x000fe80000000800 */
[----:B------:R-:W-:Y:S04]  /*fd10*/  STS [R15+0x4400], R106 ;  /* 0x0044006a0f007388 */ /* 0x000fe80000000800 */
[----:B------:R-:W-:Y:S04]  /*fd20*/  STS [R9+0x4000], R108 ;  /* 0x0040006c09007388 */ /* 0x000fe80000000800 */
[----:B------:R4:W-:Y:S01]  /*fd30*/  STS [R9+0x4400], R110 ;  /* 0x0044006e09007388 */ /* 0x0009e20000000800 */
[----:B--2---:R-:W2:Y:S03]  /*fd40*/  @P4 LDC R11, c[0x0][0x2e8] ;  /* 0x0000ba00ff0b4b82 */ /* 0x004ea60000000800 */
[----:B------:R-:W-:Y:S04]  /*fd50*/  STS [R17+0x4000], R124 ;  /* 0x0040007c11007388 */ /* 0x000fe80000000800 */
[----:B------:R-:W-:Y:S01]  /*fd60*/  STS [R17+0x4400], R126 ;  /* 0x0044007e11007388 */ /* 0x000fe20000000800 */
[----:B---3--:R-:W-:-:S03]  /*fd70*/  @P4 FMUL.FTZ R13, R4, 0.69314718246459960938 ;  /* 0x3f317218040d4820 */ /* 0x008fc60000410000 */
[----:B------:R-:W-:Y:S04]  /*fd80*/  STS [R19+0x4000], R112 ;  /* 0x0040007013007388 */ /* 0x000fe80000000800 */
[----:B------:R-:W-:Y:S04]  /*fd90*/  STS [R19+0x4400], R114 ;  /* 0x0044007213007388 */ /* 0x000fe80000000800 */
[----:B------:R-:W-:Y:S04]  /*fda0*/  STS [R21+0x4000], R120 ;  /* 0x0040007815007388 */ /* 0x000fe80000000800 */
[----:B------:R-:W-:Y:S01]  /*fdb0*/  STS [R21+0x4400], R122 ;  /* 0x0044007a15007388 */ /* 0x000fe20000000800 */
[----:B----4-:R-:W-:-:S03]  /*fdc0*/  MOV R9, 0x7f800000 ;  /* 0x7f80000000097802 */ /* 0x010fc60000000f00 */
[----:B------:R-:W-:Y:S04]  /*fdd0*/  STS [R23+0x4400], R6 ;  /* 0x0044000617007388 */ /* 0x000fe80000000800 */
[----:B------:R3:W-:Y:S02]  /*fde0*/  STS [R23+0x4000], R5 ;  /* 0x0040000517007388 */ /* 0x0007e40000000800 */
[----:B---3--:R-:W-:Y:S01]  /*fdf0*/  MOV R5, 0x7f800000 ;  /* 0x7f80000000057802 */ /* 0x008fe20000000f00 */
[----:B-12---:R-:W-:Y:S06]  /*fe00*/  @P0 BRA `(.L_x_755) ;  /* 0x00000000001c0947 */ /* 0x006fec0003800000 */
[----:B------:R-:W1:Y:S01]  /*fe10*/  S2UR UR7, SR_CTAID.Y ;  /* 0x00000000000779c3 */ /* 0x000e620000002600 */
[----:B------:R-:W-:Y:S01]  /*fe20*/  ULDC.64 UR4, c[0x0][0x290] ;  /* 0x0000a40000047ab9 */ /* 0x000fe20000000a00 */
[----:B-1----:R-:W-:Y:S02]  /*fe30*/  USHF.R.S32.HI UR6, URZ, 0x1f, UR7 ;  /* 0x0000001f3f067899 */ /* 0x002fe40008011407 */
[----:B------:R-:W-:Y:S02]  /*fe40*/  UIMAD.WIDE.U32 UR8, UR7, UR4, URZ ;  /* 0x00000004070872a5 */ /* 0x000fe4000f8e003f */
[----:B------:R-:W-:-:S04]  /*fe50*/  UIMAD UR6, UR6, UR4, URZ ;  /* 0x00000004060672a4 */ /* 0x000fc8000f8e023f */
[----:B------:R-:W-:-:S04]  /*fe60*/  UIMAD UR5, UR7, UR5, UR6 ;  /* 0x00000005070572a4 */ /* 0x000fc8000f8e0206 */
[----:B------:R-:W-:-:S12]  /*fe70*/  UIADD3 UR7, UR9, UR5, URZ ;  /* 0x0000000509077290 */ /* 0x000fd8000fffe03f */
.L_x_755:
[----:B------:R-:W-:Y:S01]  /*fe80*/  @P4 FFMA.FTZ R5, R132, R11, R13 ;  /* 0x0000000b84054223 */ /* 0x000fe2000001000d */
[----:B------:R-:W-:Y:S01]  /*fe90*/  @P3 FFMA.FTZ R9, R3, R12, R2 ;  /* 0x0000000c03093223 */ /* 0x000fe20000010002 */
[----:B------:R-:W-:Y:S06]  /*fea0*/  @!P1 BRA `(.L_x_756) ;  /* 0x00000000001c9947 */ /* 0x000fec0003800000 */
[----:B------:R-:W1:Y:S01]  /*feb0*/  S2UR UR5, SR_CTAID.Y ;  /* 0x00000000000579c3 */ /* 0x000e620000002600 */
[----:B------:R-:W-:-:S07]  /*fec0*/  ULDC UR4, c[0x0][0x2c4] ;  /* 0x0000b10000047ab9 */ /* 0x000fce0000000800 */
[----:B------:R-:W2:Y:S01]  /*fed0*/  S2UR UR6, SR_CTAID.Z ;  /* 0x00000000000679c3 */ /* 0x000ea20000002700 */
[----:B-1----:R-:W-:-:S03]  /*fee0*/  @!UP0 UIMAD UR15, UR5, UR4, URZ ;  /* 0x00000004050f82a4 */ /* 0x002fc6000f8e023f */
[----:B------:R-:W-:Y:S02]  /*fef0*/  ULDC UR4, c[0x0][0x2e4] ;  /* 0x0000b90000047ab9 */ /* 0x000fe40000000800 */
[----:B--2---:R-:W-:Y:S01]  /*ff00*/  UIMAD UR15, UR6, UR4, UR15 ;  /* 0x00000004060f72a4 */ /* 0x004fe2000f8e020f */
[----:B------:R-:W-:Y:S05]  /*ff10*/  BRA `(.L_x_757) ;  /* 0x0000000000187947 */ /* 0x000fea0003800000 */
.L_x_756:
[----:B------:R-:W-:Y:S01]  /*ff20*/  S2UR UR6, SR_CTAID.Z ;  /* 0x00000000000679c3 */ /* 0x000fe20000002700 */
[----:B------:R-:W-:Y:S01]  /*ff30*/  ULDC UR4, c[0x0][0x270] ;  /* 0x00009c0000047ab9 */ /* 0x000fe20000000800 */
[----:B------:R-:W-:-:S06]  /*ff40*/  ULDC UR15, c[0x0][0x2c4] ;  /* 0x0000b100000f7ab9 */ /* 0x000fcc0000000800 */
[----:B------:R-:W1:Y:S02]  /*ff50*/  S2UR UR5, SR_CTAID.Y ;  /* 0x00000000000579c3 */ /* 0x000e640000002600 */
[----:B-1----:R-:W-:-:S04]  /*ff60*/  UIMAD UR4, UR5, UR4, UR6 ;  /* 0x00000004050472a4 */ /* 0x002fc8000f8e0206 */
[----:B------:R-:W-:Y:S02]  /*ff70*/  UIMAD UR15, UR4, UR15, URZ ;  /* 0x0000000f040f72a4 */ /* 0x000fe4000f8e023f */
.L_x_757:
[----:B------:R-:W1:Y:S01]  /*ff80*/  S2R R17, SR_TID.X ;  /* 0x0000000000117919 */ /* 0x000e620000002100 */
[----:B------:R-:W-:Y:S01]  /*ff90*/  LOP3.LUT R3, R10, 0xffffffe0, RZ, 0xc0, !PT ;  /* 0xffffffe00a037812 */ /* 0x000fe200078ec0ff */
[----:B------:R-:W-:Y:S01]  /*ffa0*/  BSSY B0, `(.L_x_758) ;  /* 0x000001e000007945 */ /* 0x000fe20003800000 */
[----:B------:R-:W-:Y:S01]  /*ffb0*/  SHF.R.S32.HI R11, RZ, 0x1f, R8 ;  /* 0x0000001fff0b7819 */ /* 0x000fe20000011408 */
[----:B------:R-:W-:Y:S02]  /*ffc0*/  BAR.SYNC.DEFER_BLOCKING 0x0 ;  /* 0x0000000000007b1d */ /* 0x000fe40000010000 */
[----:B------:R-:W-:Y:S01]  /*ffd0*/  IMAD.IADD R3, R0, 0x1, -R3 ;  /* 0x0000000100037824 */ /* 0x000fe200078e0a03 */
[----:B------:R-:W-:-:S04]  /*ffe0*/  LEA.HI R4, R11, R8, RZ, 0x2 ;  /* 0x000000080b047211 */ /* 0x000fc800078f10ff */
[----:B------:R-:W-:Y:S02]  /*fff0*/  LOP3.LUT P0, RZ, R3, 0x3, RZ, 0xc0, !PT ;  /* 0x0000000303ff7812 */ /* 0x000fe4000780c0ff */
[----:B------:R-:W-:-:S05]  /*10000*/  LOP3.LUT R3, R4, 0xffffffc, RZ, 0xc0, !PT ;  /* 0x0ffffffc04037812 */ /* 0x000fca00078ec0ff */
[----:B------:R-:W-:Y:S01]  /*10010*/  IMAD.IADD R3, R8, 0x1, -R3 ;  /* 0x0000000108037824 */ /* 0x000fe200078e0a03 */
[----:B-1----:R-:W-:-:S04]  /*10020*/  SHF.R.S32.HI R6, RZ, 0x1f, R17 ;  /* 0x0000001fff067819 */ /* 0x002fc80000011411 */
[----:B------:R-:W-:-:S04]  /*10030*/  LEA.HI R2, R6, R17, RZ, 0x5 ;  /* 0x0000001106027211 */ /* 0x000fc800078f28ff */
[----:B------:R-:W-:-:S05]  /*10040*/  LOP3.LUT R2, R2, 0xffffffe0, RZ, 0xc0, !PT ;  /* 0xffffffe002027812 */ /* 0x000fca00078ec0ff */
[----:B------:R-:W-:-:S05]  /*10050*/  IMAD.IADD R2, R17, 0x1, -R2 ;  /* 0x0000000111027824 */ /* 0x000fca00078e0a02 */
[----:B------:R-:W-:-:S04]  /*10060*/  SHF.R.S32.HI R11, RZ, 0x1f, R2 ;  /* 0x0000001fff0b7819 */ /* 0x000fc80000011402 */
[----:B------:R-:W-:-:S04]  /*10070*/  LEA.HI R11, R11, R2, RZ, 0x2 ;  /* 0x000000020b0b7211 */ /* 0x000fc800078f10ff */
[----:B------:R-:W-:-:S05]  /*10080*/  SHF.R.S32.HI R4, RZ, 0x2, R11 ;  /* 0x00000002ff047819 */ /* 0x000fca000001140b */
[----:B------:R-:W-:Y:S01]  /*10090*/  IMAD R4, R3, 0x10, R4 ;  /* 0x0000001003047824 */ /* 0x000fe200078e0204 */
[----:B------:R-:W-:Y:S06]  /*100a0*/  @P0 BRA `(.L_x_759) ;  /* 0x0000000000340947 */ /* 0x000fec0003800000 */
[----:B------:R-:W1:Y:S01]  /*100b0*/  S2UR UR4, SR_CTAID.X ;  /* 0x00000000000479c3 */ /* 0x000e620000002500 */
[C---:B------:R-:W-:Y:S01]  /*100c0*/  VIADD R3, R4.reuse, 0x8 ;  /* 0x0000000804037836 */ /* 0x040fe20000000000 */
[----:B------:R-:W-:-:S04]  /*100d0*/  ISETP.GE.AND P2, PT, R4, UR12, PT ;  /* 0x0000000c04007c0c */ /* 0x000fc8000bf46270 */
[----:B------:R-:W-:Y:S01]  /*100e0*/  ISETP.GE.AND P1, PT, R3, UR12, PT ;  /* 0x0000000c03007c0c */ /* 0x000fe2000bf26270 */
[----:B-1----:R-:W-:-:S04]  /*100f0*/  ULEA UR4, UR4, UR15, 0x6 ;  /* 0x0000000f04047291 */ /* 0x002fc8000f8e303f */
[----:B------:R-:W-:Y:S02]  /*10100*/  USHF.R.S32.HI UR9, URZ, 0x1f, UR4 ;  /* 0x0000001f3f097899 */ /* 0x000fe40008011404 */
[----:B------:R-:W-:Y:S01]  /*10110*/  IADD3 R2, P0, R4, UR4, RZ ;  /* 0x0000000404027c10 */ /* 0x000fe2000ff1e0ff */
[----:B------:R-:W-:-:S03]  /*10120*/  ULDC.64 UR4, c[0x0][0x2b0] ;  /* 0x0000ac0000047ab9 */ /* 0x000fc60000000a00 */
[----:B------:R-:W-:Y:S02]  /*10130*/  LEA.HI.X.SX32 R3, R4, UR9, 0x1, P0 ;  /* 0x0000000904037c11 */ /* 0x000fe400080f0eff */
[----:B------:R-:W-:-:S04]  /*10140*/  LEA R10, P0, R2, UR4, 0x2 ;  /* 0x00000004020a7c11 */ /* 0x000fc8000f8010ff */
[----:B------:R-:W-:-:S05]  /*10150*/  LEA.HI.X R11, R2, UR5, R3, 0x2, P0 ;  /* 0x00000005020b7c11 */ /* 0x000fca00080f1403 */
[----:B------:R1:W-:Y:S04]  /*10160*/  @!P2 STG.E desc[UR22][R10.64], R5 ;  /* 0x000000050a00a986 */ /* 0x0003e8000c101916 */
[----:B------:R1:W-:Y:S02]  /*10170*/  @!P1 STG.E desc[UR22][R10.64+0x20], R9 ;  /* 0x000020090a009986 */ /* 0x0003e4000c101916 */
.L_x_759:
[----:B------:R-:W-:Y:S05]  /*10180*/  BSYNC B0 ;  /* 0x0000000000007941 */ /* 0x000fea0003800000 */
.L_x_758:
[----:B------:R-:W2:Y:S01]  /*10190*/  S2UR UR5, SR_CTAID.X ;  /* 0x00000000000579c3 */ /* 0x000ea20000002500 */
[----:B------:R-:W-:Y:S01]  /*101a0*/  LEA.HI R0, R7, R0, RZ, 0x3 ;  /* 0x0000000007007211 */ /* 0x000fe200078f18ff */
[----:B------:R3:W4:Y:S01]  /*101b0*/  LDS.128 R12, [R203+0x1800] ;  /* 0x00180000cb0c7984 */ /* 0x0007220000000c00 */
[----:B------:R-:W-:Y:S01]  /*101c0*/  SHF.R.S32.HI R205, RZ, 0x1f, R204 ;  /* 0x0000001fffcd7819 */ /* 0x000fe200000114cc */
[----:B------:R-:W-:Y:S01]  /*101d0*/  BSSY B0, `(.L_x_760) ;  /* 0x000002f000007945 */ /* 0x000fe20003800000 */
[----:B------:R-:W-:Y:S01]  /*101e0*/  SHF.R.S32.HI R0, RZ, 0x3, R0 ;  /* 0x00000003ff007819 */ /* 0x000fe20000011400 */
[----:B-1----:R3:W1:Y:S01]  /*101f0*/  LDS.128 R8, [R203+0x3800] ;  /* 0x00380000cb087984 */ /* 0x0026620000000c00 */
[----:B------:R-:W-:Y:S01]  /*10200*/  LEA.HI R6, R6, R17, RZ, 0x3 ;  /* 0x0000001106067211 */ /* 0x000fe200078f18ff */
[----:B------:R-:W5:Y:S02]  /*10210*/  LDC.64 R4, c[0x0][0x298] ;  /* 0x0000a600ff047b82 */ /* 0x000f640000000a00 */
[C---:B------:R-:W-:Y:S01]  /*10220*/  VIADD R16, R0.reuse, 0x20 ;  /* 0x0000002000107836 */ /* 0x040fe20000000000 */
[----:B------:R3:W1:Y:S01]  /*10230*/  LDS.128 R24, [R203] ;  /* 0x00000000cb187984 */ /* 0x0006620000000c00 */
[----:B------:R-:W-:-:S03]  /*10240*/  VIADD R7, R0, 0x10 ;  /* 0x0000001000077836 */ /* 0x000fc60000000000 */
[----:B------:R-:W-:Y:S01]  /*10250*/  ISETP.GE.AND P1, PT, R16, UR12, PT ;  /* 0x0000000c10007c0c */ /* 0x000fe2000bf26270 */
[----:B------:R-:W3:Y:S01]  /*10260*/  LDC.64 R2, c[0x0][0x2a0] ;  /* 0x0000a800ff027b82 */ /* 0x000ee20000000a00 */
[----:B------:R-:W-:Y:S01]  /*10270*/  ISETP.GE.AND P2, PT, R7, UR12, PT ;  /* 0x0000000c07007c0c */ /* 0x000fe2000bf46270 */
[----:B------:R-:W-:Y:S01]  /*10280*/  VIADD R7, R0, 0x30 ;  /* 0x0000003000077836 */ /* 0x000fe20000000000 */
[----:B--2---:R-:W-:-:S04]  /*10290*/  USHF.L.U32 UR5, UR5, 0x6, URZ ;  /* 0x0000000605057899 */ /* 0x004fc8000800063f */
[----:B------:R-:W-:Y:S02]  /*102a0*/  USHF.R.S32.HI UR4, URZ, 0x1f, UR5 ;  /* 0x0000001f3f047899 */ /* 0x000fe40008011405 */
[----:B-----5:R-:W-:-:S04]  /*102b0*/  IMAD.WIDE.U32 R20, R4, UR5, R204 ;  /* 0x0000000504147c25 */ /* 0x020fc8000f8e00cc */
[----:B------:R-:W-:Y:S01]  /*102c0*/  IMAD R18, R4, UR4, RZ ;  /* 0x0000000404127c24 */ /* 0x000fe2000f8e02ff */
[----:B------:R-:W-:Y:S01]  /*102d0*/  USHF.R.S32.HI UR4, URZ, 0x1f, UR6 ;  /* 0x0000001f3f047899 */ /* 0x000fe20008011406 */
[----:B------:R-:W-:Y:S02]  /*102e0*/  IADD3 R28, P0, R20, UR8, RZ ;  /* 0x00000008141c7c10 */ /* 0x000fe4000ff1e0ff */
[----:B------:R-:W-:Y:S01]  /*102f0*/  IMAD R17, R5, UR5, R18 ;  /* 0x0000000505117c24 */ /* 0x000fe2000f8e0212 */
[----:B------:R-:W-:Y:S02]  /*10300*/  UIADD3 UR5, -UR5, UR17, URZ ;  /* 0x0000001105057290 */ /* 0x000fe4000fffe13f */
[----:B---3--:R-:W-:Y:S02]  /*10310*/  IMAD R18, R2, UR4, RZ ;  /* 0x0000000402127c24 */ /* 0x008fe4000f8e02ff */
[----:B------:R-:W-:Y:S02]  /*10320*/  IADD3.X R29, R21, UR7, R17, P0, !PT ;  /* 0x00000007151d7c10 */ /* 0x000fe400087fe411 */
[----:B------:R-:W-:Y:S01]  /*10330*/  IMAD R33, R3, UR6, R18 ;  /* 0x0000000603217c24 */ /* 0x000fe2000f8e0212 */
[----:B------:R2:W3:Y:S01]  /*10340*/  LDS.128 R20, [R203+0x2000] ;  /* 0x00200000cb147984 */ /* 0x0004e20000000c00 */
[----:B------:R-:W-:Y:S01]  /*10350*/  ISETP.GE.AND P3, PT, R0, UR5, PT ;  /* 0x0000000500007c0c */ /* 0x000fe2000bf66270 */
[----:B------:R-:W-:Y:S01]  /*10360*/  IMAD.WIDE.U32 R28, R2, UR6, R28 ;  /* 0x00000006021c7c25 */ /* 0x000fe2000f8e001c */
[----:B------:R-:W-:Y:S01]  /*10370*/  SHF.R.S32.HI R3, RZ, 0x3, R6 ;  /* 0x00000003ff037819 */ /* 0x000fe20000011406 */
[----:B------:R2:W1:Y:S01]  /*10380*/  LDS.128 R16, [R203+0x4000] ;  /* 0x00400000cb107984 */ /* 0x0004620000000c00 */
[----:B------:R-:W-:Y:S01]  /*10390*/  ISETP.GE.AND P0, PT, R7, UR12, PT ;  /* 0x0000000c07007c0c */ /* 0x000fe2000bf06270 */
[----:B------:R-:W-:Y:S01]  /*103a0*/  IMAD.IADD R33, R33, 0x1, R29 ;  /* 0x0000000121217824 */ /* 0x000fe200078e021d */
[----:B------:R-:W-:-:S07]  /*103b0*/  SHF.R.S32.HI R3, RZ, 0x1f, R3 ;  /* 0x0000001fff037819 */ /* 0x000fce0000011403 */
[----:B----4-:R-:W-:Y:S05]  /*103c0*/  @P3 BRA `(.L_x_761) ;  /* 0x00000000003c3947 */ /* 0x010fea0003800000 */
[-C--:B------:R-:W-:Y:S01]  /*103d0*/  IMAD R2, R3, R4.reuse, RZ ;  /* 0x0000000403027224 */ /* 0x080fe200078e02ff */
[----:B------:R-:W-:Y:S01]  /*103e0*/  ULDC UR6, c[0x0][0x2d0] ;  /* 0x0000b40000067ab9 */ /* 0x000fe20000000800 */
[----:B------:R-:W-:Y:S01]  /*103f0*/  IMAD.MOV.U32 R32, RZ, RZ, R28 ;  /* 0x000000ffff207224 */ /* 0x000fe200078e001c */
[----:B------:R-:W-:Y:S01]  /*10400*/  ISETP.GE.AND P5, PT, R204, UR6, PT ;  /* 0x00000006cc007c0c */ /* 0x000fe2000bfa6270 */
[----:B------:R-:W-:Y:S01]  /*10410*/  IMAD R2, R0, R5, R2 ;  /* 0x0000000500027224 */ /* 0x000fe200078e0202 */
[----:B------:R-:W-:Y:S01]  /*10420*/  ISETP.GE.AND P4, PT, R200, UR6, PT ;  /* 0x00000006c8007c0c */ /* 0x000fe2000bf86270 */
[----:B------:R-:W-:Y:S01]  /*10430*/  IMAD.WIDE.U32 R6, R0, R4, R32 ;  /* 0x0000000400067225 */ /* 0x000fe200078e0020 */
[----:B------:R-:W-:Y:S01]  /*10440*/  ISETP.GE.AND P3, PT, R199, UR6, PT ;  /* 0x00000006c7007c0c */ /* 0x000fe2000bf66270 */
[----:B------:R-:W-:Y:S02]  /*10450*/  ULDC.64 UR4, c[0x0][0x280] ;  /* 0x0000a00000047ab9 */ /* 0x000fe40000000a00 */
[----:B------:R-:W-:Y:S01]  /*10460*/  IMAD.IADD R2, R2, 0x1, R7 ;  /* 0x0000000102027824 */ /* 0x000fe200078e0207 */
[----:B------:R-:W-:-:S04]  /*10470*/  LEA R30, P6, R6, UR4, 0x1 ;  /* 0x00000004061e7c11 */ /* 0x000fc8000f8c08ff */
[----:B------:R-:W-:-:S05]  /*10480*/  LEA.HI.X R31, R6, UR5, R2, 0x1, P6 ;  /* 0x00000005061f7c11 */ /* 0x000fca000b0f0c02 */
[----:B-1----:R4:W-:Y:S04]  /*10490*/  @!P5 STG.E.128 desc[UR22][R30.64], R24 ;  /* 0x000000181e00d986 */ /* 0x0029e8000c101d16 */
[----:B---3--:R4:W-:Y:S04]  /*104a0*/  @!P4 STG.E.128 desc[UR22][R30.64+0x80], R20 ;  /* 0x000080141e00c986 */ /* 0x0089e8000c101d16 */
[----:B------:R4:W-:Y:S02]  /*104b0*/  @!P3 STG.E.128 desc[UR22][R30.64+0x100], R16 ;  /* 0x000100101e00b986 */ /* 0x0009e4000c101d16 */
.L_x_761:
[----:B------:R-:W-:Y:S05]  /*104c0*/  BSYNC B0 ;  /* 0x0000000000007941 */ /* 0x000fea0003800000 */
.L_x_760:
[----:B-1--4-:R1:W4:Y:S01]  /*104d0*/  LDS.128 R24, [R203+0x800] ;  /* 0x00080000cb187984 */ /* 0x0123220000000c00 */
[----:B------:R-:W-:Y:S03]  /*104e0*/  BSSY B0, `(.L_x_762) ;  /* 0x0000016000007945 */ /* 0x000fe60003800000 */
[----:B---3--:R1:W3:Y:S04]  /*104f0*/  LDS.128 R20, [R203+0x2800] ;  /* 0x00280000cb147984 */ /* 0x0082e80000000c00 */
[----:B------:R1:W1:Y:S01]  /*10500*/  LDS.128 R16, [R203+0x4800] ;  /* 0x00480000cb107984 */ /* 0x0002620000000c00 */
[----:B------:R-:W-:Y:S05]  /*10510*/  @P2 BRA `(.L_x_763) ;  /* 0x0000000000482947 */ /* 0x000fea0003800000 */
[----:B------:R-:W-:Y:S01]  /*10520*/  IADD3 R7, P2, R0, 0x10, RZ ;  /* 0x0000001000077810 */ /* 0x000fe20007f5e0ff */
[----:B------:R-:W-:Y:S01]  /*10530*/  IMAD.MOV.U32 R30, RZ, RZ, R28 ;  /* 0x000000ffff1e7224 */ /* 0x000fe200078e001c */
[----:B------:R-:W-:Y:S01]  /*10540*/  ULDC UR6, c[0x0][0x2d0] ;  /* 0x0000b40000067ab9 */ /* 0x000fe20000000800 */
[----:B------:R-:W-:Y:S01]  /*10550*/  ULDC.64 UR4, c[0x0][0x280] ;  /* 0x0000a00000047ab9 */ /* 0x000fe20000000a00 */
[----:B------:R-:W-:Y:S01]  /*10560*/  ISETP.GE.AND P4, PT, R204, UR6, PT ;  /* 0x00000006cc007c0c */ /* 0x000fe2000bf86270 */
[----:B------:R-:W-:Y:S01]  /*10570*/  IMAD.X R31, RZ, RZ, R3, P2 ;  /* 0x000000ffff1f7224 */ /* 0x000fe200010e0603 */
[----:B------:R-:W-:Y:S02]  /*10580*/  ISETP.GE.AND P3, PT, R200, UR6, PT ;  /* 0x00000006c8007c0c */ /* 0x000fe4000bf66270 */
[----:B------:R-:W-:Y:S01]  /*10590*/  ISETP.GE.AND P2, PT, R199, UR6, PT ;  /* 0x00000006c7007c0c */ /* 0x000fe2000bf46270 */
[----:B------:R-:W-:Y:S01]  /*105a0*/  IMAD R2, R31, R4, RZ ;  /* 0x000000041f027224 */ /* 0x000fe200078e02ff */
[----:B------:R-:W-:-:S03]  /*105b0*/  MOV R31, R33 ;  /* 0x00000021001f7202 */ /* 0x000fc60000000f00 */
[C---:B------:R-:W-:Y:S02]  /*105c0*/  IMAD R2, R7.reuse, R5, R2 ;  /* 0x0000000507027224 */ /* 0x040fe400078e0202 */
[----:B------:R-:W-:-:S04]  /*105d0*/  IMAD.WIDE.U32 R30, R7, R4, R30 ;  /* 0x00000004071e7225 */ /* 0x000fc800078e001e */
[----:B------:R-:W-:Y:S01]  /*105e0*/  IMAD.IADD R2, R2, 0x1, R31 ;  /* 0x0000000102027824 */ /* 0x000fe200078e021f */
[----:B------:R-:W-:-:S04]  /*105f0*/  LEA R6, P5, R30, UR4, 0x1 ;  /* 0x000000041e067c11 */ /* 0x000fc8000f8a08ff */
[----:B------:R-:W-:-:S05]  /*10600*/  LEA.HI.X R7, R30, UR5, R2, 0x1, P5 ;  /* 0x000000051e077c11 */ /* 0x000fca000a8f0c02 */
[----:B----4-:R4:W-:Y:S04]  /*10610*/  @!P4 STG.E.128 desc[UR22][R6.64], R24 ;  /* 0x000000180600c986 */ /* 0x0109e8000c101d16 */
[----:B---3--:R4:W-:Y:S04]  /*10620*/  @!P3 STG.E.128 desc[UR22][R6.64+0x80], R20 ;  /* 0x000080140600b986 */ /* 0x0089e8000c101d16 */
[----:B-1----:R4:W-:Y:S02]  /*10630*/  @!P2 STG.E.128 desc[UR22][R6.64+0x100], R16 ;  /* 0x000100100600a986 */ /* 0x0029e4000c101d16 */
.L_x_763:
[----:B------:R-:W-:Y:S05]  /*10640*/  BSYNC B0 ;  /* 0x0000000000007941 */ /* 0x000fea0003800000 */
.L_x_762:
[----:B----4-:R4:W2:Y:S01]  /*10650*/  LDS.128 R24, [R203+0x1000] ;  /* 0x00100000cb187984 */ /* 0x0108a20000000c00 */
[----:B------:R-:W-:Y:S03]  /*10660*/  BSSY B0, `(.L_x_764) ;  /* 0x0000016000007945 */ /* 0x000fe60003800000 */
[----:B---3--:R4:W3:Y:S04]  /*10670*/  LDS.128 R20, [R203+0x3000] ;  /* 0x00300000cb147984 */ /* 0x0088e80000000c00 */
[----:B-1----:R4:W1:Y:S01]  /*10680*/  LDS.128 R16, [R203+0x5000] ;  /* 0x00500000cb107984 */ /* 0x0028620000000c00 */
        /* <DEDUP_REMOVED lines=16> */
[----:B--2---:R2:W-:Y:S04]  /*10790*/  @!P3 STG.E.128 desc[UR22][R6.64], R24 ;  /* 0x000000180600b986 */ /* 0x0045e8000c101d16 */
[----:B---3--:R2:W-:Y:S04]  /*107a0*/  @!P2 STG.E.128 desc[UR22][R6.64+0x80], R20 ;  /* 0x000080140600a986 */ /* 0x0085e8000c101d16 */
[----:B-1----:R2:W-:Y:S02]  /*107b0*/  @!P1 STG.E.128 desc[UR22][R6.64+0x100], R16 ;  /* 0x0001001006009986 */ /* 0x0025e4000c101d16 */
.L_x_765:
[----:B------:R-:W-:Y:S05]  /*107c0*/  BSYNC B0 ;  /* 0x0000000000007941 */ /* 0x000fea0003800000 */
.L_x_764:
[----:B-12---:R1:W2:Y:S01]  /*107d0*/  LDS.128 R16, [R203+0x5800] ;  /* 0x00580000cb107984 */ /* 0x0062a20000000c00 */
[----:B------:R-:W-:Y:S05]  /*107e0*/  @P0 EXIT ;  /* 0x000000000000094d */ /* 0x000fea0003800000 */
[----:B------:R-:W-:Y:S01]  /*107f0*/  IADD3 R0, P0, R0, 0x30, RZ ;  /* 0x0000003000007810 */ /* 0x000fe20007f1e0ff */
[----:B------:R-:W-:Y:S01]  /*10800*/  IMAD.MOV.U32 R6, RZ, RZ, R28 ;  /* 0x000000ffff067224 */ /* 0x000fe200078e001c */
[----:B------:R-:W-:Y:S01]  /*10810*/  MOV R7, R33 ;  /* 0x0000002100077202 */ /* 0x000fe20000000f00 */
[----:B------:R-:W-:Y:S01]  /*10820*/  ULDC UR6, c[0x0][0x2d0] ;  /* 0x0000b40000067ab9 */ /* 0x000fe20000000800 */
[----:B------:R-:W-:Y:S01]  /*10830*/  ULDC.64 UR4, c[0x0][0x280] ;  /* 0x0000a00000047ab9 */ /* 0x000fe20000000a00 */
[----:B------:R-:W-:Y:S01]  /*10840*/  IMAD.X R3, RZ, RZ, R3, P0 ;  /* 0x000000ffff037224 */ /* 0x000fe200000e0603 */
[----:B------:R-:W-:Y:S01]  /*10850*/  ISETP.GE.AND P2, PT, R204, UR6, PT ;  /* 0x00000006cc007c0c */ /* 0x000fe2000bf46270 */
[-C--:B------:R-:W-:Y:S01]  /*10860*/  IMAD.WIDE.U32 R6, R0, R4.reuse, R6 ;  /* 0x0000000400067225 */ /* 0x080fe200078e0006 */
[----:B------:R-:W-:Y:S02]  /*10870*/  ISETP.GE.AND P1, PT, R200, UR6, PT ;  /* 0x00000006c8007c0c */ /* 0x000fe4000bf26270 */
[----:B------:R-:W-:Y:S01]  /*10880*/  ISETP.GE.AND P0, PT, R199, UR6, PT ;  /* 0x00000006c7007c0c */ /* 0x000fe2000bf06270 */
[----:B------:R-:W-:Y:S01]  /*10890*/  IMAD R2, R3, R4, RZ ;  /* 0x0000000403027224 */ /* 0x000fe200078e02ff */
[----:B------:R-:W-:-:S03]  /*108a0*/  LEA R4, P3, R6, UR4, 0x1 ;  /* 0x0000000406047c11 */ /* 0x000fc6000f8608ff */
[----:B------:R-:W-:-:S04]  /*108b0*/  IMAD R2, R0, R5, R2 ;  /* 0x0000000500027224 */ /* 0x000fc800078e0202 */
[----:B------:R-:W-:-:S05]  /*108c0*/  IMAD.IADD R2, R2, 0x1, R7 ;  /* 0x0000000102027824 */ /* 0x000fca00078e0207 */
[----:B------:R-:W-:-:S05]  /*108d0*/  LEA.HI.X R5, R6, UR5, R2, 0x1, P3 ;  /* 0x0000000506057c11 */ /* 0x000fca00098f0c02 */
[----:B------:R1:W-:Y:S04]  /*108e0*/  @!P2 STG.E.128 desc[UR22][R4.64], R12 ;  /* 0x0000000c0400a986 */ /* 0x0003e8000c101d16 */
[----:B------:R1:W-:Y:S01]  /*108f0*/  @!P1 STG.E.128 desc[UR22][R4.64+0x80], R8 ;  /* 0x0000800804009986 */ /* 0x0003e2000c101d16 */
[----:B------:R-:W-:Y:S05]  /*10900*/  @P0 EXIT ;  /* 0x000000000000094d */ /* 0x000fea0003800000 */
[----:B--2---:R-:W-:Y:S01]  /*10910*/  STG.E.128 desc[UR22][R4.64+0x100], R16 ;  /* 0x0001001004007986 */ /* 0x004fe2000c101d16 */
[----:B------:R-:W-:Y:S05]  /*10920*/  EXIT ;  /* 0x000000000000794d */ /* 0x000fea0003800000 */
.L_x_766:
        /* <DEDUP_REMOVED lines=13> */
.L_x_4158:


//--------------------- .text._ZN5flash24flash_fwd_splitkv_kernelI23Flash_fwd_kernel_traitsILi192ELi64ELi64ELi4ELb0ELb0EN7cutlass6half_tE19Flash_kernel_traitsILi192ELi64ELi64ELi4ES3_EELb1ELb0ELb0ELb0ELb0ELb1ELb0ELb0EEEvNS_16Flash_fwd_paramsE --------------------------
	.section	.text._ZN5flash24flash_fwd_splitkv_kernelI23Flash_fwd_kernel_traitsILi192ELi64ELi64ELi4ELb0ELb0EN7cutlass6half_tE19Flash_kernel_traitsILi192ELi64ELi64ELi4ES3_EELb1ELb0ELb0ELb0ELb0ELb1ELb0ELb0EEEvNS_16Flash_fwd_paramsE,"ax",@progbits
	.align	128
        .global         _ZN5flash24flash_fwd_splitkv_kernelI23Flash_fwd_kernel_traitsILi192ELi64ELi64ELi4ELb0ELb0EN7cutlass6half_tE19Flash_kernel_traitsILi192ELi64ELi64ELi4ES3_EELb1ELb0ELb0ELb0ELb0ELb1ELb0ELb0EEEvNS_16Flash_fwd_paramsE
        .type           _ZN5flash24flash_fwd_splitkv_kernelI23Flash_fwd_kernel_traitsILi192ELi64ELi64ELi4ELb0ELb0EN7cutlass6half_tE19Flash_kernel_traitsILi192ELi64ELi64ELi4ES3_EELb1ELb0ELb0ELb0ELb0ELb1ELb0ELb0EEEvNS_16Flash_fwd_paramsE,@function
        .size           _ZN5flash24flash_fwd_splitkv_kernelI23Flash_fwd_kernel_traitsILi192ELi64ELi64ELi4ELb0ELb0EN7cutlass6half_tE19Flash_kernel_traitsILi192ELi64ELi64ELi4ES3_EELb1ELb0ELb0ELb0ELb0ELb1ELb0ELb0EEEvNS_16Flash_fwd_paramsE,(.L_x_4159 - _ZN5flash24flash_fwd_splitkv_kernelI23Flash_fwd_kernel_traitsILi192ELi64ELi64ELi4ELb0ELb0EN7cutlass6half_tE19Flash_kernel_traitsILi192ELi64ELi64ELi4ES3_EELb1ELb0ELb0ELb0ELb0ELb1ELb0ELb0EEEvNS_16Flash_fwd_paramsE)
        .other          _ZN5flash24flash_fwd_splitkv_kernelI23Flash_fwd_kernel_traitsILi192ELi64ELi64ELi4ELb0ELb0EN7cutlass6half_tE19Flash_kernel_traitsILi192ELi64ELi64ELi4ES3_EELb1ELb0ELb0ELb0ELb0ELb1ELb0ELb0EEEvNS_16Flash_fwd_paramsE,@"STO_CUDA_ENTRY STV_DEFAULT"
_ZN5flash24flash_fwd_splitkv_kernelI23Flash_fwd_kernel_traitsILi192ELi64ELi64ELi4ELb0ELb0EN7cutlass6half_tE19Flash_kernel_traitsILi192ELi64ELi64ELi4ES3_EELb1ELb0ELb0ELb0ELb0ELb1ELb0ELb0EEEvNS_16Flash_fwd_paramsE:
.text._ZN5flash24flash_fwd_splitkv_kernelI23Flash_fwd_kernel_traitsILi192ELi64ELi64ELi4ELb0ELb0EN7cutlass6half_tE19Flash_kernel_traitsILi192ELi64ELi64ELi4ES3_EELb1ELb0ELb0ELb0ELb0ELb1ELb0ELb0EEEvNS_16Flash_fwd_paramsE:
        /* <DEDUP_REMOVED lines=54> */
.L_x_767:
[----:B------:R-:W-:-:S03]  /*0360*/  ULDC UR6, c[0x0][0x2c8] ;  /* 0x0000b20000067ab9 */ /* 0x000fc60000000800 */
.L_x_768:
        /* <DEDUP_REMOVED lines=108> */
.L_x_771:
[----:B------:R-:W-:Y:S05]  /*0a30*/  BSYNC B0 ;  /* 0x0000000000007941 */ /* 0x000fea0003800000 */
.L_x_770:
        /* <DEDUP_REMOVED lines=22> */
.L_x_773:
[----:B------:R-:W-:Y:S05]  /*0ba0*/  BSYNC B0 ;  /* 0x0000000000007941 */ /* 0x000fea0003800000 */
.L_x_772:
        /* <DEDUP_REMOVED lines=21> */
.L_x_775:
[----:B------:R-:W-:Y:S05]  /*0d00*/  BSYNC B0 ;  /* 0x0000000000007941 */ /* 0x000fea0003800000 */
.L_x_774:
        /* <DEDUP_REMOVED lines=20> */
.L_x_777:
[----:B------:R-:W-:Y:S05]  /*0e50*/  BSYNC B0 ;  /* 0x0000000000007941 */ /* 0x000fea0003800000 */
.L_x_776:
        /* <DEDUP_REMOVED lines=18> */
.L_x_769:
        /* <DEDUP_REMOVED lines=29> */
.L_x_778:
        /* <DEDUP_REMOVED lines=94> */
.L_x_779:
        /* <DEDUP_REMOVED lines=46> */
.L_x_781:
        /* <DEDUP_REMOVED lines=33> */
.L_x_780:
        /* <DEDUP_REMOVED lines=111> */
.L_x_783:
[----:B------:R-:W-:Y:S05]  /*2310*/  BSYNC B0 ;  /* 0x0000000000007941 */ /* 0x000fea0003800000 */
.L_x_782:
        /* <DEDUP_REMOVED lines=41> */
.L_x_785:
[----:B------:R-:W-:Y:S05]  /*25b0*/  BSYNC B0 ;  /* 0x0000000000007941 */ /* 0x000fea0003800000 */
.L_x_784:
        /* <DEDUP_REMOVED lines=42> */
.L_x_787:
[----:B------:R-:W-:Y:S05]  /*2860*/  BSYNC B0 ;  /* 0x0000000000007941 */ /* 0x000fea0003800000 */
.L_x_786:
        /* <DEDUP_REMOVED lines=44> */
.L_x_789:
[----:B------:R-:W-:Y:S05]  /*2b30*/  BSYNC B0 ;  /* 0x0000000000007941 */ /* 0x000fea0003800000 */
.L_x_788:
        /* <DEDUP_REMOVED lines=37> */
.L_x_791:
[----:B------:R-:W-:Y:S05]  /*2d90*/  BSYNC B0 ;  /* 0x0000000000007941 */ /* 0x000fea0003800000 */
.L_x_790:
        /* <DEDUP_REMOVED lines=33> */
.L_x_793:
[----:B------:R-:W-:Y:S05]  /*2fb0*/  BSYNC B0 ;  /* 0x0000000000007941 */ /* 0x000fea0003800000 */
.L_x_792:
        /* <DEDUP_REMOVED lines=39> */
.L_x_795:
[----:B------:R-:W-:Y:S05]  /*3230*/  BSYNC B0 ;  /* 0x0000000000007941 */ /* 0x000fea0003800000 */
.L_x_794:
        /* <DEDUP_REMOVED lines=43> */
.L_x_797:
[----:B------:R-:W-:Y:S05]  /*34f0*/  BSYNC B0 ;  /* 0x0000000000007941 */ /* 0x000fea0003800000 */
.L_x_796:
        /* <DEDUP_REMOVED lines=61> */
.L_x_799:
[----:B------:R-:W-:Y:S05]  /*38d0*/  BSYNC B0 ;  /* 0x0000000000007941 */ /* 0x000fea0003800000 */
.L_x_798:
        /* <DEDUP_REMOVED lines=31> */
.L_x_801:
[----:B------:R-:W-:Y:S05]  /*3ad0*/  BSYNC B0 ;  /* 0x0000000000007941 */ /* 0x000fea0003800000 */
.L_x_800:
        /* <DEDUP_REMOVED lines=33> */
.L_x_803:
[----:B------:R-:W-:Y:S05]  /*3cf0*/  BSYNC B0 ;  /* 0x0000000000007941 */ /* 0x000fea0003800000 */
.L_x_802:
        /* <DEDUP_REMOVED lines=37> */
.L_x_805:
[----:B------:R-:W-:Y:S05]  /*3f50*/  BSYNC B0 ;  /* 0x0000000000007941 */ /* 0x000fea0003800000 */
.L_x_804:
[----:B------:R-:W-:Y:S01]  /*3f60*/  LDSM.16.M88.4 R20, [R206] ;  /* 0x00000000ce14783b */ /* 0x000fe20000000200 */
[----:B------:R-:W-:Y:S01]  /*3f70*/  R2P PR, R2, 0x6 ;  /* 0x0000000602007804 */ /* 0x000fe20000000000 */
[----:B------:R-:W-:Y:S01]  /*3f80*/  ULDC UR25, c[0x0][0x39c] ;  /* 0x0000e70000197ab9 */ /* 0x000fe20000000800 */
[C---:B------:R-:W-:Y:S01]  /*3f90*/  IADD3 R2, R205.reuse, 0x6000, RZ ;  /* 0x00006000cd027810 */ /* 0x040fe20007ffe0ff */
[----:B------:R-:W5:Y:S01]  /*3fa0*/  LDSM.16.M88.4 R28, [R205+0x6000] ;  /* 0x00600000cd1c783b */ /* 0x000f620000000200 */
[----:B------:R-:W-:Y:S01]  /*3fb0*/  IADD3 R203, R205, 0x6020, RZ ;  /* 0x00006020cdcb7810 */ /* 0x000fe20007ffe0ff */
[----:B------:R-:W-:Y:S01]  /*3fc0*/  UISETP.GE.AND UP0, UPT, UR18, 0x2, UPT ;  /* 0x000000021200788c */ /* 0x000fe2000bf06270 */
[-C--:B------:R-:W-:Y:S01]  /*3fd0*/  LEA R204, R7, R206.reuse, 0x1 ;  /* 0x000000ce07cc7211 */ /* 0x080fe200078e08ff */
[----:B------:R-:W3:Y:S01]  /*3fe0*/  LDSM.16.M88.4 R52, [R205+0x7000] ;  /* 0x00700000cd34783b */ /* 0x000ee20000000200 */
[C---:B------:R-:W-:Y:S02]  /*3ff0*/  LEA R202, R5.reuse, R206, 0x1 ;  /* 0x000000ce05ca7211 */ /* 0x040fe400078e08ff */
[----:B------:R-:W-:Y:S01]  /*4000*/  LEA R201, R5, R204, 0x1 ;  /* 0x000000cc05c97211 */ /* 0x000fe200078e08ff */
[----:B------:R-:W-:Y:S01]  /*4010*/  LDSM.16.M88.4 R72, [R204] ;  /* 0x00000000cc48783b */ /* 0x000fe20000000200 */
[----:B------:R-:W-:-:S02]  /*4020*/  LEA R105, R105, UR19, 0x4 ;  /* 0x0000001369697c11 */ /* 0x000fc4000f8e20ff */
[----:B------:R-:W-:Y:S01]  /*4030*/  @P1 IADD3 R203, R2, -0x20, RZ ;  /* 0xffffffe002cb1810 */ /* 0x000fe20007ffe0ff */
[----:B------:R-:W-:Y:S01]  /*4040*/  LDSM.16.M88.4 R60, [R205+0x6800] ;  /* 0x00680000cd3c783b */ /* 0x000fe20000000200 */
[----:B------:R-:W-:Y:S02]  /*4050*/  MOV R2, 0x40 ;  /* 0x0000004000027802 */ /* 0x000fe40000000f00 */
[----:B------:R-:W-:Y:S01]  /*4060*/  PLOP3.LUT P1, PT, PT, PT, UP0, 0x80, 0x0 ;  /* 0x000000000000781c */ /* 0x000fe20003f2f008 */
[----:B------:R-:W4:Y:S01]  /*4070*/  LDSM.16.M88.4 R68, [R203] ;  /* 0x00000000cb44783b */ /* 0x000f220000000200 */
[----:B------:R-:W-:Y:S01]  /*4080*/  SEL R2, R2, 0xffffffc0, !P2 ;  /* 0xffffffc002027807 */ /* 0x000fe20005000000 */
[C---:B------:R-:W-:Y:S01]  /*4090*/  VIADD R190, R203.reuse, 0x2800 ;  /* 0x00002800cbbe7836 */ /* 0x040fe20000000000 */
[----:B------:R-:W-:Y:S01]  /*40a0*/  IADD3 R195, R203, 0x800, RZ ;  /* 0x00000800cbc37810 */ /* 0x000fe20007ffe0ff */
[----:B------:R-:W-:Y:S01]  /*40b0*/  LDSM.16.M88.4 R76, [R202] ;  /* 0x00000000ca4c783b */ /* 0x000fe20000000200 */
[----:B------:R-:W-:-:S02]  /*40c0*/  IADD3 R199, R205, R2, RZ ;  /* 0x00000002cdc77210 */ /* 0x000fc40007ffe0ff */
[----:B------:R-:W-:Y:S01]  /*40d0*/  IADD3 R192, R2, R203, RZ ;  /* 0x000000cb02c07210 */ /* 0x000fe20007ffe0ff */
[----:B------:R-:W4:Y:S01]  /*40e0*/  LDSM.16.M88.4 R44, [R205+0x7800] ;  /* 0x00780000cd2c783b */ /* 0x000f220000000200 */
[----:B------:R-:W-:Y:S02]  /*40f0*/  LOP3.LUT R2, R4, 0xffffffe0, RZ, 0xc0, !PT ;  /* 0xffffffe004027812 */ /* 0x000fe400078ec0ff */
[C---:B------:R-:W-:Y:S01]  /*4100*/  IADD3 R194, R203.reuse, 0x1000, RZ ;  /* 0x00001000cbc27810 */ /* 0x040fe20007ffe0ff */
[----:B------:R-:W4:Y:S01]  /*4110*/  LDSM.16.M88.4 R64, [R199+0x6000] ;  /* 0x00600000c740783b */ /* 0x000f220000000200 */
[----:B------:R-:W-:Y:S02]  /*4120*/  IADD3 R2, -R2, R3, RZ ;  /* 0x0000000302027210 */ /* 0x000fe40007ffe1ff */
[C---:B------:R-:W-:Y:S01]  /*4130*/  IADD3 R193, R203.reuse, 0x1800, RZ ;  /* 0x00001800cbc17810 */ /* 0x040fe20007ffe0ff */
[----:B------:R-:W4:Y:S01]  /*4140*/  LDSM.16.M88.4 R32, [R203+0x1000] ;  /* 0x00100000cb20783b */ /* 0x000f220000000200 */
[----:B------:R-:W-:-:S02]  /*4150*/  IADD3 R191, R203, 0x2000, RZ ;  /* 0x00002000cbbf7810 */ /* 0x000fc40007ffe0ff */
[C---:B------:R-:W-:Y:S01]  /*4160*/  IADD3 R189, R203.reuse, 0x3000, RZ ;  /* 0x00003000cbbd7810 */ /* 0x040fe20007ffe0ff */
[----:B------:R-:W4:Y:S01]  /*4170*/  LDSM.16.M88.4 R36, [R203+0x800] ;  /* 0x00080000cb24783b */ /* 0x000f220000000200 */
[C---:B------:R-:W-:Y:S02]  /*4180*/  IADD3 R188, R203.reuse, 0x3800, RZ ;  /* 0x00003800cbbc7810 */ /* 0x040fe40007ffe0ff */
[C---:B------:R-:W-:Y:S01]  /*4190*/  IADD3 R187, R203.reuse, 0x4000, RZ ;  /* 0x00004000cbbb7810 */ /* 0x040fe20007ffe0ff */
[C---:B-----5:R-:W-:Y:S01]  /*41a0*/  HMMA.16816.F32 R16, R20.reuse, R28, RZ ;  /* 0x0000001c1410723c */ /* 0x060fe200000018ff */
[----:B------:R-:W-:Y:S01]  /*41b0*/  LDSM.16.M88.4 R24, [R201] ;  /* 0x00000000c918783b */ /* 0x000fe20000000200 */
[C---:B------:R-:W-:Y:S02]  /*41c0*/  IADD3 R186, R203.reuse, 0x4800, RZ ;  /* 0x00004800cbba7810 */ /* 0x040fe40007ffe0ff */
[C---:B------:R-:W-:Y:S01]  /*41d0*/  IADD3 R185, R203.reuse, 0x5000, RZ ;  /* 0x00005000cbb97810 */ /* 0x040fe20007ffe0ff */
[----:B------:R-:W5:Y:S01]  /*41e0*/  LDSM.16.M88.4 R88, [R192] ;  /* 0x00000000c058783b */ /* 0x000f620000000200 */
[----:B---3--:R-:W-:Y:S01]  /*41f0*/  HMMA.16816.F32 R56, R20, R52, RZ ;  /* 0x000000341438723c */ /* 0x008fe200000018ff */
[----:B------:R-:W-:-:S02]  /*4200*/  IADD3 R184, R203, 0x5800, RZ ;  /* 0x00005800cbb87810 */ /* 0x000fc40007ffe0ff */
[----:B------:R-:W3:Y:S03]  /*4210*/  LDSM.16.M88.4 R48, [R203+0x1800] ;  /* 0x00180000cb30783b */ /* 0x000ee60000000200 */
[C---:B------:R-:W-:Y:S01]  /*4220*/  HMMA.16816.F32 R28, R20.reuse, R30, RZ ;  /* 0x0000001e141c723c */ /* 0x040fe200000018ff */
[----:B-12---:R-:W1:Y:S04]  /*4230*/  LDSM.16.M88.4 R8, [R199+0x7000] ;  /* 0x00700000c708783b */ /* 0x006e680000000200 */
[----:B------:R-:W2:Y:S01]  /*4240*/  LDSM.16.M88.4 R12, [R199+0x6800] ;  /* 0x00680000c70c783b */ /* 0x000ea20000000200 */
[----:B------:R-:W-:Y:S03]  /*4250*/  HMMA.16816.F32 R52, R20, R54, RZ ;  /* 0x000000361434723c */ /* 0x000fe600000018ff */
[----:B------:R-:W-:Y:S03]  /*4260*/  LDSM.16.M88.4 R84, [R199+0x7800] ;  /* 0x00780000c754783b */ /* 0x000fe60000000200 */
[----:B----4-:R-:W-:Y:S01]  /*4270*/  HMMA.16816.F32 R16, R72, R68, R16 ;  /* 0x000000444810723c */ /* 0x010fe20000001810 */
[----:B------:R-:W-:Y:S04]  /*4280*/  LDSM.16.M88.4 R96, [R203+0x4000] ;  /* 0x00400000cb60783b */ /* 0x000fe80000000200 */
[----:B------:R-:W-:Y:S01]  /*4290*/  LDSM.16.M88.4 R92, [R199+0x9000] ;  /* 0x00900000c75c783b */ /* 0x000fe20000000200 */
[C---:B------:R-:W-:Y:S03]  /*42a0*/  HMMA.16816.F32 R40, R20.reuse, R60, RZ ;  /* 0x0000003c1428723c */ /* 0x040fe600000018ff */
[----:B------:R-:W-:Y:S03]  /*42b0*/  LDSM.16.M88.4 R100, [R192+0x2800] ;  /* 0x00280000c064783b */ /* 0x000fe60000000200 */
[C---:B------:R-:W-:Y:S01]  /*42c0*/  HMMA.16816.F32 R60, R20.reuse, R62, RZ ;  /* 0x0000003e143c723c */ /* 0x040fe200000018ff */
[----:B------:R-:W0:Y:S05]  /*42d0*/  LDGDEPBAR ;  /* 0x00000000000079af */ /* 0x000e2a0000000000 */
[----:B------:R-:W-:Y:S06]  /*42e0*/  HMMA.16816.F32 R80, R20, R44, RZ ;  /* 0x0000002c1450723c */ /* 0x000fec00000018ff */
[----:B------:R-:W-:Y:S06]  /*42f0*/  HMMA.16816.F32 R16, R76, R64, R16 ;  /* 0x000000404c10723c */ /* 0x000fec0000001810 */
[----:B------:R-:W-:Y:S01]  /*4300*/  HMMA.16816.F32 R20, R20, R46, RZ ;  /* 0x0000002e1414723c */ /* 0x000fe200000018ff */
[----:B------:R-:W-:Y:S05]  /*4310*/  LDSM.16.M88.4 R44, [R192+0x800] ;  /* 0x00080000c02c783b */ /* 0x000fea0000000200 */
[C---:B------:R-:W-:Y:S01]  /*4320*/  HMMA.16816.F32 R28, R72.reuse, R70, R28 ;  /* 0x00000046481c723c */ /* 0x040fe2000000181c */
[----:B------:R-:W-:Y:S05]  /*4330*/  LDSM.16.M88.4 R68, [R205+0x8000] ;  /* 0x00800000cd44783b */ /* 0x000fea0000000200 */
[C---:B------:R-:W-:Y:S06]  /*4340*/  HMMA.16816.F32 R56, R72.reuse, R32, R56 ;  /* 0x000000204838723c */ /* 0x040fec0000001838 */
[C---:B------:R-:W-:Y:S01]  /*4350*/  HMMA.16816.F32 R52, R72.reuse, R34, R52 ;  /* 0x000000224834723c */ /* 0x040fe20000001834 */
[----:B------:R-:W4:Y:S05]  /*4360*/  LDSM.16.M88.4 R32, [R206+0x2000] ;  /* 0x00200000ce20783b */ /* 0x000f2a0000000200 */
[C---:B------:R-:W-:Y:S06]  /*4370*/  HMMA.16816.F32 R40, R72.reuse, R36, R40 ;  /* 0x000000244828723c */ /* 0x040fec0000001828 */
[----:B------:R-:W-:Y:S01]  /*4380*/  HMMA.16816.F32 R60, R72, R38, R60 ;  /* 0x00000026483c723c */ /* 0x000fe2000000183c */
[----:B------:R-:W4:Y:S05]  /*4390*/  LDSM.16.M88.4 R36, [R192+0x1000] ;  /* 0x00100000c024783b */ /* 0x000f2a0000000200 */
[----:B-----5:R-:W-:Y:S06]  /*43a0*/  HMMA.16816.F32 R16, R24, R88, R16 ;  /* 0x000000581810723c */ /* 0x020fec0000001810 */
[C---:B---3--:R-:W-:Y:S06]  /*43b0*/  HMMA.16816.F32 R80, R72.reuse, R48, R80 ;  /* 0x000000304850723c */ /* 0x048fec0000001850 */
[----:B------:R-:W-:Y:S01]  /*43c0*/  HMMA.16816.F32 R72, R72, R50, R20 ;  /* 0x000000324848723c */ /* 0x000fe20000001814 */
[----:B------:R-:W-:Y:S04]  /*43d0*/  LDSM.16.M88.4 R48, [R203+0x2000] ;  /* 0x00200000cb30783b */ /* 0x000fe80000000200 */
[----:B------:R-:W-:Y:S01]  /*43e0*/  LDSM.16.M88.4 R20, [R205+0x9000] ;  /* 0x00900000cd14783b */ /* 0x000fe20000000200 */
[C---:B------:R-:W-:Y:S03]  /*43f0*/  HMMA.16816.F32 R28, R76.reuse, R66, R28 ;  /* 0x000000424c1c723c */ /* 0x040fe6000000181c */
[----:B------:R-:W-:Y:S03]  /*4400*/  LDSM.16.M88.4 R64, [R192+0x1800] ;  /* 0x00180000c040783b */ /* 0x000fe60000000200 */
        /* <DEDUP_REMOVED lines=15> */
[----:B------:R-:W3:Y:S05]  /*4500*/  LDSM.16.M88.4 R36, [R199+0x8000] ;  /* 0x00800000c724783b */ /* 0x000eea0000000200 */
[C---:B------:R-:W-:Y:S06]  /*4510*/  HMMA.16816.F32 R40, R24.reuse, R44, R40 ;  /* 0x0000002c1828723c */ /* 0x040fec0000001828 */
[----:B------:R-:W-:Y:S01]  /*4520*/  HMMA.16816.F32 R60, R24, R46, R60 ;  /* 0x0000002e183c723c */ /* 0x000fe2000000183c */
[----:B------:R-:W4:Y:S05]  /*4530*/  LDSM.16.M88.4 R44, [R205+0x9800] ;  /* 0x00980000cd2c783b */ /* 0x000f2a0000000200 */
[----:B-1----:R-:W-:Y:S06]  /*4540*/  HMMA.16816.F32 R16, R8, R48, R16 ;  /* 0x000000300810723c */ /* 0x002fec0000001810 */
[C---:B------:R-:W-:Y:S06]  /*4550*/  HMMA.16816.F32 R80, R24.reuse, R64, R80 ;  /* 0x000000401850723c */ /* 0x040fec0000001850 */
[----:B------:R-:W-:Y:S01]  /*4560*/  HMMA.16816.F32 R76, R24, R66, R76 ;  /* 0x00000042184c723c */ /* 0x000fe2000000184c */
[----:B------:R-:W1:Y:S04]  /*4570*/  LDSM.16.M88.4 R24, [R192+0x2000] ;  /* 0x00200000c018783b */ /* 0x000e680000000200 */
[----:B------:R-:W-:Y:S01]  /*4580*/  LDSM.16.M88.4 R64, [R199+0x8800] ;  /* 0x00880000c740783b */ /* 0x000fe20000000200 */
[C---:B------:R-:W-:Y:S03]  /*4590*/  HMMA.16816.F32 R28, R32.reuse, R70, R28 ;  /* 0x00000046201c723c */ /* 0x040fe6000000181c */
[----:B------:R-:W-:Y:S03]  /*45a0*/  LDSM.16.M88.4 R68, [R192+0x3000] ;  /* 0x00300000c044783b */ /* 0x000fe60000000200 */
[C---:B--2---:R-:W-:Y:S06]  /*45b0*/  HMMA.16816.F32 R40, R32.reuse, R12, R40 ;  /* 0x0000000c2028723c */ /* 0x044fec0000001828 */
[----:B------:R-:W-:Y:S01]  /*45c0*/  HMMA.16816.F32 R60, R32, R14, R60 ;  /* 0x0000000e203c723c */ /* 0x000fe2000000183c */
[----:B------:R-:W2:Y:S05]  /*45d0*/  LDSM.16.M88.4 R12, [R203+0x2800] ;  /* 0x00280000cb0c783b */ /* 0x000eaa0000000200 */
[----:B---3--:R-:W-:Y:S06]  /*45e0*/  HMMA.16816.F32 R16, R88, R36, R16 ;  /* 0x000000245810723c */ /* 0x008fec0000001810 */
[C---:B------:R-:W-:Y:S06]  /*45f0*/  HMMA.16816.F32 R56, R32.reuse, R20, R56 ;  /* 0x000000142038723c */ /* 0x040fec0000001838 */
[C---:B------:R-:W-:Y:S01]  /*4600*/  HMMA.16816.F32 R52, R32.reuse, R22, R52 ;  /* 0x000000162034723c */ /* 0x040fe20000001834 */
[----:B------:R-:W3:Y:S05]  /*4610*/  LDSM.16.M88.4 R20, [R203+0x3000] ;  /* 0x00300000cb14783b */ /* 0x000eea0000000200 */
[----:B----4-:R-:W-:Y:S06]  /*4620*/  HMMA.16816.F32 R80, R32, R44, R80 ;  /* 0x0000002c2050723c */ /* 0x010fec0000001850 */
[----:B------:R-:W-:Y:S01]  /*4630*/  HMMA.16816.F32 R28, R8, R50, R28 ;  /* 0x00000032081c723c */ /* 0x000fe2000000181c */
[----:B------:R-:W-:Y:S05]  /*4640*/  LDSM.16.M88.4 R48, [R206+0x4000] ;  /* 0x00400000ce30783b */ /* 0x000fea0000000200 */
[----:B------:R-:W-:Y:S01]  /*4650*/  HMMA.16816.F32 R76, R32, R46, R76 ;  /* 0x0000002e204c723c */ /* 0x000fe2000000184c */
[----:B------:R-:W4:Y:S04]  /*4660*/  LDSM.16.M88.4 R32, [R205+0xa000] ;  /* 0x00a00000cd20783b */ /* 0x000f280000000200 */
[----:B------:R-:W-:Y:S01]  /*4670*/  LDSM.16.M88.4 R44, [R205+0xa800] ;  /* 0x00a80000cd2c783b */ /* 0x000fe20000000200 */
[----:B-1----:R-:W-:Y:S06]  /*4680*/  HMMA.16816.F32 R16, R72, R24, R16 ;  /* 0x000000184810723c */ /* 0x002fec0000001810 */
[C---:B--2---:R-:W-:Y:S06]  /*4690*/  HMMA.16816.F32 R40, R8.reuse, R12, R40 ;  /* 0x0000000c0828723c */ /* 0x044fec0000001828 */
[----:B------:R-:W-:Y:S01]  /*46a0*/  HMMA.16816.F32 R60, R8, R14, R60 ;  /* 0x0000000e083c723c */ /* 0x000fe2000000183c */
[----:B------:R-:W1:Y:S05]  /*46b0*/  LDSM.16.M88.4 R12, [R203+0x3800] ;  /* 0x00380000cb0c783b */ /* 0x000e6a0000000200 */
[----:B------:R-:W-:Y:S01]  /*46c0*/  HMMA.16816.F32 R28, R88, R38, R28 ;  /* 0x00000026581c723c */ /* 0x000fe2000000181c */
[----:B------:R-:W2:Y:S05]  /*46d0*/  LDSM.16.M88.4 R36, [R204+0x4000] ;  /* 0x00400000cc24783b */ /* 0x000eaa0000000200 */
[C---:B---3--:R-:W-:Y:S06]  /*46e0*/  HMMA.16816.F32 R56, R8.reuse, R20, R56 ;  /* 0x000000140838723c */ /* 0x048fec0000001838 */
[----:B------:R-:W-:Y:S01]  /*46f0*/  HMMA.16816.F32 R52, R8, R22, R52 ;  /* 0x000000160834723c */ /* 0x000fe20000001834 */
[----:B------:R-:W-:Y:S05]  /*4700*/  LDSM.16.M88.4 R20, [R199+0xa000] ;  /* 0x00a00000c714783b */ /* 0x000fea0000000200 */
[----:B----4-:R-:W-:Y:S06]  /*4710*/  HMMA.16816.F32 R16, R48, R32, R16 ;  /* 0x000000203010723c */ /* 0x010fec0000001810 */
[----:B------:R-:W-:Y:S01]  /*4720*/  HMMA.16816.F32 R28, R72, R26, R28 ;  /* 0x0000001a481c723c */ /* 0x000fe2000000181c */
[----:B------:R-:W3:Y:S05]  /*4730*/  LDSM.16.M88.4 R24, [R202+0x4000] ;  /* 0x00400000ca18783b */ /* 0x000eea0000000200 */
[----:B------:R-:W-:Y:S06]  /*4740*/  HMMA.16816.F32 R40, R88, R64, R40 ;  /* 0x000000405828723c */ /* 0x000fec0000001828 */
[C---:B-1----:R-:W-:Y:S06]  /*4750*/  HMMA.16816.F32 R80, R8.reuse, R12, R80 ;  /* 0x0000000c0850723c */ /* 0x042fec0000001850 */
[----:B------:R-:W-:Y:S01]  /*4760*/  HMMA.16816.F32 R76, R8, R14, R76 ;  /* 0x0000000e084c723c */ /* 0x000fe2000000184c */
[----:B------:R-:W-:Y:S04]  /*4770*/  LDSM.16.M88.4 R12, [R201+0x4000] ;  /* 0x00400000c90c783b */ /* 0x000fe80000000200 */
[----:B------:R-:W-:Y:S01]  /*4780*/  LDSM.16.M88.4 R8, [R192+0x4000] ;  /* 0x00400000c008783b */ /* 0x000fe20000000200 */
[----:B--2---:R-:W-:Y:S06]  /*4790*/  HMMA.16816.F32 R16, R36, R96, R16 ;  /* 0x000000602410723c */ /* 0x004fec0000001810 */
[----:B------:R-:W-:Y:S01]  /*47a0*/  HMMA.16816.F32 R60, R88, R66, R60 ;  /* 0x00000042583c723c */ /* 0x000fe2000000183c */
[----:B------:R-:W1:Y:S05]  /*47b0*/  LDSM.16.M88.4 R64, [R192+0x3800] ;  /* 0x00380000c040783b */ /* 0x000e6a0000000200 */
[----:B------:R-:W-:Y:S01]  /*47c0*/  HMMA.16816.F32 R28, R48, R34, R28 ;  /* 0x00000022301c723c */ /* 0x000fe2000000181c */
[----:B------:R-:W-:Y:S05]  /*47d0*/  LDSM.16.M88.4 R32, [R203+0x4800] ;  /* 0x00480000cb20783b */ /* 0x000fea0000000200 */
[C---:B------:R-:W-:Y:S06]  /*47e0*/  HMMA.16816.F32 R80, R88.reuse, R84, R80 ;  /* 0x000000545850723c */ /* 0x040fec0000001850 */
[C---:B------:R-:W-:Y:S06]  /*47f0*/  HMMA.16816.F32 R56, R88.reuse, R92, R56 ;  /* 0x0000005c5838723c */ /* 0x040fec0000001838 */
[----:B------:R-:W-:Y:S01]  /*4800*/  HMMA.16816.F32 R52, R88, R94, R52 ;  /* 0x0000005e5834723c */ /* 0x000fe20000001834 */
[----:B------:R-:W2:Y:S05]  /*4810*/  LDSM.16.M88.4 R92, [R205+0xb000] ;  /* 0x00b00000cd5c783b */ /* 0x000eaa0000000200 */
[----:B---3--:R-:W-:Y:S06]  /*4820*/  HMMA.16816.F32 R16, R24, R20, R16 ;  /* 0x000000141810723c */ /* 0x008fec0000001810 */
[----:B------:R-:W-:Y:S01]  /*4830*/  HMMA.16816.F32 R84, R88, R86, R76 ;  /* 0x000000565854723c */ /* 0x000fe2000000184c */
[----:B------:R-:W-:Y:S05]  /*4840*/  LDSM.16.M88.4 R76, [R199+0xa800] ;  /* 0x00a80000c74c783b */ /* 0x000fea0000000200 */
[----:B------:R-:W-:Y:S06]  /*4850*/  HMMA.16816.F32 R28, R36, R98, R28 ;  /* 0x00000062241c723c */ /* 0x000fec000000181c */
[C---:B------:R-:W-:Y:S06]  /*4860*/  HMMA.16816.F32 R56, R72.reuse, R68, R56 ;  /* 0x000000444838723c */ /* 0x040fec0000001838 */
[C---:B------:R-:W-:Y:S06]  /*4870*/  HMMA.16816.F32 R52, R72.reuse, R70, R52 ;  /* 0x000000464834723c */ /* 0x040fec0000001834 */
[----:B-1----:R-:W-:Y:S06]  /*4880*/  HMMA.16816.F32 R80, R72, R64, R80 ;  /* 0x000000404850723c */ /* 0x002fec0000001850 */
[----:B------:R-:W-:Y:S06]  /*4890*/  HMMA.16816.F32 R16, R12, R8, R16 ;  /* 0x000000080c10723c */ /* 0x000fec0000001810 */
[----:B------:R-:W-:Y:S01]  /*48a0*/  HMMA.16816.F32 R84, R72, R66, R84 ;  /* 0x000000424854723c */ /* 0x000fe20000001854 */
[----:B------:R-:W1:Y:S05]  /*48b0*/  LDSM.16.M88.4 R64, [R205+0xb800] ;  /* 0x00b80000cd40783b */ /* 0x000e6a0000000200 */
[----:B------:R-:W-:Y:S01]  /*48c0*/  HMMA.16816.F32 R28, R24, R22, R28 ;  /* 0x00000016181c723c */ /* 0x000fe2000000181c */
[----:B------:R-:W3:Y:S05]  /*48d0*/  LDSM.16.M88.4 R20, [R203+0x5000] ;  /* 0x00500000cb14783b */ /* 0x000eea0000000200 */
[C---:B------:R-:W-:Y:S06]  /*48e0*/  HMMA.16816.F32 R40, R72.reuse, R100, R40 ;  /* 0x000000644828723c */ /* 0x040fec0000001828 */
[----:B------:R-:W-:Y:S01]  /*48f0*/  HMMA.16816.F32 R60, R72, R102, R60 ;  /* 0x00000066483c723c */ /* 0x000fe2000000183c */
[----:B------:R-:W-:Y:S01]  /*4900*/  FMUL.FTZ R6, R16, UR25 ;  /* 0x0000001910067c20 */ /* 0x000fe20008410000 */
[----:B------:R-:W-:Y:S01]  /*4910*/  FMUL.FTZ R68, R17, UR25 ;  /* 0x0000001911447c20 */ /* 0x000fe20008410000 */
[----:B------:R-:W-:Y:S01]  /*4920*/  FMUL.FTZ R69, R18, UR25 ;  /* 0x0000001912457c20 */ /* 0x000fe20008410000 */
[----:B------:R-:W-:-:S02]  /*4930*/  FMUL.FTZ R70, R19, UR25 ;  /* 0x0000001913467c20 */ /* 0x000fc40008410000 */
[C---:B--2---:R-:W-:Y:S01]  /*4940*/  HMMA.16816.F32 R56, R48.reuse, R92, R56 ;  /* 0x0000005c3038723c */ /* 0x044fe20000001838 */
[----:B------:R-:W2:Y:S01]  /*4950*/  LDSM.16.M88.4 R16, [R203+0x5800] ;  /* 0x00580000cb10783b */ /* 0x000ea20000000200 */
[----:B------:R-:W4:Y:S04]  /*4960*/  MUFU.TANH R6, R6 ;  /* 0x0000000600067308 */ /* 0x000f280000002400 */
[----:B------:R-:W-:Y:S04]  /*4970*/  HMMA.16816.F32 R52, R48, R94, R52 ;  /* 0x0000005e3034723c */ /* 0x000fe80000001834 */
[----:B------:R-:W1:Y:S02]  /*4980*/  MUFU.TANH R68, R68 ;  /* 0x0000004400447308 */ /* 0x000e640000002400 */
[----:B------:R-:W-:Y:S01]  /*4990*/  HMMA.16816.F32 R28, R12, R10, R28 ;  /* 0x0000000a0c1c723c */ /* 0x000fe2000000181c */
[----:B------:R-:W5:Y:S05]  /*49a0*/  LDSM.16.M88.4 R8, [R199+0xb000] ;  /* 0x00b00000c708783b */ /* 0x000f6a0000000200 */
[C---:B------:R-:W-:Y:S01]  /*49b0*/  HMMA.16816.F32 R40, R48.reuse, R44, R40 ;  /* 0x0000002c3028723c */ /* 0x040fe20000001828 */
[----:B------:R-:W2:Y:S05]  /*49c0*/  MUFU.TANH R69, R69 ;  /* 0x0000004500457308 */ /* 0x000eaa0000002400 */
[C---:B------:R-:W-:Y:S01]  /*49d0*/  HMMA.16816.F32 R60, R48.reuse, R46, R60 ;  /* 0x0000002e303c723c */ /* 0x040fe2000000183c */
[----:B------:R-:W-:Y:S02]  /*49e0*/  LDSM.16.M88.4 R44, [R192+0x4800] ;  /* 0x00480000c02c783b */ /* 0x000fe40000000200 */
[----:B------:R-:W2:Y:S03]  /*49f0*/  MUFU.TANH R70, R70 ;  /* 0x0000004600467308 */ /* 0x000ea60000002400 */
[C---:B-1----:R-:W-:Y:S06]  /*4a00*/  HMMA.16816.F32 R80, R48.reuse, R64, R80 ;  /* 0x000000403050723c */ /* 0x042fec0000001850 */
[----:B------:R-:W-:Y:S01]  /*4a10*/  HMMA.16816.F32 R84, R48, R66, R84 ;  /* 0x000000423054723c */ /* 0x000fe20000001854 */
[----:B------:R-:W-:Y:S01]  /*4a20*/  FMUL.FTZ R28, R28, UR25 ;  /* 0x000000191c1c7c20 */ /* 0x000fe20008410000 */
[----:B------:R-:W-:Y:S01]  /*4a30*/  FMUL.FTZ R29, R29, UR25 ;  /* 0x000000191d1d7c20 */ /* 0x000fe20008410000 */
[----:B------:R-:W-:Y:S01]  /*4a40*/  FMUL.FTZ R30, R30, UR25 ;  /* 0x000000191e1e7c20 */ /* 0x000fe20008410000 */
[----:B------:R-:W-:-:S02]  /*4a50*/  FMUL.FTZ R31, R31, UR25 ;  /* 0x000000191f1f7c20 */ /* 0x000fc40008410000 */
[C---:B---3--:R-:W-:Y:S01]  /*4a60*/  HMMA.16816.F32 R56, R36.reuse, R20, R56 ;  /* 0x000000142438723c */ /* 0x048fe20000001838 */
[----:B------:R-:W1:Y:S05]  /*4a70*/  MUFU.TANH R28, R28 ;  /* 0x0000001c001c7308 */ /* 0x000e6a0000002400 */
[C---:B------:R-:W-:Y:S01]  /*4a80*/  HMMA.16816.F32 R52, R36.reuse, R22, R52 ;  /* 0x000000162434723c */ /* 0x040fe20000001834 */
[----:B------:R-:W3:Y:S02]  /*4a90*/  LDSM.16.M88.4 R20, [R199+0xb800] ;  /* 0x00b80000c714783b */ /* 0x000ee40000000200 */
[----:B------:R-:W1:Y:S03]  /*4aa0*/  MUFU.TANH R29, R29 ;  /* 0x0000001d001d7308 */ /* 0x000e660000002400 */
[C---:B------:R-:W-:Y:S05]  /*4ab0*/  HMMA.16816.F32 R40, R36.reuse, R32, R40 ;  /* 0x000000202428723c */ /* 0x040fea0000001828 */
[----:B------:R-:W1:Y:S01]  /*4ac0*/  MUFU.TANH R30, R30 ;  /* 0x0000001e001e7308 */ /* 0x000e620000002400 */
[C---:B------:R-:W-:Y:S01]  /*4ad0*/  HMMA.16816.F32 R60, R36.reuse, R34, R60 ;  /* 0x00000022243c723c */ /* 0x040fe2000000183c */
[----:B------:R-:W4:Y:S05]  /*4ae0*/  LDSM.16.M88.4 R32, [R192+0x5000] ;  /* 0x00500000c020783b */ /* 0x000f2a0000000200 */
[C---:B--2---:R-:W-:Y:S01]  /*4af0*/  HMMA.16816.F32 R80, R36.reuse, R16, R80 ;  /* 0x000000102450723c */ /* 0x044fe20000001850 */
[----:B------:R-:W2:Y:S05]  /*4b00*/  MUFU.TANH R31, R31 ;  /* 0x0000001f001f7308 */ /* 0x000eaa0000002400 */
[----:B------:R-:W-:Y:S06]  /*4b10*/  HMMA.16816.F32 R84, R36, R18, R84 ;  /* 0x000000122454723c */ /* 0x000fec0000001854 */
[----:B-----5:R-:W-:Y:S01]  /*4b20*/  HMMA.16816.F32 R56, R24, R8, R56 ;  /* 0x000000081838723c */ /* 0x020fe20000001838 */
[----:B------:R-:W-:-:S05]  /*4b30*/  IMAD.SHL.U32 R18, R3, 0x2, RZ ;  /* 0x0000000203127824 */ /* 0x000fca00078e00ff */
[----:B------:R-:W-:Y:S01]  /*4b40*/  HMMA.16816.F32 R52, R24, R10, R52 ;  /* 0x0000000a1834723c */ /* 0x000fe20000001834 */
[----:B------:R-:W5:Y:S01]  /*4b50*/  LDSM.16.M88.4 R8, [R192+0x5800] ;  /* 0x00580000c008783b */ /* 0x000f620000000200 */
[----:B------:R-:W-:-:S04]  /*4b60*/  DEPBAR.LE SB0, 0x0 ;  /* 0x000080000000791a */ /* 0x000fc80000000000 */
[----:B------:R-:W-:Y:S01]  /*4b70*/  HMMA.16816.F32 R40, R24, R76, R40 ;  /* 0x0000004c1828723c */ /* 0x000fe20000001828 */
[----:B------:R-:W-:-:S05]  /*4b80*/  LOP3.LUT R18, R18, 0x6, RZ, 0xc0, !PT ;  /* 0x0000000612127812 */ /* 0x000fca00078ec0ff */
[C---:B------:R-:W-:Y:S06]  /*4b90*/  HMMA.16816.F32 R60, R24.reuse, R78, R60 ;  /* 0x0000004e183c723c */ /* 0x040fec000000183c */
[C---:B---3--:R-:W-:Y:S06]  /*4ba0*/  HMMA.16816.F32 R80, R24.reuse, R20, R80 ;  /* 0x000000141850723c */ /* 0x048fec0000001850 */
[----:B------:R-:W-:Y:S06]  /*4bb0*/  HMMA.16816.F32 R84, R24, R22, R84 ;  /* 0x000000161854723c */ /* 0x000fec0000001854 */
[C---:B------:R-:W-:Y:S06]  /*4bc0*/  HMMA.16816.F32 R40, R12.reuse, R44, R40 ;  /* 0x0000002c0c28723c */ /* 0x040fec0000001828 */
[C---:B------:R-:W-:Y:S06]  /*4bd0*/  HMMA.16816.F32 R60, R12.reuse, R46, R60 ;  /* 0x0000002e0c3c723c */ /* 0x040fec000000183c */
[C---:B----4-:R-:W-:Y:S06]  /*4be0*/  HMMA.16816.F32 R56, R12.reuse, R32, R56 ;  /* 0x000000200c38723c */ /* 0x050fec0000001838 */
[C---:B------:R-:W-:Y:S06]  /*4bf0*/  HMMA.16816.F32 R52, R12.reuse, R34, R52 ;  /* 0x000000220c34723c */ /* 0x040fec0000001834 */
[----:B-----5:R-:W-:Y:S01]  /*4c00*/  HMMA.16816.F32 R80, R12, R8, R80 ;  /* 0x000000080c50723c */ /* 0x020fe20000001850 */
[----:B------:R-:W-:Y:S01]  /*4c10*/  FMUL.FTZ R40, R40, UR25 ;  /* 0x0000001928287c20 */ /* 0x000fe20008410000 */
[----:B------:R-:W-:Y:S01]  /*4c20*/  FMUL.FTZ R41, R41, UR25 ;  /* 0x0000001929297c20 */ /* 0x000fe20008410000 */
[----:B------:R-:W-:Y:S01]  /*4c30*/  FMUL.FTZ R16, R42, UR25 ;  /* 0x000000192a107c20 */ /* 0x000fe20008410000 */
[----:B------:R-:W-:-:S02]  /*4c40*/  FMUL.FTZ R17, R43, UR25 ;  /* 0x000000192b117c20 */ /* 0x000fc40008410000 */
[----:B------:R-:W-:Y:S01]  /*4c50*/  HMMA.16816.F32 R84, R12, R10, R84 ;  /* 0x0000000a0c54723c */ /* 0x000fe20000001854 */
[----:B------:R-:W-:Y:S01]  /*4c60*/  SHF.R.S32.HI R9, RZ, 0x1f, R2 ;  /* 0x0000001fff097819 */ /* 0x000fe20000011402 */
[----:B------:R-:W-:Y:S01]  /*4c70*/  FMUL.FTZ R33, R60, UR25 ;  /* 0x000000193c217c20 */ /* 0x000fe20008410000 */
[----:B------:R-:W-:Y:S01]  /*4c80*/  FMUL.FTZ R32, R61, UR25 ;  /* 0x000000193d207c20 */ /* 0x000fe20008410000 */
[----:B------:R-:W-:Y:S01]  /*4c90*/  FMUL.FTZ R20, R62, UR25 ;  /* 0x000000193e147c20 */ /* 0x000fe20008410000 */
[----:B------:R-:W-:Y:S01]  /*4ca0*/  LEA.HI R9, R9, R2, RZ, 0x2 ;  /* 0x0000000209097211 */ /* 0x000fe200078f10ff */
[----:B------:R-:W-:Y:S01]  /*4cb0*/  FMUL.FTZ R21, R63, UR25 ;  /* 0x000000193f157c20 */ /* 0x000fe20008410000 */
[----:B------:R-:W-:Y:S01]  /*4cc0*/  FMUL.FTZ R56, R56, UR25 ;  /* 0x0000001938387c20 */ /* 0x000fe20008410000 */
[----:B------:R-:W-:Y:S01]  /*4cd0*/  FMUL.FTZ R57, R57, UR25 ;  /* 0x0000001939397c20 */ /* 0x000fe20008410000 */
[----:B------:R-:W-:Y:S01]  /*4ce0*/  SHF.R.S32.HI R2, RZ, 0x2, R9 ;  /* 0x00000002ff027819 */ /* 0x000fe20000011409 */
[----:B------:R-:W-:Y:S01]  /*4cf0*/  FMUL.FTZ R58, R58, UR25 ;  /* 0x000000193a3a7c20 */ /* 0x000fe20008410000 */
[----:B------:R-:W-:Y:S01]  /*4d00*/  FMUL.FTZ R59, R59, UR25 ;  /* 0x000000193b3b7c20 */ /* 0x000fe20008410000 */
[----:B------:R-:W-:Y:S01]  /*4d10*/  FMUL.FTZ R52, R52, UR25 ;  /* 0x0000001934347c20 */ /* 0x000fe20008410000 */
[----:B------:R-:W-:Y:S01]  /*4d20*/  FMUL.FTZ R53, R53, UR25 ;  /* 0x0000001935357c20 */ /* 0x000fe20008410000 */
[----:B------:R-:W-:Y:S01]  /*4d30*/  FMUL.FTZ R54, R54, UR25 ;  /* 0x0000001936367c20 */ /* 0x000fe20008410000 */
[----:B------:R-:W-:Y:S01]  /*4d40*/  FMUL.FTZ R55, R55, UR25 ;  /* 0x0000001937377c20 */ /* 0x000fe20008410000 */
[----:B------:R-:W-:Y:S01]  /*4d50*/  IADD3 R105, R105, 0x1, R2 ;  /* 0x0000000169697810 */ /* 0x000fe20007ffe002 */
[----:B------:R-:W3:Y:S01]  /*4d60*/  MUFU.TANH R40, R40 ;  /* 0x0000002800287308 */ /* 0x000ee20000002400 */
[----:B------:R-:W-:Y:S01]  /*4d70*/  FMUL.FTZ R80, R80, UR25 ;  /* 0x0000001950507c20 */ /* 0x000fe20008410000 */
[----:B------:R-:W-:Y:S01]  /*4d80*/  FMUL.FTZ R81, R81, UR25 ;  /* 0x0000001951517c20 */ /* 0x000fe20008410000 */
[----:B------:R-:W-:Y:S01]  /*4d90*/  FMUL.FTZ R82, R82, UR25 ;  /* 0x0000001952527c20 */ /* 0x000fe20008410000 */
[----:B------:R-:W-:Y:S01]  /*4da0*/  FMUL.FTZ R83, R83, UR25 ;  /* 0x0000001953537c20 */ /* 0x000fe20008410000 */
[----:B------:R-:W-:-:S02]  /*4db0*/  MOV R2, UR24 ;  /* 0x0000001800027c02 */ /* 0x000fc40008000f00 */
[----:B------:R-:W-:Y:S01]  /*4dc0*/  FMUL.FTZ R84, R84, UR25 ;  /* 0x0000001954547c20 */ /* 0x000fe20008410000 */
[----:B------:R-:W-:Y:S01]  /*4dd0*/  FMUL.FTZ R85, R85, UR25 ;  /* 0x0000001955557c20 */ /* 0x000fe20008410000 */
[----:B------:R-:W-:Y:S01]  /*4de0*/  FMUL.FTZ R86, R86, UR25 ;  /* 0x0000001956567c20 */ /* 0x000fe20008410000 */
[----:B------:R-:W-:Y:S01]  /*4df0*/  FMUL.FTZ R87, R87, UR25 ;  /* 0x0000001957577c20 */ /* 0x000fe20008410000 */
[----:B------:R-:W4:Y:S01]  /*4e00*/  MUFU.TANH R41, R41 ;  /* 0x0000002900297308 */ /* 0x000f220000002400 */
[----:B------:R-:W-:-:S04]  /*4e10*/  IADD3 R135, R2, -UR17, R105 ;  /* 0x8000001102877c10 */ /* 0x000fc8000fffe069 */
[----:B------:R-:W-:-:S03]  /*4e20*/  IADD3 R135, R135, UR11, RZ ;  /* 0x0000000b87877c10 */ /* 0x000fc6000fffe0ff */
[----:B------:R-:W1:Y:S01]  /*4e30*/  MUFU.TANH R16, R16 ;  /* 0x0000001000107308 */ /* 0x000e620000002400 */
[C---:B------:R-:W-:Y:S02]  /*4e40*/  VIADDMNMX R2, R135.reuse, 0x8, R2, PT ;  /* 0x0000000887027846 */ /* 0x040fe40003800102 */
[----:B------:R-:W-:-:S05]  /*4e50*/  VIMNMX R135, R135, UR24, PT ;  /* 0x0000001887877c48 */ /* 0x000fca000bfe0100 */
[----:B------:R-:W1:Y:S08]  /*4e60*/  MUFU.TANH R17, R17 ;  /* 0x0000001100117308 */ /* 0x000e700000002400 */
[----:B------:R-:W1:Y:S08]  /*4e70*/  MUFU.TANH R33, R33 ;  /* 0x0000002100217308 */ /* 0x000e700000002400 */
[----:B------:R-:W1:Y:S08]  /*4e80*/  MUFU.TANH R32, R32 ;  /* 0x0000002000207308 */ /* 0x000e700000002400 */
[----:B------:R-:W1:Y:S08]  /*4e90*/  MUFU.TANH R20, R20 ;  /* 0x0000001400147308 */ /* 0x000e700000002400 */
[----:B------:R-:W1:Y:S08]  /*4ea0*/  MUFU.TANH R21, R21 ;  /* 0x0000001500157308 */ /* 0x000e700000002400 */
[----:B------:R1:W1:Y:S08]  /*4eb0*/  MUFU.TANH R170, R56 ;  /* 0x0000003800aa7308 */ /* 0x0002700000002400 */
        /* <DEDUP_REMOVED lines=14> */
[----:B------:R1:W1:Y:S01]  /*4fa0*/  MUFU.TANH R178, R87 ;  /* 0x0000005700b27308 */ /* 0x0002620000002400 */
[----:B------:R-:W-:Y:S06]  /*4fb0*/  BAR.SYNC.DEFER_BLOCKING 0x0 ;  /* 0x0000000000007b1d */ /* 0x000fec0000010000 */
[----:B--234-:R-:W-:Y:S05]  /*4fc0*/  @!P1 BRA `(.L_x_806) ;  /* 0x0000000c005c9947 */ /* 0x01cfea0003800000 */
        /* <DEDUP_REMOVED lines=10> */
[----:B------:R-:W2:Y:S08]  /*5070*/  I2F.RP R9, UR10 ;  /* 0x0000000a00097d06 */ /* 0x000eb00008209400 */
[----:B--2---:R-:W2:Y:S02]  /*5080*/  MUFU.RCP R8, R9 ;  /* 0x0000000900087308 */ /* 0x004ea40000001000 */
[----:B--2---:R-:W-:-:S06]  /*5090*/  VIADD R8, R8, 0xffffffe ;  /* 0x0ffffffe08087836 */ /* 0x004fcc0000000000 */
[----:B------:R-:W2:Y:S02]  /*50a0*/  F2I.FTZ.U32.TRUNC.NTZ R3, R8 ;  /* 0x0000000800037305 */ /* 0x000ea4000021f000 */
[----:B--2---:R-:W-:Y:S01]  /*50b0*/  R2UR UR31, R3 ;  /* 0x00000000031f72ca */ /* 0x004fe200000e0000 */
        /* <DEDUP_REMOVED lines=22> */
[----:B------:R-:W-:Y:S02]  /*5220*/  ULOP3.LUT UR10, UR5, UR11, URZ, 0x3c, !UPT ;  /* 0x0000000b050a7292 */ /* 0x000fe4000f8e3c3f */
[----:B------:R-:W-:Y:S02]  /*5230*/  UISETP.GE.AND UP0, UPT, UR28, URZ, UPT ;  /* 0x0000003f1c00728c */ /* 0x000fe4000bf06270 */
[----:B------:R-:W-:Y:S02]  /*5240*/  UISETP.GE.AND UP1, UPT, UR10, URZ, UPT ;  /* 0x0000003f0a00728c */ /* 0x000fe4000bf26270 */
[----:B------:R-:W-:Y:S02]  /*5250*/  @UP4 UIADD3 UR31, UR31, 0x1, URZ ;  /* 0x000000011f1f4890 */ /* 0x000fe4000fffe03f */
[----:B------:R-:W-:Y:S02]  /*5260*/  UISETP.NE.AND UP2, UPT, UR11, URZ, UPT ;  /* 0x0000003f0b00728c */ /* 0x000fe4000bf45270 */
[----:B------:R-:W-:-:S02]  /*5270*/  @UP3 UIADD3 UR29, UR29, 0x1, URZ ;  /* 0x000000011d1d3890 */ /* 0x000fc4000fffe03f */
[----:B------:R-:W-:Y:S02]  /*5280*/  ULOP3.LUT UR10, URZ, UR11, URZ, 0x33, !UPT ;  /* 0x0000000b3f0a7292 */ /* 0x000fe4000f8e333f */
[----:B------:R-:W-:Y:S02]  /*5290*/  @!UP0 UIADD3 UR29, -UR29, URZ, URZ ;  /* 0x0000003f1d1d8290 */ /* 0x000fe4000fffe13f */
[----:B------:R-:W-:-:S04]  /*52a0*/  @!UP1 UIADD3 UR31, -UR31, URZ, URZ ;  /* 0x0000003f1f1f9290 */ /* 0x000fc8000fffe13f */
[----:B------:R-:W-:Y:S02]  /*52b0*/  USEL UR31, UR10, UR31, !UP2 ;  /* 0x0000001f0a1f7287 */ /* 0x000fe4000d000000 */
[----:B------:R-:W-:Y:S02]  /*52c0*/  USEL UR10, UR10, UR29, !UP2 ;  /* 0x0000001d0a0a7287 */ /* 0x000fe4000d000000 */
[----:B------:R-:W-:Y:S02]  /*52d0*/  UIMAD.WIDE UR26, UR31, 0x4, UR20 ;  /* 0x000000041f1a78a5 */ /* 0x000fe4000f8e0214 */
        /* <DEDUP_REMOVED lines=15> */
[----:B---3--:R-:W-:Y:S01]  /*53d0*/  IMAD.U32 R9, RZ, RZ, UR27 ;  /* 0x0000001bff097e24 */ /* 0x008fe2000f8e00ff */
        /* <DEDUP_REMOVED lines=10> */
.L_x_807:
[----:B------:R-:W-:-:S04]  /*5480*/  ULEA UR10, -UR8, URZ, 0x6 ;  /* 0x0000003f080a7291 */ /* 0x000fc8000f8e313f */
[----:B------:R-:W-:Y:S02]  /*5490*/  USHF.R.S32.HI UR11, URZ, 0x1f, UR10 ;  /* 0x0000001f3f0b7899 */ /* 0x000fe4000801140a */
[----:B------:R-:W-:-:S04]  /*54a0*/  MOV R4, UR10 ;  /* 0x0000000a00047c02 */ /* 0x000fc80008000f00 */
[----:B------:R-:W-:-:S07]  /*54b0*/  MOV R3, UR11 ;  /* 0x0000000b00037c02 */ /* 0x000fce0008000f00 */
.L_x_808:
[----:B------:R-:W-:Y:S01]  /*54c0*/  ULDC UR10, c[0x0][0x2d0] ;  /* 0x0000b400000a7ab9 */ /* 0x000fe20000000800 */
[----:B------:R-:W-:Y:S01]  /*54d0*/  BSSY B0, `(.L_x_809) ;  /* 0x0000083000007945 */ /* 0x000fe20003800000 */
[----:B------:R-:W-:Y:S02]  /*54e0*/  ISETP.GE.AND P5, PT, R212, UR10, PT ;  /* 0x0000000ad4007c0c */ /* 0x000fe4000bfa6270 */
[----:B------:R-:W-:Y:S02]  /*54f0*/  ISETP.GE.AND P4, PT, R208, UR10, PT ;  /* 0x0000000ad0007c0c */ /* 0x000fe4000bf86270 */
[----:B------:R-:W-:-:S09]  /*5500*/  ISETP.GE.AND P3, PT, R207, UR10, PT ;  /* 0x0000000acf007c0c */ /* 0x000fd2000bf66270 */
[----:B------:R-:W2:Y:S01]  /*5510*/  @!P5 LDC.64 R12, c[0x0][0x218] ;  /* 0x00008600ff0cdb82 */ /* 0x000ea20000000a00 */
[CC--:B------:R-:W-:Y:S01]  /*5520*/  @!P5 IADD3 R19, P2, R4.reuse, R133.reuse, RZ ;  /* 0x000000850413d210 */ /* 0x0c0fe20007f5e0ff */
[----:B------:R3:W-:Y:S04]  /*5530*/  @P5 STS.128 [R211+0x6000], RZ ;  /* 0x006000ffd3005388 */ /* 0x0007e80000000c00 */
[C-C-:B------:R-:W-:Y:S01]  /*5540*/  @!P5 IMAD.X R26, R3.reuse, 0x1, R134.reuse, P2 ;  /* 0x00000001031ad824 */ /* 0x140fe200010e0686 */
[----:B------:R-:W-:Y:S01]  /*5550*/  @!P4 IADD3 R22, P2, R4, R133, RZ ;  /* 0x000000850416c210 */ /* 0x000fe20007f5e0ff */
[----:B------:R-:W4:Y:S04]  /*5560*/  @!P4 LDC.64 R10, c[0x0][0x218] ;  /* 0x00008600ff0acb82 */ /* 0x000f280000000a00 */
[----:B------:R-:W-:-:S04]  /*5570*/  @!P4 IMAD.X R23, R3, 0x1, R134, P2 ;  /* 0x000000010317c824 */ /* 0x000fc800010e0686 */
[----:B------:R-:W5:Y:S01]  /*5580*/  @!P3 LDC.64 R8, c[0x0][0x218] ;  /* 0x00008600ff08bb82 */ /* 0x000f620000000a00 */
[----:B--2---:R-:W-:-:S07]  /*5590*/  @!P5 LEA R24, P6, R19, R12, 0x1 ;  /* 0x0000000c1318d211 */ /* 0x004fce00078c08ff */
[----:B------:R-:W2:Y:S01]  /*55a0*/  @!P5 LDC.64 R14, c[0x0][0x218] ;  /* 0x00008600ff0edb82 */ /* 0x000ea20000000a00 */
[----:B------:R-:W-:Y:S02]  /*55b0*/  @!P5 LEA.HI.X R25, R19, R13, R26, 0x1, P6 ;  /* 0x0000000d1319d211 */ /* 0x000fe400030f0c1a */
[----:B------:R-:W-:Y:S02]  /*55c0*/  @!P3 IADD3 R19, P2, R4, R133, RZ ;  /* 0x000000850413b210 */ /* 0x000fe40007f5e0ff */
[----:B----4-:R-:W-:-:S03]  /*55d0*/  @!P4 LEA R34, P6, R22, R10, 0x1 ;  /* 0x0000000a1622c211 */ /* 0x010fc600078c08ff */
[----:B------:R-:W4:Y:S01]  /*55e0*/  @!P4 LDC.64 R12, c[0x0][0x218] ;  /* 0x00008600ff0ccb82 */ /* 0x000f220000000a00 */
        /* <DEDUP_REMOVED lines=8> */
[C---:B-----5:R-:W-:Y:S01]  /*5670*/  @!P3 LEA R22, P2, R19.reuse, R8, 0x1 ;  /* 0x000000081316b211 */ /* 0x060fe200078408ff */
[----:B------:R-:W5:Y:S02]  /*5680*/  @!P3 LDC.64 R10, c[0x0][0x218] ;  /* 0x00008600ff0abb82 */ /* 0x000f640000000a00 */
[----:B------:R-:W-:Y:S01]  /*5690*/  @!PT LDS RZ, [RZ] ;  /* 0x00000000fffff984 */ /* 0x000fe20000000800 */
[----:B------:R-:W-:Y:S01]  /*56a0*/  @!PT LDS RZ, [RZ] ;  /* 0x00000000fffff984 */ /* 0x000fe20000000800 */
[----:B------:R-:W-:Y:S01]  /*56b0*/  @!PT LDS RZ, [RZ] ;  /* 0x00000000fffff984 */ /* 0x000fe20000000800 */
[----:B------:R3:W-:Y:S01]  /*56c0*/  @!P4 LDGSTS.E.BYPASS.LTC128B.128 [R211+0x8000], desc[UR22][R34.64+0x80] ;  /* 0x0800008022d3cfae */ /* 0x0007e2000b901d56 */
[----:B------:R-:W-:-:S02]  /*56d0*/  @!P3 LEA.HI.X R23, R19, R9, R36, 0x1, P2 ;  /* 0x000000091317b211 */ /* 0x000fc400010f0c24 */
[----:B------:R-:W-:Y:S01]  /*56e0*/  IADD3.X R19, R3, UR13, RZ, P6, !PT ;  /* 0x0000000d03137c10 */ /* 0x000fe2000b7fe4ff */
[----:B------:R1:W-:Y:S01]  /*56f0*/  @P3 STS.128 [R211+0xa000], RZ ;  /* 0x00a000ffd3003388 */ /* 0x0003e20000000c00 */
[CC--:B------:R-:W-:Y:S01]  /*5700*/  @!P5 IADD3 R37, P6, R26.reuse, R133.reuse, RZ ;  /* 0x000000851a25d210 */ /* 0x0c0fe20007fde0ff */
[----:B------:R-:W1:Y:S01]  /*5710*/  @!P5 LDC.64 R8, c[0x0][0x218] ;  /* 0x00008600ff08db82 */ /* 0x000e620000000a00 */
[----:B------:R-:W-:Y:S01]  /*5720*/  @!P4 IADD3 R27, P2, R26, R133, RZ ;  /* 0x000000851a1bc210 */ /* 0x000fe20007f5e0ff */
[----:B------:R-:W-:Y:S01]  /*5730*/  @!PT LDS RZ, [RZ] ;  /* 0x00000000fffff984 */ /* 0x000fe20000000800 */
[----:B------:R-:W-:Y:S01]  /*5740*/  @!PT LDS RZ, [RZ] ;  /* 0x00000000fffff984 */ /* 0x000fe20000000800 */
[----:B------:R-:W-:Y:S01]  /*5750*/  @!PT LDS RZ, [RZ] ;  /* 0x00000000fffff984 */ /* 0x000fe20000000800 */
[----:B------:R3:W-:Y:S02]  /*5760*/  @!P3 LDGSTS.E.BYPASS.LTC128B.128 [R211+0xa000], desc[UR22][R22.64+0x100] ;  /* 0x0a00010016d3bfae */ /* 0x0007e4000b901d56 */
[--C-:B------:R-:W-:Y:S01]  /*5770*/  @!P5 IMAD.X R38, R19, 0x1, R134.reuse, P6 ;  /* 0x000000011326d824 */ /* 0x100fe200030e0686 */
[----:B--2---:R-:W-:Y:S01]  /*5780*/  @!P5 LEA R36, P6, R37, R14, 0x1 ;  /* 0x0000000e2524d211 */ /* 0x004fe200078c08ff */
[----:B------:R-:W-:Y:S01]  /*5790*/  @!P4 IMAD.X R14, R19, 0x1, R134, P2 ;  /* 0x00000001130ec824 */ /* 0x000fe200010e0686 */
[----:B------:R2:W-:Y:S02]  /*57a0*/  @P5 STS.128 [R211+0x6800], RZ ;  /* 0x006800ffd3005388 */ /* 0x0005e40000000c00 */
[----:B------:R-:W-:-:S02]  /*57b0*/  @!P5 LEA.HI.X R37, R37, R15, R38, 0x1, P6 ;  /* 0x0000000f2525d211 */ /* 0x000fc400030f0c26 */
[C---:B----4-:R-:W-:Y:S02]  /*57c0*/  @!P4 LEA R38, P6, R27.reuse, R12, 0x1 ;  /* 0x0000000c1b26c211 */ /* 0x050fe400078c08ff */
[----:B------:R-:W-:Y:S01]  /*57d0*/  @!P3 IADD3 R12, P2, R26, R133, RZ ;  /* 0x000000851a0cb210 */ /* 0x000fe20007f5e0ff */
[----:B------:R-:W-:Y:S01]  /*57e0*/  @!PT LDS RZ, [RZ] ;  /* 0x00000000fffff984 */ /* 0x000fe20000000800 */
[----:B------:R-:W-:Y:S01]  /*57f0*/  @!PT LDS RZ, [RZ] ;  /* 0x00000000fffff984 */ /* 0x000fe20000000800 */
[----:B------:R-:W-:Y:S01]  /*5800*/  @!PT LDS RZ, [RZ] ;  /* 0x00000000fffff984 */ /* 0x000fe20000000800 */
[----:B------:R2:W-:Y:S01]  /*5810*/  @!P5 LDGSTS.E.BYPASS.LTC128B.128 [R211+0x6800], desc[UR22][R36.64] ;  /* 0x0680000024d3dfae */ /* 0x0005e2000b901d56 */
[----:B------:R-:W-:Y:S02]  /*5820*/  @!P4 LEA.HI.X R39, R27, R13, R14, 0x1, P6 ;  /* 0x0000000d1b27c211 */ /* 0x000fe400030f0c0e */
[----:B------:R-:W4:Y:S01]  /*5830*/  @!P4 LDC.64 R14, c[0x0][0x218] ;  /* 0x00008600ff0ecb82 */ /* 0x000f220000000a00 */
[----:B------:R-:W-:Y:S01]  /*5840*/  @!P3 IMAD.X R13, R19, 0x1, R134, P2 ;  /* 0x00000001130db824 */ /* 0x000fe200010e0686 */
[----:B-----5:R-:W-:Y:S01]  /*5850*/  @!P3 LEA R42, P2, R12, R10, 0x1 ;  /* 0x0000000a0c2ab211 */ /* 0x020fe200078408ff */
[----:B------:R2:W-:Y:S01]  /*5860*/  @P4 STS.128 [R211+0x8800], RZ ;  /* 0x008800ffd3004388 */ /* 0x0005e20000000c00 */
[----:B------:R-:W-:-:S02]  /*5870*/  IADD3 R26, P6, R26, UR14, RZ ;  /* 0x0000000e1a1a7c10 */ /* 0x000fc4000ffde0ff */
[----:B------:R-:W-:Y:S01]  /*5880*/  @!P3 LEA.HI.X R43, R12, R11, R13, 0x1, P2 ;  /* 0x0000000b0c2bb211 */ /* 0x000fe200010f0c0d */
[----:B------:R-:W-:Y:S01]  /*5890*/  @!PT LDS RZ, [RZ] ;  /* 0x00000000fffff984 */ /* 0x000fe20000000800 */
[----:B------:R-:W-:Y:S01]  /*58a0*/  @!PT LDS RZ, [RZ] ;  /* 0x00000000fffff984 */ /* 0x000fe20000000800 */
[----:B------:R-:W-:Y:S01]  /*58b0*/  @!PT LDS RZ, [RZ] ;  /* 0x00000000fffff984 */ /* 0x000fe20000000800 */
[----:B------:R2:W-:Y:S01]  /*58c0*/  @!P4 LDGSTS.E.BYPASS.LTC128B.128 [R211+0x8800], desc[UR22][R38.64+0x80] ;  /* 0x0880008026d3cfae */ /* 0x0005e2000b901d56 */
[----:B------:R-:W3:Y:S01]  /*58d0*/  @!P3 LDC.64 R12, c[0x0][0x218] ;  /* 0x00008600ff0cbb82 */ /* 0x000ee20000000a00 */
[----:B------:R-:W-:Y:S02]  /*58e0*/  IADD3.X R19, R19, UR13, RZ, P6, !PT ;  /* 0x0000000d13137c10 */ /* 0x000fe4000b7fe4ff */
[CC--:B------:R-:W-:Y:S01]  /*58f0*/  @!P5 IADD3 R27, P2, R26.reuse, R133.reuse, RZ ;  /* 0x000000851a1bd210 */ /* 0x0c0fe20007f5e0ff */
[----:B------:R2:W-:Y:S01]  /*5900*/  @P3 STS.128 [R211+0xa800], RZ ;  /* 0x00a800ffd3003388 */ /* 0x0005e20000000c00 */
[----:B------:R-:W-:-:S03]  /*5910*/  @!P4 IADD3 R45, P6, R26, R133, RZ ;  /* 0x000000851a2dc210 */ /* 0x000fc60007fde0ff */
[----:B------:R-:W-:Y:S01]  /*5920*/  @!P5 IMAD.X R44, R19, 0x1, R134, P2 ;  /* 0x00000001132cd824 */ /* 0x000fe200010e0686 */
[C---:B-1----:R-:W-:Y:S01]  /*5930*/  @!P5 LEA R46, P2, R27.reuse, R8, 0x1 ;  /* 0x000000081b2ed211 */ /* 0x042fe200078408ff */
[----:B------:R-:W1:Y:S01]  /*5940*/  @!P5 LDC.64 R10, c[0x0][0x218] ;  /* 0x00008600ff0adb82 */ /* 0x000e620000000a00 */
[----:B------:R-:W-:Y:S01]  /*5950*/  @!PT LDS RZ, [RZ] ;  /* 0x00000000fffff984 */ /* 0x000fe20000000800 */
[----:B------:R-:W-:Y:S01]  /*5960*/  @!PT LDS RZ, [RZ] ;  /* 0x00000000fffff984 */ /* 0x000fe20000000800 */
[----:B------:R-:W-:Y:S01]  /*5970*/  @!PT LDS RZ, [RZ] ;  /* 0x00000000fffff984 */ /* 0x000fe20000000800 */
[----:B------:R2:W-:Y:S02]  /*5980*/  @!P3 LDGSTS.E.BYPASS.LTC128B.128 [R211+0xa800], desc[UR22][R42.64+0x100] ;  /* 0x0a8001002ad3bfae */ /* 0x0005e4000b901d56 */
[----:B------:R-:W-:Y:S01]  /*5990*/  @!P5 LEA.HI.X R47, R27, R9, R44, 0x1, P2 ;  /* 0x000000091b2fd211 */ /* 0x000fe200010f0c2c */
[--C-:B------:R-:W-:Y:S01]  /*59a0*/  @!P4 IMAD.X R44, R19, 0x1, R134.reuse, P6 ;  /* 0x00000001132cc824 */ /* 0x100fe200030e0686 */
[C---:B------:R-:W-:Y:S01]  /*59b0*/  @!P3 IADD3 R27, P2, R26.reuse, R133, RZ ;  /* 0x000000851a1bb210 */ /* 0x040fe20007f5e0ff */
[----:B------:R2:W-:Y:S01]  /*59c0*/  @P5 STS.128 [R211+0x7000], RZ ;  /* 0x007000ffd3005388 */ /* 0x0005e20000000c00 */
[----:B----4-:R-:W-:Y:S01]  /*59d0*/  @!P4 LEA R24, P6, R45, R14, 0x1 ;  /* 0x0000000e2d18c211 */ /* 0x010fe200078c08ff */
[----:B------:R-:W4:Y:S02]  /*59e0*/  @!P4 LDC.64 R8, c[0x0][0x218] ;  /* 0x00008600ff08cb82 */ /* 0x000f240000000a00 */
[----:B------:R-:W-:Y:S01]  /*59f0*/  @!P3 IMAD.X R14, R19, 0x1, R134, P2 ;  /* 0x00000001130eb824 */ /* 0x000fe200010e0686 */
[----:B------:R-:W-:Y:S01]  /*5a00*/  @!P4 LEA.HI.X R25, R45, R15, R44, 0x1, P6 ;  /* 0x0000000f2d19c211 */ /* 0x000fe200030f0c2c */
[----:B------:R-:W-:Y:S01]  /*5a10*/  @!PT LDS RZ, [RZ] ;  /* 0x00000000fffff984 */ /* 0x000fe20000000800 */
[----:B------:R-:W-:Y:S01]  /*5a20*/  @!PT LDS RZ, [RZ] ;  /* 0x00000000fffff984 */ /* 0x000fe20000000800 */
[----:B------:R-:W-:Y:S01]  /*5a30*/  @!PT LDS RZ, [RZ] ;  /* 0x00000000fffff984 */ /* 0x000fe20000000800 */
[----:B------:R2:W-:Y:S01]  /*5a40*/  @!P5 LDGSTS.E.BYPASS.LTC128B.128 [R211+0x7000], desc[UR22][R46.64] ;  /* 0x070000002ed3dfae */ /* 0x0005e2000b901d56 */
[----:B------:R-:W-:-:S02]  /*5a50*/  IADD3 R26, P6, R26, UR14, RZ ;  /* 0x0000000e1a1a7c10 */ /* 0x000fc4000ffde0ff */
[----:B---3--:R-:W-:Y:S01]  /*5a60*/  @!P3 LEA R34, P2, R27, R12, 0x1 ;  /* 0x0000000c1b22b211 */ /* 0x008fe200078408ff */
[----:B------:R2:W-:Y:S01]  /*5a70*/  @P4 STS.128 [R211+0x9000], RZ ;  /* 0x009000ffd3004388 */ /* 0x0005e20000000c00 */
[----:B------:R-:W-:Y:S02]  /*5a80*/  IADD3.X R19, R19, UR13, RZ, P6, !PT ;  /* 0x0000000d13137c10 */ /* 0x000fe4000b7fe4ff */
[C---:B------:R-:W-:Y:S01]  /*5a90*/  @!P5 IADD3 R12, P6, R26.reuse, R133, RZ ;  /* 0x000000851a0cd210 */ /* 0x040fe20007fde0ff */
        /* <DEDUP_REMOVED lines=15> */
[----:B----4-:R-:W-:-:S03]  /*5b90*/  @!P4 LEA R8, P2, R13, R8, 0x1 ;  /* 0x000000080d08c211 */ /* 0x010fc600078408ff */
        /* <DEDUP_REMOVED lines=16> */
[----:B--2---:R-:W-:-:S04]  /*5ca0*/  LEA R8, P2, R26, UR10, 0x1 ;  /* 0x0000000a1a087c11 */ /* 0x004fc8000f8408ff */
[----:B------:R-:W-:-:S05]  /*5cb0*/  LEA.HI.X R9, R26, UR11, R19, 0x1, P2 ;  /* 0x0000000b1a097c11 */ /* 0x000fca00090f0c13 */
[----:B------:R-:W-:Y:S01]  /*5cc0*/  @!PT LDS RZ, [RZ] ;  /* 0x00000000fffff984 */ /* 0x000fe20000000800 */
[----:B------:R-:W-:Y:S01]  /*5cd0*/  @!PT LDS RZ, [RZ] ;  /* 0x00000000fffff984 */ /* 0x000fe20000000800 */
[----:B------:R-:W-:Y:S01]  /*5ce0*/  @!PT LDS RZ, [RZ] ;  /* 0x00000000fffff984 */ /* 0x000fe20000000800 */
[----:B------:R1:W-:Y:S04]  /*5cf0*/  LDGSTS.E.BYPASS.LTC128B.128 [R211+0xb800], desc[UR22][R8.64+0x100] ;  /* 0x0b80010008d37fae */ /* 0x0003e8000b901d56 */
.L_x_810:
[----:B------:R-:W-:Y:S05]  /*5d00*/  BSYNC B0 ;  /* 0x0000000000007941 */ /* 0x000fea0003800000 */
.L_x_809:
[----:B------:R-:W0:Y:S01]  /*5d10*/  LDGDEPBAR ;  /* 0x00000000000079af */ /* 0x000e220000000000 */
[----:B------:R-:W-:-:S04]  /*5d20*/  IADD3 R133, P2, R4, R133, RZ ;  /* 0x0000008504857210 */ /* 0x000fc80007f5e0ff */
[----:B------:R-:W-:-:S09]  /*5d30*/  IADD3.X R134, R3, R134, RZ, P2, !PT ;  /* 0x0000008603867210 */ /* 0x000fd200017fe4ff */
.L_x_806:
[----:B------:R-:W-:Y:S01]  /*5d40*/  VIADD R3, R18, UR5 ;  /* 0x0000000512037c36 */ /* 0x000fe20008000000 */
[----:B------:R-:W-:Y:S01]  /*5d50*/  LEA R200, R0, UR4, 0x1 ;  /* 0x0000000400c87c11 */ /* 0x000fe2000f8e08ff */
[----:B------:R-:W-:Y:S01]  /*5d60*/  ULDC UR19, c[0x0][0x2ec] ;  /* 0x0000bb0000137ab9 */ /* 0x000fe20000000800 */
[----:B------:R-:W-:Y:S01]  /*5d70*/  ULDC.64 UR10, c[0x0][0x218] ;  /* 0x00008600000a7ab9 */ /* 0x000fe20000000a00 */
[C---:B------:R-:W-:Y:S02]  /*5d80*/  VIADD R4, R3.reuse, 0x1 ;  /* 0x0000000103047836 */ /* 0x040fe40000000000 */
[C---:B-12---:R-:W-:Y:S01]  /*5d90*/  VIADD R8, R3.reuse, 0x8 ;  /* 0x0000000803087836 */ /* 0x046fe20000000000 */
[----:B------:R-:W-:Y:S01]  /*5da0*/  LDSM.16.MT88.4 R124, [R200+0xc000] ;  /* 0x00c00000c87c783b */ /* 0x000fe20000004200 */
[C---:B------:R-:W-:Y:S01]  /*5db0*/  VIADD R9, R3.reuse, 0x20 ;  /* 0x0000002003097836 */ /* 0x040fe20000000000 */
        /* <DEDUP_REMOVED lines=8> */
[----:B------:R-:W-:Y:S01]  /*5e40*/  FSEL R68, R68, -INF , !P5 ;  /* 0xff80000044447808 */ /* 0x000fe20006800000 */
[----:B------:R-:W-:Y:S01]  /*5e50*/  IMAD R196, R5, 0x2, R198 ;  /* 0x0000000205c47824 */ /* 0x000fe200078e02c6 */
[CC--:B------:R-:W-:Y:S01]  /*5e60*/  ISETP.GE.AND P6, PT, R4.reuse, R135.reuse, PT ;  /* 0x000000870400720c */ /* 0x0c0fe20003fc6270 */
[----:B------:R-:W-:Y:S01]  /*5e70*/  LDSM.16.MT88.4 R116, [R198+0xc000] ;  /* 0x00c00000c674783b */ /* 0x000fe20000004200 */
[-C--:B------:R-:W-:Y:S01]  /*5e80*/  ISETP.GE.AND P5, PT, R4, R2.reuse, PT ;  /* 0x000000020400720c */ /* 0x080fe20003fa6270 */
[----:B------:R-:W-:Y:S01]  /*5e90*/  VIADD R4, R3, 0x11 ;  /* 0x0000001103047836 */ /* 0x000fe20000000000 */
[----:B------:R-:W-:Y:S01]  /*5ea0*/  FSEL R70, R70, -INF , !P2 ;  /* 0xff80000046467808 */ /* 0x000fe20005000000 */
[----:B------:R-:W-:Y:S01]  /*5eb0*/  LDSM.16.MT88.4 R48, [R198+0xe000] ;  /* 0x00e00000c630783b */ /* 0x000fe20000004200 */
[----:B------:R-:W-:Y:S01]  /*5ec0*/  FSEL R28, R28, -INF , !P3 ;  /* 0xff8000001c1c7808 */ /* 0x000fe20005800000 */
[----:B------:R-:W-:Y:S01]  /*5ed0*/  IMAD R197, R5, 0x2, R200 ;  /* 0x0000000205c57824 */ /* 0x000fe200078e02c8 */
[C---:B------:R-:W-:Y:S01]  /*5ee0*/  ISETP.GE.AND P2, PT, R8.reuse, R135, PT ;  /* 0x000000870800720c */ /* 0x040fe20003f46270 */
        /* <DEDUP_REMOVED lines=13> */
[----:B------:R-:W-:Y:S01]  /*5fc0*/  FSEL R10, R16, -INF , !P3 ;  /* 0xff800000100a7808 */ /* 0x000fe20005800000 */
[----:B------:R-:W-:Y:S01]  /*5fd0*/  LDSM.16.MT88.4 R108, [R197+0xc000] ;  /* 0x00c00000c56c783b */ /* 0x000fe20000004200 */
[----:B------:R-:W-:-:S02]  /*5fe0*/  ISETP.GE.AND P5, PT, R8, R135, PT ;  /* 0x000000870800720c */ /* 0x000fc40003fa6270 */
[-C--:B------:R-:W-:Y:S01]  /*5ff0*/  ISETP.GE.AND P2, PT, R8, R2.reuse, PT ;  /* 0x000000020800720c */ /* 0x080fe20003f46270 */
[----:B------:R-:W-:Y:S01]  /*6000*/  LDSM.16.MT88.4 R100, [R196+0xc000] ;  /* 0x00c00000c464783b */ /* 0x000fe20000004200 */
[----:B------:R-:W-:Y:S02]  /*6010*/  FSEL R16, R41, -INF , !P4 ;  /* 0xff80000029107808 */ /* 0x000fe40006000000 */
[CC--:B------:R-:W-:Y:S01]  /*6020*/  ISETP.GE.AND P3, PT, R4.reuse, R135.reuse, PT ;  /* 0x000000870400720c */ /* 0x0c0fe20003f66270 */
[----:B------:R-:W-:Y:S01]  /*6030*/  LDSM.16.MT88.4 R40, [R200+0xe000] ;  /* 0x00e00000c828783b */ /* 0x000fe20000004200 */
[----:B------:R-:W-:Y:S01]  /*6040*/  ISETP.GE.AND P4, PT, R4, R2, PT ;  /* 0x000000020400720c */ /* 0x000fe20003f86270 */
[----:B------:R-:W-:Y:S01]  /*6050*/  VIADD R4, R3, 0x21 ;  /* 0x0000002103047836 */ /* 0x000fe20000000000 */
[----:B------:R-:W-:Y:S01]  /*6060*/  FSEL R8, R17, -INF , !P6 ;  /* 0xff80000011087808 */ /* 0x000fe20007000000 */
[----:B------:R-:W-:Y:S01]  /*6070*/  LDSM.16.MT88.4 R56, [R197+0xe000] ;  /* 0x00e00000c538783b */ /* 0x000fe20000004200 */
[----:B------:R-:W-:-:S02]  /*6080*/  ISETP.GE.AND P6, PT, R3, R135, PT ;  /* 0x000000870300720c */ /* 0x000fc40003fc6270 */
[----:B------:R-:W-:Y:S01]  /*6090*/  FSEL R12, R32, -INF , !P3 ;  /* 0xff800000200c7808 */ /* 0x000fe20005800000 */
[----:B------:R-:W-:Y:S01]  /*60a0*/  LDSM.16.MT88.4 R136, [R196+0x10000] ;  /* 0x01000000c488783b */ /* 0x000fe20000004200 */
[----:B------:R-:W-:Y:S02]  /*60b0*/  FSEL R26, R6, -INF , !P6 ;  /* 0xff800000061a7808 */ /* 0x000fe40007000000 */
[C---:B------:R-:W-:Y:S02]  /*60c0*/  ISETP.GE.AND P6, PT, R4.reuse, R135, PT ;  /* 0x000000870400720c */ /* 0x040fe40003fc6270 */
[-C--:B------:R-:W-:Y:S02]  /*60d0*/  ISETP.GE.AND P3, PT, R4, R2.reuse, PT ;  /* 0x000000020400720c */ /* 0x080fe40003f66270 */
[----:B------:R-:W-:Y:S02]  /*60e0*/  FSEL R4, R21, -INF , !P4 ;  /* 0xff80000015047808 */ /* 0x000fe40006000000 */
[----:B------:R-:W-:-:S02]  /*60f0*/  ISETP.GE.AND P4, PT, R3, R2, PT ;  /* 0x000000020300720c */ /* 0x000fc40003f86270 */
[----:B------:R-:W-:Y:S02]  /*6100*/  FSEL R6, R20, -INF , !P2 ;  /* 0xff80000014067808 */ /* 0x000fe40005000000 */
[----:B------:R-:W-:Y:S02]  /*6110*/  FMNMX.FTZ R11, R26, R68, !PT ;  /* 0x000000441a0b7209 */ /* 0x000fe40007810000 */
[----:B------:R-:W-:Y:S02]  /*6120*/  FSEL R20, R69, -INF , !P4 ;  /* 0xff80000045147808 */ /* 0x000fe40006000000 */
[----:B------:R-:W-:Y:S02]  /*6130*/  FSEL R14, R33, -INF , !P5 ;  /* 0xff800000210e7808 */ /* 0x000fe40006800000 */
[----:B------:R-:W-:Y:S02]  /*6140*/  FMNMX.FTZ R11, R28, R11, !PT ;  /* 0x0000000b1c0b7209 */ /* 0x000fe40007810000 */
[----:B------:R-:W-:-:S02]  /*6150*/  ISETP.GE.AND P5, PT, R9, R135, PT ;  /* 0x000000870900720c */ /* 0x000fc40003fa6270 */
[----:B------:R-:W-:Y:S01]  /*6160*/  ISETP.GE.AND P2, PT, R9, R2, PT ;  /* 0x000000020900720c */ /* 0x000fe20003f46270 */
[----:B------:R-:W-:Y:S01]  /*6170*/  VIADD R9, R3, 0x28 ;  /* 0x0000002803097836 */ /* 0x000fe20000000000 */
[----:B------:R-:W-:Y:S02]  /*6180*/  FMNMX.FTZ R15, R20, R70, !PT ;  /* 0x00000046140f7209 */ /* 0x000fe40007810000 */
[----:B------:R-:W-:Y:S02]  /*6190*/  FMNMX.FTZ R11, R24, R11, !PT ;  /* 0x0000000b180b7209 */ /* 0x000fe40007810000 */
[----:B------:R-:W-:Y:S02]  /*61a0*/  FMNMX.FTZ R15, R30, R15, !PT ;  /* 0x0000000f1e0f7209 */ /* 0x000fe40007810000 */
[----:B------:R-:W-:Y:S02]  /*61b0*/  FSEL R170, R170, -INF , !P5 ;  /* 0xff800000aaaa7808 */ /* 0x000fe40006800000 */
[----:B------:R-:W-:-:S02]  /*61c0*/  FSEL R174, R174, -INF , !P2 ;  /* 0xff800000aeae7808 */ /* 0x000fc40005000000 */
[C---:B------:R-:W-:Y:S02]  /*61d0*/  ISETP.GE.AND P5, PT, R9.reuse, R135, PT ;  /* 0x000000870900720c */ /* 0x040fe40003fa6270 */
[----:B------:R-:W-:Y:S02]  /*61e0*/  ISETP.GE.AND P2, PT, R9, R2, PT ;  /* 0x000000020900720c */ /* 0x000fe40003f46270 */
[----:B------:R-:W-:Y:S01]  /*61f0*/  FMNMX.FTZ R9, R18, R11, !PT ;  /* 0x0000000b12097209 */ /* 0x000fe20007810000 */
[----:B------:R-:W-:Y:S01]  /*6200*/  VIADD R11, R3, 0x29 ;  /* 0x00000029030b7836 */ /* 0x000fe20000000000 */
[----:B------:R-:W-:Y:S02]  /*6210*/  FMNMX.FTZ R15, R22, R15, !PT ;  /* 0x0000000f160f7209 */ /* 0x000fe40007810000 */
[----:B------:R-:W-:Y:S02]  /*6220*/  FMNMX.FTZ R9, R16, R9, !PT ;  /* 0x0000000910097209 */ /* 0x000fe40007810000 */
[----:B------:R-:W-:-:S02]  /*6230*/  FMNMX.FTZ R15, R10, R15, !PT ;  /* 0x0000000f0a0f7209 */ /* 0x000fc40007810000 */
[----:B------:R-:W-:Y:S01]  /*6240*/  FMNMX.FTZ R17, R14, R9, !PT ;  /* 0x000000090e117209 */ /* 0x000fe20007810000 */
[----:B------:R-:W-:Y:S01]  /*6250*/  VIADD R9, R3, 0x38 ;  /* 0x0000003803097836 */ /* 0x000fe20000000000 */
[----:B------:R-:W-:Y:S02]  /*6260*/  FMNMX.FTZ R15, R8, R15, !PT ;  /* 0x0000000f080f7209 */ /* 0x000fe40007810000 */
[----:B------:R-:W-:Y:S02]  /*6270*/  FMNMX.FTZ R17, R12, R17, !PT ;  /* 0x000000110c117209 */ /* 0x000fe40007810000 */
[----:B------:R-:W-:Y:S02]  /*6280*/  FMNMX.FTZ R15, R6, R15, !PT ;  /* 0x0000000f060f7209 */ /* 0x000fe40007810000 */
[----:B------:R-:W-:Y:S02]  /*6290*/  FSEL R222, R222, -INF , !P6 ;  /* 0xff800000dede7808 */ /* 0x000fe40007000000 */
[----:B------:R-:W-:-:S02]  /*62a0*/  FMNMX.FTZ R17, R170, R17, !PT ;  /* 0x00000011aa117209 */ /* 0x000fc40007810000 */
[----:B------:R-:W-:Y:S02]  /*62b0*/  FMNMX.FTZ R15, R4, R15, !PT ;  /* 0x0000000f040f7209 */ /* 0x000fe40007810000 */
[----:B------:R-:W-:Y:S02]  /*62c0*/  ISETP.GE.AND P6, PT, R11, R135, PT ;  /* 0x000000870b00720c */ /* 0x000fe40003fc6270 */
[----:B------:R-:W-:Y:S02]  /*62d0*/  FSEL R172, R172, -INF , !P5 ;  /* 0xff800000acac7808 */ /* 0x000fe40006800000 */
[----:B------:R-:W-:Y:S02]  /*62e0*/  FMNMX.FTZ R17, R222, R17, !PT ;  /* 0x00000011de117209 */ /* 0x000fe40007810000 */
[----:B------:R-:W-:Y:S02]  /*62f0*/  FSEL R176, R176, -INF , !P3 ;  /* 0xff800000b0b07808 */ /* 0x000fe40005800000 */
[----:B------:R-:W-:-:S02]  /*6300*/  FMNMX.FTZ R15, R174, R15, !PT ;  /* 0x0000000fae0f7209 */ /* 0x000fc40007810000 */
[----:B------:R-:W-:Y:S01]  /*6310*/  ISETP.GE.AND P4, PT, R11, R2, PT ;  /* 0x000000020b00720c */ /* 0x000fe20003f86270 */
[----:B------:R-:W-:Y:S01]  /*6320*/  VIADD R11, R3, 0x31 ;  /* 0x00000031030b7836 */ /* 0x000fe20000000000 */
[----:B------:R-:W-:Y:S01]  /*6330*/  ISETP.GE.AND P3, PT, R13, R135, PT ;  /* 0x000000870d00720c */ /* 0x000fe20003f66270 */
[----:B------:R-:W-:Y:S01]  /*6340*/  VIADD R3, R3, 0x39 ;  /* 0x0000003903037836 */ /* 0x000fe20000000000 */
[----:B------:R-:W-:Y:S02]  /*6350*/  FSEL R220, R220, -INF , !P6 ;  /* 0xff800000dcdc7808 */ /* 0x000fe40007000000 */
[----:B------:R-:W-:Y:S02]  /*6360*/  FMNMX.FTZ R17, R172, R17, !PT ;  /* 0x00000011ac117209 */ /* 0x000fe40007810000 */
[----:B------:R-:W-:Y:S02]  /*6370*/  FSEL R146, R146, -INF , !P2 ;  /* 0xff80000092927808 */ /* 0x000fe40005000000 */
[----:B------:R-:W-:-:S02]  /*6380*/  FMNMX.FTZ R15, R176, R15, !PT ;  /* 0x0000000fb00f7209 */ /* 0x000fc40007810000 */
[----:B------:R-:W-:Y:S02]  /*6390*/  FSEL R216, R216, -INF , !P3 ;  /* 0xff800000d8d87808 */ /* 0x000fe40005800000 */
[----:B------:R-:W-:Y:S02]  /*63a0*/  ISETP.GE.AND P5, PT, R11, R135, PT ;  /* 0x000000870b00720c */ /* 0x000fe40003fa6270 */
[----:B------:R-:W-:Y:S02]  /*63b0*/  FMNMX.FTZ R17, R220, R17, !PT ;  /* 0x00000011dc117209 */ /* 0x000fe40007810000 */
[----:B------:R-:W-:Y:S02]  /*63c0*/  ISETP.GE.AND P3, PT, R9, R135, PT ;  /* 0x000000870900720c */ /* 0x000fe40003f66270 */
[----:B------:R-:W-:Y:S02]  /*63d0*/  ISETP.GE.AND P2, PT, R13, R2, PT ;  /* 0x000000020d00720c */ /* 0x000fe40003f46270 */
[----:B------:R-:W-:-:S02]  /*63e0*/  FSEL R144, R144, -INF , !P4 ;  /* 0xff80000090907808 */ /* 0x000fc40006000000 */
[----:B------:R-:W-:Y:S02]  /*63f0*/  FMNMX.FTZ R15, R146, R15, !PT ;  /* 0x0000000f920f7209 */ /* 0x000fe40007810000 */
[----:B------:R-:W-:Y:S02]  /*6400*/  FSEL R182, R182, -INF , !P5 ;  /* 0xff800000b6b67808 */ /* 0x000fe40006800000 */
[----:B------:R-:W-:Y:S02]  /*6410*/  FMNMX.FTZ R17, R216, R17, !PT ;  /* 0x00000011d8117209 */ /* 0x000fe40007810000 */
[----:B------:R-:W-:Y:S02]  /*6420*/  FSEL R150, R150, -INF , !P3 ;  /* 0xff80000096967808 */ /* 0x000fe40005800000 */
[----:B------:R-:W-:Y:S02]  /*6430*/  ISETP.GE.AND P3, PT, R11, R2, PT ;  /* 0x000000020b00720c */ /* 0x000fe40003f66270 */
[----:B------:R-:W-:-:S02]  /*6440*/  FSEL R142, R142, -INF , !P2 ;  /* 0xff8000008e8e7808 */ /* 0x000fc40005000000 */
[----:B------:R-:W-:Y:S02]  /*6450*/  FMNMX.FTZ R15, R144, R15, !PT ;  /* 0x0000000f900f7209 */ /* 0x000fe40007810000 */
[----:B------:R-:W-:Y:S02]  /*6460*/  ISETP.GE.AND P5, PT, R3, R135, PT ;  /* 0x000000870300720c */ /* 0x000fe40003fa6270 */
        /* <DEDUP_REMOVED lines=9> */
[----:B------:R-:W-:-:S02]  /*6500*/  FMNMX.FTZ R13, R148, R17, !PT ;  /* 0x00000011940d7209 */ /* 0x000fc40007810000 */
[----:B------:R-:W-:Y:S02]  /*6510*/  FSEL R178, R178, -INF , !P3 ;  /* 0xff800000b2b27808 */ /* 0x000fe40005800000 */
[----:B------:R-:W-:Y:S01]  /*6520*/  FMNMX.FTZ R15, R180, R15, !PT ;  /* 0x0000000fb40f7209 */ /* 0x000fe20007810000 */
[----:B------:R-:W1:Y:S03]  /*6530*/  SHFL.BFLY PT, R32, R13, 0x2, 0x1f ;  /* 0x0c401f000d207f89 */ /* 0x000e6600000e0000 */
        /* <DEDUP_REMOVED lines=8> */
[----:B------:R-:W-:Y:S01]  /*65c0*/  FMUL.FTZ R141, R132, UR19 ;  /* 0x00000013848d7c20 */ /* 0x000fe20008410000 */
[----:B--2---:R-:W-:-:S04]  /*65d0*/  FMNMX.FTZ R3, R32, R3, !PT ;  /* 0x0000000320037209 */ /* 0x004fc80007810000 */
[----:B------:R-:W-:Y:S02]  /*65e0*/  FSEL R141, R141, RZ, P2 ;  /* 0x000000ff8d8d7208 */ /* 0x000fe40001000000 */
[C---:B------:R-:W-:Y:S01]  /*65f0*/  FSETP.NEU.FTZ.AND P2, PT, R3.reuse, -INF , PT ;  /* 0xff8000000300780b */ /* 0x040fe20003f5d000 */
[----:B------:R-:W-:Y:S02]  /*6600*/  FMUL.FTZ R177, R3, UR19 ;  /* 0x0000001303b17c20 */ /* 0x000fe40008410000 */
[--C-:B------:R-:W-:Y:S01]  /*6610*/  FFMA.FTZ R167, R26, UR19, -R141.reuse ;  /* 0x000000131aa77c23 */ /* 0x100fe2000801088d */
[--C-:B------:R-:W-:Y:S01]  /*6620*/  FFMA.FTZ R166, R68, UR19, -R141.reuse ;  /* 0x0000001344a67c23 */ /* 0x100fe2000801088d */
[--C-:B------:R-:W-:Y:S01]  /*6630*/  FFMA.FTZ R165, R28, UR19, -R141.reuse ;  /* 0x000000131ca57c23 */ /* 0x100fe2000801088d */
[----:B------:R-:W-:Y:S01]  /*6640*/  FSEL R177, R177, RZ, P2 ;  /* 0x000000ffb1b17208 */ /* 0x000fe20001000000 */
[--C-:B------:R-:W-:Y:S01]  /*6650*/  FFMA.FTZ R162, R24, UR19, -R141.reuse ;  /* 0x0000001318a27c23 */ /* 0x100fe2000801088d */
[--C-:B------:R-:W-:Y:S01]  /*6660*/  FFMA.FTZ R161, R18, UR19, -R141.reuse ;  /* 0x0000001312a17c23 */ /* 0x100fe2000801088d */
[----:B------:R-:W-:Y:S01]  /*6670*/  MUFU.EX2 R167, R167 ;  /* 0x000000a700a77308 */ /* 0x000fe20000000800 */
[----:B------:R-:W-:Y:S01]  /*6680*/  FFMA.FTZ R160, R16, UR19, -R141 ;  /* 0x0000001310a07c23 */ /* 0x000fe2000801088d */
[--C-:B------:R-:W-:Y:S01]  /*6690*/  FFMA.FTZ R168, R20, UR19, -R177.reuse ;  /* 0x0000001314a87c23 */ /* 0x100fe200080108b1 */
[--C-:B------:R-:W-:Y:S01]  /*66a0*/  FFMA.FTZ R169, R70, UR19, -R177.reuse ;  /* 0x0000001346a97c23 */ /* 0x100fe200080108b1 */
[--C-:B------:R-:W-:Y:S01]  /*66b0*/  FFMA.FTZ R164, R30, UR19, -R177.reuse ;  /* 0x000000131ea47c23 */ /* 0x100fe200080108b1 */
[----:B------:R-:W-:Y:S01]  /*66c0*/  FFMA.FTZ R163, R22, UR19, -R177 ;  /* 0x0000001316a37c23 */ /* 0x000fe200080108b1 */
[--C-:B------:R-:W-:Y:S01]  /*66d0*/  FFMA.FTZ R159, R14, UR19, -R141.reuse ;  /* 0x000000130e9f7c23 */ /* 0x100fe2000801088d */
[----:B------:R-:W-:Y:S01]  /*66e0*/  FFMA.FTZ R0, R12, UR19, -R141 ;  /* 0x000000130c007c23 */ /* 0x000fe2000801088d */
[----:B------:R-:W1:Y:S01]  /*66f0*/  MUFU.EX2 R166, R166 ;  /* 0x000000a600a67308 */ /* 0x000e620000000800 */
[--C-:B------:R-:W-:Y:S01]  /*6700*/  FFMA.FTZ R158, R10, UR19, -R177.reuse ;  /* 0x000000130a9e7c23 */ /* 0x100fe200080108b1 */
[--C-:B------:R-:W-:Y:S01]  /*6710*/  FFMA.FTZ R157, R8, UR19, -R177.reuse ;  /* 0x00000013089d7c23 */ /* 0x100fe200080108b1 */
[----:B------:R-:W2:Y:S01]  /*6720*/  LDSM.16.MT88.4 R16, [R200+0xc800] ;  /* 0x00c80000c810783b */ /* 0x000ea20000004200 */
[--C-:B------:R-:W-:Y:S01]  /*6730*/  FFMA.FTZ R156, R6, UR19, -R177.reuse ;  /* 0x00000013069c7c23 */ /* 0x100fe200080108b1 */
[--C-:B------:R-:W-:Y:S01]  /*6740*/  FFMA.FTZ R153, R4, UR19, -R177.reuse ;  /* 0x0000001304997c23 */ /* 0x100fe200080108b1 */
[----:B------:R-:W-:Y:S01]  /*6750*/  FFMA.FTZ R175, R176, UR19, -R177 ;  /* 0x00000013b0af7c23 */ /* 0x000fe200080108b1 */
[----:B------:R-:W3:Y:S01]  /*6760*/  LDSM.16.MT88.4 R12, [R198+0xc800] ;  /* 0x00c80000c60c783b */ /* 0x000ee20000004200 */
[----:B------:R-:W-:Y:S01]  /*6770*/  MUFU.EX2 R165, R165 ;  /* 0x000000a500a57308 */ /* 0x000fe20000000800 */
[--C-:B------:R-:W-:Y:S01]  /*6780*/  FFMA.FTZ R170, R170, UR19, -R141.reuse ;  /* 0x00000013aaaa7c23 */ /* 0x100fe2000801088d */
[--C-:B------:R-:W-:Y:S01]  /*6790*/  FFMA.FTZ R171, R222, UR19, -R141.reuse ;  /* 0x00000013deab7c23 */ /* 0x100fe2000801088d */
[----:B------:R-:W4:Y:S01]  /*67a0*/  LDSM.16.MT88.4 R8, [R200+0xe800] ;  /* 0x00e80000c808783b */ /* 0x000f220000004200 */
[--C-:B------:R-:W-:Y:S01]  /*67b0*/  FFMA.FTZ R172, R172, UR19, -R141.reuse ;  /* 0x00000013acac7c23 */ /* 0x100fe2000801088d */
[----:B------:R-:W-:Y:S01]  /*67c0*/  FFMA.FTZ R173, R220, UR19, -R141 ;  /* 0x00000013dcad7c23 */ /* 0x000fe2000801088d */
[--C-:B------:R-:W-:Y:S01]  /*67d0*/  FFMA.FTZ R174, R174, UR19, -R177.reuse ;  /* 0x00000013aeae7c23 */ /* 0x100fe200080108b1 */
[----:B------:R-:W5:Y:S01]  /*67e0*/  LDSM.16.MT88.4 R4, [R198+0xe800] ;  /* 0x00e80000c604783b */ /* 0x000f620000004200 */
[----:B------:R-:W2:Y:S01]  /*67f0*/  MUFU.EX2 R162, R162 ;  /* 0x000000a200a27308 */ /* 0x000ea20000000800 */
[----:B-1----:R-:W-:Y:S01]  /*6800*/  F2FP.F16.F32.PACK_AB R96, R166, R167 ;  /* 0x000000a7a660723e */ /* 0x002fe200000000ff */
[--C-:B------:R-:W-:Y:S01]  /*6810*/  FFMA.FTZ R176, R146, UR19, -R177.reuse ;  /* 0x0000001392b07c23 */ /* 0x100fe200080108b1 */
[----:B------:R-:W-:Y:S01]  /*6820*/  FFMA.FTZ R179, R144, UR19, -R177 ;  /* 0x0000001390b37c23 */ /* 0x000fe200080108b1 */
[----:B------:R-:W-:Y:S01]  /*6830*/  LDSM.16.MT88.4 R28, [R197+0xc800] ;  /* 0x00c80000c51c783b */ /* 0x000fe20000004200 */
[--C-:B------:R-:W-:Y:S01]  /*6840*/  FFMA.FTZ R181, R216, UR19, -R141.reuse ;  /* 0x00000013d8b57c23 */ /* 0x100fe2000801088d */
[--C-:B------:R-:W-:Y:S01]  /*6850*/  FFMA.FTZ R182, R182, UR19, -R141.reuse ;  /* 0x00000013b6b67c23 */ /* 0x100fe2000801088d */
[--C-:B------:R-:W-:Y:S01]  /*6860*/  FFMA.FTZ R183, R150, UR19, -R141.reuse ;  /* 0x0000001396b77c23 */ /* 0x100fe2000801088d */
[----:B------:R-:W-:Y:S01]  /*6870*/  MUFU.EX2 R168, R168 ;  /* 0x000000a800a87308 */ /* 0x000fe20000000800 */
[----:B------:R-:W-:Y:S01]  /*6880*/  LDSM.16.MT88.4 R24, [R196+0xc800] ;  /* 0x00c80000c418783b */ /* 0x000fe20000004200 */
[----:B------:R-:W-:Y:S01]  /*6890*/  FFMA.FTZ R220, R148, UR19, -R141 ;  /* 0x0000001394dc7c23 */ /* 0x000fe2000801088d */
[--C-:B------:R-:W-:Y:S01]  /*68a0*/  FFMA.FTZ R216, R142, UR19, -R177.reuse ;  /* 0x000000138ed87c23 */ /* 0x100fe200080108b1 */
[--C-:B------:R-:W-:Y:S01]  /*68b0*/  FFMA.FTZ R217, R140, UR19, -R177.reuse ;  /* 0x000000138cd97c23 */ /* 0x100fe200080108b1 */
[----:B------:R-:W-:Y:S01]  /*68c0*/  LDSM.16.MT88.4 R20, [R197+0xe800] ;  /* 0x00e80000c514783b */ /* 0x000fe20000004200 */
[--C-:B------:R-:W-:Y:S01]  /*68d0*/  FFMA.FTZ R180, R180, UR19, -R177.reuse ;  /* 0x00000013b4b47c23 */ /* 0x100fe200080108b1 */
[----:B------:R-:W-:Y:S01]  /*68e0*/  FFMA.FTZ R219, R178, UR19, -R177 ;  /* 0x00000013b2db7c23 */ /* 0x000fe200080108b1 */
[----:B------:R-:W1:Y:S01]  /*68f0*/  MUFU.EX2 R169, R169 ;  /* 0x000000a900a97308 */ /* 0x000e620000000800 */
[----:B--2---:R-:W-:Y:S01]  /*6900*/  F2FP.F16.F32.PACK_AB R98, R162, R165 ;  /* 0x000000a5a262723e */ /* 0x004fe200000000ff */
[----:B------:R-:W-:Y:S01]  /*6910*/  LDSM.16.MT88.4 R148, [R196+0x11000] ;  /* 0x01100000c494783b */ /* 0x000fe20000004200 */
[----:B------:R-:W-:-:S03]  /*6920*/  FADD.FTZ R166, R167, R166 ;  /* 0x000000a6a7a67221 */ /* 0x000fc60000010000 */
[----:B------:R-:W-:Y:S01]  /*6930*/  LDSM.16.MT88.4 R140, [R200+0xd800] ;  /* 0x00d80000c88c783b */ /* 0x000fe20000004200 */
[----:B------:R-:W-:Y:S01]  /*6940*/  FADD.FTZ R165, R165, R166 ;  /* 0x000000a6a5a57221 */ /* 0x000fe20000010000 */
[----:B------:R-:W-:Y:S03]  /*6950*/  MUFU.EX2 R164, R164 ;  /* 0x000000a400a47308 */ /* 0x000fe60000000800 */
[----:B------:R-:W-:-:S05]  /*6960*/  FADD.FTZ R162, R162, R165 ;  /* 0x000000a5a2a27221 */ /* 0x000fca0000010000 */
[----:B------:R-:W2:Y:S01]  /*6970*/  MUFU.EX2 R163, R163 ;  /* 0x000000a300a37308 */ /* 0x000ea20000000800 */
[----:B-1----:R-:W-:Y:S01]  /*6980*/  F2FP.F16.F32.PACK_AB R97, R169, R168 ;  /* 0x000000a8a961723e */ /* 0x002fe200000000ff */
[----:B------:R-:W-:-:S06]  /*6990*/  FADD.FTZ R169, R168, R169 ;  /* 0x000000a9a8a97221 */ /* 0x000fcc0000010000 */
[----:B------:R-:W-:Y:S08]  /*69a0*/  MUFU.EX2 R161, R161 ;  /* 0x000000a100a17308 */ /* 0x000ff00000000800 */
[----:B------:R-:W1:Y:S01]  /*69b0*/  MUFU.EX2 R160, R160 ;  /* 0x000000a000a07308 */ /* 0x000e620000000800 */
[----:B--2---:R-:W-:Y:S01]  /*69c0*/  F2FP.F16.F32.PACK_AB R99, R163, R164 ;  /* 0x000000a4a363723e */ /* 0x004fe200000000ff */
[----:B------:R-:W-:-:S04]  /*69d0*/  FADD.FTZ R164, R164, R169 ;  /* 0x000000a9a4a47221 */ /* 0x000fc80000010000 */
[----:B------:R-:W-:Y:S02]  /*69e0*/  FADD.FTZ R163, R163, R164 ;  /* 0x000000a4a3a37221 */ /* 0x000fe40000010000 */
[C---:B------:R-:W-:Y:S01]  /*69f0*/  HMMA.16816.F32 R128, R96.reuse, R124, RZ ;  /* 0x0000007c6080723c */ /* 0x040fe200000018ff */
[----:B------:R-:W-:Y:S05]  /*6a00*/  MUFU.EX2 R159, R159 ;  /* 0x0000009f009f7308 */ /* 0x000fea0000000800 */
[C---:B------:R-:W-:Y:S03]  /*6a10*/  HMMA.16816.F32 R120, R96.reuse, R116, RZ ;  /* 0x000000746078723c */ /* 0x040fe600000018ff */
[----:B------:R-:W2:Y:S01]  /*6a20*/  MUFU.EX2 R0, R0 ;  /* 0x0000000000007308 */ /* 0x000ea20000000800 */
[C---:B-1----:R-:W-:Y:S01]  /*6a30*/  F2FP.F16.F32.PACK_AB R32, R160.reuse, R161 ;  /* 0x000000a1a020723e */ /* 0x042fe200000000ff */
[----:B------:R-:W-:Y:S01]  /*6a40*/  FADD.FTZ R161, R161, R162 ;  /* 0x000000a2a1a17221 */ /* 0x000fe20000010000 */
[----:B------:R-:W-:Y:S03]  /*6a50*/  HMMA.16816.F32 R36, R96, R40, RZ ;  /* 0x000000286024723c */ /* 0x000fe600000018ff */
[----:B------:R-:W-:-:S02]  /*6a60*/  FADD.FTZ R160, R160, R161 ;  /* 0x000000a1a0a07221 */ /* 0x000fc40000010000 */
[----:B------:R-:W-:Y:S01]  /*6a70*/  MUFU.EX2 R158, R158 ;  /* 0x0000009e009e7308 */ /* 0x000fe20000000800 */
[C---:B------:R-:W-:Y:S06]  /*6a80*/  HMMA.16816.F32 R124, R96.reuse, R126, RZ ;  /* 0x0000007e607c723c */ /* 0x040fec00000018ff */
[----:B------:R-:W-:Y:S01]  /*6a90*/  HMMA.16816.F32 R116, R96, R118, RZ ;  /* 0x000000766074723c */ /* 0x000fe200000018ff */
[----:B------:R-:W1:Y:S01]  /*6aa0*/  MUFU.EX2 R157, R157 ;  /* 0x0000009d009d7308 */ /* 0x000e620000000800 */
[----:B--2---:R-:W-:Y:S01]  /*6ab0*/  F2FP.F16.F32.PACK_AB R34, R0, R159 ;  /* 0x0000009f0022723e */ /* 0x004fe200000000ff */
[----:B------:R-:W-:-:S03]  /*6ac0*/  FADD.FTZ R159, R159, R160 ;  /* 0x000000a09f9f7221 */ /* 0x000fc60000010000 */
[C---:B------:R-:W-:Y:S01]  /*6ad0*/  HMMA.16816.F32 R40, R96.reuse, R42, RZ ;  /* 0x0000002a6028723c */ /* 0x040fe200000018ff */
[----:B------:R-:W-:Y:S02]  /*6ae0*/  FADD.FTZ R159, R0, R159 ;  /* 0x0000009f009f7221 */ /* 0x000fe40000010000 */
[----:B------:R-:W-:Y:S03]  /*6af0*/  MUFU.EX2 R156, R156 ;  /* 0x0000009c009c7308 */ /* 0x000fe60000000800 */
[C---:B------:R-:W-:Y:S05]  /*6b00*/  HMMA.16816.F32 R44, R96.reuse, R48, RZ ;  /* 0x00000030602c723c */ /* 0x040fea00000018ff */
[----:B------:R-:W2:Y:S01]  /*6b10*/  MUFU.EX2 R153, R153 ;  /* 0x0000009900997308 */ /* 0x000ea20000000800 */
[----:B-1----:R-:W-:Y:S01]  /*6b20*/  F2FP.F16.F32.PACK_AB R33, R157, R158 ;  /* 0x0000009e9d21723e */ /* 0x002fe200000000ff */
[----:B------:R-:W-:Y:S01]  /*6b30*/  HMMA.16816.F32 R48, R96, R50, RZ ;  /* 0x000000326030723c */ /* 0x000fe200000018ff */
[----:B------:R-:W-:-:S04]  /*6b40*/  FADD.FTZ R158, R158, R163 ;  /* 0x000000a39e9e7221 */ /* 0x000fc80000010000 */
[----:B------:R-:W-:Y:S01]  /*6b50*/  FADD.FTZ R157, R157, R158 ;  /* 0x0000009e9d9d7221 */ /* 0x000fe20000010000 */
[C---:B------:R-:W-:Y:S01]  /*6b60*/  HMMA.16816.F32 R60, R96.reuse, R64, RZ ;  /* 0x00000040603c723c */ /* 0x040fe200000018ff */
[----:B------:R-:W-:Y:S05]  /*6b70*/  MUFU.EX2 R170, R170 ;  /* 0x000000aa00aa7308 */ /* 0x000fea0000000800 */
[----:B------:R-:W-:Y:S01]  /*6b80*/  HMMA.16816.F32 R68, R96, R72, RZ ;  /* 0x000000486044723c */ /* 0x000fe200000018ff */
[----:B--2---:R-:W-:Y:S02]  /*6b90*/  F2FP.F16.F32.PACK_AB R35, R153, R156 ;  /* 0x0000009c9923723e */ /* 0x004fe400000000ff */
[----:B------:R-:W1:Y:S01]  /*6ba0*/  MUFU.EX2 R171, R171 ;  /* 0x000000ab00ab7308 */ /* 0x000e620000000800 */
[----:B------:R-:W-:-:S02]  /*6bb0*/  FADD.FTZ R156, R156, R157 ;  /* 0x0000009d9c9c7221 */ /* 0x000fc40000010000 */
[----:B------:R-:W-:Y:S02]  /*6bc0*/  HMMA.16816.F32 R76, R96, R80, RZ ;  /* 0x00000050604c723c */ /* 0x000fe400000018ff */
[----:B------:R-:W-:-:S04]  /*6bd0*/  FADD.FTZ R153, R153, R156 ;  /* 0x0000009c99997221 */ /* 0x000fc80000010000 */
[C---:B------:R-:W-:Y:S01]  /*6be0*/  HMMA.16816.F32 R128, R32.reuse, R16, R128 ;  /* 0x000000102080723c */ /* 0x040fe20000001880 */
[----:B------:R-:W2:Y:S05]  /*6bf0*/  MUFU.EX2 R172, R172 ;  /* 0x000000ac00ac7308 */ /* 0x000eaa0000000800 */
[C---:B------:R-:W-:Y:S01]  /*6c00*/  HMMA.16816.F32 R124, R32.reuse, R18, R124 ;  /* 0x00000012207c723c */ /* 0x040fe2000000187c */
[----:B------:R-:W5:Y:S02]  /*6c10*/  LDSM.16.MT88.4 R16, [R196+0xe800] ;  /* 0x00e80000c410783b */ /* 0x000f640000004200 */
[----:B------:R-:W4:Y:S01]  /*6c20*/  MUFU.EX2 R173, R173 ;  /* 0x000000ad00ad7308 */ /* 0x000f220000000800 */
[C---:B-1----:R-:W-:Y:S01]  /*6c30*/  F2FP.F16.F32.PACK_AB R144, R171.reuse, R170 ;  /* 0x000000aaab90723e */ /* 0x042fe200000000ff */
[----:B------:R-:W-:Y:S01]  /*6c40*/  FADD.FTZ R170, R170, R159 ;  /* 0x0000009faaaa7221 */ /* 0x000fe20000010000 */
[----:B---3--:R-:W-:Y:S03]  /*6c50*/  HMMA.16816.F32 R120, R32, R12, R120 ;  /* 0x0000000c2078723c */ /* 0x008fe60000001878 */
[----:B------:R-:W-:-:S02]  /*6c60*/  FADD.FTZ R171, R171, R170 ;  /* 0x000000aaabab7221 */ /* 0x000fc40000010000 */
[----:B------:R-:W-:Y:S01]  /*6c70*/  MUFU.EX2 R174, R174 ;  /* 0x000000ae00ae7308 */ /* 0x000fe20000000800 */
[----:B------:R-:W-:Y:S01]  /*6c80*/  HMMA.16816.F32 R116, R32, R14, R116 ;  /* 0x0000000e2074723c */ /* 0x000fe20000001874 */
[----:B------:R-:W1:Y:S01]  /*6c90*/  LDSM.16.MT88.4 R12, [R200+0x10800] ;  /* 0x01080000c80c783b */ /* 0x000e620000004200 */
[----:B--2---:R-:W-:-:S04]  /*6ca0*/  FADD.FTZ R0, R172, R171 ;  /* 0x000000abac007221 */ /* 0x004fc80000010000 */
[----:B----4-:R-:W-:Y:S01]  /*6cb0*/  HMMA.16816.F32 R36, R32, R8, R36 ;  /* 0x000000082024723c */ /* 0x010fe20000001824 */
[----:B------:R-:W2:Y:S01]  /*6cc0*/  MUFU.EX2 R175, R175 ;  /* 0x000000af00af7308 */ /* 0x000ea20000000800 */
[C---:B------:R-:W-:Y:S01]  /*6cd0*/  F2FP.F16.F32.PACK_AB R146, R173.reuse, R172 ;  /* 0x000000acad92723e */ /* 0x040fe200000000ff */
[----:B------:R-:W-:-:S03]  /*6ce0*/  FADD.FTZ R0, R173, R0 ;  /* 0x00000000ad007221 */ /* 0x000fc60000010000 */
[----:B------:R-:W-:Y:S01]  /*6cf0*/  HMMA.16816.F32 R40, R32, R10, R40 ;  /* 0x0000000a2028723c */ /* 0x000fe20000001828 */
[----:B------:R-:W3:Y:S02]  /*6d00*/  LDSM.16.MT88.4 R8, [R198+0x10800] ;  /* 0x01080000c608783b */ /* 0x000ee40000004200 */
[----:B------:R-:W-:Y:S03]  /*6d10*/  MUFU.EX2 R176, R176 ;  /* 0x000000b000b07308 */ /* 0x000fe60000000800 */
[C---:B------:R-:W-:Y:S05]  /*6d20*/  HMMA.16816.F32 R64, R96.reuse, R66, RZ ;  /* 0x000000426040723c */ /* 0x040fea00000018ff */
[----:B------:R-:W4:Y:S01]  /*6d30*/  MUFU.EX2 R179, R179 ;  /* 0x000000b300b37308 */ /* 0x000f220000000800 */
[----:B------:R-:W-:Y:S01]  /*6d40*/  HMMA.16816.F32 R72, R96, R74, RZ ;  /* 0x0000004a6048723c */ /* 0x000fe200000018ff */
[----:B--2---:R-:W-:Y:S01]  /*6d50*/  F2FP.F16.F32.PACK_AB R145, R175, R174 ;  /* 0x000000aeaf91723e */ /* 0x004fe200000000ff */
[----:B------:R-:W-:-:S04]  /*6d60*/  FADD.FTZ R174, R174, R153 ;  /* 0x00000099aeae7221 */ /* 0x000fc80000010000 */
[----:B------:R-:W-:Y:S01]  /*6d70*/  HMMA.16816.F32 R80, R96, R82, RZ ;  /* 0x000000526050723c */ /* 0x000fe200000018ff */
[----:B------:R-:W-:Y:S01]  /*6d80*/  MUFU.EX2 R181, R181 ;  /* 0x000000b500b57308 */ /* 0x000fe20000000800 */
[----:B------:R-:W-:-:S04]  /*6d90*/  FADD.FTZ R175, R175, R174 ;  /* 0x000000aeafaf7221 */ /* 0x000fc80000010000 */
[C---:B-----5:R-:W-:Y:S03]  /*6da0*/  HMMA.16816.F32 R44, R32.reuse, R4, R44 ;  /* 0x00000004202c723c */ /* 0x060fe6000000182c */
[----:B------:R-:W2:Y:S01]  /*6db0*/  MUFU.EX2 R182, R182 ;  /* 0x000000b600b67308 */ /* 0x000ea20000000800 */
[C---:B----4-:R-:W-:Y:S01]  /*6dc0*/  F2FP.F16.F32.PACK_AB R147, R179.reuse, R176 ;  /* 0x000000b0b393723e */ /* 0x050fe200000000ff */
[----:B------:R-:W-:Y:S01]  /*6dd0*/  FADD.FTZ R176, R176, R175 ;  /* 0x000000afb0b07221 */ /* 0x000fe20000010000 */
[C---:B------:R-:W-:Y:S01]  /*6de0*/  HMMA.16816.F32 R48, R32.reuse, R6, R48 ;  /* 0x000000062030723c */ /* 0x040fe20000001830 */
[----:B------:R-:W-:Y:S02]  /*6df0*/  LDSM.16.MT88.4 R4, [R197+0x10800] ;  /* 0x01080000c504783b */ /* 0x000fe40000004200 */
[----:B------:R-:W-:Y:S02]  /*6e00*/  FADD.FTZ R179, R179, R176 ;  /* 0x000000b0b3b37221 */ /* 0x000fe40000010000 */
[----:B------:R-:W-:Y:S01]  /*6e10*/  MUFU.EX2 R183, R183 ;  /* 0x000000b700b77308 */ /* 0x000fe20000000800 */
[C---:B------:R-:W-:Y:S06]  /*6e20*/  HMMA.16816.F32 R60, R32.reuse, R16, R60 ;  /* 0x00000010203c723c */ /* 0x040fec000000183c */
[C---:B------:R-:W-:Y:S01]  /*6e30*/  HMMA.16816.F32 R64, R32.reuse, R18, R64 ;  /* 0x000000122040723c */ /* 0x040fe20000001840 */
[----:B------:R-:W4:Y:S01]  /*6e40*/  LDSM.16.MT88.4 R16, [R200+0xd000] ;  /* 0x00d00000c810783b */ /* 0x000f220000004200 */
[----:B------:R-:W-:Y:S04]  /*6e50*/  MUFU.EX2 R220, R220 ;  /* 0x000000dc00dc7308 */ /* 0x000fe80000000800 */
[C---:B-1----:R-:W-:Y:S04]  /*6e60*/  HMMA.16816.F32 R68, R32.reuse, R12, R68 ;  /* 0x0000000c2044723c */ /* 0x042fe80000001844 */
[----:B------:R-:W-:Y:S02]  /*6e70*/  MUFU.EX2 R216, R216 ;  /* 0x000000d800d87308 */ /* 0x000fe40000000800 */
[C---:B------:R-:W-:Y:S01]  /*6e80*/  HMMA.16816.F32 R72, R32.reuse, R14, R72 ;  /* 0x0000000e2048723c */ /* 0x040fe20000001848 */
[----:B------:R-:W1:Y:S05]  /*6e90*/  LDSM.16.MT88.4 R12, [R198+0xd000] ;  /* 0x00d00000c60c783b */ /* 0x000e6a0000004200 */
[C---:B---3--:R-:W-:Y:S01]  /*6ea0*/  HMMA.16816.F32 R76, R32.reuse, R8, R76 ;  /* 0x00000008204c723c */ /* 0x048fe2000000184c */
[----:B------:R-:W3:Y:S05]  /*6eb0*/  MUFU.EX2 R217, R217 ;  /* 0x000000d900d97308 */ /* 0x000eea0000000800 */
[----:B------:R-:W-:Y:S01]  /*6ec0*/  HMMA.16816.F32 R80, R32, R10, R80 ;  /* 0x0000000a2050723c */ /* 0x000fe20000001850 */
[----:B------:R-:W5:Y:S02]  /*6ed0*/  LDSM.16.MT88.4 R8, [R200+0xf000] ;  /* 0x00f00000c808783b */ /* 0x000f640000004200 */
[----:B------:R-:W-:Y:S03]  /*6ee0*/  MUFU.EX2 R180, R180 ;  /* 0x000000b400b47308 */ /* 0x000fe60000000800 */
[C---:B------:R-:W-:Y:S05]  /*6ef0*/  HMMA.16816.F32 R84, R96.reuse, R88, RZ ;  /* 0x000000586054723c */ /* 0x040fea00000018ff */
[----:B------:R-:W3:Y:S01]  /*6f00*/  MUFU.EX2 R219, R219 ;  /* 0x000000db00db7308 */ /* 0x000ee20000000800 */
[----:B------:R-:W-:Y:S06]  /*6f10*/  HMMA.16816.F32 R88, R96, R90, RZ ;  /* 0x0000005a6058723c */ /* 0x000fec00000018ff */
[C---:B----4-:R-:W-:Y:S06]  /*6f20*/  HMMA.16816.F32 R128, R144.reuse, R16, R128 ;  /* 0x000000109080723c */ /* 0x050fec0000001880 */
[----:B------:R-:W-:Y:S01]  /*6f30*/  HMMA.16816.F32 R124, R144, R18, R124 ;  /* 0x00000012907c723c */ /* 0x000fe2000000187c */
[----:B------:R-:W-:Y:S05]  /*6f40*/  LDSM.16.MT88.4 R16, [R196+0xf000] ;  /* 0x00f00000c410783b */ /* 0x000fea0000004200 */
[C---:B------:R-:W-:Y:S06]  /*6f50*/  HMMA.16816.F32 R84, R32.reuse, R4, R84 ;  /* 0x000000042054723c */ /* 0x040fec0000001854 */
[----:B------:R-:W-:Y:S01]  /*6f60*/  HMMA.16816.F32 R88, R32, R6, R88 ;  /* 0x000000062058723c */ /* 0x000fe20000001858 */
[----:B------:R-:W4:Y:S05]  /*6f70*/  LDSM.16.MT88.4 R4, [R198+0xf000] ;  /* 0x00f00000c604783b */ /* 0x000f2a0000004200 */
        /* <DEDUP_REMOVED lines=13> */
[C---:B----4-:R-:W-:Y:S06]  /*7050*/  HMMA.16816.F32 R44, R144.reuse, R4, R44 ;  /* 0x00000004902c723c */ /* 0x050fec000000182c */
[----:B------:R-:W-:Y:S01]  /*7060*/  HMMA.16816.F32 R48, R144, R6, R48 ;  /* 0x000000069030723c */ /* 0x000fe20000001830 */
[----:B------:R-:W4:Y:S05]  /*7070*/  LDSM.16.MT88.4 R4, [R197+0x11000] ;  /* 0x01100000c504783b */ /* 0x000f2a0000004200 */
[----:B------:R-:W-:Y:S01]  /*7080*/  HMMA.16816.F32 R96, R96, R138, RZ ;  /* 0x0000008a6060723c */ /* 0x000fe200000018ff */
[----:B------:R-:W3:Y:S05]  /*7090*/  LDSM.16.MT88.4 R136, [R196+0x10800] ;  /* 0x01080000c488783b */ /* 0x000eea0000004200 */
[C---:B------:R-:W-:Y:S06]  /*70a0*/  HMMA.16816.F32 R112, R32.reuse, R28, R112 ;  /* 0x0000001c2070723c */ /* 0x040fec0000001870 */
[C---:B------:R-:W-:Y:S01]  /*70b0*/  HMMA.16816.F32 R108, R32.reuse, R30, R108 ;  /* 0x0000001e206c723c */ /* 0x040fe2000000186c */
[----:B------:R-:W3:Y:S05]  /*70c0*/  LDSM.16.MT88.4 R28, [R197+0xd000] ;  /* 0x00d00000c51c783b */ /* 0x000eea0000004200 */
[C---:B------:R-:W-:Y:S06]  /*70d0*/  HMMA.16816.F32 R104, R32.reuse, R24, R104 ;  /* 0x000000182068723c */ /* 0x040fec0000001868 */
[C---:B------:R-:W-:Y:S01]  /*70e0*/  HMMA.16816.F32 R100, R32.reuse, R26, R100 ;  /* 0x0000001a2064723c */ /* 0x040fe20000001864 */
[----:B------:R-:W3:Y:S05]  /*70f0*/  LDSM.16.MT88.4 R24, [R196+0xd000] ;  /* 0x00d00000c418783b */ /* 0x000eea0000004200 */
[C---:B------:R-:W-:Y:S06]  /*7100*/  HMMA.16816.F32 R52, R32.reuse, R20, R52 ;  /* 0x000000142034723c */ /* 0x040fec0000001834 */
[----:B------:R-:W-:Y:S01]  /*7110*/  HMMA.16816.F32 R56, R32, R22, R56 ;  /* 0x000000162038723c */ /* 0x000fe20000001838 */
[----:B------:R-:W3:Y:S05]  /*7120*/  LDSM.16.MT88.4 R20, [R197+0xf000] ;  /* 0x00f00000c514783b */ /* 0x000eea0000004200 */
[C---:B------:R-:W-:Y:S06]  /*7130*/  HMMA.16816.F32 R60, R144.reuse, R16, R60 ;  /* 0x00000010903c723c */ /* 0x040fec000000183c */
[C---:B------:R-:W-:Y:S01]  /*7140*/  HMMA.16816.F32 R64, R144.reuse, R18, R64 ;  /* 0x000000129040723c */ /* 0x040fe20000001840 */
[----:B------:R-:W3:Y:S05]  /*7150*/  LDSM.16.MT88.4 R16, [R198+0xd800] ;  /* 0x00d80000c610783b */ /* 0x000eea0000004200 */
[C---:B-1----:R-:W-:Y:S06]  /*7160*/  HMMA.16816.F32 R68, R144.reuse, R12, R68 ;  /* 0x0000000c9044723c */ /* 0x042fec0000001844 */
[C---:B------:R-:W-:Y:S01]  /*7170*/  HMMA.16816.F32 R72, R144.reuse, R14, R72 ;  /* 0x0000000e9048723c */ /* 0x040fe20000001848 */
[----:B------:R-:W1:Y:S05]  /*7180*/  LDSM.16.MT88.4 R12, [R200+0xf800] ;  /* 0x00f80000c80c783b */ /* 0x000e6a0000004200 */
[C---:B-----5:R-:W-:Y:S06]  /*7190*/  HMMA.16816.F32 R76, R144.reuse, R8, R76 ;  /* 0x00000008904c723c */ /* 0x060fec000000184c */
[C---:B------:R-:W-:Y:S01]  /*71a0*/  HMMA.16816.F32 R80, R144.reuse, R10, R80 ;  /* 0x0000000a9050723c */ /* 0x040fe20000001850 */
[----:B------:R-:W5:Y:S05]  /*71b0*/  LDSM.16.MT88.4 R8, [R196+0xf800] ;  /* 0x00f80000c408783b */ /* 0x000f6a0000004200 */
[C---:B----4-:R-:W-:Y:S06]  /*71c0*/  HMMA.16816.F32 R84, R144.reuse, R4, R84 ;  /* 0x000000049054723c */ /* 0x050fec0000001854 */
[----:B------:R-:W-:Y:S01]  /*71d0*/  HMMA.16816.F32 R88, R144, R6, R88 ;  /* 0x000000069058723c */ /* 0x000fe20000001858 */
[----:B--2---:R-:W-:Y:S01]  /*71e0*/  F2FP.F16.F32.PACK_AB R4, R182, R181 ;  /* 0x000000b5b604723e */ /* 0x004fe200000000ff */
[----:B------:R-:W-:Y:S01]  /*71f0*/  FADD.FTZ R181, R181, R0 ;  /* 0x00000000b5b57221 */ /* 0x000fe20000010000 */
[----:B---3--:R-:W-:Y:S01]  /*7200*/  F2FP.F16.F32.PACK_AB R5, R217, R216 ;  /* 0x000000d8d905723e */ /* 0x008fe200000000ff */
[----:B------:R-:W-:-:S02]  /*7210*/  FADD.FTZ R216, R216, R179 ;  /* 0x000000b3d8d87221 */ /* 0x000fc40000010000 */
[C---:B------:R-:W-:Y:S01]  /*7220*/  HMMA.16816.F32 R92, R32.reuse, R136, R92 ;  /* 0x00000088205c723c */ /* 0x040fe2000000185c */
[----:B------:R-:W-:Y:S01]  /*7230*/  F2FP.F16.F32.PACK_AB R6, R220, R183 ;  /* 0x000000b7dc06723e */ /* 0x000fe200000000ff */
[----:B------:R-:W-:Y:S01]  /*7240*/  FADD.FTZ R182, R182, R181 ;  /* 0x000000b5b6b67221 */ /* 0x000fe20000010000 */
[----:B------:R-:W-:Y:S01]  /*7250*/  F2FP.F16.F32.PACK_AB R7, R219, R180 ;  /* 0x000000b4db07723e */ /* 0x000fe200000000ff */
[----:B------:R-:W-:Y:S01]  /*7260*/  FADD.FTZ R217, R217, R216 ;  /* 0x000000d8d9d97221 */ /* 0x000fe20000010000 */
[----:B------:R-:W-:Y:S01]  /*7270*/  LEA R216, P2, R133, UR10, 0x1 ;  /* 0x0000000a85d87c11 */ /* 0x000fe2000f8408ff */
[----:B------:R-:W-:Y:S01]  /*7280*/  HMMA.16816.F32 R96, R32, R138, R96 ;  /* 0x0000008a2060723c */ /* 0x000fe20000001860 */
[----:B------:R-:W2:Y:S01]  /*7290*/  LDSM.16.MT88.4 R136, [R197+0xd800] ;  /* 0x00d80000c588783b */ /* 0x000ea20000004200 */
[----:B------:R-:W-:Y:S01]  /*72a0*/  FADD.FTZ R183, R183, R182 ;  /* 0x000000b6b7b77221 */ /* 0x000fe20000010000 */
[----:B------:R-:W-:Y:S01]  /*72b0*/  FADD.FTZ R180, R180, R217 ;  /* 0x000000d9b4b47221 */ /* 0x000fe20000010000 */
[----:B------:R-:W-:Y:S01]  /*72c0*/  LEA.HI.X R217, R133, UR11, R134, 0x1, P2 ;  /* 0x0000000b85d97c11 */ /* 0x000fe200090f0c86 */
[----:B------:R-:W3:Y:S01]  /*72d0*/  LDSM.16.MT88.4 R32, [R196+0xd800] ;  /* 0x00d80000c420783b */ /* 0x000ee20000004200 */
[----:B------:R-:W-:Y:S01]  /*72e0*/  HMMA.16816.F32 R112, R144, R28, R112 ;  /* 0x0000001c9070723c */ /* 0x000fe20000001870 */
[----:B------:R-:W-:Y:S01]  /*72f0*/  FADD.FTZ R221, R220, R183 ;  /* 0x000000b7dcdd7221 */ /* 0x000fe20000010000 */
[----:B------:R-:W-:-:S04]  /*7300*/  FADD.FTZ R219, R219, R180 ;  /* 0x000000b4dbdb7221 */ /* 0x000fc80000010000 */
        /* <DEDUP_REMOVED lines=85> */
[----:B------:R-:W-:-:S03]  /*7860*/  ULOP3.LUT UR4, URZ, UR5, URZ, 0x33, !UPT ;  /* 0x000000053f047292 */ /* 0x000fc6000f8e333f */
[----:B------:R-:W-:Y:S02]  /*7870*/  @UP3 UIADD3 UR31, UR31, 0x1, URZ ;  /* 0x000000011f1f3890 */ /* 0x000fe4000fffe03f */
[----:B------:R-:W-:Y:S02]  /*7880*/  @!UP1 UIADD3 UR33, -UR33, URZ, URZ ;  /* 0x0000003f21219290 */ /* 0x000fe4000fffe13f */
[----:B------:R-:W-:Y:S02]  /*7890*/  @!UP0 UIADD3 UR31, -UR31, URZ, URZ ;  /* 0x0000003f1f1f8290 */ /* 0x000fe4000fffe13f */
[----:B------:R-:W-:Y:S02]  /*78a0*/  USEL UR33, UR4, UR33, !UP2 ;  /* 0x0000002104217287 */ /* 0x000fe4000d000000 */
[----:B------:R-:W-:Y:S02]  /*78b0*/  USEL UR4, UR4, UR31, !UP2 ;  /* 0x0000001f04047287 */ /* 0x000fe4000d000000 */
[----:B------:R-:W-:-:S02]  /*78c0*/  UIMAD.WIDE UR26, UR33, 0x4, UR20 ;  /* 0x00000004211a78a5 */ /* 0x000fc4000f8e0214 */
        /* <DEDUP_REMOVED lines=23> */
.L_x_812:
[----:B------:R-:W-:-:S04]  /*7a40*/  LEA R5, -R214, RZ, 0x6 ;  /* 0x000000ffd6057211 */ /* 0x000fc800078e31ff */
[----:B------:R-:W-:-:S07]  /*7a50*/  SHF.R.S32.HI R4, RZ, 0x1f, R5 ;  /* 0x0000001fff047819 */ /* 0x000fce0000011405 */
.L_x_813:
        /* <DEDUP_REMOVED lines=70> */
[--C-:B------:R-:W-:Y:S01]  /*7ec0*/  @!P5 IMAD.X R5, R4, 0x1, R152.reuse, P2 ;  /* 0x000000010405d824 */ /* 0x100fe200010e0698 */
[----:B------:R-:W-:Y:S01]  /*7ed0*/  @!P5 LEA R34, P2, R0, UR6, 0x1 ;  /* 0x000000060022dc11 */ /* 0x000fe2000f8408ff */
[----:B------:R-:W-:Y:S01]  /*7ee0*/  @!PT LDS RZ, [RZ] ;  /* 0x00000000fffff984 */ /* 0x000fe20000000800 */
[----:B------:R-:W-:Y:S01]  /*7ef0*/  @!PT LDS RZ, [RZ] ;  /* 0x00000000fffff984 */ /* 0x000fe20000000800 */
[----:B------:R-:W-:Y:S01]  /*7f00*/  @!PT LDS RZ, [RZ] ;  /* 0x00000000fffff984 */ /* 0x000fe20000000800 */
[----:B------:R2:W-:Y:S01]  /*7f10*/  @!P4 LDGSTS.E.BYPASS.LTC128B.128 [R211+0x10800], desc[UR22][R10.64+0x100] ;  /* 0x108001000ad3cfae */ /* 0x0005e2000b901d56 */
[----:B------:R-:W-:Y:S01]  /*7f20*/  @!P4 IMAD.X R7, R4, 0x1, R152, P1 ;  /* 0x000000010407c824 */ /* 0x000fe200008e0698 */
[----:B------:R-:W-:Y:S01]  /*7f30*/  @!P6 LEA.HI.X R27, R9, R223, R4, 0x1, P3 ;  /* 0x000000df091be211 */ /* 0x000fe200018f0c04 */
[----:B------:R-:W-:Y:S01]  /*7f40*/  IMAD.MOV.U32 R218, RZ, RZ, R236 ;  /* 0x000000ffffda7224 */ /* 0x000fe200078e00ec */
[----:B------:R-:W-:Y:S01]  /*7f50*/  @P6 STS.128 [R211+0xd000], RZ ;  /* 0x00d000ffd3006388 */ /* 0x000fe20000000c00 */
[----:B------:R-:W-:Y:S01]  /*7f60*/  @!P4 LEA R32, P1, R154, UR6, 0x1 ;  /* 0x000000069a20cc11 */ /* 0x000fe2000f8208ff */
[----:B------:R-:W-:Y:S01]  /*7f70*/  IMAD.MOV.U32 R223, RZ, RZ, R237 ;  /* 0x000000ffffdf7224 */ /* 0x000fe200078e00ed */
[----:B------:R-:W-:Y:S01]  /*7f80*/  @!P5 LEA.HI.X R35, R0, UR7, R5, 0x1, P2 ;  /* 0x000000070023dc11 */ /* 0x000fe200090f0c05 */
[----:B------:R-:W-:Y:S01]  /*7f90*/  @!PT LDS RZ, [RZ] ;  /* 0x00000000fffff984 */ /* 0x000fe20000000800 */
[----:B------:R-:W-:Y:S01]  /*7fa0*/  @!PT LDS RZ, [RZ] ;  /* 0x00000000fffff984 */ /* 0x000fe20000000800 */
[----:B------:R-:W-:Y:S01]  /*7fb0*/  @!PT LDS RZ, [RZ] ;  /* 0x00000000fffff984 */ /* 0x000fe20000000800 */
[----:B------:R-:W-:Y:S01]  /*7fc0*/  @!P6 LDGSTS.E.BYPASS.LTC128B.128 [R211+0xd000], desc[UR22][R24.64] ;  /* 0x0d00000018d3efae */ /* 0x000fe2000b901d56 */
[----:B------:R-:W-:-:S03]  /*7fd0*/  @!P4 LEA.HI.X R33, R154, UR7, R7, 0x1, P1 ;  /* 0x000000079a21cc11 */ /* 0x000fc600088f0c07 */
        /* <DEDUP_REMOVED lines=27> */
[----:B------:R-:W-:Y:S04]  /*8190*/  LDSM.16.M88.4 R4, [R204] ;  /* 0x00000000cc04783b */ /* 0x000fe80000000200 */
[----:B--2---:R-:W-:Y:S04]  /*81a0*/  LDSM.16.M88.4 R8, [R203] ;  /* 0x00000000cb08783b */ /* 0x004fe80000000200 */
[----:B------:R-:W2:Y:S04]  /*81b0*/  LDSM.16.M88.4 R136, [R205+0x6800] ;  /* 0x00680000cd88783b */ /* 0x000ea80000000200 */
[----:B------:R-:W-:Y:S04]  /*81c0*/  LDSM.16.M88.4 R148, [R202] ;  /* 0x00000000ca94783b */ /* 0x000fe80000000200 */
[----:B------:R-:W-:Y:S04]  /*81d0*/  LDSM.16.M88.4 R164, [R199+0x6000] ;  /* 0x00600000c7a4783b */ /* 0x000fe80000000200 */
[----:B------:R-:W5:Y:S04]  /*81e0*/  LDSM.16.M88.4 R176, [R205+0x7000] ;  /* 0x00700000cdb0783b */ /* 0x000f680000000200 */
[----:B------:R-:W5:Y:S04]  /*81f0*/  LDSM.16.M88.4 R28, [R205+0x7800] ;  /* 0x00780000cd1c783b */ /* 0x000f680000000200 */
[----:B------:R-:W5:Y:S04]  /*8200*/  LDSM.16.M88.4 R144, [R195] ;  /* 0x00000000c390783b */ /* 0x000f680000000200 */
[----:B---3--:R-:W-:Y:S01]  /*8210*/  LDSM.16.M88.4 R24, [R201] ;  /* 0x00000000c918783b */ /* 0x008fe20000000200 */
[C---:B-1----:R-:W-:Y:S03]  /*8220*/  HMMA.16816.F32 R16, R168.reuse, R12, RZ ;  /* 0x0000000ca810723c */ /* 0x042fe600000018ff */
[----:B------:R-:W1:Y:S04]  /*8230*/  LDSM.16.M88.4 R152, [R192] ;  /* 0x00000000c098783b */ /* 0x000e680000000200 */
[----:B----4-:R-:W3:Y:S01]  /*8240*/  LDSM.16.M88.4 R32, [R194] ;  /* 0x00000000c220783b */ /* 0x010ee20000000200 */
[C---:B------:R-:W-:Y:S03]  /*8250*/  HMMA.16816.F32 R12, R168.reuse, R14, RZ ;  /* 0x0000000ea80c723c */ /* 0x040fe600000018ff */
[----:B------:R-:W4:Y:S03]  /*8260*/  LDSM.16.M88.4 R160, [R193] ;  /* 0x00000000c1a0783b */ /* 0x000f260000000200 */
[C---:B--2---:R-:W-:Y:S01]  /*8270*/  HMMA.16816.F32 R140, R168.reuse, R136, RZ ;  /* 0x00000088a88c723c */ /* 0x044fe200000018ff */
[----:B------:R-:W2:Y:S04]  /*8280*/  LDSM.16.M88.4 R20, [R199+0x6800] ;  /* 0x00680000c714783b */ /* 0x000ea80000000200 */
[----:B------:R-:W-:Y:S01]  /*8290*/  LDSM.16.M88.4 R180, [R205+0x8000] ;  /* 0x00800000cdb4783b */ /* 0x000fe20000000200 */
[----:B------:R-:W-:Y:S03]  /*82a0*/  HMMA.16816.F32 R136, R168, R138, RZ ;  /* 0x0000008aa888723c */ /* 0x000fe600000018ff */
[----:B------:R-:W-:Y:S03]  /*82b0*/  LDSM.16.M88.4 R224, [R199+0x7800] ;  /* 0x00780000c7e0783b */ /* 0x000fe60000000200 */
[C---:B------:R-:W-:Y:S01]  /*82c0*/  HMMA.16816.F32 R16, R4.reuse, R8, R16 ;  /* 0x000000080410723c */ /* 0x040fe20000001810 */
[----:B------:R-:W-:Y:S04]  /*82d0*/  LDSM.16.M88.4 R232, [R192+0x2800] ;  /* 0x00280000c0e8783b */ /* 0x000fe80000000200 */
[----:B------:R-:W-:Y:S01]  /*82e0*/  LDSM.16.M88.4 R228, [R199+0x9000] ;  /* 0x00900000c7e4783b */ /* 0x000fe20000000200 */
[----:B------:R-:W-:Y:S03]  /*82f0*/  HMMA.16816.F32 R12, R4, R10, R12 ;  /* 0x0000000a040c723c */ /* 0x000fe6000000180c */
[----:B------:R-:W-:Y:S03]  /*8300*/  LDSM.16.M88.4 R8, [R199+0x7000] ;  /* 0x00700000c708783b */ /* 0x000fe60000000200 */
[C---:B-----5:R-:W-:Y:S01]  /*8310*/  HMMA.16816.F32 R156, R168.reuse, R176, RZ ;  /* 0x000000b0a89c723c */ /* 0x060fe200000018ff */
[----:B------:R-:W0:Y:S05]  /*8320*/  LDGDEPBAR ;  /* 0x00000000000079af */ /* 0x000e2a0000000000 */
[----:B------:R-:W-:Y:S06]  /*8330*/  HMMA.16816.F32 R176, R168, R178, RZ ;  /* 0x000000b2a8b0723c */ /* 0x000fec00000018ff */
[----:B------:R-:W-:Y:S06]  /*8340*/  HMMA.16816.F32 R16, R148, R164, R16 ;  /* 0x000000a49410723c */ /* 0x000fec0000001810 */
[----:B------:R-:W-:Y:S06]  /*8350*/  HMMA.16816.F32 R172, R168, R28, RZ ;  /* 0x0000001ca8ac723c */ /* 0x000fec00000018ff */
[----:B------:R-:W-:Y:S01]  /*8360*/  HMMA.16816.F32 R12, R148, R166, R12 ;  /* 0x000000a6940c723c */ /* 0x000fe2000000180c */
[----:B------:R-:W-:Y:S05]  /*8370*/  LDSM.16.M88.4 R164, [R192+0x1800] ;  /* 0x00180000c0a4783b */ /* 0x000fea0000000200 */
[----:B------:R-:W-:Y:S01]  /*8380*/  HMMA.16816.F32 R168, R168, R30, RZ ;  /* 0x0000001ea8a8723c */ /* 0x000fe200000018ff */
[----:B------:R-:W5:Y:S05]  /*8390*/  LDSM.16.M88.4 R28, [R206+0x2000] ;  /* 0x00200000ce1c783b */ /* 0x000f6a0000000200 */
[C---:B------:R-:W-:Y:S06]  /*83a0*/  HMMA.16816.F32 R140, R4.reuse, R144, R140 ;  /* 0x00000090048c723c */ /* 0x040fec000000188c */
[----:B------:R-:W-:Y:S01]  /*83b0*/  HMMA.16816.F32 R136, R4, R146, R136 ;  /* 0x000000920488723c */ /* 0x000fe20000001888 */
[----:B------:R-:W5:Y:S05]  /*83c0*/  LDSM.16.M88.4 R144, [R192+0x800] ;  /* 0x00080000c090783b */ /* 0x000f6a0000000200 */
[C---:B-1----:R-:W-:Y:S06]  /*83d0*/  HMMA.16816.F32 R16, R24.reuse, R152, R16 ;  /* 0x000000981810723c */ /* 0x042fec0000001810 */
[----:B------:R-:W-:Y:S01]  /*83e0*/  HMMA.16816.F32 R12, R24, R154, R12 ;  /* 0x0000009a180c723c */ /* 0x000fe2000000180c */
[----:B------:R-:W-:Y:S05]  /*83f0*/  LDSM.16.M88.4 R152, [R205+0x9800] ;  /* 0x00980000cd98783b */ /* 0x000fea0000000200 */
[C---:B---3--:R-:W-:Y:S06]  /*8400*/  HMMA.16816.F32 R156, R4.reuse, R32, R156 ;  /* 0x00000020049c723c */ /* 0x048fec000000189c */
[C---:B------:R-:W-:Y:S01]  /*8410*/  HMMA.16816.F32 R176, R4.reuse, R34, R176 ;  /* 0x0000002204b0723c */ /* 0x040fe200000018b0 */
[----:B------:R-:W-:Y:S05]  /*8420*/  LDSM.16.M88.4 R32, [R192+0x1000] ;  /* 0x00100000c020783b */ /* 0x000fea0000000200 */
[C---:B----4-:R-:W-:Y:S06]  /*8430*/  HMMA.16816.F32 R172, R4.reuse, R160, R172 ;  /* 0x000000a004ac723c */ /* 0x050fec00000018ac */
[----:B------:R-:W-:Y:S01]  /*8440*/  HMMA.16816.F32 R168, R4, R162, R168 ;  /* 0x000000a204a8723c */ /* 0x000fe200000018a8 */
[----:B------:R-:W-:Y:S04]  /*8450*/  LDSM.16.M88.4 R4, [R204+0x2000] ;  /* 0x00200000cc04783b */ /* 0x000fe80000000200 */
[----:B------:R-:W1:Y:S01]  /*8460*/  LDSM.16.M88.4 R160, [R191] ;  /* 0x00000000bfa0783b */ /* 0x000e620000000200 */
[C---:B--2---:R-:W-:Y:S06]  /*8470*/  HMMA.16816.F32 R140, R148.reuse, R20, R140 ;  /* 0x00000014948c723c */ /* 0x044fec000000188c */
[----:B------:R-:W-:Y:S01]  /*8480*/  HMMA.16816.F32 R136, R148, R22, R136 ;  /* 0x000000169488723c */ /* 0x000fe20000001888 */
[----:B------:R-:W2:Y:S05]  /*8490*/  LDSM.16.M88.4 R20, [R205+0x8800] ;  /* 0x00880000cd14783b */ /* 0x000eaa0000000200 */
[C---:B-----5:R-:W-:Y:S06]  /*84a0*/  HMMA.16816.F32 R16, R28.reuse, R180, R16 ;  /* 0x000000b41c10723c */ /* 0x060fec0000001810 */
[----:B------:R-:W-:Y:S01]  /*84b0*/  HMMA.16816.F32 R12, R28, R182, R12 ;  /* 0x000000b61c0c723c */ /* 0x000fe2000000180c */
[----:B------:R-:W-:Y:S05]  /*84c0*/  LDSM.16.M88.4 R180, [R199+0x9800] ;  /* 0x00980000c7b4783b */ /* 0x000fea0000000200 */
[C---:B------:R-:W-:Y:S06]  /*84d0*/  HMMA.16816.F32 R156, R148.reuse, R8, R156 ;  /* 0x00000008949c723c */ /* 0x040fec000000189c */
[C---:B------:R-:W-:Y:S01]  /*84e0*/  HMMA.16816.F32 R176, R148.reuse, R10, R176 ;  /* 0x0000000a94b0723c */ /* 0x040fe200000018b0 */
[----:B------:R-:W-:Y:S05]  /*84f0*/  LDSM.16.M88.4 R8, [R205+0x9000] ;  /* 0x00900000cd08783b */ /* 0x000fea0000000200 */
[C---:B------:R-:W-:Y:S06]  /*8500*/  HMMA.16816.F32 R172, R148.reuse, R224, R172 ;  /* 0x000000e094ac723c */ /* 0x040fec00000018ac */
[----:B------:R-:W-:Y:S01]  /*8510*/  HMMA.16816.F32 R168, R148, R226, R168 ;  /* 0x000000e294a8723c */ /* 0x000fe200000018a8 */
[----:B------:R-:W-:Y:S04]  /*8520*/  LDSM.16.M88.4 R224, [R202+0x2000] ;  /* 0x00200000cae0783b */ /* 0x000fe80000000200 */
[----:B------:R-:W3:Y:S01]  /*8530*/  LDSM.16.M88.4 R148, [R199+0x8000] ;  /* 0x00800000c794783b */ /* 0x000ee20000000200 */
[C---:B------:R-:W-:Y:S06]  /*8540*/  HMMA.16816.F32 R140, R24.reuse, R144, R140 ;  /* 0x00000090188c723c */ /* 0x040fec000000188c */
[----:B------:R-:W-:Y:S01]  /*8550*/  HMMA.16816.F32 R136, R24, R146, R136 ;  /* 0x000000921888723c */ /* 0x000fe20000001888 */
[----:B------:R-:W4:Y:S05]  /*8560*/  LDSM.16.M88.4 R144, [R190] ;  /* 0x00000000be90783b */ /* 0x000f2a0000000200 */
[C---:B-1----:R-:W-:Y:S06]  /*8570*/  HMMA.16816.F32 R16, R4.reuse, R160, R16 ;  /* 0x000000a00410723c */ /* 0x042fec0000001810 */
[----:B------:R-:W-:Y:S01]  /*8580*/  HMMA.16816.F32 R12, R4, R162, R12 ;  /* 0x000000a2040c723c */ /* 0x000fe2000000180c */
[----:B------:R-:W-:Y:S05]  /*8590*/  LDSM.16.M88.4 R160, [R192+0x3000] ;  /* 0x00300000c0a0783b */ /* 0x000fea0000000200 */
[C---:B------:R-:W-:Y:S06]  /*85a0*/  HMMA.16816.F32 R156, R24.reuse, R32, R156 ;  /* 0x00000020189c723c */ /* 0x040fec000000189c */
[C---:B------:R-:W-:Y:S01]  /*85b0*/  HMMA.16816.F32 R176, R24.reuse, R34, R176 ;  /* 0x0000002218b0723c */ /* 0x040fe200000018b0 */
[----:B------:R-:W-:Y:S05]  /*85c0*/  LDSM.16.M88.4 R32, [R189] ;  /* 0x00000000bd20783b */ /* 0x000fea0000000200 */
[C---:B------:R-:W-:Y:S06]  /*85d0*/  HMMA.16816.F32 R172, R24.reuse, R164, R172 ;  /* 0x000000a418ac723c */ /* 0x040fec00000018ac */
[----:B------:R-:W-:Y:S01]  /*85e0*/  HMMA.16816.F32 R168, R24, R166, R168 ;  /* 0x000000a618a8723c */ /* 0x000fe200000018a8 */
[----:B------:R-:W-:Y:S04]  /*85f0*/  LDSM.16.M88.4 R164, [R201+0x2000] ;  /* 0x00200000c9a4783b */ /* 0x000fe80000000200 */
[----:B------:R-:W1:Y:S01]  /*8600*/  LDSM.16.M88.4 R24, [R192+0x2000] ;  /* 0x00200000c018783b */ /* 0x000e620000000200 */
[C---:B--2---:R-:W-:Y:S06]  /*8610*/  HMMA.16816.F32 R140, R28.reuse, R20, R140 ;  /* 0x000000141c8c723c */ /* 0x044fec000000188c */
[----:B------:R-:W-:Y:S01]  /*8620*/  HMMA.16816.F32 R136, R28, R22, R136 ;  /* 0x000000161c88723c */ /* 0x000fe20000001888 */
[----:B------:R-:W2:Y:S05]  /*8630*/  LDSM.16.M88.4 R20, [R199+0x8800] ;  /* 0x00880000c714783b */ /* 0x000eaa0000000200 */
[C---:B---3--:R-:W-:Y:S06]  /*8640*/  HMMA.16816.F32 R16, R224.reuse, R148, R16 ;  /* 0x00000094e010723c */ /* 0x048fec0000001810 */
        /* <DEDUP_REMOVED lines=8> */
[----:B------:R-:W3:Y:S01]  /*86d0*/  LDSM.16.M88.4 R28, [R205+0xa000] ;  /* 0x00a00000cd1c783b */ /* 0x000ee20000000200 */
[C---:B----4-:R-:W-:Y:S06]  /*86e0*/  HMMA.16816.F32 R140, R4.reuse, R144, R140 ;  /* 0x00000090048c723c */ /* 0x050fec000000188c */
[----:B------:R-:W-:Y:S01]  /*86f0*/  HMMA.16816.F32 R136, R4, R146, R136 ;  /* 0x000000920488723c */ /* 0x000fe20000001888 */
[----:B------:R-:W-:Y:S05]  /*8700*/  LDSM.16.M88.4 R144, [R187] ;  /* 0x00000000bb90783b */ /* 0x000fea0000000200 */
[C---:B-1----:R-:W-:Y:S06]  /*8710*/  HMMA.16816.F32 R16, R164.reuse, R24, R16 ;  /* 0x00000018a410723c */ /* 0x042fec0000001810 */
[----:B------:R-:W-:Y:S01]  /*8720*/  HMMA.16816.F32 R12, R164, R26, R12 ;  /* 0x0000001aa40c723c */ /* 0x000fe2000000180c */
[----:B------:R-:W-:Y:S05]  /*8730*/  LDSM.16.M88.4 R24, [R202+0x4000] ;  /* 0x00400000ca18783b */ /* 0x000fea0000000200 */
[C---:B------:R-:W-:Y:S06]  /*8740*/  HMMA.16816.F32 R156, R4.reuse, R32, R156 ;  /* 0x00000020049c723c */ /* 0x040fec000000189c */
[----:B------:R-:W-:Y:S01]  /*8750*/  HMMA.16816.F32 R176, R4, R34, R176 ;  /* 0x0000002204b0723c */ /* 0x000fe200000018b0 */
[----:B------:R-:W1:Y:S05]  /*8760*/  LDSM.16.M88.4 R32, [R204+0x4000] ;  /* 0x00400000cc20783b */ /* 0x000e6a0000000200 */
[----:B--2---:R-:W-:Y:S06]  /*8770*/  HMMA.16816.F32 R140, R224, R20, R140 ;  /* 0x00000014e08c723c */ /* 0x004fec000000188c */
[----:B---3--:R-:W-:Y:S06]  /*8780*/  HMMA.16816.F32 R16, R152, R28, R16 ;  /* 0x0000001c9810723c */ /* 0x008fec0000001810 */
[----:B------:R-:W-:Y:S01]  /*8790*/  HMMA.16816.F32 R136, R224, R22, R136 ;  /* 0x00000016e088723c */ /* 0x000fe20000001888 */
[----:B------:R-:W2:Y:S05]  /*87a0*/  LDSM.16.M88.4 R20, [R199+0xa000] ;  /* 0x00a00000c714783b */ /* 0x000eaa0000000200 */
[----:B------:R-:W-:Y:S01]  /*87b0*/  HMMA.16816.F32 R12, R152, R30, R12 ;  /* 0x0000001e980c723c */ /* 0x000fe2000000180c */
[----:B------:R-:W3:Y:S05]  /*87c0*/  LDSM.16.M88.4 R28, [R186] ;  /* 0x00000000ba1c783b */ /* 0x000eea0000000200 */
[----:B------:R-:W-:Y:S06]  /*87d0*/  HMMA.16816.F32 R140, R164, R232, R140 ;  /* 0x000000e8a48c723c */ /* 0x000fec000000188c */
[----:B------:R-:W-:Y:S06]  /*87e0*/  HMMA.16816.F32 R156, R224, R228, R156 ;  /* 0x000000e4e09c723c */ /* 0x000fec000000189c */
[----:B-1----:R-:W-:Y:S06]  /*87f0*/  HMMA.16816.F32 R16, R32, R144, R16 ;  /* 0x000000902010723c */ /* 0x002fec0000001810 */
[----:B------:R-:W-:Y:S06]  /*8800*/  HMMA.16816.F32 R136, R164, R234, R136 ;  /* 0x000000eaa488723c */ /* 0x000fec0000001888 */
[----:B------:R-:W-:Y:S06]  /*8810*/  HMMA.16816.F32 R172, R4, R8, R172 ;  /* 0x0000000804ac723c */ /* 0x000fec00000018ac */
[----:B------:R-:W-:Y:S01]  /*8820*/  HMMA.16816.F32 R12, R32, R146, R12 ;  /* 0x00000092200c723c */ /* 0x000fe2000000180c */
[----:B------:R-:W1:Y:S05]  /*8830*/  LDSM.16.M88.4 R144, [R205+0xb000] ;  /* 0x00b00000cd90783b */ /* 0x000e6a0000000200 */
[----:B------:R-:W-:Y:S01]  /*8840*/  HMMA.16816.F32 R168, R4, R10, R168 ;  /* 0x0000000a04a8723c */ /* 0x000fe200000018a8 */
[----:B------:R-:W-:Y:S04]  /*8850*/  LDSM.16.M88.4 R8, [R201+0x4000] ;  /* 0x00400000c908783b */ /* 0x000fe80000000200 */
[----:B------:R-:W4:Y:S01]  /*8860*/  LDSM.16.M88.4 R4, [R192+0x4000] ;  /* 0x00400000c004783b */ /* 0x000f220000000200 */
[----:B------:R-:W-:Y:S06]  /*8870*/  HMMA.16816.F32 R140, R152, R148, R140 ;  /* 0x00000094988c723c */ /* 0x000fec000000188c */
[----:B------:R-:W-:Y:S06]  /*8880*/  HMMA.16816.F32 R176, R224, R230, R176 ;  /* 0x000000e6e0b0723c */ /* 0x000fec00000018b0 */
[----:B------:R-:W-:Y:S06]  /*8890*/  HMMA.16816.F32 R156, R164, R160, R156 ;  /* 0x000000a0a49c723c */ /* 0x000fec000000189c */
[----:B--2---:R-:W-:Y:S06]  /*88a0*/  HMMA.16816.F32 R16, R24, R20, R16 ;  /* 0x000000141810723c */ /* 0x004fec0000001810 */
[----:B------:R-:W-:Y:S01]  /*88b0*/  HMMA.16816.F32 R136, R152, R150, R136 ;  /* 0x000000969888723c */ /* 0x000fe20000001888 */
[----:B------:R-:W-:Y:S05]  /*88c0*/  LDSM.16.M88.4 R148, [R192+0x4800] ;  /* 0x00480000c094783b */ /* 0x000fea0000000200 */
[----:B------:R-:W-:Y:S01]  /*88d0*/  HMMA.16816.F32 R228, R224, R180, R172 ;  /* 0x000000b4e0e4723c */ /* 0x000fe200000018ac */
[----:B------:R-:W2:Y:S05]  /*88e0*/  LDSM.16.M88.4 R172, [R199+0xa800] ;  /* 0x00a80000c7ac783b */ /* 0x000eaa0000000200 */
[----:B------:R-:W-:Y:S01]  /*88f0*/  HMMA.16816.F32 R12, R24, R22, R12 ;  /* 0x00000016180c723c */ /* 0x000fe2000000180c */
[----:B------:R-:W5:Y:S05]  /*8900*/  LDSM.16.M88.4 R20, [R185] ;  /* 0x00000000b914783b */ /* 0x000f6a0000000200 */
[----:B---3--:R-:W-:Y:S06]  /*8910*/  HMMA.16816.F32 R140, R32, R28, R140 ;  /* 0x0000001c208c723c */ /* 0x008fec000000188c */
[----:B------:R-:W-:Y:S06]  /*8920*/  HMMA.16816.F32 R176, R164, R162, R176 ;  /* 0x000000a2a4b0723c */ /* 0x000fec00000018b0 */
[----:B-1----:R-:W-:Y:S06]  /*8930*/  HMMA.16816.F32 R156, R152, R144, R156 ;  /* 0x00000090989c723c */ /* 0x002fec000000189c */
[----:B----4-:R-:W-:Y:S06]  /*8940*/  HMMA.16816.F32 R16, R8, R4, R16 ;  /* 0x000000040810723c */ /* 0x010fec0000001810 */
[----:B------:R-:W-:Y:S01]  /*8950*/  HMMA.16816.F32 R136, R32, R30, R136 ;  /* 0x0000001e2088723c */ /* 0x000fe20000001888 */
[----:B------:R-:W1:Y:S05]  /*8960*/  LDSM.16.M88.4 R28, [R192+0x3800] ;  /* 0x00380000c01c783b */ /* 0x000e6a0000000200 */
[----:B------:R-:W-:Y:S01]  /*8970*/  HMMA.16816.F32 R12, R8, R6, R12 ;  /* 0x00000006080c723c */ /* 0x000fe2000000180c */
[----:B------:R-:W3:Y:S05]  /*8980*/  LDSM.16.M88.4 R4, [R199+0xb000] ;  /* 0x00b00000c704783b */ /* 0x000eea0000000200 */
[----:B------:R-:W-:Y:S06]  /*8990*/  HMMA.16816.F32 R168, R224, R182, R168 ;  /* 0x000000b6e0a8723c */ /* 0x000fec00000018a8 */
[----:B--2---:R-:W-:Y:S01]  /*89a0*/  HMMA.16816.F32 R140, R24, R172, R140 ;  /* 0x000000ac188c723c */ /* 0x004fe2000000188c */
[----:B------:R-:W-:Y:S01]  /*89b0*/  FMUL.FTZ R0, R16, UR25 ;  /* 0x0000001910007c20 */ /* 0x000fe20008410000 */
[----:B------:R-:W-:Y:S01]  /*89c0*/  FMUL.FTZ R161, R17, UR25 ;  /* 0x0000001911a17c20 */ /* 0x000fe20008410000 */
[----:B------:R-:W-:-:S03]  /*89d0*/  FMUL.FTZ R160, R18, UR25 ;  /* 0x0000001912a07c20 */ /* 0x000fc60008410000 */
[----:B------:R-:W-:Y:S01]  /*89e0*/  HMMA.16816.F32 R176, R152, R146, R176 ;  /* 0x0000009298b0723c */ /* 0x000fe200000018b0 */
[----:B------:R-:W-:Y:S01]  /*89f0*/  LDSM.16.M88.4 R144, [R192+0x5000] ;  /* 0x00500000c090783b */ /* 0x000fe20000000200 */
[----:B------:R-:W2:Y:S04]  /*8a00*/  MUFU.TANH R161, R161 ;  /* 0x000000a100a17308 */ /* 0x000ea80000002400 */
[----:B-----5:R-:W-:Y:S01]  /*8a10*/  HMMA.16816.F32 R156, R32, R20, R156 ;  /* 0x00000014209c723c */ /* 0x020fe2000000189c */
[----:B------:R-:W-:-:S03]  /*8a20*/  FMUL.FTZ R12, R12, UR25 ;  /* 0x000000190c0c7c20 */ /* 0x000fc60008410000 */
[----:B------:R-:W-:Y:S02]  /*8a30*/  MUFU.TANH R0, R0 ;  /* 0x0000000000007308 */ /* 0x000fe40000002400 */
[----:B------:R-:W-:Y:S01]  /*8a40*/  HMMA.16816.F32 R136, R24, R174, R136 ;  /* 0x000000ae1888723c */ /* 0x000fe20000001888 */
[----:B------:R-:W-:Y:S02]  /*8a50*/  FMUL.FTZ R20, R19, UR25 ;  /* 0x0000001913147c20 */ /* 0x000fe40008410000 */
[----:B------:R-:W4:Y:S03]  /*8a60*/  LDSM.16.M88.4 R16, [R205+0xb800] ;  /* 0x00b80000cd10783b */ /* 0x000f260000000200 */
[----:B-1----:R-:W-:Y:S01]  /*8a70*/  HMMA.16816.F32 R228, R164, R28, R228 ;  /* 0x0000001ca4e4723c */ /* 0x002fe200000018e4 */
[----:B------:R1:W-:Y:S05]  /*8a80*/  MUFU.TANH R21, R12 ;  /* 0x0000000c00157308 */ /* 0x0003ea0000002400 */
[----:B------:R-:W-:Y:S03]  /*8a90*/  HMMA.16816.F32 R140, R8, R148, R140 ;  /* 0x00000094088c723c */ /* 0x000fe6000000188c */
[----:B------:R-:W5:Y:S03]  /*8aa0*/  MUFU.TANH R20, R20 ;  /* 0x0000001400147308 */ /* 0x000f660000002400 */
[----:B------:R-:W-:Y:S01]  /*8ab0*/  HMMA.16816.F32 R176, R32, R22, R176 ;  /* 0x0000001620b0723c */ /* 0x000fe200000018b0 */
[----:B------:R-:W-:-:S04]  /*8ac0*/  FMUL.FTZ R148, R13, UR25 ;  /* 0x000000190d947c20 */ /* 0x000fc80008410000 */
[----:B------:R-:W-:Y:S01]  /*8ad0*/  MUFU.TANH R28, R148 ;  /* 0x00000094001c7308 */ /* 0x000fe20000002400 */
[----:B------:R-:W-:Y:S01]  /*8ae0*/  HMMA.16816.F32 R168, R164, R30, R168 ;  /* 0x0000001ea4a8723c */ /* 0x000fe200000018a8 */
[----:B------:R-:W-:Y:S01]  /*8af0*/  FMUL.FTZ R22, R14, UR25 ;  /* 0x000000190e167c20 */ /* 0x000fe20008410000 */
[----:B------:R-:W-:Y:S02]  /*8b00*/  FMUL.FTZ R23, R15, UR25 ;  /* 0x000000190f177c20 */ /* 0x000fe40008410000 */
[----:B-1----:R-:W1:Y:S02]  /*8b10*/  LDSM.16.M88.4 R12, [R184] ;  /* 0x00000000b80c783b */ /* 0x002e640000000200 */
[----:B---3--:R-:W-:Y:S01]  /*8b20*/  HMMA.16816.F32 R156, R24, R4, R156 ;  /* 0x00000004189c723c */ /* 0x008fe2000000189c */
[----:B------:R-:W3:Y:S05]  /*8b30*/  MUFU.TANH R22, R22 ;  /* 0x0000001600167308 */ /* 0x000eea0000002400 */
[----:B------:R-:W-:Y:S01]  /*8b40*/  FMUL.FTZ R140, R140, UR25 ;  /* 0x000000198c8c7c20 */ /* 0x000fe20008410000 */
[----:B------:R-:W-:Y:S01]  /*8b50*/  HMMA.16816.F32 R136, R8, R150, R136 ;  /* 0x000000960888723c */ /* 0x000fe20000001888 */
[----:B------:R-:W-:Y:S01]  /*8b60*/  FMUL.FTZ R29, R141, UR25 ;  /* 0x000000198d1d7c20 */ /* 0x000fe20008410000 */
[----:B------:R-:W3:Y:S01]  /*8b70*/  MUFU.TANH R23, R23 ;  /* 0x0000001700177308 */ /* 0x000ee20000002400 */
[----:B------:R-:W-:Y:S01]  /*8b80*/  FMUL.FTZ R30, R143, UR25 ;  /* 0x000000198f1e7c20 */ /* 0x000fe20008410000 */
[----:B------:R-:W-:-:S02]  /*8b90*/  FMUL.FTZ R142, R142, UR25 ;  /* 0x000000198e8e7c20 */ /* 0x000fc40008410000 */
[C---:B----4-:R-:W-:Y:S04]  /*8ba0*/  HMMA.16816.F32 R228, R152.reuse, R16, R228 ;  /* 0x0000001098e4723c */ /* 0x050fe800000018e4 */
[----:B------:R4:W3:Y:S02]  /*8bb0*/  MUFU.TANH R151, R140 ;  /* 0x0000008c00977308 */ /* 0x0008e40000002400 */
[----:B------:R-:W-:Y:S01]  /*8bc0*/  HMMA.16816.F32 R168, R152, R18, R168 ;  /* 0x0000001298a8723c */ /* 0x000fe200000018a8 */
[----:B------:R-:W-:Y:S05]  /*8bd0*/  LDSM.16.M88.4 R16, [R192+0x5800] ;  /* 0x00580000c010783b */ /* 0x000fea0000000200 */
[----:B------:R-:W-:Y:S01]  /*8be0*/  HMMA.16816.F32 R176, R24, R6, R176 ;  /* 0x0000000618b0723c */ /* 0x000fe200000018b0 */
[----:B------:R-:W2:Y:S01]  /*8bf0*/  LDSM.16.M88.4 R4, [R199+0xb800] ;  /* 0x00b80000c704783b */ /* 0x000ea20000000200 */
[----:B------:R-:W-:Y:S01]  /*8c00*/  MUFU.TANH R29, R29 ;  /* 0x0000001d001d7308 */ /* 0x000fe20000002400 */
[----:B------:R-:W-:-:S04]  /*8c10*/  DEPBAR.LE SB0, 0x0 ;  /* 0x000080000000791a */ /* 0x000fc80000000000 */
[----:B------:R-:W-:Y:S01]  /*8c20*/  HMMA.16816.F32 R156, R8, R144, R156 ;  /* 0x00000090089c723c */ /* 0x000fe2000000189c */
[----:B------:R-:W-:Y:S01]  /*8c30*/  FMUL.FTZ R31, R136, UR25 ;  /* 0x00000019881f7c20 */ /* 0x000fe20008410000 */
[----:B----4-:R-:W4:Y:S01]  /*8c40*/  S2R R140, SR_TID.X ;  /* 0x00000000008c7919 */ /* 0x010f220000002100 */
[----:B------:R5:W3:Y:S01]  /*8c50*/  MUFU.TANH R174, R142 ;  /* 0x0000008e00ae7308 */ /* 0x000ae20000002400 */
[----:B------:R-:W-:Y:S01]  /*8c60*/  FMUL.FTZ R137, R137, UR25 ;  /* 0x0000001989897c20 */ /* 0x000fe20008410000 */
[----:B------:R-:W-:Y:S01]  /*8c70*/  FMUL.FTZ R138, R138, UR25 ;  /* 0x000000198a8a7c20 */ /* 0x000fe20008410000 */
[----:B-1----:R-:W-:Y:S01]  /*8c80*/  HMMA.16816.F32 R228, R32, R12, R228 ;  /* 0x0000000c20e4723c */ /* 0x002fe200000018e4 */
[----:B------:R-:W-:-:S04]  /*8c90*/  FMUL.FTZ R139, R139, UR25 ;  /* 0x000000198b8b7c20 */ /* 0x000fc80008410000 */
[----:B------:R-:W1:Y:S01]  /*8ca0*/  MUFU.TANH R30, R30 ;  /* 0x0000001e001e7308 */ /* 0x000e620000002400 */
[----:B------:R-:W-:Y:S01]  /*8cb0*/  HMMA.16816.F32 R168, R32, R14, R168 ;  /* 0x0000000e20a8723c */ /* 0x000fe200000018a8 */
[----:B------:R-:W-:-:S05]  /*8cc0*/  IMAD.U32 R12, RZ, RZ, UR16 ;  /* 0x00000010ff0c7e24 */ /* 0x000fca000f8e00ff */
[----:B------:R-:W-:Y:S01]  /*8cd0*/  HMMA.16816.F32 R176, R8, R146, R176 ;  /* 0x0000009208b0723c */ /* 0x000fe200000018b0 */
[----:B------:R-:W1:Y:S05]  /*8ce0*/  MUFU.TANH R31, R31 ;  /* 0x0000001f001f7308 */ /* 0x000e6a0000002400 */
[----:B------:R-:W-:Y:S01]  /*8cf0*/  FMUL.FTZ R144, R159, UR25 ;  /* 0x000000199f907c20 */ /* 0x000fe20008410000 */
[----:B------:R-:W-:Y:S01]  /*8d00*/  FMUL.FTZ R147, R156, UR25 ;  /* 0x000000199c937c20 */ /* 0x000fe20008410000 */
[----:B------:R-:W-:Y:S01]  /*8d10*/  FMUL.FTZ R146, R158, UR25 ;  /* 0x000000199e927c20 */ /* 0x000fe20008410000 */
[----:B------:R-:W-:Y:S01]  /*8d20*/  MUFU.TANH R149, R137 ;  /* 0x0000008900957308 */ /* 0x000fe20000002400 */
[----:B------:R-:W-:Y:S01]  /*8d30*/  FMUL.FTZ R145, R157, UR25 ;  /* 0x000000199d917c20 */ /* 0x000fe20008410000 */
[----:B----4-:R-:W-:Y:S01]  /*8d40*/  IMAD.SHL.U32 R13, R140, 0x2, RZ ;  /* 0x000000028c0d7824 */ /* 0x010fe200078e00ff */
[C---:B--2---:R-:W-:Y:S05]  /*8d50*/  HMMA.16816.F32 R228, R24.reuse, R4, R228 ;  /* 0x0000000418e4723c */ /* 0x044fea00000018e4 */
[----:B------:R-:W2:Y:S01]  /*8d60*/  MUFU.TANH R150, R138 ;  /* 0x0000008a00967308 */ /* 0x000ea20000002400 */
[----:B------:R-:W-:Y:S01]  /*8d70*/  LOP3.LUT R13, R13, 0x6, RZ, 0xc0, !PT ;  /* 0x000000060d0d7812 */ /* 0x000fe200078ec0ff */
[----:B------:R-:W-:Y:S05]  /*8d80*/  HMMA.16816.F32 R168, R24, R6, R168 ;  /* 0x0000000618a8723c */ /* 0x000fea00000018a8 */
[----:B------:R-:W-:Y:S01]  /*8d90*/  FMUL.FTZ R143, R176, UR25 ;  /* 0x00000019b08f7c20 */ /* 0x000fe20008410000 */
[----:B------:R-:W-:Y:S01]  /*8da0*/  FMUL.FTZ R141, R177, UR25 ;  /* 0x00000019b18d7c20 */ /* 0x000fe20008410000 */
[----:B------:R-:W-:Y:S01]  /*8db0*/  IMAD R4, R12, 0x40, R13 ;  /* 0x000000400c047824 */ /* 0x000fe200078e020d */
[----:B------:R4:W2:Y:S01]  /*8dc0*/  MUFU.TANH R148, R139 ;  /* 0x0000008b00947308 */ /* 0x0008a20000002400 */
[----:B-----5:R-:W-:Y:S01]  /*8dd0*/  FMUL.FTZ R142, R178, UR25 ;  /* 0x00000019b28e7c20 */ /* 0x020fe20008410000 */
[----:B------:R-:W-:Y:S01]  /*8de0*/  FMUL.FTZ R140, R179, UR25 ;  /* 0x00000019b38c7c20 */ /* 0x000fe20008410000 */
[----:B------:R-:W-:-:S02]  /*8df0*/  VIADD R5, R4, 0x1 ;  /* 0x0000000104057836 */ /* 0x000fc40000000000 */
[C---:B------:R-:W-:Y:S02]  /*8e00*/  VIADD R12, R4.reuse, 0x8 ;  /* 0x00000008040c7836 */ /* 0x040fe40000000000 */
[C---:B------:R-:W-:Y:S01]  /*8e10*/  VIADD R6, R4.reuse, 0x10 ;  /* 0x0000001004067836 */ /* 0x040fe20000000000 */
[CC--:B------:R-:W-:Y:S01]  /*8e20*/  ISETP.GE.AND P3, PT, R5.reuse, R135.reuse, PT ;  /* 0x000000870500720c */ /* 0x0c0fe20003f66270 */
[----:B------:R-:W5:Y:S01]  /*8e30*/  MUFU.TANH R147, R147 ;  /* 0x0000009300937308 */ /* 0x000f620000002400 */
[-C--:B------:R-:W-:Y:S01]  /*8e40*/  ISETP.GE.AND P2, PT, R5, R2.reuse, PT ;  /* 0x000000020500720c */ /* 0x080fe20003f46270 */
[----:B------:R-:W-:Y:S01]  /*8e50*/  VIADD R13, R4, 0x18 ;  /* 0x00000018040d7836 */ /* 0x000fe20000000000 */
[----:B------:R-:W-:Y:S02]  /*8e60*/  FSEL R5, R161, -INF , !P3 ;  /* 0xff800000a1057808 */ /* 0x000fe40005800000 */
[CC--:B------:R-:W-:Y:S01]  /*8e70*/  ISETP.GE.AND P1, PT, R12.reuse, R135.reuse, PT ;  /* 0x000000870c00720c */ /* 0x0c0fe20003f26270 */
[C---:B------:R-:W-:Y:S01]  /*8e80*/  HMMA.16816.F32 R228, R8.reuse, R16, R228 ;  /* 0x0000001008e4723c */ /* 0x040fe200000018e4 */
[----:B------:R-:W-:Y:S01]  /*8e90*/  ISETP.GE.AND P3, PT, R12, R2, PT ;  /* 0x000000020c00720c */ /* 0x000fe20003f66270 */
[----:B------:R-:W-:Y:S01]  /*8ea0*/  VIADD R12, R4, 0x9 ;  /* 0x00000009040c7836 */ /* 0x000fe20000000000 */
[----:B------:R-:W-:Y:S01]  /*8eb0*/  FSEL R20, R20, -INF , !P2 ;  /* 0xff80000014147808 */ /* 0x000fe20005000000 */
[----:B------:R-:W5:Y:S01]  /*8ec0*/  MUFU.TANH R146, R146 ;  /* 0x0000009200927308 */ /* 0x000f620000002400 */
[----:B------:R-:W-:Y:S01]  /*8ed0*/  FSEL R21, R21, -INF , !P1 ;  /* 0xff80000015157808 */ /* 0x000fe20004800000 */
[----:B------:R-:W-:Y:S01]  /*8ee0*/  HMMA.16816.F32 R8, R8, R18, R168 ;  /* 0x000000120808723c */ /* 0x000fe200000018a8 */
[----:B------:R-:W-:-:S02]  /*8ef0*/  ISETP.GE.AND P2, PT, R12, R135, PT ;  /* 0x000000870c00720c */ /* 0x000fc40003f46270 */
[-C--:B------:R-:W-:Y:S01]  /*8f00*/  ISETP.GE.AND P1, PT, R12, R2.reuse, PT ;  /* 0x000000020c00720c */ /* 0x080fe20003f26270 */
[----:B------:R-:W-:Y:S01]  /*8f10*/  VIADD R12, R4, 0x11 ;  /* 0x00000011040c7836 */ /* 0x000fe20000000000 */
[----:B---3--:R-:W-:Y:S01]  /*8f20*/  FSEL R22, R22, -INF , !P3 ;  /* 0xff80000016167808 */ /* 0x008fe20005800000 */
[----:B------:R-:W3:Y:S01]  /*8f30*/  MUFU.TANH R144, R144 ;  /* 0x0000009000907308 */ /* 0x000ee20000002400 */
[----:B------:R-:W-:Y:S02]  /*8f40*/  ISETP.GE.AND P3, PT, R6, R135, PT ;  /* 0x000000870600720c */ /* 0x000fe40003f66270 */
[----:B------:R-:W-:Y:S02]  /*8f50*/  FSEL R7, R28, -INF , !P2 ;  /* 0xff8000001c077808 */ /* 0x000fe40005000000 */
[----:B------:R-:W-:Y:S02]  /*8f60*/  ISETP.GE.AND P2, PT, R6, R2, PT ;  /* 0x000000020600720c */ /* 0x000fe40003f46270 */
[----:B------:R-:W-:Y:S01]  /*8f70*/  FSEL R6, R23, -INF , !P1 ;  /* 0xff80000017067808 */ /* 0x000fe20004800000 */
[----:B------:R-:W3:Y:S01]  /*8f80*/  MUFU.TANH R143, R143 ;  /* 0x0000008f008f7308 */ /* 0x000ee20000002400 */
[----:B------:R-:W-:-:S02]  /*8f90*/  FSEL R151, R151, -INF , !P3 ;  /* 0xff80000097977808 */ /* 0x000fc40005800000 */
[CC--:B------:R-:W-:Y:S01]  /*8fa0*/  ISETP.GE.AND P1, PT, R12.reuse, R135.reuse, PT ;  /* 0x000000870c00720c */ /* 0x0c0fe20003f26270 */
[----:B------:R-:W-:Y:S01]  /*8fb0*/  FMUL.FTZ R169, R229, UR25 ;  /* 0x00000019e5a97c20 */ /* 0x000fe20008410000 */
[-C--:B------:R-:W-:Y:S01]  /*8fc0*/  ISETP.GE.AND P3, PT, R12, R2.reuse, PT ;  /* 0x000000020c00720c */ /* 0x080fe20003f66270 */
[----:B------:R-:W-:Y:S01]  /*8fd0*/  VIADD R12, R4, 0x19 ;  /* 0x00000019040c7836 */ /* 0x000fe20000000000 */
[----:B------:R-:W-:Y:S01]  /*8fe0*/  FSEL R174, R174, -INF , !P2 ;  /* 0xff800000aeae7808 */ /* 0x000fe20005000000 */
[----:B------:R-:W3:Y:S01]  /*8ff0*/  MUFU.TANH R145, R145 ;  /* 0x0000009100917308 */ /* 0x000ee20000002400 */
[----:B----4-:R-:W-:Y:S01]  /*9000*/  FSEL R139, R29, -INF , !P1 ;  /* 0xff8000001d8b7808 */ /* 0x010fe20004800000 */
[----:B------:R-:W-:Y:S01]  /*9010*/  FMUL.FTZ R166, R230, UR25 ;  /* 0x00000019e6a67c20 */ /* 0x000fe20008410000 */
[CC--:B------:R-:W-:Y:S01]  /*9020*/  ISETP.GE.AND P2, PT, R13.reuse, R135.reuse, PT ;  /* 0x000000870d00720c */ /* 0x0c0fe20003f46270 */
[----:B------:R-:W-:Y:S01]  /*9030*/  FMUL.FTZ R167, R8, UR25 ;  /* 0x0000001908a77c20 */ /* 0x000fe20008410000 */
[-C--:B------:R-:W-:Y:S01]  /*9040*/  ISETP.GE.AND P1, PT, R13, R2.reuse, PT ;  /* 0x000000020d00720c */ /* 0x080fe20003f26270 */
[----:B------:R-:W-:Y:S01]  /*9050*/  VIADD R13, R4, 0x20 ;  /* 0x00000020040d7836 */ /* 0x000fe20000000000 */
[----:B-1----:R-:W-:Y:S01]  /*9060*/  FSEL R176, R30, -INF , !P3 ;  /* 0xff8000001eb07808 */ /* 0x002fe20005800000 */
[----:B------:R-:W1:Y:S01]  /*9070*/  MUFU.TANH R141, R141 ;  /* 0x0000008d008d7308 */ /* 0x000e620000002400 */
[-C--:B------:R-:W-:Y:S01]  /*9080*/  ISETP.GE.AND P3, PT, R12, R135.reuse, PT ;  /* 0x000000870c00720c */ /* 0x080fe20003f66270 */
[----:B------:R-:W-:Y:S01]  /*9090*/  FMUL.FTZ R9, R9, UR25 ;  /* 0x0000001909097c20 */ /* 0x000fe20008410000 */
[----:B------:R-:W-:Y:S01]  /*90a0*/  FSEL R137, R31, -INF , !P2 ;  /* 0xff8000001f897808 */ /* 0x000fe20005000000 */
[----:B------:R-:W-:Y:S01]  /*90b0*/  FMUL.FTZ R228, R228, UR25 ;  /* 0x00000019e4e47c20 */ /* 0x000fe20008410000 */
[-C--:B------:R-:W-:Y:S01]  /*90c0*/  ISETP.GE.AND P2, PT, R12, R2.reuse, PT ;  /* 0x000000020c00720c */ /* 0x080fe20003f46270 */
[----:B------:R-:W-:Y:S01]  /*90d0*/  VIADD R12, R4, 0x21 ;  /* 0x00000021040c7836 */ /* 0x000fe20000000000 */
[----:B--2---:R-:W-:Y:S01]  /*90e0*/  FSEL R150, R150, -INF , !P1 ;  /* 0xff80000096967808 */ /* 0x004fe20004800000 */
[----:B------:R-:W2:Y:S01]  /*90f0*/  MUFU.TANH R142, R142 ;  /* 0x0000008e008e7308 */ /* 0x000ea20000002400 */
[----:B------:R-:W-:Y:S01]  /*9100*/  FSEL R149, R149, -INF , !P3 ;  /* 0xff80000095957808 */ /* 0x000fe20005800000 */
[----:B------:R-:W-:Y:S01]  /*9110*/  FMUL.FTZ R164, R231, UR25 ;  /* 0x00000019e7a47c20 */ /* 0x000fe20008410000 */
[CC--:B------:R-:W-:Y:S01]  /*9120*/  ISETP.GE.AND P1, PT, R13.reuse, R135.reuse, PT ;  /* 0x000000870d00720c */ /* 0x0c0fe20003f26270 */
[C---:B------:R-:W-:Y:S01]  /*9130*/  VIADD R8, R4.reuse, 0x38 ;  /* 0x0000003804087836 */ /* 0x040fe20000000000 */
[-C--:B------:R-:W-:Y:S01]  /*9140*/  ISETP.GE.AND P3, PT, R13, R2.reuse, PT ;  /* 0x000000020d00720c */ /* 0x080fe20003f66270 */
[----:B------:R-:W-:Y:S01]  /*9150*/  VIADD R13, R4, 0x28 ;  /* 0x00000028040d7836 */ /* 0x000fe20000000000 */
[----:B------:R-:W-:Y:S01]  /*9160*/  FSEL R148, R148, -INF , !P2 ;  /* 0xff80000094947808 */ /* 0x000fe20005000000 */
[----:B------:R-:W4:Y:S01]  /*9170*/  MUFU.TANH R140, R140 ;  /* 0x0000008c008c7308 */ /* 0x000f220000002400 */
[----:B-----5:R-:W-:Y:S01]  /*9180*/  FSEL R147, R147, -INF , !P1 ;  /* 0xff80000093937808 */ /* 0x020fe20004800000 */
[----:B------:R-:W-:Y:S01]  /*9190*/  FMUL.FTZ R10, R10, UR25 ;  /* 0x000000190a0a7c20 */ /* 0x000fe20008410000 */
[CC--:B------:R-:W-:Y:S01]  /*91a0*/  ISETP.GE.AND P2, PT, R12.reuse, R135.reuse, PT ;  /* 0x000000870c00720c */ /* 0x0c0fe20003f46270 */
[----:B------:R-:W-:Y:S01]  /*91b0*/  FMUL.FTZ R11, R11, UR25 ;  /* 0x000000190b0b7c20 */ /* 0x000fe20008410000 */
[----:B------:R-:W-:Y:S01]  /*91c0*/  ISETP.GE.AND P1, PT, R12, R2, PT ;  /* 0x000000020c00720c */ /* 0x000fe20003f26270 */
[----:B------:R-:W-:Y:S01]  /*91d0*/  VIADD R12, R4, 0x29 ;  /* 0x00000029040c7836 */ /* 0x000fe20000000000 */
[----:B------:R-:W-:Y:S01]  /*91e0*/  FSEL R146, R146, -INF , !P3 ;  /* 0xff80000092927808 */ /* 0x000fe20005800000 */
[----:B------:R-:W-:Y:S01]  /*91f0*/  MUFU.TANH R169, R169 ;  /* 0x000000a900a97308 */ /* 0x000fe20000002400 */
[----:B------:R-:W-:-:S02]  /*9200*/  ISETP.GE.AND P3, PT, R13, R135, PT ;  /* 0x000000870d00720c */ /* 0x000fc40003f66270 */
[----:B---3--:R-:W-:Y:S02]  /*9210*/  FSEL R144, R144, -INF , !P1 ;  /* 0xff80000090907808 */ /* 0x008fe40004800000 */
[----:B------:R-:W-:Y:S02]  /*9220*/  FSEL R143, R143, -INF , !P3 ;  /* 0xff8000008f8f7808 */ /* 0x000fe40005800000 */
[----:B------:R-:W-:Y:S01]  /*9230*/  FSEL R145, R145, -INF , !P2 ;  /* 0xff80000091917808 */ /* 0x000fe20005000000 */
[----:B------:R-:W3:Y:S01]  /*9240*/  MUFU.TANH R166, R166 ;  /* 0x000000a600a67308 */ /* 0x000ee20000002400 */
[C---:B------:R-:W-:Y:S02]  /*9250*/  ISETP.GE.AND P1, PT, R12.reuse, R135, PT ;  /* 0x000000870c00720c */ /* 0x040fe40003f26270 */
[-C--:B------:R-:W-:Y:S01]  /*9260*/  ISETP.GE.AND P3, PT, R12, R2.reuse, PT ;  /* 0x000000020c00720c */ /* 0x080fe20003f66270 */
[----:B------:R-:W-:Y:S01]  /*9270*/  VIADD R12, R4, 0x30 ;  /* 0x00000030040c7836 */ /* 0x000fe20000000000 */
[----:B------:R-:W-:-:S02]  /*9280*/  ISETP.GE.AND P2, PT, R13, R2, PT ;  /* 0x000000020d00720c */ /* 0x000fc40003f46270 */
[----:B-1----:R-:W-:Y:S01]  /*9290*/  FSEL R141, R141, -INF , !P1 ;  /* 0xff8000008d8d7808 */ /* 0x002fe20004800000 */
[----:B------:R-:W1:Y:S01]  /*92a0*/  MUFU.TANH R167, R167 ;  /* 0x000000a700a77308 */ /* 0x000e620000002400 */
[----:B--2---:R-:W-:Y:S02]  /*92b0*/  FSEL R142, R142, -INF , !P2 ;  /* 0xff8000008e8e7808 */ /* 0x004fe40005000000 */
[CC--:B------:R-:W-:Y:S02]  /*92c0*/  ISETP.GE.AND P2, PT, R12.reuse, R135.reuse, PT ;  /* 0x000000870c00720c */ /* 0x0c0fe40003f46270 */
[----:B------:R-:W-:Y:S01]  /*92d0*/  ISETP.GE.AND P1, PT, R12, R2, PT ;  /* 0x000000020c00720c */ /* 0x000fe20003f26270 */
[----:B------:R-:W-:Y:S01]  /*92e0*/  VIADD R12, R4, 0x31 ;  /* 0x00000031040c7836 */ /* 0x000fe20000000000 */
[----:B----4-:R-:W-:Y:S01]  /*92f0*/  FSEL R140, R140, -INF , !P3 ;  /* 0xff8000008c8c7808 */ /* 0x010fe20005800000 */
[----:B------:R-:W2:Y:S01]  /*9300*/  MUFU.TANH R165, R9 ;  /* 0x0000000900a57308 */ /* 0x000ea20000002400 */
[----:B---3--:R-:W-:Y:S01]  /*9310*/  FSEL R166, R166, -INF , !P1 ;  /* 0xff800000a6a67808 */ /* 0x008fe20004800000 */
[----:B------:R-:W-:Y:S01]  /*9320*/  BAR.SYNC.DEFER_BLOCKING 0x0 ;  /* 0x0000000000007b1d */ /* 0x000fe20000010000 */
[----:B------:R-:W-:-:S02]  /*9330*/  ISETP.GE.AND P3, PT, R12, R135, PT ;  /* 0x000000870c00720c */ /* 0x000fc40003f66270 */
[C---:B------:R-:W-:Y:S02]  /*9340*/  ISETP.GE.AND P1, PT, R8.reuse, R135, PT ;  /* 0x000000870800720c */ /* 0x040fe40003f26270 */
[----:B------:R-:W-:Y:S01]  /*9350*/  FSEL R169, R169, -INF , !P3 ;  /* 0xff800000a9a97808 */ /* 0x000fe20005800000 */
[----:B------:R-:W3:Y:S01]  /*9360*/  MUFU.TANH R171, R228 ;  /* 0x000000e400ab7308 */ /* 0x000ee20000002400 */
[----:B------:R-:W-:Y:S01]  /*9370*/  ISETP.GE.AND P3, PT, R8, R2, PT ;  /* 0x000000020800720c */ /* 0x000fe20003f66270 */
[----:B------:R-:W-:Y:S01]  /*9380*/  VIADD R8, R4, 0x39 ;  /* 0x0000003904087836 */ /* 0x000fe20000000000 */
[----:B-1----:R-:W-:-:S04]  /*9390*/  FSEL R167, R167, -INF , !P1 ;  /* 0xff800000a7a77808 */ /* 0x002fc80004800000 */
[----:B------:R-:W-:Y:S01]  /*93a0*/  ISETP.GE.AND P1, PT, R8, R135, PT ;  /* 0x000000870800720c */ /* 0x000fe20003f26270 */
[----:B------:R-:W1:Y:S03]  /*93b0*/  MUFU.TANH R164, R164 ;  /* 0x000000a400a47308 */ /* 0x000e660000002400 */
[----:B--2---:R-:W-:Y:S02]  /*93c0*/  FSEL R165, R165, -INF , !P1 ;  /* 0xff800000a5a57808 */ /* 0x004fe40004800000 */
[----:B------:R-:W-:-:S03]  /*93d0*/  PLOP3.LUT P1, PT, PT, PT, UP0, 0x80, 0x0 ;  /* 0x000000000000781c */ /* 0x000fc60003f2f008 */
[----:B------:R-:W2:Y:S01]  /*93e0*/  MUFU.TANH R162, R10 ;  /* 0x0000000a00a27308 */ /* 0x000ea20000002400 */
[----:B---3--:R-:W-:Y:S02]  /*93f0*/  FSEL R171, R171, -INF , !P2 ;  /* 0xff800000abab7808 */ /* 0x008fe40005000000 */
[----:B------:R-:W-:-:S05]  /*9400*/  ISETP.GE.AND P2, PT, R12, R2, PT ;  /* 0x000000020c00720c */ /* 0x000fca0003f46270 */
[----:B------:R-:W3:Y:S01]  /*9410*/  MUFU.TANH R160, R160 ;  /* 0x000000a000a07308 */ /* 0x000ee20000002400 */
[----:B-1----:R-:W-:Y:S02]  /*9420*/  FSEL R164, R164, -INF , !P2 ;  /* 0xff800000a4a47808 */ /* 0x002fe40005000000 */
[----:B------:R-:W-:-:S04]  /*9430*/  ISETP.GE.AND P2, PT, R4, R135, PT ;  /* 0x000000870400720c */ /* 0x000fc80003f46270 */
[----:B------:R-:W-:Y:S01]  /*9440*/  FSEL R9, R0, -INF , !P2 ;  /* 0xff80000000097808 */ /* 0x000fe20005000000 */
[----:B------:R-:W1:Y:S01]  /*9450*/  MUFU.TANH R161, R11 ;  /* 0x0000000b00a17308 */ /* 0x000e620000002400 */
[----:B--2---:R-:W-:Y:S02]  /*9460*/  FSEL R162, R162, -INF , !P3 ;  /* 0xff800000a2a27808 */ /* 0x004fe40005800000 */
[-C--:B------:R-:W-:Y:S02]  /*9470*/  ISETP.GE.AND P3, PT, R4, R2.reuse, PT ;  /* 0x000000020400720c */ /* 0x080fe40003f66270 */
[----:B------:R-:W-:Y:S02]  /*9480*/  ISETP.GE.AND P2, PT, R8, R2, PT ;  /* 0x000000020800720c */ /* 0x000fe40003f46270 */
[----:B---3--:R-:W-:Y:S02]  /*9490*/  FSEL R160, R160, -INF , !P3 ;  /* 0xff800000a0a07808 */ /* 0x008fe40005800000 */
[----:B-1----:R-:W-:Y:S01]  /*94a0*/  FSEL R161, R161, -INF , !P2 ;  /* 0xff800000a1a17808 */ /* 0x002fe20005000000 */
        /* <DEDUP_REMOVED lines=73> */
.L_x_815:
[----:B------:R-:W-:-:S04]  /*9940*/  ULEA UR18, -UR8, URZ, 0x6 ;  /* 0x0000003f08127291 */ /* 0x000fc8000f8e313f */
[----:B------:R-:W-:-:S12]  /*9950*/  USHF.R.S32.HI UR6, URZ, 0x1f, UR18 ;  /* 0x0000001f3f067899 */ /* 0x000fd80008011412 */
.L_x_816:
        /* <DEDUP_REMOVED lines=123> */
.L_x_818:
[----:B------:R-:W-:Y:S05]  /*a110*/  BSYNC B0 ;  /* 0x0000000000007941 */ /* 0x000fea0003800000 */
.L_x_817:
[----:B------:R-:W0:Y:S01]  /*a120*/  LDGDEPBAR ;  /* 0x00000000000079af */ /* 0x000e220000000000 */
[----:B-12---:R-:W-:Y:S01]  /*a130*/  IMAD.U32 R11, RZ, RZ, UR18 ;  /* 0x00000012ff0b7e24 */ /* 0x006fe2000f8e00ff */
[----:B------:R-:W-:Y:S01]  /*a140*/  MOV R0, UR6 ;  /* 0x0000000600007c02 */ /* 0x000fe20008000f00 */
[----:B------:R-:W-:-:S03]  /*a150*/  IMAD.U32 R2, RZ, RZ, UR18 ;  /* 0x00000012ff027e24 */ /* 0x000fc6000f8e00ff */
[----:B------:R-:W-:-:S04]  /*a160*/  LEA R216, P1, R11, R216, 0x1 ;  /* 0x000000d80bd87211 */ /* 0x000fc800078208ff */
[----:B------:R-:W-:-:S09]  /*a170*/  LEA.HI.X R217, R2, R217, R0, 0x1, P1 ;  /* 0x000000d902d97211 */ /* 0x000fd200008f0c00 */
.L_x_814:
        /* <DEDUP_REMOVED lines=37> */
[----:B-1----:R-:W-:Y:S02]  /*a3d0*/  FMNMX.FTZ R11, R2, R11, !PT ;  /* 0x0000000b020b7209 */ /* 0x002fe40007810000 */
        /* <DEDUP_REMOVED lines=9> */
[----:B------:R-:W-:-:S04]  /*a470*/  FSEL R168, R168, RZ, P2 ;  /* 0x000000ffa8a87208 */ /* 0x000fc80001000000 */
[----:B------:R-:W-:Y:S01]  /*a480*/  FSEL R163, R163, RZ, P1 ;  /* 0x000000ffa3a37208 */ /* 0x000fe20000800000 */
[--C-:B------:R-:W-:Y:S01]  /*a490*/  FFMA.FTZ R155, R5, UR19, -R168.reuse ;  /* 0x00000013059b7c23 */ /* 0x100fe200080108a8 */
[----:B------:R-:W-:Y:S01]  /*a4a0*/  FSEL R5, R158, RZ, P2 ;  /* 0x000000ff9e057208 */ /* 0x000fe20001000000 */
[--C-:B------:R-:W-:Y:S01]  /*a4b0*/  FFMA.FTZ R156, R9, UR19, -R168.reuse ;  /* 0x00000013099c7c23 */ /* 0x100fe200080108a8 */
[--C-:B------:R-:W-:Y:S01]  /*a4c0*/  FFMA.FTZ R154, R21, UR19, -R168.reuse ;  /* 0x00000013159a7c23 */ /* 0x100fe200080108a8 */
[----:B------:R-:W-:Y:S01]  /*a4d0*/  FFMA.FTZ R159, R6, UR19, -R163 ;  /* 0x00000013069f7c23 */ /* 0x000fe200080108a3 */
[----:B------:R-:W-:Y:S01]  /*a4e0*/  FSEL R6, R157, RZ, P1 ;  /* 0x000000ff9d067208 */ /* 0x000fe20000800000 */
[----:B------:R-:W-:Y:S01]  /*a4f0*/  FADD.FTZ R4, R132, -R5 ;  /* 0x8000000584047221 */ /* 0x000fe20000010000 */
[--C-:B------:R-:W-:Y:S01]  /*a500*/  FFMA.FTZ R152, R160, UR19, -R163.reuse ;  /* 0x00000013a0987c23 */ /* 0x100fe200080108a3 */
[----:B------:R-:W-:Y:S01]  /*a510*/  FFMA.FTZ R153, R7, UR19, -R168 ;  /* 0x0000001307997c23 */ /* 0x000fe200080108a8 */
[--C-:B------:R-:W-:Y:S01]  /*a520*/  FFMA.FTZ R2, R20, UR19, -R163.reuse ;  /* 0x0000001314027c23 */ /* 0x100fe200080108a3 */
[----:B------:R-:W-:Y:S01]  /*a530*/  FADD.FTZ R6, R3, -R6 ;  /* 0x8000000603067221 */ /* 0x000fe20000010000 */
[--C-:B------:R-:W-:Y:S01]  /*a540*/  FFMA.FTZ R0, R22, UR19, -R163.reuse ;  /* 0x0000001316007c23 */ /* 0x100fe200080108a3 */
[----:B------:R-:W-:Y:S01]  /*a550*/  FMUL.FTZ R160, R4, UR19 ;  /* 0x0000001304a07c20 */ /* 0x000fe20008410000 */
[----:B------:R-:W-:Y:S01]  /*a560*/  MUFU.EX2 R156, R156 ;  /* 0x0000009c009c7308 */ /* 0x000fe20000000800 */
[----:B------:R-:W-:Y:S01]  /*a570*/  FMUL.FTZ R3, R6, UR19 ;  /* 0x0000001306037c20 */ /* 0x000fe20008410000 */
[----:B------:R-:W1:Y:S01]  /*a580*/  LDSM.16.MT88.4 R8, [R200+0xc000] ;  /* 0x00c00000c808783b */ /* 0x000e620000004200 */
[--C-:B------:R-:W-:Y:S01]  /*a590*/  FFMA.FTZ R173, R139, UR19, -R168.reuse ;  /* 0x000000138bad7c23 */ /* 0x100fe200080108a8 */
[--C-:B------:R-:W-:Y:S01]  /*a5a0*/  FFMA.FTZ R172, R137, UR19, -R168.reuse ;  /* 0x0000001389ac7c23 */ /* 0x100fe200080108a8 */
[--C-:B------:R-:W-:Y:S01]  /*a5b0*/  FFMA.FTZ R177, R176, UR19, -R163.reuse ;  /* 0x00000013b0b17c23 */ /* 0x100fe200080108a3 */
[----:B------:R-:W2:Y:S01]  /*a5c0*/  LDSM.16.MT88.4 R136, [R196+0x10000] ;  /* 0x01000000c488783b */ /* 0x000ea20000004200 */
[--C-:B------:R-:W-:Y:S01]  /*a5d0*/  FFMA.FTZ R170, R151, UR19, -R168.reuse ;  /* 0x0000001397aa7c23 */ /* 0x100fe200080108a8 */
[----:B------:R-:W3:Y:S01]  /*a5e0*/  MUFU.EX2 R155, R155 ;  /* 0x0000009b009b7308 */ /* 0x000ee20000000800 */
[--C-:B------:R-:W-:Y:S01]  /*a5f0*/  FFMA.FTZ R175, R149, UR19, -R168.reuse ;  /* 0x0000001395af7c23 */ /* 0x100fe200080108a8 */
[--C-:B------:R-:W-:Y:S01]  /*a600*/  FFMA.FTZ R174, R174, UR19, -R163.reuse ;  /* 0x00000013aeae7c23 */ /* 0x100fe200080108a3 */
[--C-:B------:R-:W-:Y:S01]  /*a610*/  FFMA.FTZ R176, R150, UR19, -R163.reuse ;  /* 0x0000001396b07c23 */ /* 0x100fe200080108a3 */
[--C-:B------:R-:W-:Y:S01]  /*a620*/  FFMA.FTZ R179, R148, UR19, -R163.reuse ;  /* 0x0000001394b37c23 */ /* 0x100fe200080108a3 */
[----:B------:R-:W-:Y:S01]  /*a630*/  LDSM.16.MT88.4 R132, [R200+0xc800] ;  /* 0x00c80000c884783b */ /* 0x000fe20000004200 */
[--C-:B------:R-:W-:Y:S01]  /*a640*/  FFMA.FTZ R178, R147, UR19, -R168.reuse ;  /* 0x0000001393b27c23 */ /* 0x100fe200080108a8 */
[--C-:B------:R-:W-:Y:S01]  /*a650*/  FFMA.FTZ R181, R145, UR19, -R168.reuse ;  /* 0x0000001391b57c23 */ /* 0x100fe200080108a8 */
[----:B------:R-:W-:Y:S01]  /*a660*/  MUFU.EX2 R154, R154 ;  /* 0x0000009a009a7308 */ /* 0x000fe20000000800 */
[--C-:B------:R-:W-:Y:S01]  /*a670*/  FFMA.FTZ R182, R146, UR19, -R163.reuse ;  /* 0x0000001392b67c23 */ /* 0x100fe200080108a3 */
[--C-:B------:R-:W-:Y:S01]  /*a680*/  FFMA.FTZ R215, R144, UR19, -R163.reuse ;  /* 0x0000001390d77c23 */ /* 0x100fe200080108a3 */
[--C-:B------:R-:W-:Y:S01]  /*a690*/  FFMA.FTZ R180, R143, UR19, -R168.reuse ;  /* 0x000000138fb47c23 */ /* 0x100fe200080108a8 */
[----:B------:R-:W-:Y:S01]  /*a6a0*/  LDSM.16.MT88.4 R144, [R200+0xf000] ;  /* 0x00f00000c890783b */ /* 0x000fe20000004200 */
[----:B------:R-:W-:Y:S01]  /*a6b0*/  FFMA.FTZ R183, R141, UR19, -R168 ;  /* 0x000000138db77c23 */ /* 0x000fe200080108a8 */
[--C-:B------:R-:W-:Y:S01]  /*a6c0*/  FFMA.FTZ R220, R142, UR19, -R163.reuse ;  /* 0x000000138edc7c23 */ /* 0x100fe200080108a3 */
[--C-:B------:R-:W-:Y:S01]  /*a6d0*/  FFMA.FTZ R225, R140, UR19, -R163.reuse ;  /* 0x000000138ce17c23 */ /* 0x100fe200080108a3 */
[----:B------:R-:W4:Y:S01]  /*a6e0*/  MUFU.EX2 R153, R153 ;  /* 0x0000009900997308 */ /* 0x000f220000000800 */
[----:B---3--:R-:W-:Y:S01]  /*a6f0*/  F2FP.F16.F32.PACK_AB R4, R155, R156 ;  /* 0x0000009c9b04723e */ /* 0x008fe200000000ff */
[----:B------:R-:W-:Y:S01]  /*a700*/  LDSM.16.MT88.4 R140, [R198+0xf000] ;  /* 0x00f00000c68c783b */ /* 0x000fe20000004200 */
[--C-:B------:R-:W-:Y:S01]  /*a710*/  FFMA.FTZ R164, R164, UR19, -R163.reuse ;  /* 0x00000013a4a47c23 */ /* 0x100fe200080108a3 */
[--C-:B------:R-:W-:Y:S01]  /*a720*/  FFMA.FTZ R162, R162, UR19, -R163.reuse ;  /* 0x00000013a2a27c23 */ /* 0x100fe200080108a3 */
[----:B------:R-:W-:Y:S01]  /*a730*/  FFMA.FTZ R161, R161, UR19, -R163 ;  /* 0x00000013a1a17c23 */ /* 0x000fe200080108a3 */
[----:B------:R-:W-:Y:S02]  /*a740*/  LDSM.16.MT88.4 R148, [R196+0xd000] ;  /* 0x00d00000c494783b */ /* 0x000fe40000004200 */
[----:B------:R-:W-:Y:S08]  /*a750*/  MUFU.EX2 R152, R152 ;  /* 0x0000009800987308 */ /* 0x000ff00000000800 */
[----:B------:R-:W3:Y:S01]  /*a760*/  MUFU.EX2 R2, R2 ;  /* 0x0000000200027308 */ /* 0x000ee20000000800 */
[----:B----4-:R-:W-:-:S07]  /*a770*/  F2FP.F16.F32.PACK_AB R6, R153, R154 ;  /* 0x0000009a9906723e */ /* 0x010fce00000000ff */
[----:B------:R-:W-:Y:S08]  /*a780*/  MUFU.EX2 R0, R0 ;  /* 0x0000000000007308 */ /* 0x000ff00000000800 */
[----:B------:R-:W4:Y:S01]  /*a790*/  MUFU.EX2 R159, R159 ;  /* 0x0000009f009f7308 */ /* 0x000f220000000800 */
[----:B---3--:R-:W-:-:S07]  /*a7a0*/  F2FP.F16.F32.PACK_AB R5, R2, R152 ;  /* 0x000000980205723e */ /* 0x008fce00000000ff */
[----:B------:R-:W3:Y:S08]  /*a7b0*/  MUFU.EX2 R160, R160 ;  /* 0x000000a000a07308 */ /* 0x000ef00000000800 */
[----:B------:R-:W5:Y:S01]  /*a7c0*/  MUFU.EX2 R3, R3 ;  /* 0x0000000300037308 */ /* 0x000f620000000800 */
[----:B----4-:R-:W-:-:S07]  /*a7d0*/  F2FP.F16.F32.PACK_AB R7, R159, R0 ;  /* 0x000000009f07723e */ /* 0x010fce00000000ff */
[----:B------:R-:W-:Y:S01]  /*a7e0*/  MUFU.EX2 R170, R170 ;  /* 0x000000aa00aa7308 */ /* 0x000fe20000000800 */
[-C--:B---3--:R-:W-:Y:S01]  /*a7f0*/  FMUL.FTZ R20, R120, R160.reuse ;  /* 0x000000a078147220 */ /* 0x088fe20000410000 */
[-C--:B------:R-:W-:Y:S01]  /*a800*/  FMUL.FTZ R21, R121, R160.reuse ;  /* 0x000000a079157220 */ /* 0x080fe20000410000 */
[-C--:B------:R-:W-:Y:S01]  /*a810*/  FMUL.FTZ R116, R116, R160.reuse ;  /* 0x000000a074747220 */ /* 0x080fe20000410000 */
[-C--:B------:R-:W-:Y:S01]  /*a820*/  FMUL.FTZ R117, R117, R160.reuse ;  /* 0x000000a075757220 */ /* 0x080fe20000410000 */
[-C--:B------:R-:W-:Y:S01]  /*a830*/  FMUL.FTZ R28, R112, R160.reuse ;  /* 0x000000a0701c7220 */ /* 0x080fe20000410000 */
[-C--:B------:R-:W-:Y:S01]  /*a840*/  FMUL.FTZ R29, R113, R160.reuse ;  /* 0x000000a0711d7220 */ /* 0x080fe20000410000 */
[-C--:B------:R-:W-:Y:S01]  /*a850*/  FMUL.FTZ R108, R108, R160.reuse ;  /* 0x000000a06c6c7220 */ /* 0x080fe20000410000 */
[-C--:B------:R-:W-:Y:S01]  /*a860*/  FMUL.FTZ R109, R109, R160.reuse ;  /* 0x000000a06d6d7220 */ /* 0x080fe20000410000 */
[-C--:B-----5:R-:W-:Y:S01]  /*a870*/  FMUL.FTZ R22, R122, R3.reuse ;  /* 0x000000037a167220 */ /* 0x0a0fe20000410000 */
[-C--:B------:R-:W-:Y:S01]  /*a880*/  FMUL.FTZ R23, R123, R3.reuse ;  /* 0x000000037b177220 */ /* 0x080fe20000410000 */
[-C--:B------:R-:W-:Y:S01]  /*a890*/  FMUL.FTZ R118, R118, R3.reuse ;  /* 0x0000000376767220 */ /* 0x080fe20000410000 */
        /* <DEDUP_REMOVED lines=11> */
[C---:B------:R-:W-:Y:S01]  /*a950*/  HMMA.16816.F32 R16, R4.reuse, R18, R116 ;  /* 0x000000120410723c */ /* 0x040fe20000001874 */
[----:B------:R-:W3:Y:S01]  /*a960*/  LDSM.16.MT88.4 R116, [R200+0xe000] ;  /* 0x00e00000c874783b */ /* 0x000ee20000004200 */
        /* <DEDUP_REMOVED lines=9> */
[----:B------:R-:W-:Y:S01]  /*aa00*/  LDSM.16.MT88.4 R128, [R197+0xc800] ;  /* 0x00c80000c580783b */ /* 0x000fe20000004200 */
[C---:B------:R-:W-:Y:S01]  /*aa10*/  HMMA.16816.F32 R24, R4.reuse, R26, R108 ;  /* 0x0000001a0418723c */ /* 0x040fe2000000186c */
[----:B------:R-:W4:Y:S01]  /*aa20*/  MUFU.EX2 R173, R173 ;  /* 0x000000ad00ad7308 */ /* 0x000f220000000800 */
        /* <DEDUP_REMOVED lines=15> */
[----:B------:R-:W-:Y:S01]  /*ab20*/  MUFU.EX2 R172, R172 ;  /* 0x000000ac00ac7308 */ /* 0x000fe20000000800 */
[-C--:B------:R-:W-:Y:S01]  /*ab30*/  FMUL.FTZ R92, R92, R160.reuse ;  /* 0x000000a05c5c7220 */ /* 0x080fe20000410000 */
[-C--:B------:R-:W-:Y:S01]  /*ab40*/  FMUL.FTZ R93, R93, R160.reuse ;  /* 0x000000a05d5d7220 */ /* 0x080fe20000410000 */
[----:B------:R-:W-:Y:S01]  /*ab50*/  LDSM.16.MT88.4 R120, [R200+0xe800] ;  /* 0x00e80000c878783b */ /* 0x000fe20000004200 */
[C---:B------:R-:W-:Y:S01]  /*ab60*/  HMMA.16816.F32 R100, R4.reuse, R32, R108 ;  /* 0x000000200464723c */ /* 0x040fe2000000186c */
[-C--:B------:R-:W-:Y:S01]  /*ab70*/  FMUL.FTZ R94, R94, R3.reuse ;  /* 0x000000035e5e7220 */ /* 0x080fe20000410000 */
[-C--:B------:R-:W-:Y:S01]  /*ab80*/  FMUL.FTZ R95, R95, R3.reuse ;  /* 0x000000035f5f7220 */ /* 0x080fe20000410000 */
[----:B------:R-:W1:Y:S01]  /*ab90*/  LDSM.16.MT88.4 R108, [R197+0xe000] ;  /* 0x00e00000c56c783b */ /* 0x000e620000004200 */
[----:B------:R-:W-:Y:S01]  /*aba0*/  MUFU.EX2 R175, R175 ;  /* 0x000000af00af7308 */ /* 0x000fe20000000800 */
[-C--:B------:R-:W-:Y:S01]  /*abb0*/  FMUL.FTZ R96, R96, R160.reuse ;  /* 0x000000a060607220 */ /* 0x080fe20000410000 */
[----:B------:R-:W-:Y:S01]  /*abc0*/  HMMA.16816.F32 R32, R4, R34, R104 ;  /* 0x000000220420723c */ /* 0x000fe20000001868 */
[-C--:B------:R-:W-:Y:S01]  /*abd0*/  FMUL.FTZ R97, R97, R160.reuse ;  /* 0x000000a061617220 */ /* 0x080fe20000410000 */
[-C--:B------:R-:W-:Y:S01]  /*abe0*/  FMUL.FTZ R98, R98, R3.reuse ;  /* 0x0000000362627220 */ /* 0x080fe20000410000 */
[----:B------:R-:W-:Y:S01]  /*abf0*/  FMUL.FTZ R99, R99, R3 ;  /* 0x0000000363637220 */ /* 0x000fe20000410000 */
[----:B------:R-:W-:-:S02]  /*ac00*/  FFMA.FTZ R156, R221, R160, R156 ;  /* 0x000000a0dd9c7223 */ /* 0x000fc4000001009c */
[----:B------:R-:W-:Y:S01]  /*ac10*/  MUFU.EX2 R174, R174 ;  /* 0x000000ae00ae7308 */ /* 0x000fe20000000800 */
        /* <DEDUP_REMOVED lines=8> */
[----:B------:R-:W5:Y:S01]  /*aca0*/  MUFU.EX2 R177, R177 ;  /* 0x000000b100b17308 */ /* 0x000f620000000800 */
[----:B--2---:R-:W-:Y:S01]  /*acb0*/  HMMA.16816.F32 R92, R4, R136, R92 ;  /* 0x00000088045c723c */ /* 0x004fe2000000185c */
[----:B------:R-:W-:-:S04]  /*acc0*/  FADD.FTZ R155, R155, R156 ;  /* 0x0000009c9b9b7221 */ /* 0x000fc80000010000 */
[----:B------:R-:W-:Y:S01]  /*acd0*/  FADD.FTZ R154, R154, R155 ;  /* 0x0000009b9a9a7221 */ /* 0x000fe20000010000 */
[----:B---3--:R-:W-:Y:S01]  /*ace0*/  HMMA.16816.F32 R40, R4, R116, R104 ;  /* 0x000000740428723c */ /* 0x008fe20000001868 */
[----:B------:R-:W2:Y:S01]  /*acf0*/  LDSM.16.MT88.4 R104, [R196+0xe000] ;  /* 0x00e00000c468783b */ /* 0x000ea20000004200 */
[----:B------:R-:W-:Y:S01]  /*ad00*/  MUFU.EX2 R176, R176 ;  /* 0x000000b000b07308 */ /* 0x000fe20000000800 */
[----:B------:R-:W-:-:S03]  /*ad10*/  FADD.FTZ R153, R153, R154 ;  /* 0x0000009a99997221 */ /* 0x000fc60000010000 */
[----:B------:R-:W-:Y:S01]  /*ad20*/  HMMA.16816.F32 R36, R4, R118, R36 ;  /* 0x000000760424723c */ /* 0x000fe20000001824 */
[-C--:B------:R-:W-:Y:S01]  /*ad30*/  FMUL.FTZ R116, R44, R160.reuse ;  /* 0x000000a02c747220 */ /* 0x080fe20000410000 */
[-C--:B------:R-:W-:Y:S01]  /*ad40*/  FMUL.FTZ R117, R45, R160.reuse ;  /* 0x000000a02d757220 */ /* 0x080fe20000410000 */
[-C--:B------:R-:W-:Y:S01]  /*ad50*/  FMUL.FTZ R44, R48, R160.reuse ;  /* 0x000000a0302c7220 */ /* 0x080fe20000410000 */
[----:B------:R-:W-:Y:S01]  /*ad60*/  FMUL.FTZ R45, R49, R160 ;  /* 0x000000a0312d7220 */ /* 0x000fe20000410000 */
[----:B------:R-:W3:Y:S02]  /*ad70*/  MUFU.EX2 R179, R179 ;  /* 0x000000b300b37308 */ /* 0x000ee40000000800 */
[-C--:B------:R-:W-:Y:S01]  /*ad80*/  FMUL.FTZ R118, R46, R3.reuse ;  /* 0x000000032e767220 */ /* 0x080fe20000410000 */
[-C--:B------:R-:W-:Y:S01]  /*ad90*/  FMUL.FTZ R119, R47, R3.reuse ;  /* 0x000000032f777220 */ /* 0x080fe20000410000 */
[-C--:B------:R-:W-:Y:S01]  /*ada0*/  FMUL.FTZ R46, R50, R3.reuse ;  /* 0x00000003322e7220 */ /* 0x080fe20000410000 */
[----:B------:R-:W-:-:S03]  /*adb0*/  FMUL.FTZ R47, R51, R3 ;  /* 0x00000003332f7220 */ /* 0x000fc60000410000 */
[----:B------:R-:W-:Y:S02]  /*adc0*/  MUFU.EX2 R178, R178 ;  /* 0x000000b200b27308 */ /* 0x000fe40000000800 */
[C---:B------:R-:W-:Y:S06]  /*add0*/  HMMA.16816.F32 R48, R4.reuse, R112, R116 ;  /* 0x000000700430723c */ /* 0x040fec0000001874 */
[C---:B------:R-:W-:Y:S01]  /*ade0*/  HMMA.16816.F32 R44, R4.reuse, R114, R44 ;  /* 0x00000072042c723c */ /* 0x040fe2000000182c */
[-C--:B------:R-:W-:Y:S01]  /*adf0*/  FMUL.FTZ R116, R52, R160.reuse ;  /* 0x000000a034747220 */ /* 0x080fe20000410000 */
[-C--:B------:R-:W-:Y:S01]  /*ae00*/  FMUL.FTZ R117, R53, R160.reuse ;  /* 0x000000a035757220 */ /* 0x080fe20000410000 */
[-C--:B------:R-:W-:Y:S01]  /*ae10*/  FMUL.FTZ R118, R54, R3.reuse ;  /* 0x0000000336767220 */ /* 0x080fe20000410000 */
[-C--:B------:R-:W-:Y:S01]  /*ae20*/  FMUL.FTZ R119, R55, R3.reuse ;  /* 0x0000000337777220 */ /* 0x080fe20000410000 */
[----:B------:R-:W4:Y:S01]  /*ae30*/  LDSM.16.MT88.4 R112, [R200+0x10000] ;  /* 0x01000000c870783b */ /* 0x000f220000004200 */
[-C--:B------:R-:W-:Y:S01]  /*ae40*/  FMUL.FTZ R52, R56, R160.reuse ;  /* 0x000000a038347220 */ /* 0x080fe20000410000 */
[-C--:B------:R-:W-:Y:S01]  /*ae50*/  FMUL.FTZ R53, R57, R160.reuse ;  /* 0x000000a039357220 */ /* 0x080fe20000410000 */
[-C--:B------:R-:W-:Y:S01]  /*ae60*/  FMUL.FTZ R54, R58, R3.reuse ;  /* 0x000000033a367220 */ /* 0x080fe20000410000 */
[-C--:B------:R-:W-:Y:S01]  /*ae70*/  FMUL.FTZ R55, R59, R3.reuse ;  /* 0x000000033b377220 */ /* 0x080fe20000410000 */
[----:B------:R-:W3:Y:S01]  /*ae80*/  MUFU.EX2 R181, R181 ;  /* 0x000000b500b57308 */ /* 0x000ee20000000800 */
[C---:B-1----:R-:W-:Y:S06]  /*ae90*/  HMMA.16816.F32 R56, R4.reuse, R108, R116 ;  /* 0x0000006c0438723c */ /* 0x042fec0000001874 */
[C---:B------:R-:W-:Y:S01]  /*aea0*/  HMMA.16816.F32 R52, R4.reuse, R110, R52 ;  /* 0x0000006e0434723c */ /* 0x040fe20000001834 */
[----:B------:R-:W1:Y:S01]  /*aeb0*/  LDSM.16.MT88.4 R108, [R198+0x10000] ;  /* 0x01000000c66c783b */ /* 0x000e620000004200 */
        /* <DEDUP_REMOVED lines=8> */
[----:B------:R-:W-:Y:S02]  /*af40*/  MUFU.EX2 R180, R180 ;  /* 0x000000b400b47308 */ /* 0x000fe40000000800 */
[C---:B--2---:R-:W-:Y:S06]  /*af50*/  HMMA.16816.F32 R64, R4.reuse, R104, R116 ;  /* 0x000000680440723c */ /* 0x044fec0000001874 */
[C---:B------:R-:W-:Y:S01]  /*af60*/  HMMA.16816.F32 R60, R4.reuse, R106, R60 ;  /* 0x0000006a043c723c */ /* 0x040fe2000000183c */
[-C--:B------:R-:W-:Y:S01]  /*af70*/  FMUL.FTZ R116, R68, R160.reuse ;  /* 0x000000a044747220 */ /* 0x080fe20000410000 */
[-C--:B------:R-:W-:Y:S01]  /*af80*/  FMUL.FTZ R117, R69, R160.reuse ;  /* 0x000000a045757220 */ /* 0x080fe20000410000 */
[-C--:B------:R-:W-:Y:S01]  /*af90*/  FMUL.FTZ R118, R70, R3.reuse ;  /* 0x0000000346767220 */ /* 0x080fe20000410000 */
[-C--:B------:R-:W-:Y:S01]  /*afa0*/  FMUL.FTZ R119, R71, R3.reuse ;  /* 0x0000000347777220 */ /* 0x080fe20000410000 */
[----:B------:R-:W2:Y:S01]  /*afb0*/  LDSM.16.MT88.4 R104, [R197+0x10000] ;  /* 0x01000000c568783b */ /* 0x000ea20000004200 */
[-C--:B------:R-:W-:Y:S01]  /*afc0*/  FMUL.FTZ R68, R72, R160.reuse ;  /* 0x000000a048447220 */ /* 0x080fe20000410000 */
[-C--:B------:R-:W-:Y:S01]  /*afd0*/  FMUL.FTZ R69, R73, R160.reuse ;  /* 0x000000a049457220 */ /* 0x080fe20000410000 */
[-C--:B------:R-:W-:Y:S01]  /*afe0*/  FMUL.FTZ R70, R74, R3.reuse ;  /* 0x000000034a467220 */ /* 0x080fe20000410000 */
[-C--:B------:R-:W-:Y:S01]  /*aff0*/  FMUL.FTZ R71, R75, R3.reuse ;  /* 0x000000034b477220 */ /* 0x080fe20000410000 */
[----:B------:R-:W-:Y:S01]  /*b000*/  MUFU.EX2 R183, R183 ;  /* 0x000000b700b77308 */ /* 0x000fe20000000800 */
[C---:B----4-:R-:W-:Y:S01]  /*b010*/  HMMA.16816.F32 R72, R4.reuse, R112, R116 ;  /* 0x000000700448723c */ /* 0x050fe20000001874 */
[----:B------:R-:W4:Y:S05]  /*b020*/  LDSM.16.MT88.4 R116, [R198+0xc800] ;  /* 0x00c80000c674783b */ /* 0x000f2a0000004200 */
[C---:B------:R-:W-:Y:S01]  /*b030*/  HMMA.16816.F32 R68, R4.reuse, R114, R68 ;  /* 0x000000720444723c */ /* 0x040fe20000001844 */
[-C--:B------:R-:W-:Y:S01]  /*b040*/  FMUL.FTZ R112, R80, R160.reuse ;  /* 0x000000a050707220 */ /* 0x080fe20000410000 */
[-C--:B------:R-:W-:Y:S01]  /*b050*/  FMUL.FTZ R113, R81, R160.reuse ;  /* 0x000000a051717220 */ /* 0x080fe20000410000 */
[-C--:B------:R-:W-:Y:S01]  /*b060*/  FMUL.FTZ R80, R84, R160.reuse ;  /* 0x000000a054507220 */ /* 0x080fe20000410000 */
[----:B------:R-:W-:Y:S01]  /*b070*/  FMUL.FTZ R81, R85, R160 ;  /* 0x000000a055517220 */ /* 0x000fe20000410000 */
[----:B------:R-:W-:Y:S01]  /*b080*/  MUFU.EX2 R182, R182 ;  /* 0x000000b600b67308 */ /* 0x000fe20000000800 */
[----:B-1----:R-:W-:Y:S01]  /*b090*/  HMMA.16816.F32 R76, R4, R108, R76 ;  /* 0x0000006c044c723c */ /* 0x002fe2000000184c */
[-C--:B------:R-:W-:Y:S01]  /*b0a0*/  FMUL.FTZ R114, R82, R3.reuse ;  /* 0x0000000352727220 */ /* 0x080fe20000410000 */
[-C--:B------:R-:W-:Y:S01]  /*b0b0*/  FMUL.FTZ R115, R83, R3.reuse ;  /* 0x0000000353737220 */ /* 0x080fe20000410000 */
[-C--:B------:R-:W-:Y:S01]  /*b0c0*/  FMUL.FTZ R82, R86, R3.reuse ;  /* 0x0000000356527220 */ /* 0x080fe20000410000 */
[-C--:B------:R-:W-:Y:S01]  /*b0d0*/  FMUL.FTZ R83, R87, R3.reuse ;  /* 0x0000000357537220 */ /* 0x080fe20000410000 */
[----:B------:R-:W-:-:S02]  /*b0e0*/  FFMA.FTZ R3, R219, R3, R152 ;  /* 0x00000003db037223 */ /* 0x000fc40000010098 */
[----:B------:R-:W1:Y:S02]  /*b0f0*/  MUFU.EX2 R215, R215 ;  /* 0x000000d700d77308 */ /* 0x000e640000000800 */
[----:B------:R-:W-:Y:S01]  /*b100*/  HMMA.16816.F32 R84, R4, R110, R112 ;  /* 0x0000006e0454723c */ /* 0x000fe20000001870 */
[----:B------:R-:W1:Y:S01]  /*b110*/  LDSM.16.MT88.4 R112, [R198+0xe800] ;  /* 0x00e80000c670783b */ /* 0x000e620000004200 */
[----:B------:R-:W-:-:S03]  /*b120*/  FADD.FTZ R3, R2, R3 ;  /* 0x0000000302037221 */ /* 0x000fc60000010000 */
[----:B------:R-:W1:Y:S01]  /*b130*/  LDSM.16.MT88.4 R108, [R197+0xe800] ;  /* 0x00e80000c56c783b */ /* 0x000e620000004200 */
[----:B------:R-:W-:Y:S01]  /*b140*/  MUFU.EX2 R220, R220 ;  /* 0x000000dc00dc7308 */ /* 0x000fe20000000800 */
[----:B------:R-:W-:Y:S01]  /*b150*/  FADD.FTZ R0, R0, R3 ;  /* 0x0000000300007221 */ /* 0x000fe20000010000 */
[----:B------:R-:W-:-:S03]  /*b160*/  MOV R3, R157 ;  /* 0x0000009d00037202 */ /* 0x000fc60000000f00 */
[----:B------:R-:W-:Y:S01]  /*b170*/  FADD.FTZ R159, R159, R0 ;  /* 0x000000009f9f7221 */ /* 0x000fe20000010000 */
[C---:B--2---:R-:W-:Y:S02]  /*b180*/  HMMA.16816.F32 R80, R4.reuse, R104, R80 ;  /* 0x000000680450723c */ /* 0x044fe40000001850 */
[----:B------:R-:W2:Y:S04]  /*b190*/  MUFU.EX2 R225, R225 ;  /* 0x000000e100e17308 */ /* 0x000ea80000000800 */
[C---:B------:R-:W-:Y:S01]  /*b1a0*/  HMMA.16816.F32 R88, R4.reuse, R106, R88 ;  /* 0x0000006a0458723c */ /* 0x040fe20000001858 */
[----:B------:R-:W-:Y:S01]  /*b1b0*/  F2FP.F16.F32.PACK_AB R104, R173, R170 ;  /* 0x000000aaad68723e */ /* 0x000fe200000000ff */
[----:B------:R-:W-:Y:S01]  /*b1c0*/  FADD.FTZ R170, R170, R153 ;  /* 0x00000099aaaa7221 */ /* 0x000fe20000010000 */
[----:B-----5:R-:W-:Y:S01]  /*b1d0*/  F2FP.F16.F32.PACK_AB R105, R177, R174 ;  /* 0x000000aeb169723e */ /* 0x020fe200000000ff */
[----:B------:R-:W-:Y:S01]  /*b1e0*/  MUFU.EX2 R164, R164 ;  /* 0x000000a400a47308 */ /* 0x000fe20000000800 */
[----:B------:R-:W-:Y:S01]  /*b1f0*/  FADD.FTZ R174, R174, R159 ;  /* 0x0000009faeae7221 */ /* 0x000fe20000010000 */
[----:B------:R-:W-:Y:S01]  /*b200*/  HMMA.16816.F32 R4, R4, R138, R96 ;  /* 0x0000008a0404723c */ /* 0x000fe20000001860 */
[----:B------:R-:W-:Y:S01]  /*b210*/  F2FP.F16.F32.PACK_AB R106, R175, R172 ;  /* 0x000000acaf6a723e */ /* 0x000fe200000000ff */
[----:B------:R-:W-:Y:S01]  /*b220*/  LDSM.16.MT88.4 R96, [R197+0x10800] ;  /* 0x01080000c560783b */ /* 0x000fe20000004200 */
[----:B---3--:R-:W-:Y:S01]  /*b230*/  F2FP.F16.F32.PACK_AB R107, R179, R176 ;  /* 0x000000b0b36b723e */ /* 0x008fe200000000ff */
[----:B------:R-:W-:Y:S01]  /*b240*/  FADD.FTZ R173, R173, R170 ;  /* 0x000000aaadad7221 */ /* 0x000fe20000010000 */
[----:B------:R-:W-:Y:S01]  /*b250*/  FADD.FTZ R177, R177, R174 ;  /* 0x000000aeb1b17221 */ /* 0x000fe20000010000 */
[----:B------:R-:W-:Y:S01]  /*b260*/  LDSM.16.MT88.4 R136, [R196+0xf000] ;  /* 0x00f00000c488783b */ /* 0x000fe20000004200 */
[----:B------:R-:W-:Y:S01]  /*b270*/  MUFU.EX2 R162, R162 ;  /* 0x000000a200a27308 */ /* 0x000fe20000000800 */
[----:B------:R-:W-:Y:S01]  /*b280*/  FADD.FTZ R172, R172, R173 ;  /* 0x000000adacac7221 */ /* 0x000fe20000010000 */
[----:B------:R-:W-:Y:S01]  /*b290*/  FADD.FTZ R176, R176, R177 ;  /* 0x000000b1b0b07221 */ /* 0x000fe20000010000 */
[----:B----4-:R-:W-:Y:S02]  /*b2a0*/  HMMA.16816.F32 R20, R104, R116, R20 ;  /* 0x000000746814723c */ /* 0x010fe40000001814 */
[----:B------:R-:W-:Y:S01]  /*b2b0*/  FADD.FTZ R175, R175, R172 ;  /* 0x000000acafaf7221 */ /* 0x000fe20000010000 */
[----:B------:R-:W-:-:S02]  /*b2c0*/  FADD.FTZ R179, R179, R176 ;  /* 0x000000b0b3b37221 */ /* 0x000fc40000010000 */
[----:B------:R-:W3:Y:S01]  /*b2d0*/  MUFU.EX2 R161, R161 ;  /* 0x000000a100a17308 */ /* 0x000ee20000000800 */
[C---:B------:R-:W-:Y:S01]  /*b2e0*/  HMMA.16816.F32 R16, R104.reuse, R118, R16 ;  /* 0x000000766810723c */ /* 0x040fe20000001810 */
[----:B------:R-:W4:Y:S05]  /*b2f0*/  LDSM.16.MT88.4 R116, [R196+0xe800] ;  /* 0x00e80000c474783b */ /* 0x000f2a0000004200 */
[C---:B------:R-:W-:Y:S06]  /*b300*/  HMMA.16816.F32 R28, R104.reuse, R128, R28 ;  /* 0x00000080681c723c */ /* 0x040fec000000181c */
[C---:B------:R-:W-:Y:S01]  /*b310*/  HMMA.16816.F32 R24, R104.reuse, R130, R24 ;  /* 0x000000826818723c */ /* 0x040fe20000001818 */
[----:B------:R-:W5:Y:S05]  /*b320*/  LDSM.16.MT88.4 R128, [R200+0x10800] ;  /* 0x01080000c880783b */ /* 0x000f6a0000004200 */
[C---:B------:R-:W-:Y:S06]  /*b330*/  HMMA.16816.F32 R100, R104.reuse, R124, R100 ;  /* 0x0000007c6864723c */ /* 0x040fec0000001864 */
[C---:B------:R-:W-:Y:S01]  /*b340*/  HMMA.16816.F32 R32, R104.reuse, R126, R32 ;  /* 0x0000007e6820723c */ /* 0x040fe20000001820 */
[----:B------:R-:W-:Y:S05]  /*b350*/  LDSM.16.MT88.4 R124, [R200+0xd000] ;  /* 0x00d00000c87c783b */ /* 0x000fea0000004200 */
[C---:B-1----:R-:W-:Y:S06]  /*b360*/  HMMA.16816.F32 R48, R104.reuse, R112, R48 ;  /* 0x000000706830723c */ /* 0x042fec0000001830 */
[C---:B------:R-:W-:Y:S01]  /*b370*/  HMMA.16816.F32 R44, R104.reuse, R114, R44 ;  /* 0x00000072682c723c */ /* 0x040fe2000000182c */
[----:B------:R-:W1:Y:S05]  /*b380*/  LDSM.16.MT88.4 R112, [R196+0x10800] ;  /* 0x01080000c470783b */ /* 0x000e6a0000004200 */
[C---:B------:R-:W-:Y:S06]  /*b390*/  HMMA.16816.F32 R56, R104.reuse, R108, R56 ;  /* 0x0000006c6838723c */ /* 0x040fec0000001838 */
[C---:B------:R-:W-:Y:S01]  /*b3a0*/  HMMA.16816.F32 R52, R104.reuse, R110, R52 ;  /* 0x0000006e6834723c */ /* 0x040fe20000001834 */
[----:B------:R-:W3:Y:S05]  /*b3b0*/  LDSM.16.MT88.4 R108, [R197+0xd000] ;  /* 0x00d00000c56c783b */ /* 0x000eea0000004200 */
[C---:B------:R-:W-:Y:S06]  /*b3c0*/  HMMA.16816.F32 R12, R104.reuse, R132, R12 ;  /* 0x00000084680c723c */ /* 0x040fec000000180c */
[C---:B------:R-:W-:Y:S01]  /*b3d0*/  HMMA.16816.F32 R8, R104.reuse, R134, R8 ;  /* 0x000000866808723c */ /* 0x040fe20000001808 */
[----:B------:R-:W-:Y:S05]  /*b3e0*/  LDSM.16.MT88.4 R132, [R197+0xf000] ;  /* 0x00f00000c584783b */ /* 0x000fea0000004200 */
[C---:B------:R-:W-:Y:S06]  /*b3f0*/  HMMA.16816.F32 R40, R104.reuse, R120, R40 ;  /* 0x000000786828723c */ /* 0x040fec0000001828 */
[C---:B------:R-:W-:Y:S01]  /*b400*/  HMMA.16816.F32 R36, R104.reuse, R122, R36 ;  /* 0x0000007a6824723c */ /* 0x040fe20000001824 */
[----:B------:R-:W3:Y:S05]  /*b410*/  LDSM.16.MT88.4 R120, [R198+0x10800] ;  /* 0x01080000c678783b */ /* 0x000eea0000004200 */
[C---:B----4-:R-:W-:Y:S06]  /*b420*/  HMMA.16816.F32 R64, R104.reuse, R116, R64 ;  /* 0x000000746840723c */ /* 0x050fec0000001840 */
[C---:B------:R-:W-:Y:S01]  /*b430*/  HMMA.16816.F32 R60, R104.reuse, R118, R60 ;  /* 0x00000076683c723c */ /* 0x040fe2000000183c */
[----:B------:R-:W4:Y:S05]  /*b440*/  LDSM.16.MT88.4 R116, [R198+0xd000] ;  /* 0x00d00000c674783b */ /* 0x000f2a0000004200 */
[C---:B------:R-:W-:Y:S06]  /*b450*/  HMMA.16816.F32 R80, R104.reuse, R96, R80 ;  /* 0x000000606850723c */ /* 0x040fec0000001850 */
[----:B------:R-:W-:Y:S01]  /*b460*/  HMMA.16816.F32 R88, R104, R98, R88 ;  /* 0x000000626858723c */ /* 0x000fe20000001858 */
[----:B------:R-:W-:Y:S01]  /*b470*/  F2FP.F16.F32.PACK_AB R96, R181, R178 ;  /* 0x000000b2b560723e */ /* 0x000fe200000000ff */
[----:B------:R-:W-:Y:S01]  /*b480*/  FADD.FTZ R178, R178, R175 ;  /* 0x000000afb2b27221 */ /* 0x000fe20000010000 */
[----:B------:R-:W-:Y:S01]  /*b490*/  F2FP.F16.F32.PACK_AB R97, R215, R182 ;  /* 0x000000b6d761723e */ /* 0x000fe200000000ff */
[----:B------:R-:W-:-:S02]  /*b4a0*/  FADD.FTZ R182, R182, R179 ;  /* 0x000000b3b6b67221 */ /* 0x000fc40000010000 */
[C---:B-----5:R-:W-:Y:S01]  /*b4b0*/  HMMA.16816.F32 R72, R104.reuse, R128, R72 ;  /* 0x000000806848723c */ /* 0x060fe20000001848 */
[----:B------:R-:W-:Y:S01]  /*b4c0*/  F2FP.F16.F32.PACK_AB R98, R183, R180 ;  /* 0x000000b4b762723e */ /* 0x000fe200000000ff */
[----:B------:R-:W-:Y:S01]  /*b4d0*/  FADD.FTZ R181, R181, R178 ;  /* 0x000000b2b5b57221 */ /* 0x000fe20000010000 */
[----:B--2---:R-:W-:Y:S01]  /*b4e0*/  F2FP.F16.F32.PACK_AB R99, R225, R220 ;  /* 0x000000dce163723e */ /* 0x004fe200000000ff */
[----:B------:R-:W-:Y:S02]  /*b4f0*/  FADD.FTZ R215, R215, R182 ;  /* 0x000000b6d7d77221 */ /* 0x000fe40000010000 */
[----:B------:R-:W-:Y:S01]  /*b500*/  HMMA.16816.F32 R68, R104, R130, R68 ;  /* 0x000000826844723c */ /* 0x000fe20000001844 */
[----:B------:R-:W-:Y:S01]  /*b510*/  FADD.FTZ R180, R180, R181 ;  /* 0x000000b5b4b47221 */ /* 0x000fe20000010000 */
[----:B------:R-:W-:-:S03]  /*b520*/  FADD.FTZ R0, R220, R215 ;  /* 0x000000d7dc007221 */ /* 0x000fc60000010000 */
[----:B------:R-:W-:Y:S01]  /*b530*/  FADD.FTZ R183, R183, R180 ;  /* 0x000000b4b7b77221 */ /* 0x000fe20000010000 */
[----:B-1----:R-:W-:Y:S01]  /*b540*/  HMMA.16816.F32 R92, R104, R112, R92 ;  /* 0x00000070685c723c */ /* 0x002fe2000000185c */
[----:B------:R-:W-:-:S05]  /*b550*/  FADD.FTZ R0, R225, R0 ;  /* 0x00000000e1007221 */ /* 0x000fca0000010000 */
[----:B------:R-:W-:Y:S06]  /*b560*/  HMMA.16816.F32 R4, R104, R114, R4 ;  /* 0x000000726804723c */ /* 0x000fec0000001804 */
[C---:B------:R-:W-:Y:S06]  /*b570*/  HMMA.16816.F32 R128, R96.reuse, R124, R12 ;  /* 0x0000007c6080723c */ /* 0x040fec000000180c */
[C---:B------:R-:W-:Y:S01]  /*b580*/  HMMA.16816.F32 R124, R96.reuse, R126, R8 ;  /* 0x0000007e607c723c */ /* 0x040fe20000001808 */
[----:B------:R-:W1:Y:S05]  /*b590*/  LDSM.16.MT88.4 R8, [R200+0x11000] ;  /* 0x01100000c808783b */ /* 0x000e6a0000004200 */
[C---:B---3--:R-:W-:Y:S06]  /*b5a0*/  HMMA.16816.F32 R112, R96.reuse, R108, R28 ;  /* 0x0000006c6070723c */ /* 0x048fec000000181c */
[C---:B------:R-:W-:Y:S06]  /*b5b0*/  HMMA.16816.F32 R28, R96.reuse, R144, R40 ;  /* 0x00000090601c723c */ /* 0x040fec0000001828 */
[----:B------:R-:W-:Y:S01]  /*b5c0*/  HMMA.16816.F32 R40, R96, R146, R36 ;  /* 0x000000926028723c */ /* 0x000fe20000001824 */
[----:B------:R-:W2:Y:S04]  /*b5d0*/  LDSM.16.MT88.4 R36, [R198+0x11000] ;  /* 0x01100000c624783b */ /* 0x000ea80000004200 */
[----:B------:R-:W-:Y:S01]  /*b5e0*/  LDSM.16.MT88.4 R144, [R196+0x11000] ;  /* 0x01100000c490783b */ /* 0x000fe20000004200 */
[C---:B------:R-:W-:Y:S06]  /*b5f0*/  HMMA.16816.F32 R76, R104.reuse, R120, R76 ;  /* 0x00000078684c723c */ /* 0x040fec000000184c */
[----:B------:R-:W-:Y:S01]  /*b600*/  HMMA.16816.F32 R84, R104, R122, R84 ;  /* 0x0000007a6854723c */ /* 0x000fe20000001854 */
[----:B------:R-:W-:Y:S05]  /*b610*/  LDSM.16.MT88.4 R104, [R197+0xd800] ;  /* 0x00d80000c568783b */ /* 0x000fea0000004200 */
[C---:B----4-:R-:W-:Y:S06]  /*b620*/  HMMA.16816.F32 R120, R96.reuse, R116, R20 ;  /* 0x000000746078723c */ /* 0x050fec0000001814 */
[C---:B------:R-:W-:Y:S06]  /*b630*/  HMMA.16816.F32 R20, R96.reuse, R132, R56 ;  /* 0x000000846014723c */ /* 0x040fec0000001838 */
[C---:B------:R-:W-:Y:S01]  /*b640*/  HMMA.16816.F32 R56, R96.reuse, R134, R52 ;  /* 0x000000866038723c */ /* 0x040fe20000001834 */
[----:B------:R-:W3:Y:S04]  /*b650*/  LDSM.16.MT88.4 R132, [R197+0x11000] ;  /* 0x01100000c584783b */ /* 0x000ee80000004200 */
[----:B------:R-:W-:Y:S01]  /*b660*/  LDSM.16.MT88.4 R52, [R198+0xf800] ;  /* 0x00f80000c634783b */ /* 0x000fe20000004200 */
[C---:B-1----:R-:W-:Y:S06]  /*b670*/  HMMA.16816.F32 R12, R96.reuse, R8, R72 ;  /* 0x00000008600c723c */ /* 0x042fec0000001848 */
[C---:B------:R-:W-:Y:S01]  /*b680*/  HMMA.16816.F32 R72, R96.reuse, R10, R68 ;  /* 0x0000000a6048723c */ /* 0x040fe20000001844 */
[----:B------:R-:W-:Y:S05]  /*b690*/  LDSM.16.MT88.4 R68, [R196+0xf800] ;  /* 0x00f80000c444783b */ /* 0x000fea0000004200 */
[C---:B------:R-:W-:Y:S06]  /*b6a0*/  HMMA.16816.F32 R108, R96.reuse, R110, R24 ;  /* 0x0000006e606c723c */ /* 0x040fec0000001818 */
[C---:B--2---:R-:W-:Y:S06]  /*b6b0*/  HMMA.16816.F32 R76, R96.reuse, R36, R76 ;  /* 0x00000024604c723c */ /* 0x044fec000000184c */
[C---:B------:R-:W-:Y:S01]  /*b6c0*/  HMMA.16816.F32 R8, R96.reuse, R38, R84 ;  /* 0x000000266008723c */ /* 0x040fe20000001854 */
[----:B------:R-:W1:Y:S05]  /*b6d0*/  LDSM.16.MT88.4 R36, [R196+0xd800] ;  /* 0x00d80000c424783b */ /* 0x000e6a0000004200 */
[C---:B------:R-:W-:Y:S06]  /*b6e0*/  HMMA.16816.F32 R24, R96.reuse, R140, R48 ;  /* 0x0000008c6018723c */ /* 0x040fec0000001830 */
[C---:B------:R-:W-:Y:S06]  /*b6f0*/  HMMA.16816.F32 R116, R96.reuse, R118, R16 ;  /* 0x000000766074723c */ /* 0x040fec0000001810 */
[C---:B------:R-:W-:Y:S01]  /*b700*/  HMMA.16816.F32 R48, R96.reuse, R142, R44 ;  /* 0x0000008e6030723c */ /* 0x040fe2000000182c */
[----:B------:R-:W2:Y:S04]  /*b710*/  LDSM.16.MT88.4 R44, [R200+0xf800] ;  /* 0x00f80000c82c783b */ /* 0x000ea80000004200 */
[----:B------:R-:W-:Y:S01]  /*b720*/  LDSM.16.MT88.4 R140, [R200+0xd800] ;  /* 0x00d80000c88c783b */ /* 0x000fe20000004200 */
[C---:B------:R-:W-:Y:S06]  /*b730*/  HMMA.16816.F32 R16, R96.reuse, R136, R64 ;  /* 0x000000886010723c */ /* 0x040fec0000001840 */
[C---:B------:R-:W-:Y:S01]  /*b740*/  HMMA.16816.F32 R64, R96.reuse, R138, R60 ;  /* 0x0000008a6040723c */ /* 0x040fe2000000183c */
[----:B------:R-:W4:Y:S04]  /*b750*/  LDSM.16.MT88.4 R60, [R197+0xf800] ;  /* 0x00f80000c53c783b */ /* 0x000f280000004200 */
[----:B------:R-:W5:Y:S01]  /*b760*/  LDSM.16.MT88.4 R136, [R198+0xd800] ;  /* 0x00d80000c688783b */ /* 0x000f620000004200 */
[C---:B------:R-:W-:Y:S06]  /*b770*/  HMMA.16816.F32 R32, R96.reuse, R150, R32 ;  /* 0x000000966020723c */ /* 0x040fec0000001820 */
[----:B------:R-:W-:Y:S01]  /*b780*/  HMMA.16816.F32 R100, R96, R148, R100 ;  /* 0x000000946064723c */ /* 0x000fe20000001864 */
[--C-:B------:R-:W-:Y:S01]  /*b790*/  FFMA.FTZ R151, R165, UR19, -R168.reuse ;  /* 0x00000013a5977c23 */ /* 0x100fe200080108a8 */
[----:B------:R-:W-:Y:S01]  /*b7a0*/  FFMA.FTZ R150, R167, UR19, -R168 ;  /* 0x00000013a7967c23 */ /* 0x000fe200080108a8 */
[----:B------:R-:W-:-:S03]  /*b7b0*/  FFMA.FTZ R165, R166, UR19, -R163 ;  /* 0x00000013a6a57c23 */ /* 0x000fc600080108a3 */
[C---:B---3--:R-:W-:Y:S01]  /*b7c0*/  HMMA.16816.F32 R84, R96.reuse, R132, R80 ;  /* 0x000000846054723c */ /* 0x048fe20000001850 */
[--C-:B------:R-:W-:Y:S01]  /*b7d0*/  FFMA.FTZ R148, R171, UR19, -R168.reuse ;  /* 0x00000013ab947c23 */ /* 0x100fe200080108a8 */
[----:B------:R-:W-:Y:S01]  /*b7e0*/  FFMA.FTZ R149, R169, UR19, -R168 ;  /* 0x00000013a9957c23 */ /* 0x000fe200080108a8 */
[----:B------:R-:W-:Y:S01]  /*b7f0*/  MUFU.EX2 R150, R150 ;  /* 0x0000009600967308 */ /* 0x000fe20000000800 */
[----:B------:R-:W3:Y:S02]  /*b800*/  LDSM.16.MT88.4 R80, [R198+0x11800] ;  /* 0x01180000c650783b */ /* 0x000ee40000004200 */
[C---:B------:R-:W-:Y:S02]  /*b810*/  HMMA.16816.F32 R88, R96.reuse, R134, R88 ;  /* 0x000000866058723c */ /* 0x040fe40000001858 */
[----:B------:R-:W3:Y:S03]  /*b820*/  LDSM.16.MT88.4 R132, [R200+0x11800] ;  /* 0x01180000c884783b */ /* 0x000ee60000004200 */
[----:B------:R-:W-:Y:S01]  /*b830*/  MUFU.EX2 R148, R148 ;  /* 0x0000009400947308 */ /* 0x000fe20000000800 */
[C---:B------:R-:W-:Y:S06]  /*b840*/  HMMA.16816.F32 R92, R96.reuse, R144, R92 ;  /* 0x00000090605c723c */ /* 0x040fec000000185c */
[----:B------:R-:W-:Y:S01]  /*b850*/  HMMA.16816.F32 R4, R96, R146, R4 ;  /* 0x000000926004723c */ /* 0x000fe20000001804 */
[----:B------:R-:W1:Y:S06]  /*b860*/  MUFU.EX2 R149, R149 ;  /* 0x0000009500957308 */ /* 0x000e6c0000000800 */
[----:B------:R-:W-:-:S02]  /*b870*/  F2FP.F16.F32.PACK_AB R99, R161, R162 ;  /* 0x000000a2a163723e */ /* 0x000fc400000000ff */
[----:B------:R-:W2:Y:S08]  /*b880*/  MUFU.EX2 R151, R151 ;  /* 0x0000009700977308 */ /* 0x000eb00000000800 */
[----:B------:R-:W4:Y:S01]  /*b890*/  MUFU.EX2 R165, R165 ;  /* 0x000000a500a57308 */ /* 0x000f220000000800 */
[----:B-1----:R-:W-:Y:S01]  /*b8a0*/  F2FP.F16.F32.PACK_AB R96, R149, R148 ;  /* 0x000000949560723e */ /* 0x002fe200000000ff */
[----:B------:R-:W-:-:S04]  /*b8b0*/  FADD.FTZ R148, R148, R183 ;  /* 0x000000b794947221 */ /* 0x000fc80000010000 */
[----:B------:R-:W-:Y:S01]  /*b8c0*/  FADD.FTZ R149, R149, R148 ;  /* 0x0000009495957221 */ /* 0x000fe20000010000 */
[----:B--2---:R-:W-:-:S03]  /*b8d0*/  F2FP.F16.F32.PACK_AB R98, R151, R150 ;  /* 0x000000969762723e */ /* 0x004fc600000000ff */
[----:B------:R-:W-:-:S04]  /*b8e0*/  FADD.FTZ R150, R150, R149 ;  /* 0x0000009596967221 */ /* 0x000fc80000010000 */
[----:B------:R-:W-:Y:S01]  /*b8f0*/  FADD.FTZ R221, R151, R150 ;  /* 0x0000009697dd7221 */ /* 0x000fe20000010000 */
[----:B----4-:R-:W-:Y:S01]  /*b900*/  F2FP.F16.F32.PACK_AB R97, R164, R165 ;  /* 0x000000a5a461723e */ /* 0x010fe200000000ff */
[----:B------:R-:W-:-:S04]  /*b910*/  FADD.FTZ R165, R165, R0 ;  /* 0x00000000a5a57221 */ /* 0x000fc80000010000 */
[----:B------:R-:W-:Y:S02]  /*b920*/  FADD.FTZ R165, R164, R165 ;  /* 0x000000a5a4a57221 */ /* 0x000fe40000010000 */
[----:B------:R-:W-:Y:S02]  /*b930*/  HMMA.16816.F32 R112, R96, R104, R112 ;  /* 0x000000686070723c */ /* 0x000fe40000001870 */
[----:B------:R-:W-:-:S04]  /*b940*/  FADD.FTZ R162, R162, R165 ;  /* 0x000000a5a2a27221 */ /* 0x000fc80000010000 */
        /* <DEDUP_REMOVED lines=10> */
[C---:B-----5:R-:W-:Y:S06]  /*b9f0*/  HMMA.16816.F32 R120, R96.reuse, R136, R120 ;  /* 0x000000886078723c */ /* 0x060fec0000001878 */
[C---:B------:R-:W-:Y:S01]  /*ba00*/  HMMA.16816.F32 R116, R96.reuse, R138, R116 ;  /* 0x0000008a6074723c */ /* 0x040fe20000001874 */
[----:B------:R-:W1:Y:S05]  /*ba10*/  LDSM.16.MT88.4 R136, [R197+0x11800] ;  /* 0x01180000c588783b */ /* 0x000e6a0000004200 */
[C---:B------:R-:W-:Y:S01]  /*ba20*/  HMMA.16816.F32 R60, R96.reuse, R68, R16 ;  /* 0x00000044603c723c */ /* 0x040fe20000001810 */
[----:B------:R-:W2:Y:S05]  /*ba30*/  LDSM.16.MT88.4 R16, [R196+0x11800] ;  /* 0x01180000c410783b */ /* 0x000eaa0000004200 */
[C---:B------:R-:W-:Y:S06]  /*ba40*/  HMMA.16816.F32 R64, R96.reuse, R70, R64 ;  /* 0x000000466040723c */ /* 0x040fec0000001840 */
[C---:B---3--:R-:W-:Y:S06]  /*ba50*/  HMMA.16816.F32 R76, R96.reuse, R80, R76 ;  /* 0x00000050604c723c */ /* 0x048fec000000184c */
[C---:B------:R-:W-:Y:S06]  /*ba60*/  HMMA.16816.F32 R128, R96.reuse, R140, R128 ;  /* 0x0000008c6080723c */ /* 0x040fec0000001880 */
[C---:B------:R-:W-:Y:S06]  /*ba70*/  HMMA.16816.F32 R124, R96.reuse, R142, R124 ;  /* 0x0000008e607c723c */ /* 0x040fec000000187c */
[C---:B------:R-:W-:Y:S06]  /*ba80*/  HMMA.16816.F32 R68, R96.reuse, R132, R12 ;  /* 0x000000846044723c */ /* 0x040fec000000180c */
[----:B------:R-:W-:Y:S01]  /*ba90*/  HMMA.16816.F32 R72, R96, R134, R72 ;  /* 0x000000866048723c */ /* 0x000fe20000001848 */
[----:B------:R-:W-:-:S05]  /*baa0*/  MOV R132, R158 ;  /* 0x0000009e00847202 */ /* 0x000fca0000000f00 */
[C---:B------:R-:W-:Y:S06]  /*bab0*/  HMMA.16816.F32 R80, R96.reuse, R82, R8 ;  /* 0x000000526050723c */ /* 0x040fec0000001808 */
[C---:B-1----:R-:W-:Y:S06]  /*bac0*/  HMMA.16816.F32 R84, R96.reuse, R136, R84 ;  /* 0x000000886054723c */ /* 0x042fec0000001854 */
[C---:B------:R-:W-:Y:S06]  /*bad0*/  HMMA.16816.F32 R88, R96.reuse, R138, R88 ;  /* 0x0000008a6058723c */ /* 0x040fec0000001858 */
[C---:B--2---:R-:W-:Y:S06]  /*bae0*/  HMMA.16816.F32 R92, R96.reuse, R16, R92 ;  /* 0x00000010605c723c */ /* 0x044fec000000185c */
[----:B------:R-:W-:-:S15]  /*baf0*/  HMMA.16816.F32 R96, R96, R18, R4 ;  /* 0x000000126060723c */ /* 0x000fde0000001804 */
[----:B------:R-:W-:-:S09]  /*bb00*/  NOP ;  /* 0x0000000000007918 */ /* 0x000fd20000000000 */
.L_x_811:
        /* <DEDUP_REMOVED lines=19> */
[----:B------:R-:W-:-:S04]  /*bc40*/  UISETP.NE.AND UP0, UPT, UR7, URZ, UPT ;  /* 0x0000003f0700728c */ /* 0x000fc8000bf05270 */
        /* <DEDUP_REMOVED lines=16> */
[----:B------:R-:W-:Y:S01]  /*bd50*/  ULDC UR11, c[0x0][0x2d0] ;  /* 0x0000b400000b7ab9 */ /* 0x000fe20000000800 */
[----:B------:R-:W-:Y:S02]  /*bd60*/  ULDC UR10, c[0x0][0x39c] ;  /* 0x0000e700000a7ab9 */ /* 0x000fe40000000800 */
[----:B------:R-:W-:Y:S01]  /*bd70*/  UIMAD.WIDE.U32 UR26, UR27, UR9, UR26 ;  /* 0x000000091b1a72a5 */ /* 0x000fe2000f8e001a */
[----:B------:R-:W-:-:S02]  /*bd80*/  ULDC UR4, c[0x0][0x2ec] ;  /* 0x0000bb0000047ab9 */ /* 0x000fc40000000800 */
[----:B------:R-:W-:-:S04]  /*bd90*/  UMOV UR9, UR29 ;  /* 0x0000001d00097c82 */ /* 0x000fc80008000000 */
[----:B------:R-:W-:-:S05]  /*bda0*/  UMOV UR19, UR27 ;  /* 0x0000001b00137c82 */ /* 0x000fca0008000000 */
.L_x_823:
        /* <DEDUP_REMOVED lines=43> */
[----:B------:R-:W-:Y:S01]  /*c060*/  IMAD.U32 R2, RZ, RZ, UR33 ;  /* 0x00000021ff027e24 */ /* 0x000fe2000f8e00ff */
[----:B------:R-:W-:Y:S01]  /*c070*/  MOV R6, UR33 ;  /* 0x0000002100067c02 */ /* 0x000fe20008000f00 */
[----:B------:R-:W-:Y:S01]  /*c080*/  IMAD.U32 R4, RZ, RZ, UR31 ;  /* 0x0000001fff047e24 */ /* 0x000fe2000f8e00ff */
[----:B------:R-:W-:Y:S02]  /*c090*/  MOV R3, UR31 ;  /* 0x0000001f00037c02 */ /* 0x000fe40008000f00 */
[----:B------:R-:W-:Y:S02]  /*c0a0*/  LEA R6, P1, R6, UR20, 0x2 ;  /* 0x0000001406067c11 */ /* 0x000fe4000f8210ff */
[----:B------:R-:W-:Y:S02]  /*c0b0*/  LEA R4, P2, R4, UR20, 0x2 ;  /* 0x0000001404047c11 */ /* 0x000fe4000f8410ff */
[----:B------:R-:W-:Y:S02]  /*c0c0*/  LEA.HI.X.SX32 R7, R2, UR21, 0x2, P1 ;  /* 0x0000001502077c11 */ /* 0x000fe400088f16ff */
[----:B------:R-:W-:Y:S02]  /*c0d0*/  LEA.HI.X.SX32 R5, R3, UR21, 0x2, P2 ;  /* 0x0000001503057c11 */ /* 0x000fe400090f16ff */
[----:B------:R-:W-:Y:S01]  /*c0e0*/  R2UR UR27, R7 ;  /* 0x00000000071b72ca */ /* 0x000fe200000e0000 */
[----:B------:R-:W1:Y:S01]  /*c0f0*/  LDC.64 R2, c[0x0][0x238] ;  /* 0x00008e00ff027b82 */ /* 0x000e620000000a00 */
[----:B------:R-:W-:Y:S02]  /*c100*/  R2UR UR28, R4 ;  /* 0x00000000041c72ca */ /* 0x000fe400000e0000 */
[----:B------:R-:W-:Y:S02]  /*c110*/  R2UR UR29, R5 ;  /* 0x00000000051d72ca */ /* 0x000fe400000e0000 */
[----:B------:R-:W-:Y:S03]  /*c120*/  R2UR UR26, R6 ;  /* 0x00000000061a72ca */ /* 0x000fe600000e0000 */
[----:B------:R-:W2:Y:S04]  /*c130*/  LDC.64 R4, c[0x0][0x250] ;  /* 0x00009400ff047b82 */ /* 0x000ea80000000a00 */
[----:B------:R-:W-:Y:S01]  /*c140*/  IMAD.U32 R13, RZ, RZ, UR27 ;  /* 0x0000001bff0d7e24 */ /* 0x000fe2000f8e00ff */
[----:B------:R-:W-:Y:S01]  /*c150*/  UIADD3 UR27, UR33, -UR31, URZ ;  /* 0x8000001f211b7290 */ /* 0x000fe2000fffe03f */
[----:B------:R-:W-:Y:S02]  /*c160*/  MOV R10, UR28 ;  /* 0x0000001c000a7c02 */ /* 0x000fe40008000f00 */
[----:B------:R-:W-:Y:S01]  /*c170*/  IMAD.U32 R11, RZ, RZ, UR29 ;  /* 0x0000001dff0b7e24 */ /* 0x000fe2000f8e00ff */
[----:B------:R-:W-:Y:S01]  /*c180*/  UIMAD UR27, UR27, UR7, -0x40 ;  /* 0xffffffc01b1b74a4 */ /* 0x000fe2000f8e0207 */
[----:B------:R-:W-:Y:S03]  /*c190*/  IMAD.U32 R12, RZ, RZ, UR26 ;  /* 0x0000001aff0c7e24 */ /* 0x000fe6000f8e00ff */
[----:B------:R-:W3:Y:S01]  /*c1a0*/  LDG.E R7, desc[UR22][R10.64] ;  /* 0x000000160a077981 */ /* 0x000ee2000c1e1900 */
[----:B------:R-:W-:Y:S03]  /*c1b0*/  USHF.R.S32.HI UR26, URZ, 0x1f, UR27 ;  /* 0x0000001f3f1a7899 */ /* 0x000fe6000801141b */
[----:B------:R-:W3:Y:S03]  /*c1c0*/  LDG.E R8, desc[UR22][R12.64] ;  /* 0x000000160c087981 */ /* 0x000ee6000c1e1900 */
        /* <DEDUP_REMOVED lines=11> */
.L_x_820:
[CC--:B------:R-:W-:Y:S01]  /*c280*/  LEA R2, P1, R3.reuse, R218.reuse, 0x1 ;  /* 0x000000da03027211 */ /* 0x0c0fe200078208ff */
[----:B------:R-:W-:Y:S01]  /*c290*/  @P5 STS.128 [R211+0xc000], RZ ;  /* 0x00c000ffd3005388 */ /* 0x000fe20000000c00 */
[C---:B------:R-:W-:Y:S01]  /*c2a0*/  IADD3 R225, P2, R210.reuse, R3, RZ ;  /* 0x00000003d2e17210 */ /* 0x040fe20007f5e0ff */
[----:B------:R-:W-:Y:S01]  /*c2b0*/  UISETP.GE.AND UP2, UPT, UR16, 0x2, UPT ;  /* 0x000000021000788c */ /* 0x000fe2000bf46270 */
[-C--:B------:R-:W-:Y:S02]  /*c2c0*/  LEA.HI.X R3, R3, R223.reuse, R132, 0x1, P1 ;  /* 0x000000df03037211 */ /* 0x080fe400008f0c84 */
[----:B------:R-:W-:Y:S02]  /*c2d0*/  @!P5 LEA R228, P6, R225, R218, 0x1 ;  /* 0x000000dae1e4d211 */ /* 0x000fe400078c08ff */
[----:B------:R-:W-:Y:S01]  /*c2e0*/  IADD3.X R134, R209, R132, RZ, P2, !PT ;  /* 0x00000084d1867210 */ /* 0x000fe200017fe4ff */
        /* <DEDUP_REMOVED lines=8> */
[C---:B------:R-:W-:Y:S01]  /*c370*/  @!P3 LEA R224, P1, R225.reuse, R218, 0x1 ;  /* 0x000000dae1e0b211 */ /* 0x040fe200078208ff */
[----:B------:R-:W-:Y:S01]  /*c380*/  @!PT LDS RZ, [RZ] ;  /* 0x00000000fffff984 */ /* 0x000fe20000000800 */
[----:B------:R-:W-:Y:S01]  /*c390*/  @!PT LDS RZ, [RZ] ;  /* 0x00000000fffff984 */ /* 0x000fe20000000800 */
[----:B------:R-:W-:Y:S01]  /*c3a0*/  @!PT LDS RZ, [RZ] ;  /* 0x00000000fffff984 */ /* 0x000fe20000000800 */
[----:B------:R-:W-:Y:S01]  /*c3b0*/  @!P4 LDGSTS.E.BYPASS.LTC128B.128 [R211+0xe000], desc[UR22][R2.64+0x80] ;  /* 0x0e00008002d3cfae */ /* 0x000fe2000b901d56 */
[C---:B------:R-:W-:Y:S02]  /*c3c0*/  IADD3 R133, P6, R210.reuse, R225, RZ ;  /* 0x000000e1d2857210 */ /* 0x040fe40007fde0ff */
[-C--:B------:R-:W-:Y:S01]  /*c3d0*/  @!P3 LEA.HI.X R225, R225, R223.reuse, R134, 0x1, P1 ;  /* 0x000000dfe1e1b211 */ /* 0x080fe200008f0c86 */
[----:B------:R-:W-:Y:S01]  /*c3e0*/  @P3 STS.128 [R211+0x10000], RZ ;  /* 0x010000ffd3003388 */ /* 0x000fe20000000c00 */
[----:B------:R-:W-:Y:S02]  /*c3f0*/  IADD3.X R134, R209, R134, RZ, P6, !PT ;  /* 0x00000086d1867210 */ /* 0x000fe400037fe4ff */
        /* <DEDUP_REMOVED lines=14> */
[----:B------:R-:W-:Y:S02]  /*c4e0*/  IADD3 R132, P6, R210, R133, RZ ;  /* 0x00000085d2847210 */ /* 0x000fe40007fde0ff */
        /* <DEDUP_REMOVED lines=11> */
[CCC-:B------:R-:W-:Y:S02]  /*c5a0*/  @!P4 LEA.HI.X R237, R132.reuse, R223.reuse, R134.reuse, 0x1, P2 ;  /* 0x000000df84edc211 */ /* 0x1c0fe400010f0c86 */
[C---:B------:R-:W-:Y:S01]  /*c5b0*/  @!P3 LEA R222, P1, R132.reuse, R218, 0x1 ;  /* 0x000000da84deb211 */ /* 0x040fe200078208ff */
[----:B------:R-:W-:Y:S01]  /*c5c0*/  @!PT LDS RZ, [RZ] ;  /* 0x00000000fffff984 */ /* 0x000fe20000000800 */
[----:B------:R-:W-:Y:S01]  /*c5d0*/  @!PT LDS RZ, [RZ] ;  /* 0x00000000fffff984 */ /* 0x000fe20000000800 */
[----:B------:R-:W-:Y:S01]  /*c5e0*/  @!PT LDS RZ, [RZ] ;  /* 0x00000000fffff984 */ /* 0x000fe20000000800 */
[----:B------:R-:W-:Y:S01]  /*c5f0*/  @!P3 LDGSTS.E.BYPASS.LTC128B.128 [R211+0x10800], desc[UR22][R224.64+0x100] ;  /* 0x10800100e0d3bfae */ /* 0x000fe2000b901d56 */
[----:B------:R-:W-:Y:S02]  /*c600*/  MOV R218, R2 ;  /* 0x0000000200da7202 */ /* 0x000fe40000000f00 */
[----:B------:R-:W-:Y:S01]  /*c610*/  @!P3 LEA.HI.X R223, R132, R223, R134, 0x1, P1 ;  /* 0x000000df84dfb211 */ /* 0x000fe200008f0c86 */
[----:B------:R-:W-:Y:S01]  /*c620*/  @P5 STS.128 [R211+0xd000], RZ ;  /* 0x00d000ffd3005388 */ /* 0x000fe20000000c00 */
[----:B------:R-:W-:Y:S03]  /*c630*/  PLOP3.LUT P1, PT, PT, PT, UP2, 0x80, 0x0 ;  /* 0x000000000000781c */ /* 0x000fe60003f2f028 */
        /* <DEDUP_REMOVED lines=35> */
[----:B-1----:R-:W-:Y:S03]  /*c870*/  MOV R223, R3 ;  /* 0x0000000300df7202 */ /* 0x002fe60000000f00 */
[----:B------:R-:W-:Y:S04]  /*c880*/  LDSM.16.M88.4 R156, [R204] ;  /* 0x00000000cc9c783b */ /* 0x000fe80000000200 */
[----:B------:R-:W1:Y:S04]  /*c890*/  LDSM.16.M88.4 R160, [R203] ;  /* 0x00000000cba0783b */ /* 0x000e680000000200 */
[----:B------:R-:W1:Y:S04]  /*c8a0*/  LDSM.16.M88.4 R164, [R195] ;  /* 0x00000000c3a4783b */ /* 0x000e680000000200 */
[----:B------:R-:W1:Y:S04]  /*c8b0*/  LDSM.16.M88.4 R168, [R194] ;  /* 0x00000000c2a8783b */ /* 0x000e680000000200 */
[----:B------:R-:W1:Y:S01]  /*c8c0*/  LDSM.16.M88.4 R172, [R193] ;  /* 0x00000000c1ac783b */ /* 0x000e620000000200 */
[C---:B--2---:R-:W-:Y:S03]  /*c8d0*/  HMMA.16816.F32 R4, R136.reuse, R140, RZ ;  /* 0x0000008c8804723c */ /* 0x044fe600000018ff */
[----:B------:R-:W-:Y:S04]  /*c8e0*/  LDSM.16.M88.4 R176, [R202] ;  /* 0x00000000cab0783b */ /* 0x000fe80000000200 */
[----:B------:R-:W2:Y:S01]  /*c8f0*/  LDSM.16.M88.4 R180, [R199+0x6000] ;  /* 0x00600000c7b4783b */ /* 0x000ea20000000200 */
[C---:B------:R-:W-:Y:S03]  /*c900*/  HMMA.16816.F32 R8, R136.reuse, R142, RZ ;  /* 0x0000008e8808723c */ /* 0x040fe600000018ff */
[----:B------:R-:W-:Y:S03]  /*c910*/  LDSM.16.M88.4 R140, [R199+0x7000] ;  /* 0x00700000c78c783b */ /* 0x000fe60000000200 */
[C---:B---3--:R-:W-:Y:S06]  /*c920*/  HMMA.16816.F32 R12, R136.reuse, R144, RZ ;  /* 0x00000090880c723c */ /* 0x048fec00000018ff */
[C---:B------:R-:W-:Y:S01]  /*c930*/  HMMA.16816.F32 R16, R136.reuse, R146, RZ ;  /* 0x000000928810723c */ /* 0x040fe200000018ff */
[----:B------:R-:W-:Y:S05]  /*c940*/  LDSM.16.M88.4 R144, [R199+0x7800] ;  /* 0x00780000c790783b */ /* 0x000fea0000000200 */
[C---:B----4-:R-:W-:Y:S06]  /*c950*/  HMMA.16816.F32 R20, R136.reuse, R148, RZ ;  /* 0x000000948814723c */ /* 0x050fec00000018ff */
[C---:B------:R-:W-:Y:S01]  /*c960*/  HMMA.16816.F32 R24, R136.reuse, R150, RZ ;  /* 0x000000968818723c */ /* 0x040fe200000018ff */
[----:B------:R-:W-:Y:S05]  /*c970*/  LDSM.16.M88.4 R148, [R201] ;  /* 0x00000000c994783b */ /* 0x000fea0000000200 */
[C---:B-----5:R-:W-:Y:S06]  /*c980*/  HMMA.16816.F32 R28, R136.reuse, R152, RZ ;  /* 0x00000098881c723c */ /* 0x060fec00000018ff */
[----:B------:R-:W-:Y:S01]  /*c990*/  HMMA.16816.F32 R32, R136, R154, RZ ;  /* 0x0000009a8820723c */ /* 0x000fe200000018ff */
[----:B------:R-:W3:Y:S04]  /*c9a0*/  LDSM.16.M88.4 R136, [R199+0x6800] ;  /* 0x00680000c788783b */ /* 0x000ee80000000200 */
[----:B------:R-:W4:Y:S01]  /*c9b0*/  LDSM.16.M88.4 R152, [R192] ;  /* 0x00000000c098783b */ /* 0x000f220000000200 */
[C---:B-1----:R-:W-:Y:S06]  /*c9c0*/  HMMA.16816.F32 R4, R156.reuse, R160, R4 ;  /* 0x000000a09c04723c */ /* 0x042fec0000001804 */
[C---:B------:R-:W-:Y:S01]  /*c9d0*/  HMMA.16816.F32 R8, R156.reuse, R162, R8 ;  /* 0x000000a29c08723c */ /* 0x040fe20000001808 */
[----:B------:R-:W-:Y:S05]  /*c9e0*/  LDSM.16.M88.4 R160, [R192+0x1000] ;  /* 0x00100000c0a0783b */ /* 0x000fea0000000200 */
[C---:B------:R-:W-:Y:S06]  /*c9f0*/  HMMA.16816.F32 R12, R156.reuse, R164, R12 ;  /* 0x000000a49c0c723c */ /* 0x040fec000000180c */
[C---:B------:R-:W-:Y:S01]  /*ca00*/  HMMA.16816.F32 R16, R156.reuse, R166, R16 ;  /* 0x000000a69c10723c */ /* 0x040fe20000001810 */
[----:B------:R-:W-:Y:S05]  /*ca10*/  LDSM.16.M88.4 R164, [R192+0x1800] ;  /* 0x00180000c0a4783b */ /* 0x000fea0000000200 */
[C---:B------:R-:W-:Y:S06]  /*ca20*/  HMMA.16816.F32 R20, R156.reuse, R168, R20 ;  /* 0x000000a89c14723c */ /* 0x040fec0000001814 */
[C---:B------:R-:W-:Y:S01]  /*ca30*/  HMMA.16816.F32 R24, R156.reuse, R170, R24 ;  /* 0x000000aa9c18723c */ /* 0x040fe20000001818 */
[----:B------:R-:W-:Y:S05]  /*ca40*/  LDSM.16.M88.4 R168, [R206+0x2000] ;  /* 0x00200000cea8783b */ /* 0x000fea0000000200 */
[C---:B------:R-:W-:Y:S06]  /*ca50*/  HMMA.16816.F32 R28, R156.reuse, R172, R28 ;  /* 0x000000ac9c1c723c */ /* 0x040fec000000181c */
[----:B------:R-:W-:Y:S01]  /*ca60*/  HMMA.16816.F32 R32, R156, R174, R32 ;  /* 0x000000ae9c20723c */ /* 0x000fe20000001820 */
[----:B------:R-:W1:Y:S04]  /*ca70*/  LDSM.16.M88.4 R156, [R192+0x800] ;  /* 0x00080000c09c783b */ /* 0x000e680000000200 */
[----:B------:R-:W5:Y:S01]  /*ca80*/  LDSM.16.M88.4 R172, [R205+0x8000] ;  /* 0x00800000cdac783b */ /* 0x000f620000000200 */
[C---:B--2---:R-:W-:Y:S06]  /*ca90*/  HMMA.16816.F32 R4, R176.reuse, R180, R4 ;  /* 0x000000b4b004723c */ /* 0x044fec0000001804 */
[C---:B------:R-:W-:Y:S01]  /*caa0*/  HMMA.16816.F32 R8, R176.reuse, R182, R8 ;  /* 0x000000b6b008723c */ /* 0x040fe20000001808 */
[----:B------:R-:W-:Y:S05]  /*cab0*/  LDSM.16.M88.4 R180, [R191] ;  /* 0x00000000bfb4783b */ /* 0x000fea0000000200 */
[C---:B---3--:R-:W-:Y:S06]  /*cac0*/  HMMA.16816.F32 R12, R176.reuse, R136, R12 ;  /* 0x00000088b00c723c */ /* 0x048fec000000180c */
[C---:B------:R-:W-:Y:S01]  /*cad0*/  HMMA.16816.F32 R16, R176.reuse, R138, R16 ;  /* 0x0000008ab010723c */ /* 0x040fe20000001810 */
[----:B------:R-:W2:Y:S05]  /*cae0*/  LDSM.16.M88.4 R136, [R205+0x8800] ;  /* 0x00880000cd88783b */ /* 0x000eaa0000000200 */
[C---:B------:R-:W-:Y:S06]  /*caf0*/  HMMA.16816.F32 R20, R176.reuse, R140, R20 ;  /* 0x0000008cb014723c */ /* 0x040fec0000001814 */
[C---:B------:R-:W-:Y:S01]  /*cb00*/  HMMA.16816.F32 R24, R176.reuse, R142, R24 ;  /* 0x0000008eb018723c */ /* 0x040fe20000001818 */
[----:B------:R-:W3:Y:S05]  /*cb10*/  LDSM.16.M88.4 R140, [R205+0x9000] ;  /* 0x00900000cd8c783b */ /* 0x000eea0000000200 */
[C---:B------:R-:W-:Y:S06]  /*cb20*/  HMMA.16816.F32 R28, R176.reuse, R144, R28 ;  /* 0x00000090b01c723c */ /* 0x040fec000000181c */
[----:B------:R-:W-:Y:S01]  /*cb30*/  HMMA.16816.F32 R32, R176, R146, R32 ;  /* 0x00000092b020723c */ /* 0x000fe20000001820 */
[----:B------:R-:W3:Y:S04]  /*cb40*/  LDSM.16.M88.4 R144, [R205+0x9800] ;  /* 0x00980000cd90783b */ /* 0x000ee80000000200 */
[----:B------:R-:W3:Y:S01]  /*cb50*/  LDSM.16.M88.4 R176, [R204+0x2000] ;  /* 0x00200000ccb0783b */ /* 0x000ee20000000200 */
[C---:B----4-:R-:W-:Y:S06]  /*cb60*/  HMMA.16816.F32 R4, R148.reuse, R152, R4 ;  /* 0x000000989404723c */ /* 0x050fec0000001804 */
[C---:B------:R-:W-:Y:S01]  /*cb70*/  HMMA.16816.F32 R8, R148.reuse, R154, R8 ;  /* 0x0000009a9408723c */ /* 0x040fe20000001808 */
[----:B------:R-:W-:Y:S05]  /*cb80*/  LDSM.16.M88.4 R152, [R189] ;  /* 0x00000000bd98783b */ /* 0x000fea0000000200 */
[C---:B-1----:R-:W-:Y:S06]  /*cb90*/  HMMA.16816.F32 R12, R148.reuse, R156, R12 ;  /* 0x0000009c940c723c */ /* 0x042fec000000180c */
[C---:B------:R-:W-:Y:S01]  /*cba0*/  HMMA.16816.F32 R16, R148.reuse, R158, R16 ;  /* 0x0000009e9410723c */ /* 0x040fe20000001810 */
[----:B------:R-:W-:Y:S05]  /*cbb0*/  LDSM.16.M88.4 R156, [R188] ;  /* 0x00000000bc9c783b */ /* 0x000fea0000000200 */
[C---:B------:R-:W-:Y:S06]  /*cbc0*/  HMMA.16816.F32 R20, R148.reuse, R160, R20 ;  /* 0x000000a09414723c */ /* 0x040fec0000001814 */
[C---:B------:R-:W-:Y:S01]  /*cbd0*/  HMMA.16816.F32 R24, R148.reuse, R162, R24 ;  /* 0x000000a29418723c */ /* 0x040fe20000001818 */
[----:B------:R-:W-:Y:S05]  /*cbe0*/  LDSM.16.M88.4 R160, [R202+0x2000] ;  /* 0x00200000caa0783b */ /* 0x000fea0000000200 */
[C---:B------:R-:W-:Y:S06]  /*cbf0*/  HMMA.16816.F32 R28, R148.reuse, R164, R28 ;  /* 0x000000a4941c723c */ /* 0x040fec000000181c */
[----:B------:R-:W-:Y:S01]  /*cc00*/  HMMA.16816.F32 R32, R148, R166, R32 ;  /* 0x000000a69420723c */ /* 0x000fe20000001820 */
[----:B------:R-:W1:Y:S04]  /*cc10*/  LDSM.16.M88.4 R148, [R190] ;  /* 0x00000000be94783b */ /* 0x000e680000000200 */
[----:B------:R-:W4:Y:S01]  /*cc20*/  LDSM.16.M88.4 R164, [R199+0x8000] ;  /* 0x00800000c7a4783b */ /* 0x000f220000000200 */
[C---:B-----5:R-:W-:Y:S06]  /*cc30*/  HMMA.16816.F32 R4, R168.reuse, R172, R4 ;  /* 0x000000aca804723c */ /* 0x060fec0000001804 */
[C---:B------:R-:W-:Y:S01]  /*cc40*/  HMMA.16816.F32 R8, R168.reuse, R174, R8 ;  /* 0x000000aea808723c */ /* 0x040fe20000001808 */
[----:B------:R-:W-:Y:S05]  /*cc50*/  LDSM.16.M88.4 R172, [R192+0x2000] ;  /* 0x00200000c0ac783b */ /* 0x000fea0000000200 */
[C---:B--2---:R-:W-:Y:S06]  /*cc60*/  HMMA.16816.F32 R12, R168.reuse, R136, R12 ;  /* 0x00000088a80c723c */ /* 0x044fec000000180c */
[C---:B------:R-:W-:Y:S01]  /*cc70*/  HMMA.16816.F32 R16, R168.reuse, R138, R16 ;  /* 0x0000008aa810723c */ /* 0x040fe20000001810 */
[----:B------:R-:W2:Y:S05]  /*cc80*/  LDSM.16.M88.4 R136, [R199+0x8800] ;  /* 0x00880000c788783b */ /* 0x000eaa0000000200 */
[C---:B---3--:R-:W-:Y:S06]  /*cc90*/  HMMA.16816.F32 R20, R168.reuse, R140, R20 ;  /* 0x0000008ca814723c */ /* 0x048fec0000001814 */
[C---:B------:R-:W-:Y:S01]  /*cca0*/  HMMA.16816.F32 R24, R168.reuse, R142, R24 ;  /* 0x0000008ea818723c */ /* 0x040fe20000001818 */
[----:B------:R-:W3:Y:S05]  /*ccb0*/  LDSM.16.M88.4 R140, [R199+0x9000] ;  /* 0x00900000c78c783b */ /* 0x000eea0000000200 */
[C---:B------:R-:W-:Y:S06]  /*ccc0*/  HMMA.16816.F32 R28, R168.reuse, R144, R28 ;  /* 0x00000090a81c723c */ /* 0x040fec000000181c */
[----:B------:R-:W-:Y:S01]  /*ccd0*/  HMMA.16816.F32 R32, R168, R146, R32 ;  /* 0x00000092a820723c */ /* 0x000fe20000001820 */
[----:B------:R-:W5:Y:S04]  /*cce0*/  LDSM.16.M88.4 R144, [R199+0x9800] ;  /* 0x00980000c790783b */ /* 0x000f680000000200 */
[----:B------:R-:W5:Y:S01]  /*ccf0*/  LDSM.16.M88.4 R168, [R201+0x2000] ;  /* 0x00200000c9a8783b */ /* 0x000f620000000200 */
[C---:B------:R-:W-:Y:S06]  /*cd00*/  HMMA.16816.F32 R4, R176.reuse, R180, R4 ;  /* 0x000000b4b004723c */ /* 0x040fec0000001804 */
[C---:B------:R-:W-:Y:S01]  /*cd10*/  HMMA.16816.F32 R8, R176.reuse, R182, R8 ;  /* 0x000000b6b008723c */ /* 0x040fe20000001808 */
[----:B------:R-:W-:Y:S05]  /*cd20*/  LDSM.16.M88.4 R180, [R205+0xa000] ;  /* 0x00a00000cdb4783b */ /* 0x000fea0000000200 */
[C---:B-1----:R-:W-:Y:S06]  /*cd30*/  HMMA.16816.F32 R12, R176.reuse, R148, R12 ;  /* 0x00000094b00c723c */ /* 0x042fec000000180c */
[C---:B------:R-:W-:Y:S01]  /*cd40*/  HMMA.16816.F32 R16, R176.reuse, R150, R16 ;  /* 0x00000096b010723c */ /* 0x040fe20000001810 */
[----:B------:R-:W1:Y:S05]  /*cd50*/  LDSM.16.M88.4 R148, [R192+0x2800] ;  /* 0x00280000c094783b */ /* 0x000e6a0000000200 */
[C---:B------:R-:W-:Y:S06]  /*cd60*/  HMMA.16816.F32 R20, R176.reuse, R152, R20 ;  /* 0x00000098b014723c */ /* 0x040fec0000001814 */
[C---:B------:R-:W-:Y:S01]  /*cd70*/  HMMA.16816.F32 R24, R176.reuse, R154, R24 ;  /* 0x0000009ab018723c */ /* 0x040fe20000001818 */
[----:B------:R-:W1:Y:S05]  /*cd80*/  LDSM.16.M88.4 R152, [R192+0x3000] ;  /* 0x00300000c098783b */ /* 0x000e6a0000000200 */
[C---:B------:R-:W-:Y:S06]  /*cd90*/  HMMA.16816.F32 R28, R176.reuse, R156, R28 ;  /* 0x0000009cb01c723c */ /* 0x040fec000000181c */
[----:B------:R-:W-:Y:S01]  /*cda0*/  HMMA.16816.F32 R32, R176, R158, R32 ;  /* 0x0000009eb020723c */ /* 0x000fe20000001820 */
[----:B------:R-:W1:Y:S04]  /*cdb0*/  LDSM.16.M88.4 R156, [R192+0x3800] ;  /* 0x00380000c09c783b */ /* 0x000e680000000200 */
[----:B------:R-:W1:Y:S01]  /*cdc0*/  LDSM.16.M88.4 R176, [R206+0x4000] ;  /* 0x00400000ceb0783b */ /* 0x000e620000000200 */
[C---:B----4-:R-:W-:Y:S06]  /*cdd0*/  HMMA.16816.F32 R4, R160.reuse, R164, R4 ;  /* 0x000000a4a004723c */ /* 0x050fec0000001804 */
[C---:B------:R-:W-:Y:S01]  /*cde0*/  HMMA.16816.F32 R8, R160.reuse, R166, R8 ;  /* 0x000000a6a008723c */ /* 0x040fe20000001808 */
[----:B------:R-:W-:Y:S05]  /*cdf0*/  LDSM.16.M88.4 R164, [R187] ;  /* 0x00000000bba4783b */ /* 0x000fea0000000200 */
[C---:B--2---:R-:W-:Y:S06]  /*ce00*/  HMMA.16816.F32 R12, R160.reuse, R136, R12 ;  /* 0x00000088a00c723c */ /* 0x044fec000000180c */
[C---:B------:R-:W-:Y:S01]  /*ce10*/  HMMA.16816.F32 R16, R160.reuse, R138, R16 ;  /* 0x0000008aa010723c */ /* 0x040fe20000001810 */
[----:B------:R-:W2:Y:S05]  /*ce20*/  LDSM.16.M88.4 R136, [R205+0xa800] ;  /* 0x00a80000cd88783b */ /* 0x000eaa0000000200 */
[C---:B---3--:R-:W-:Y:S06]  /*ce30*/  HMMA.16816.F32 R20, R160.reuse, R140, R20 ;  /* 0x0000008ca014723c */ /* 0x048fec0000001814 */
[C---:B------:R-:W-:Y:S01]  /*ce40*/  HMMA.16816.F32 R24, R160.reuse, R142, R24 ;  /* 0x0000008ea018723c */ /* 0x040fe20000001818 */
[----:B------:R-:W3:Y:S05]  /*ce50*/  LDSM.16.M88.4 R140, [R205+0xb000] ;  /* 0x00b00000cd8c783b */ /* 0x000eea0000000200 */
[C---:B-----5:R-:W-:Y:S06]  /*ce60*/  HMMA.16816.F32 R28, R160.reuse, R144, R28 ;  /* 0x00000090a01c723c */ /* 0x060fec000000181c */
[----:B------:R-:W-:Y:S01]  /*ce70*/  HMMA.16816.F32 R32, R160, R146, R32 ;  /* 0x00000092a020723c */ /* 0x000fe20000001820 */
[----:B------:R-:W4:Y:S04]  /*ce80*/  LDSM.16.M88.4 R144, [R205+0xb800] ;  /* 0x00b80000cd90783b */ /* 0x000f280000000200 */
[----:B------:R-:W5:Y:S01]  /*ce90*/  LDSM.16.M88.4 R160, [R204+0x4000] ;  /* 0x00400000cca0783b */ /* 0x000f620000000200 */
[C---:B------:R-:W-:Y:S06]  /*cea0*/  HMMA.16816.F32 R4, R168.reuse, R172, R4 ;  /* 0x000000aca804723c */ /* 0x040fec0000001804 */
[C---:B------:R-:W-:Y:S01]  /*ceb0*/  HMMA.16816.F32 R8, R168.reuse, R174, R8 ;  /* 0x000000aea808723c */ /* 0x040fe20000001808 */
[----:B------:R-:W-:Y:S05]  /*cec0*/  LDSM.16.M88.4 R172, [R199+0xa000] ;  /* 0x00a00000c7ac783b */ /* 0x000fea0000000200 */
[C---:B-1----:R-:W-:Y:S06]  /*ced0*/  HMMA.16816.F32 R12, R168.reuse, R148, R12 ;  /* 0x00000094a80c723c */ /* 0x042fec000000180c */
[C---:B------:R-:W-:Y:S01]  /*cee0*/  HMMA.16816.F32 R16, R168.reuse, R150, R16 ;  /* 0x00000096a810723c */ /* 0x040fe20000001810 */
[----:B------:R-:W1:Y:S05]  /*cef0*/  LDSM.16.M88.4 R148, [R186] ;  /* 0x00000000ba94783b */ /* 0x000e6a0000000200 */
[C---:B------:R-:W-:Y:S06]  /*cf00*/  HMMA.16816.F32 R20, R168.reuse, R152, R20 ;  /* 0x00000098a814723c */ /* 0x040fec0000001814 */
[C---:B------:R-:W-:Y:S01]  /*cf10*/  HMMA.16816.F32 R24, R168.reuse, R154, R24 ;  /* 0x0000009aa818723c */ /* 0x040fe20000001818 */
[----:B------:R-:W1:Y:S05]  /*cf20*/  LDSM.16.M88.4 R152, [R185] ;  /* 0x00000000b998783b */ /* 0x000e6a0000000200 */
[C---:B------:R-:W-:Y:S06]  /*cf30*/  HMMA.16816.F32 R28, R168.reuse, R156, R28 ;  /* 0x0000009ca81c723c */ /* 0x040fec000000181c */
[----:B------:R-:W-:Y:S01]  /*cf40*/  HMMA.16816.F32 R32, R168, R158, R32 ;  /* 0x0000009ea820723c */ /* 0x000fe20000001820 */
[----:B------:R-:W1:Y:S04]  /*cf50*/  LDSM.16.M88.4 R156, [R184] ;  /* 0x00000000b89c783b */ /* 0x000e680000000200 */
[----:B------:R-:W1:Y:S01]  /*cf60*/  LDSM.16.M88.4 R168, [R202+0x4000] ;  /* 0x00400000caa8783b */ /* 0x000e620000000200 */
[C---:B------:R-:W-:Y:S06]  /*cf70*/  HMMA.16816.F32 R4, R176.reuse, R180, R4 ;  /* 0x000000b4b004723c */ /* 0x040fec0000001804 */
        /* <DEDUP_REMOVED lines=8> */
[C---:B----4-:R-:W-:Y:S06]  /*d000*/  HMMA.16816.F32 R28, R176.reuse, R144, R28 ;  /* 0x00000090b01c723c */ /* 0x050fec000000181c */
[----:B------:R-:W-:Y:S01]  /*d010*/  HMMA.16816.F32 R32, R176, R146, R32 ;  /* 0x00000092b020723c */ /* 0x000fe20000001820 */
[----:B------:R-:W4:Y:S04]  /*d020*/  LDSM.16.M88.4 R144, [R199+0xb800] ;  /* 0x00b80000c790783b */ /* 0x000f280000000200 */
[----:B------:R-:W4:Y:S01]  /*d030*/  LDSM.16.M88.4 R176, [R201+0x4000] ;  /* 0x00400000c9b0783b */ /* 0x000f220000000200 */
[C---:B-----5:R-:W-:Y:S06]  /*d040*/  HMMA.16816.F32 R4, R160.reuse, R164, R4 ;  /* 0x000000a4a004723c */ /* 0x060fec0000001804 */
[C---:B------:R-:W-:Y:S06]  /*d050*/  HMMA.16816.F32 R8, R160.reuse, R166, R8 ;  /* 0x000000a6a008723c */ /* 0x040fec0000001808 */
[C---:B-1----:R-:W-:Y:S06]  /*d060*/  HMMA.16816.F32 R12, R160.reuse, R148, R12 ;  /* 0x00000094a00c723c */ /* 0x042fec000000180c */
[C---:B------:R-:W-:Y:S06]  /*d070*/  HMMA.16816.F32 R16, R160.reuse, R150, R16 ;  /* 0x00000096a010723c */ /* 0x040fec0000001810 */
[C---:B------:R-:W-:Y:S06]  /*d080*/  HMMA.16816.F32 R20, R160.reuse, R152, R20 ;  /* 0x00000098a014723c */ /* 0x040fec0000001814 */
[C---:B------:R-:W-:Y:S06]  /*d090*/  HMMA.16816.F32 R24, R160.reuse, R154, R24 ;  /* 0x0000009aa018723c */ /* 0x040fec0000001818 */
[C---:B------:R-:W-:Y:S06]  /*d0a0*/  HMMA.16816.F32 R28, R160.reuse, R156, R28 ;  /* 0x0000009ca01c723c */ /* 0x040fec000000181c */
[----:B------:R-:W-:Y:S06]  /*d0b0*/  HMMA.16816.F32 R32, R160, R158, R32 ;  /* 0x0000009ea020723c */ /* 0x000fec0000001820 */
[C---:B------:R-:W-:Y:S06]  /*d0c0*/  HMMA.16816.F32 R4, R168.reuse, R172, R4 ;  /* 0x000000aca804723c */ /* 0x040fec0000001804 */
[C---:B------:R-:W-:Y:S06]  /*d0d0*/  HMMA.16816.F32 R8, R168.reuse, R174, R8 ;  /* 0x000000aea808723c */ /* 0x040fec0000001808 */
[C---:B--2---:R-:W-:Y:S06]  /*d0e0*/  HMMA.16816.F32 R12, R168.reuse, R136, R12 ;  /* 0x00000088a80c723c */ /* 0x044fec000000180c */
[C---:B------:R-:W-:Y:S01]  /*d0f0*/  HMMA.16816.F32 R16, R168.reuse, R138, R16 ;  /* 0x0000008aa810723c */ /* 0x040fe20000001810 */
[----:B------:R-:W1:Y:S05]  /*d100*/  LDSM.16.M88.4 R136, [R192+0x4800] ;  /* 0x00480000c088783b */ /* 0x000e6a0000000200 */
[C---:B---3--:R-:W-:Y:S06]  /*d110*/  HMMA.16816.F32 R20, R168.reuse, R140, R20 ;  /* 0x0000008ca814723c */ /* 0x048fec0000001814 */
[C---:B------:R-:W-:Y:S01]  /*d120*/  HMMA.16816.F32 R24, R168.reuse, R142, R24 ;  /* 0x0000008ea818723c */ /* 0x040fe20000001818 */
[----:B------:R-:W2:Y:S05]  /*d130*/  LDSM.16.M88.4 R140, [R192+0x5000] ;  /* 0x00500000c08c783b */ /* 0x000eaa0000000200 */
[C---:B----4-:R-:W-:Y:S06]  /*d140*/  HMMA.16816.F32 R28, R168.reuse, R144, R28 ;  /* 0x00000090a81c723c */ /* 0x050fec000000181c */
[----:B------:R-:W-:Y:S06]  /*d150*/  HMMA.16816.F32 R32, R168, R146, R32 ;  /* 0x00000092a820723c */ /* 0x000fec0000001820 */
[C---:B------:R-:W-:Y:S06]  /*d160*/  HMMA.16816.F32 R4, R176.reuse, R180, R4 ;  /* 0x000000b4b004723c */ /* 0x040fec0000001804 */
[C---:B------:R-:W-:Y:S06]  /*d170*/  HMMA.16816.F32 R8, R176.reuse, R182, R8 ;  /* 0x000000b6b008723c */ /* 0x040fec0000001808 */
[C---:B-1----:R-:W-:Y:S06]  /*d180*/  HMMA.16816.F32 R12, R176.reuse, R136, R12 ;  /* 0x00000088b00c723c */ /* 0x042fec000000180c */
[C---:B------:R-:W-:Y:S01]  /*d190*/  HMMA.16816.F32 R16, R176.reuse, R138, R16 ;  /* 0x0000008ab010723c */ /* 0x040fe20000001810 */
[----:B------:R-:W1:Y:S01]  /*d1a0*/  LDSM.16.M88.4 R136, [R192+0x5800] ;  /* 0x00580000c088783b */ /* 0x000e620000000200 */
[----:B------:R-:W-:Y:S04]  /*d1b0*/  DEPBAR.LE SB0, 0x0 ;  /* 0x000080000000791a */ /* 0x000fe80000000000 */
[----:B------:R-:W-:Y:S01]  /*d1c0*/  BAR.SYNC.DEFER_BLOCKING 0x0 ;  /* 0x0000000000007b1d */ /* 0x000fe20000010000 */
[C---:B--2---:R-:W-:Y:S05]  /*d1d0*/  HMMA.16816.F32 R20, R176.reuse, R140, R20 ;  /* 0x0000008cb014723c */ /* 0x044fea0000001814 */
[----:B------:R-:W-:Y:S01]  /*d1e0*/  FMUL.FTZ R246, R4, UR10 ;  /* 0x0000000a04f67c20 */ /* 0x000fe20008410000 */
[C---:B------:R-:W-:Y:S05]  /*d1f0*/  HMMA.16816.F32 R24, R176.reuse, R142, R24 ;  /* 0x0000008eb018723c */ /* 0x040fea0000001818 */
[----:B------:R-:W2:Y:S01]  /*d200*/  MUFU.TANH R246, R246 ;  /* 0x000000f600f67308 */ /* 0x000ea20000002400 */
[----:B------:R-:W-:Y:S01]  /*d210*/  FMUL.FTZ R244, R5, UR10 ;  /* 0x0000000a05f47c20 */ /* 0x000fe20008410000 */
[----:B------:R-:W-:Y:S01]  /*d220*/  FMUL.FTZ R245, R6, UR10 ;  /* 0x0000000a06f57c20 */ /* 0x000fe20008410000 */
[----:B------:R-:W-:Y:S03]  /*d230*/  FMUL.FTZ R249, R7, UR10 ;  /* 0x0000000a07f97c20 */ /* 0x000fe60008410000 */
[----:B------:R-:W-:Y:S01]  /*d240*/  FMUL.FTZ R250, R8, UR10 ;  /* 0x0000000a08fa7c20 */ /* 0x000fe20008410000 */
[----:B------:R-:W-:Y:S03]  /*d250*/  FMUL.FTZ R248, R9, UR10 ;  /* 0x0000000a09f87c20 */ /* 0x000fe60008410000 */
[----:B------:R-:W3:Y:S01]  /*d260*/  MUFU.TANH R244, R244 ;  /* 0x000000f400f47308 */ /* 0x000ee20000002400 */
[----:B------:R-:W-:Y:S01]  /*d270*/  FMUL.FTZ R247, R10, UR10 ;  /* 0x0000000a0af77c20 */ /* 0x000fe20008410000 */
[----:B------:R-:W-:Y:S01]  /*d280*/  FMUL.FTZ R251, R11, UR10 ;  /* 0x0000000a0bfb7c20 */ /* 0x000fe20008410000 */
[----:B------:R-:W-:Y:S01]  /*d290*/  FMUL.FTZ R242, R12, UR10 ;  /* 0x0000000a0cf27c20 */ /* 0x000fe20008410000 */
[----:B------:R-:W-:Y:S01]  /*d2a0*/  FMUL.FTZ R240, R13, UR10 ;  /* 0x0000000a0df07c20 */ /* 0x000fe20008410000 */
[----:B------:R-:W-:Y:S01]  /*d2b0*/  FMUL.FTZ R243, R14, UR10 ;  /* 0x0000000a0ef37c20 */ /* 0x000fe20008410000 */
[----:B------:R-:W-:Y:S01]  /*d2c0*/  FMUL.FTZ R241, R15, UR10 ;  /* 0x0000000a0ff17c20 */ /* 0x000fe20008410000 */
[----:B------:R-:W-:Y:S03]  /*d2d0*/  FMUL.FTZ R238, R16, UR10 ;  /* 0x0000000a10ee7c20 */ /* 0x000fe60008410000 */
[----:B------:R-:W4:Y:S01]  /*d2e0*/  MUFU.TANH R245, R245 ;  /* 0x000000f500f57308 */ /* 0x000f220000002400 */
[----:B------:R-:W-:Y:S01]  /*d2f0*/  FMUL.FTZ R236, R17, UR10 ;  /* 0x0000000a11ec7c20 */ /* 0x000fe20008410000 */
[----:B------:R-:W-:Y:S01]  /*d300*/  FMUL.FTZ R239, R18, UR10 ;  /* 0x0000000a12ef7c20 */ /* 0x000fe20008410000 */
[----:B------:R-:W-:Y:S01]  /*d310*/  FMUL.FTZ R237, R19, UR10 ;  /* 0x0000000a13ed7c20 */ /* 0x000fe20008410000 */
[----:B------:R-:W-:Y:S01]  /*d320*/  FMUL.FTZ R234, R20, UR10 ;  /* 0x0000000a14ea7c20 */ /* 0x000fe20008410000 */
[----:B------:R-:W-:Y:S01]  /*d330*/  FMUL.FTZ R232, R21, UR10 ;  /* 0x0000000a15e87c20 */ /* 0x000fe20008410000 */
[----:B------:R-:W-:Y:S01]  /*d340*/  FMUL.FTZ R235, R22, UR10 ;  /* 0x0000000a16eb7c20 */ /* 0x000fe20008410000 */
[C---:B-1----:R-:W-:Y:S03]  /*d350*/  HMMA.16816.F32 R28, R176.reuse, R136, R28 ;  /* 0x00000088b01c723c */ /* 0x042fe6000000181c */
[----:B------:R-:W1:Y:S01]  /*d360*/  MUFU.TANH R249, R249 ;  /* 0x000000f900f97308 */ /* 0x000e620000002400 */
[----:B------:R-:W-:Y:S01]  /*d370*/  FMUL.FTZ R233, R23, UR10 ;  /* 0x0000000a17e97c20 */ /* 0x000fe20008410000 */
[----:B------:R-:W-:Y:S01]  /*d380*/  FMUL.FTZ R230, R24, UR10 ;  /* 0x0000000a18e67c20 */ /* 0x000fe20008410000 */
[----:B------:R-:W-:Y:S01]  /*d390*/  FMUL.FTZ R228, R25, UR10 ;  /* 0x0000000a19e47c20 */ /* 0x000fe20008410000 */
[----:B------:R-:W-:Y:S06]  /*d3a0*/  HMMA.16816.F32 R32, R176, R138, R32 ;  /* 0x0000008ab020723c */ /* 0x000fec0000001820 */
[----:B------:R-:W1:Y:S01]  /*d3b0*/  MUFU.TANH R250, R250 ;  /* 0x000000fa00fa7308 */ /* 0x000e620000002400 */
[----:B------:R-:W-:Y:S01]  /*d3c0*/  FMUL.FTZ R231, R26, UR10 ;  /* 0x0000000a1ae77c20 */ /* 0x000fe20008410000 */
[----:B------:R-:W-:Y:S08]  /*d3d0*/  FMUL.FTZ R229, R27, UR10 ;  /* 0x0000000a1be57c20 */ /* 0x000ff00008410000 */
[----:B------:R-:W1:Y:S01]  /*d3e0*/  MUFU.TANH R248, R248 ;  /* 0x000000f800f87308 */ /* 0x000e620000002400 */
[----:B------:R-:W-:Y:S09]  /*d3f0*/  FMUL.FTZ R226, R28, UR10 ;  /* 0x0000000a1ce27c20 */ /* 0x000ff20008410000 */
[----:B------:R-:W1:Y:S01]  /*d400*/  MUFU.TANH R247, R247 ;  /* 0x000000f700f77308 */ /* 0x000e620000002400 */
[----:B------:R-:W-:Y:S01]  /*d410*/  FMUL.FTZ R224, R29, UR10 ;  /* 0x0000000a1de07c20 */ /* 0x000fe20008410000 */
[----:B------:R-:W-:Y:S01]  /*d420*/  FMUL.FTZ R227, R30, UR10 ;  /* 0x0000000a1ee37c20 */ /* 0x000fe20008410000 */
[----:B------:R-:W-:Y:S01]  /*d430*/  FMUL.FTZ R225, R31, UR10 ;  /* 0x0000000a1fe17c20 */ /* 0x000fe20008410000 */
[----:B------:R-:W-:Y:S01]  /*d440*/  FMUL.FTZ R222, R32, UR10 ;  /* 0x0000000a20de7c20 */ /* 0x000fe20008410000 */
[----:B------:R-:W-:Y:S01]  /*d450*/  FMUL.FTZ R220, R33, UR10 ;  /* 0x0000000a21dc7c20 */ /* 0x000fe20008410000 */
[----:B------:R-:W-:Y:S04]  /*d460*/  FMUL.FTZ R134, R34, UR10 ;  /* 0x0000000a22867c20 */ /* 0x000fe80008410000 */
[----:B------:R-:W1:Y:S01]  /*d470*/  MUFU.TANH R251, R251 ;  /* 0x000000fb00fb7308 */ /* 0x000e620000002400 */
[----:B------:R-:W-:Y:S09]  /*d480*/  FMUL.FTZ R35, R35, UR10 ;  /* 0x0000000a23237c20 */ /* 0x000ff20008410000 */
[----:B------:R-:W1:Y:S10]  /*d490*/  MUFU.TANH R242, R242 ;  /* 0x000000f200f27308 */ /* 0x000e740000002400 */
        /* <DEDUP_REMOVED lines=22> */
[----:B------:R1:W1:Y:S01]  /*d600*/  MUFU.TANH R133, R35 ;  /* 0x0000002300857308 */ /* 0x0002620000002400 */
[----:B--234-:R-:W-:Y:S05]  /*d610*/  @!P1 BRA `(.L_x_821) ;  /* 0x00000008007c9947 */ /* 0x01cfea0003800000 */
        /* <DEDUP_REMOVED lines=44> */
[----:B------:R-:W2:Y:S01]  /*d8e0*/  LDC.64 R2, c[0x0][0x230] ;  /* 0x00008c00ff027b82 */ /* 0x000ea20000000a00 */
[----:B------:R-:W-:Y:S02]  /*d8f0*/  R2UR UR27, R7 ;  /* 0x00000000071b72ca */ /* 0x000fe400000e0000 */
[----:B------:R-:W-:Y:S02]  /*d900*/  R2UR UR28, R8 ;  /* 0x00000000081c72ca */ /* 0x000fe400000e0000 */
[----:B------:R-:W-:Y:S03]  /*d910*/  R2UR UR26, R6 ;  /* 0x00000000061a72ca */ /* 0x000fe600000e0000 */
[----:B------:R-:W3:Y:S01]  /*d920*/  LDC.64 R4, c[0x0][0x248] ;  /* 0x00009200ff047b82 */ /* 0x000ee20000000a00 */
[----:B------:R-:W-:Y:S05]  /*d930*/  R2UR UR29, R9 ;  /* 0x00000000091d72ca */ /* 0x000fea00000e0000 */
[----:B------:R-:W-:Y:S01]  /*d940*/  IMAD.U32 R13, RZ, RZ, UR27 ;  /* 0x0000001bff0d7e24 */ /* 0x000fe2000f8e00ff */
[----:B------:R-:W-:Y:S01]  /*d950*/  UIADD3 UR27, UR33, -UR31, URZ ;  /* 0x8000001f211b7290 */ /* 0x000fe2000fffe03f */
[----:B------:R-:W-:Y:S02]  /*d960*/  MOV R10, UR28 ;  /* 0x0000001c000a7c02 */ /* 0x000fe40008000f00 */
[----:B------:R-:W-:Y:S01]  /*d970*/  IMAD.U32 R12, RZ, RZ, UR26 ;  /* 0x0000001aff0c7e24 */ /* 0x000fe2000f8e00ff */
[----:B------:R-:W-:Y:S03]  /*d980*/  UIMAD UR27, UR27, UR7, -0x40 ;  /* 0xffffffc01b1b74a4 */ /* 0x000fe6000f8e0207 */
[----:B------:R-:W-:Y:S01]  /*d990*/  IMAD.U32 R11, RZ, RZ, UR29 ;  /* 0x0000001dff0b7e24 */ /* 0x000fe2000f8e00ff */
[----:B------:R-:W4:Y:S01]  /*d9a0*/  LDG.E R8, desc[UR22][R12.64] ;  /* 0x000000160c087981 */ /* 0x000f22000c1e1900 */
[----:B------:R-:W-:Y:S03]  /*d9b0*/  USHF.R.S32.HI UR26, URZ, 0x1f, UR27 ;  /* 0x0000001f3f1a7899 */ /* 0x000fe6000801141b */
[----:B------:R-:W4:Y:S03]  /*d9c0*/  LDG.E R7, desc[UR22][R10.64] ;  /* 0x000000160a077981 */ /* 0x000f26000c1e1900 */
[C---:B---3--:R-:W-:Y:S04]  /*d9d0*/  IMAD R6, R4.reuse, UR26, RZ ;  /* 0x0000001a04067c24 */ /* 0x048fe8000f8e02ff */
[----:B------:R-:W-:Y:S02]  /*d9e0*/  IMAD R6, R5, UR27, R6 ;  /* 0x0000001b05067c24 */ /* 0x000fe4000f8e0206 */
[----:B----4-:R-:W-:Y:S02]  /*d9f0*/  IMAD.IADD R7, R7, 0x1, -R8 ;  /* 0x0000000107077824 */ /* 0x010fe400078e0a08 */
[----:B------:R-:W-:Y:S03]  /*da00*/  IMAD.WIDE.U32 R8, R4, UR27, RZ ;  /* 0x0000001b04087c25 */ /* 0x000fe6000f8e00ff */
[----:B------:R-:W-:Y:S02]  /*da10*/  SHF.R.S32.HI R5, RZ, 0x1f, R7 ;  /* 0x0000001fff057819 */ /* 0x000fe40000011407 */
[----:B------:R-:W-:Y:S03]  /*da20*/  IADD3 R9, R9, R6, RZ ;  /* 0x0000000609097210 */ /* 0x000fe60007ffe0ff */
[-C--:B--2---:R-:W-:Y:S02]  /*da30*/  IMAD R4, R5, R2.reuse, RZ ;  /* 0x0000000205047224 */ /* 0x084fe400078e02ff */
[C---:B------:R-:W-:Y:S04]  /*da40*/  IMAD.WIDE.U32 R8, R7.reuse, R2, R8 ;  /* 0x0000000207087225 */ /* 0x040fe800078e0008 */
[----:B------:R-:W-:Y:S02]  /*da50*/  IMAD R4, R7, R3, R4 ;  /* 0x0000000307047224 */ /* 0x000fe400078e0204 */
[----:B------:R-:W-:Y:S03]  /*da60*/  IMAD.MOV.U32 R3, RZ, RZ, R8 ;  /* 0x000000ffff037224 */ /* 0x000fe600078e0008 */
[----:B------:R-:W-:Y:S07]  /*da70*/  IADD3 R2, R9, R4, RZ ;  /* 0x0000000409027210 */ /* 0x000fee0007ffe0ff */
.L_x_822:
        /* <DEDUP_REMOVED lines=27> */
[CC--:B------:R-:W-:Y:S02]  /*dc30*/  @!P3 LEA R14, P1, R3.reuse, R216.reuse, 0x1 ;  /* 0x000000d8030eb211 */ /* 0x0c0fe400078208ff */
[----:B------:R-:W-:Y:S01]  /*dc40*/  IADD3.X R4, R4, UR13, RZ, P6, !PT ;  /* 0x0000000d04047c10 */ /* 0x000fe2000b7fe4ff */
[----:B------:R2:W-:Y:S01]  /*dc50*/  @P5 STS.128 [R211+0x6800], RZ ;  /* 0x006800ffd3005388 */ /* 0x0005e20000000c00 */
[CC--:B------:R-:W-:Y:S02]  /*dc60*/  @!P5 LEA R18, P6, R3.reuse, R216.reuse, 0x1 ;  /* 0x000000d80312d211 */ /* 0x0c0fe400078c08ff */
[CCC-:B------:R-:W-:Y:S01]  /*dc70*/  @!P4 LEA.HI.X R17, R3.reuse, R217.reuse, R4.reuse, 0x1, P2 ;  /* 0x000000d90311c211 */ /* 0x1c0fe200010f0c04 */
[----:B------:R-:W-:Y:S01]  /*dc80*/  @!PT LDS RZ, [RZ] ;  /* 0x00000000fffff984 */ /* 0x000fe20000000800 */
[----:B------:R-:W-:Y:S01]  /*dc90*/  @!PT LDS RZ, [RZ] ;  /* 0x00000000fffff984 */ /* 0x000fe20000000800 */
[----:B------:R-:W-:Y:S01]  /*dca0*/  @!PT LDS RZ, [RZ] ;  /* 0x00000000fffff984 */ /* 0x000fe20000000800 */
[----:B------:R2:W-:Y:S01]  /*dcb0*/  @!P5 LDGSTS.E.BYPASS.LTC128B.128 [R211+0x6800], desc[UR22][R10.64] ;  /* 0x068000000ad3dfae */ /* 0x0005e2000b901d56 */
[CCC-:B------:R-:W-:Y:S02]  /*dcc0*/  @!P5 LEA.HI.X R19, R3.reuse, R217.reuse, R4.reuse, 0x1, P6 ;  /* 0x000000d90313d211 */ /* 0x1c0fe400030f0c04 */
[CC--:B------:R-:W-:Y:S01]  /*dcd0*/  @!P3 LEA.HI.X R15, R3.reuse, R217.reuse, R4, 0x1, P1 ;  /* 0x000000d9030fb211 */ /* 0x0c0fe200008f0c04 */
[----:B------:R2:W-:Y:S01]  /*dce0*/  @P4 STS.128 [R211+0x8800], RZ ;  /* 0x008800ffd3004388 */ /* 0x0005e20000000c00 */
[----:B------:R-:W-:Y:S03]  /*dcf0*/  IADD3 R2, P6, R3, UR14, RZ ;  /* 0x0000000e03027c10 */ /* 0x000fe6000ffde0ff */
[----:B------:R-:W-:Y:S01]  /*dd00*/  @!PT LDS RZ, [RZ] ;  /* 0x00000000fffff984 */ /* 0x000fe20000000800 */
[----:B------:R-:W-:Y:S01]  /*dd10*/  @!PT LDS RZ, [RZ] ;  /* 0x00000000fffff984 */ /* 0x000fe20000000800 */
[----:B------:R-:W-:Y:S01]  /*dd20*/  @!PT LDS RZ, [RZ] ;  /* 0x00000000fffff984 */ /* 0x000fe20000000800 */
[----:B------:R2:W-:Y:S01]  /*dd30*/  @!P4 LDGSTS.E.BYPASS.LTC128B.128 [R211+0x8800], desc[UR22][R8.64+0x80] ;  /* 0x0880008008d3cfae */ /* 0x0005e2000b901d56 */
[CC--:B------:R-:W-:Y:S02]  /*dd40*/  @!P4 LEA R20, P2, R2.reuse, R216.reuse, 0x1 ;  /* 0x000000d80214c211 */ /* 0x0c0fe400078408ff */
[-C--:B------:R-:W-:Y:S01]  /*dd50*/  @!P3 LEA R24, P1, R2, R216.reuse, 0x1 ;  /* 0x000000d80218b211 */ /* 0x080fe200078208ff */
[----:B------:R2:W-:Y:S01]  /*dd60*/  @P3 STS.128 [R211+0xa800], RZ ;  /* 0x00a800ffd3003388 */ /* 0x0005e20000000c00 */
[----:B------:R-:W-:Y:S02]  /*dd70*/  IADD3.X R4, R4, UR13, RZ, P6, !PT ;  /* 0x0000000d04047c10 */ /* 0x000fe4000b7fe4ff */
[C---:B------:R-:W-:Y:S01]  /*dd80*/  @!P5 LEA R22, P6, R2.reuse, R216, 0x1 ;  /* 0x000000d80216d211 */ /* 0x040fe200078c08ff */
[----:B------:R-:W-:Y:S01]  /*dd90*/  @!PT LDS RZ, [RZ] ;  /* 0x00000000fffff984 */ /* 0x000fe20000000800 */
[----:B------:R-:W-:Y:S01]  /*dda0*/  @!PT LDS RZ, [RZ] ;  /* 0x00000000fffff984 */ /* 0x000fe20000000800 */
[----:B------:R-:W-:Y:S01]  /*ddb0*/  @!PT LDS RZ, [RZ] ;  /* 0x00000000fffff984 */ /* 0x000fe20000000800 */
[----:B------:R2:W-:Y:S01]  /*ddc0*/  @!P3 LDGSTS.E.BYPASS.LTC128B.128 [R211+0xa800], desc[UR22][R6.64+0x100] ;  /* 0x0a80010006d3bfae */ /* 0x0005e2000b901d56 */
[CC--:B------:R-:W-:Y:S01]  /*ddd0*/  @!P4 LEA.HI.X R21, R2.reuse, R217.reuse, R4, 0x1, P2 ;  /* 0x000000d90215c211 */ /* 0x0c0fe200010f0c04 */
[----:B------:R-:W-:Y:S01]  /*dde0*/  IMAD.MOV.U32 R216, RZ, RZ, R12 ;  /* 0x000000ffffd87224 */ /* 0x000fe200078e000c */
[CCC-:B------:R-:W-:Y:S01]  /*ddf0*/  @!P5 LEA.HI.X R23, R2.reuse, R217.reuse, R4.reuse, 0x1, P6 ;  /* 0x000000d90217d211 */ /* 0x1c0fe200030f0c04 */
[----:B------:R2:W-:Y:S01]  /*de00*/  @P5 STS.128 [R211+0x7000], RZ ;  /* 0x007000ffd3005388 */ /* 0x0005e20000000c00 */
[----:B------:R-:W-:Y:S01]  /*de10*/  @!P3 LEA.HI.X R25, R2, R217, R4, 0x1, P1 ;  /* 0x000000d90219b211 */ /* 0x000fe200008f0c04 */
[----:B------:R-:W-:Y:S02]  /*de20*/  IMAD.MOV.U32 R217, RZ, RZ, R13 ;  /* 0x000000ffffd97224 */ /* 0x000fe400078e000d */
        /* <DEDUP_REMOVED lines=30> */
.L_x_821:
[----:B------:R-:W-:Y:S01]  /*e010*/  FMNMX.FTZ R5, R246, R135, !PT ;  /* 0x00000087f6057209 */ /* 0x000fe20007810000 */
[----:B--2---:R-:W-:Y:S01]  /*e020*/  LDSM.16.MT88.4 R16, [R200+0xc000] ;  /* 0x00c00000c810783b */ /* 0x004fe20000004200 */
[----:B------:R-:W-:Y:S01]  /*e030*/  FMNMX.FTZ R2, R245, R0, !PT ;  /* 0x00000000f5027209 */ /* 0x000fe20007810000 */
[----:B------:R-:W-:Y:S01]  /*e040*/  UISETP.GT.AND UP2, UPT, UR16, 0x1, UPT ;  /* 0x000000011000788c */ /* 0x000fe2000bf44270 */
[----:B------:R-:W-:Y:S01]  /*e050*/  FMNMX.FTZ R5, R244, R5, !PT ;  /* 0x00000005f4057209 */ /* 0x000fe20007810000 */
[----:B------:R-:W-:Y:S01]  /*e060*/  UIADD3 UR16, UR16, -0x1, URZ ;  /* 0xffffffff10107890 */ /* 0x000fe2000fffe03f */
[----:B-1----:R-:W-:Y:S02]  /*e070*/  FMNMX.FTZ R2, R249, R2, !PT ;  /* 0x00000002f9027209 */ /* 0x002fe40007810000 */
        /* <DEDUP_REMOVED lines=34> */
[----:B------:R-:W-:Y:S03]  /*e2a0*/  FMNMX.FTZ R7, R133, R2, !PT ;  /* 0x0000000285077209 */ /* 0x000fe60007810000 */
[----:B------:R-:W1:Y:S08]  /*e2b0*/  SHFL.BFLY PT, R3, R6, 0x2, 0x1f ;  /* 0x0c401f0006037f89 */ /* 0x000e7000000e0000 */
[----:B------:R-:W2:Y:S08]  /*e2c0*/  SHFL.BFLY PT, R2, R7, 0x2, 0x1f ;  /* 0x0c401f0007027f89 */ /* 0x000eb000000e0000 */
[----:B------:R-:W-:Y:S01]  /*e2d0*/  LDSM.16.MT88.4 R160, [R200+0x11800] ;  /* 0x01180000c8a0783b */ /* 0x000fe20000004200 */
[----:B-1----:R-:W-:Y:S02]  /*e2e0*/  FMNMX.FTZ R9, R6, R3, !PT ;  /* 0x0000000306097209 */ /* 0x002fe40007810000 */
[----:B--2---:R-:W-:Y:S05]  /*e2f0*/  FMNMX.FTZ R4, R7, R2, !PT ;  /* 0x0000000207047209 */ /* 0x004fea0007810000 */
[----:B------:R-:W1:Y:S08]  /*e300*/  SHFL.BFLY PT, R132, R9, 0x1, 0x1f ;  /* 0x0c201f0009847f89 */ /* 0x000e7000000e0000 */
[----:B------:R-:W2:Y:S01]  /*e310*/  SHFL.BFLY PT, R3, R4, 0x1, 0x1f ;  /* 0x0c201f0004037f89 */ /* 0x000ea200000e0000 */
[----:B-1----:R-:W-:Y:S02]  /*e320*/  FMNMX.FTZ R132, R9, R132, !PT ;  /* 0x0000008409847209 */ /* 0x002fe40007810000 */
[----:B--2---:R-:W-:Y:S03]  /*e330*/  FMNMX.FTZ R3, R4, R3, !PT ;  /* 0x0000000304037209 */ /* 0x004fe60007810000 */
[C---:B------:R-:W-:Y:S01]  /*e340*/  FMUL.FTZ R145, R132.reuse, UR4 ;  /* 0x0000000484917c20 */ /* 0x040fe20008410000 */
[C---:B------:R-:W-:Y:S01]  /*e350*/  FSETP.NEU.FTZ.AND P1, PT, R132.reuse, -INF , PT ;  /* 0xff8000008400780b */ /* 0x040fe20003f3d000 */
[----:B------:R-:W-:Y:S01]  /*e360*/  FADD.FTZ R2, -R132, R135 ;  /* 0x0000008784027221 */ /* 0x000fe20000010100 */
[----:B------:R-:W-:Y:S01]  /*e370*/  MOV R135, R132 ;  /* 0x0000008400877202 */ /* 0x000fe20000000f00 */
[----:B------:R-:W-:Y:S01]  /*e380*/  FMUL.FTZ R144, R3, UR4 ;  /* 0x0000000403907c20 */ /* 0x000fe20008410000 */
[----:B------:R-:W-:Y:S01]  /*e390*/  FSEL R145, R145, RZ, P1 ;  /* 0x000000ff91917208 */ /* 0x000fe20000800000 */
[C---:B------:R-:W-:Y:S01]  /*e3a0*/  FADD.FTZ R0, -R3.reuse, R0 ;  /* 0x0000000003007221 */ /* 0x040fe20000010100 */
[----:B------:R-:W-:Y:S01]  /*e3b0*/  FSETP.NEU.FTZ.AND P1, PT, R3, -INF , PT ;  /* 0xff8000000300780b */ /* 0x000fe20003f3d000 */
[----:B------:R-:W-:Y:S02]  /*e3c0*/  FMUL.FTZ R5, R2, UR4 ;  /* 0x0000000402057c20 */ /* 0x000fe40008410000 */
[--C-:B------:R-:W-:Y:S01]  /*e3d0*/  FFMA.FTZ R173, R246, UR4, -R145.reuse ;  /* 0x00000004f6ad7c23 */ /* 0x100fe20008010891 */
[----:B------:R-:W-:Y:S01]  /*e3e0*/  FSEL R144, R144, RZ, P1 ;  /* 0x000000ff90907208 */ /* 0x000fe20000800000 */
[--C-:B------:R-:W-:Y:S01]  /*e3f0*/  FFMA.FTZ R169, R244, UR4, -R145.reuse ;  /* 0x00000004f4a97c23 */ /* 0x100fe20008010891 */
[--C-:B------:R-:W-:Y:S01]  /*e400*/  FFMA.FTZ R168, R250, UR4, -R145.reuse ;  /* 0x00000004faa87c23 */ /* 0x100fe20008010891 */
[--C-:B------:R-:W-:Y:S01]  /*e410*/  FFMA.FTZ R167, R248, UR4, -R145.reuse ;  /* 0x00000004f8a77c23 */ /* 0x100fe20008010891 */
[----:B------:R-:W-:Y:S01]  /*e420*/  FMUL.FTZ R6, R0, UR4 ;  /* 0x0000000400067c20 */ /* 0x000fe20008410000 */
[--C-:B------:R-:W-:Y:S01]  /*e430*/  FFMA.FTZ R171, R245, UR4, -R144.reuse ;  /* 0x00000004f5ab7c23 */ /* 0x100fe20008010890 */
[--C-:B------:R-:W-:Y:S01]  /*e440*/  FFMA.FTZ R166, R249, UR4, -R144.reuse ;  /* 0x00000004f9a67c23 */ /* 0x100fe20008010890 */
[--C-:B------:R-:W-:Y:S01]  /*e450*/  FFMA.FTZ R165, R247, UR4, -R144.reuse ;  /* 0x00000004f7a57c23 */ /* 0x100fe20008010890 */
[--C-:B------:R-:W-:Y:S01]  /*e460*/  FFMA.FTZ R164, R251, UR4, -R144.reuse ;  /* 0x00000004fba47c23 */ /* 0x100fe20008010890 */
[----:B------:R-:W1:Y:S01]  /*e470*/  MUFU.EX2 R2, R5 ;  /* 0x0000000500027308 */ /* 0x000e620000000800 */
[--C-:B------:R-:W-:Y:S01]  /*e480*/  FFMA.FTZ R172, R243, UR4, -R144.reuse ;  /* 0x00000004f3ac7c23 */ /* 0x100fe20008010890 */
[--C-:B------:R-:W-:Y:S01]  /*e490*/  FFMA.FTZ R177, R241, UR4, -R144.reuse ;  /* 0x00000004f1b17c23 */ /* 0x100fe20008010890 */
[--C-:B------:R-:W-:Y:S01]  /*e4a0*/  FFMA.FTZ R176, R239, UR4, -R144.reuse ;  /* 0x00000004efb07c23 */ /* 0x100fe20008010890 */
[--C-:B------:R-:W-:Y:S01]  /*e4b0*/  FFMA.FTZ R181, R237, UR4, -R144.reuse ;  /* 0x00000004edb57c23 */ /* 0x100fe20008010890 */
[--C-:B------:R-:W-:Y:S01]  /*e4c0*/  FFMA.FTZ R180, R235, UR4, -R144.reuse ;  /* 0x00000004ebb47c23 */ /* 0x100fe20008010890 */
[--C-:B------:R-:W-:Y:S01]  /*e4d0*/  FFMA.FTZ R233, R233, UR4, -R144.reuse ;  /* 0x00000004e9e97c23 */ /* 0x100fe20008010890 */
[--C-:B------:R-:W-:Y:S03]  /*e4e0*/  FFMA.FTZ R229, R229, UR4, -R144.reuse ;  /* 0x00000004e5e57c23 */ /* 0x100fe60008010890 */
[----:B------:R-:W2:Y:S01]  /*e4f0*/  MUFU.EX2 R0, R6 ;  /* 0x0000000600007308 */ /* 0x000ea20000000800 */
[--C-:B------:R-:W-:Y:S01]  /*e500*/  FFMA.FTZ R225, R225, UR4, -R144.reuse ;  /* 0x00000004e1e17c23 */ /* 0x100fe20008010890 */
[--C-:B------:R-:W-:Y:S01]  /*e510*/  FFMA.FTZ R134, R134, UR4, -R144.reuse ;  /* 0x0000000486867c23 */ /* 0x100fe20008010890 */
[--C-:B------:R-:W-:Y:S01]  /*e520*/  FFMA.FTZ R133, R133, UR4, -R144.reuse ;  /* 0x0000000485857c23 */ /* 0x100fe20008010890 */
[--C-:B------:R-:W-:Y:S01]  /*e530*/  FFMA.FTZ R170, R242, UR4, -R145.reuse ;  /* 0x00000004f2aa7c23 */ /* 0x100fe20008010891 */
[--C-:B------:R-:W-:Y:S01]  /*e540*/  FFMA.FTZ R175, R240, UR4, -R145.reuse ;  /* 0x00000004f0af7c23 */ /* 0x100fe20008010891 */
[--C-:B------:R-:W-:Y:S01]  /*e550*/  FFMA.FTZ R174, R238, UR4, -R145.reuse ;  /* 0x00000004eeae7c23 */ /* 0x100fe20008010891 */
[--C-:B------:R-:W-:Y:S03]  /*e560*/  FFMA.FTZ R179, R236, UR4, -R145.reuse ;  /* 0x00000004ecb37c23 */ /* 0x100fe60008010891 */
[----:B------:R-:W-:Y:S01]  /*e570*/  MUFU.EX2 R173, R173 ;  /* 0x000000ad00ad7308 */ /* 0x000fe20000000800 */
[C---:B-1----:R-:W-:Y:S01]  /*e580*/  FMUL.FTZ R4, R2.reuse, R128 ;  /* 0x0000008002047220 */ /* 0x042fe20000410000 */
[C---:B------:R-:W-:Y:S01]  /*e590*/  FMUL.FTZ R5, R2.reuse, R129 ;  /* 0x0000008102057220 */ /* 0x040fe20000410000 */
[C---:B------:R-:W-:Y:S01]  /*e5a0*/  FMUL.FTZ R8, R2.reuse, R124 ;  /* 0x0000007c02087220 */ /* 0x040fe20000410000 */
[C---:B------:R-:W-:Y:S01]  /*e5b0*/  FMUL.FTZ R9, R2.reuse, R125 ;  /* 0x0000007d02097220 */ /* 0x040fe20000410000 */
[C---:B------:R-:W-:Y:S01]  /*e5c0*/  FMUL.FTZ R12, R2.reuse, R120 ;  /* 0x00000078020c7220 */ /* 0x040fe20000410000 */
[C---:B------:R-:W-:Y:S01]  /*e5d0*/  FMUL.FTZ R13, R2.reuse, R121 ;  /* 0x00000079020d7220 */ /* 0x040fe20000410000 */
[----:B------:R-:W-:Y:S03]  /*e5e0*/  FMUL.FTZ R20, R2, R112 ;  /* 0x0000007002147220 */ /* 0x000fe60000410000 */
[----:B------:R-:W1:Y:S01]  /*e5f0*/  MUFU.EX2 R169, R169 ;  /* 0x000000a900a97308 */ /* 0x000e620000000800 */
[C---:B--2---:R-:W-:Y:S01]  /*e600*/  FMUL.FTZ R6, R0.reuse, R130 ;  /* 0x0000008200067220 */ /* 0x044fe20000410000 */
[C---:B------:R-:W-:Y:S01]  /*e610*/  FMUL.FTZ R7, R0.reuse, R131 ;  /* 0x0000008300077220 */ /* 0x040fe20000410000 */
[C---:B------:R-:W-:Y:S01]  /*e620*/  FMUL.FTZ R10, R0.reuse, R126 ;  /* 0x0000007e000a7220 */ /* 0x040fe20000410000 */
[C---:B------:R-:W-:Y:S01]  /*e630*/  FMUL.FTZ R11, R0.reuse, R127 ;  /* 0x0000007f000b7220 */ /* 0x040fe20000410000 */
[C---:B------:R-:W-:Y:S01]  /*e640*/  FMUL.FTZ R14, R0.reuse, R122 ;  /* 0x0000007a000e7220 */ /* 0x040fe20000410000 */
[----:B------:R-:W-:Y:S01]  /*e650*/  FMUL.FTZ R15, R0, R123 ;  /* 0x0000007b000f7220 */ /* 0x000fe20000410000 */
[----:B------:R-:W-:Y:S03]  /*e660*/  FMUL.FTZ R21, R2, R113 ;  /* 0x0000007102157220 */ /* 0x000fe60000410000 */
[----:B------:R-:W-:Y:S01]  /*e670*/  MUFU.EX2 R171, R171 ;  /* 0x000000ab00ab7308 */ /* 0x000fe20000000800 */
[----:B------:R-:W2:Y:S01]  /*e680*/  LDSM.16.MT88.4 R120, [R200+0xe000] ;  /* 0x00e00000c878783b */ /* 0x000ea20000004200 */
[C---:B------:R-:W-:Y:S01]  /*e690*/  FMUL.FTZ R22, R0.reuse, R114 ;  /* 0x0000007200167220 */ /* 0x040fe20000410000 */
[----:B------:R-:W-:Y:S01]  /*e6a0*/  FMUL.FTZ R23, R0, R115 ;  /* 0x0000007300177220 */ /* 0x000fe20000410000 */
[C---:B------:R-:W-:Y:S01]  /*e6b0*/  FMUL.FTZ R28, R2.reuse, R104 ;  /* 0x00000068021c7220 */ /* 0x040fe20000410000 */
[----:B------:R-:W-:Y:S01]  /*e6c0*/  FMUL.FTZ R29, R2, R105 ;  /* 0x00000069021d7220 */ /* 0x000fe20000410000 */
[C---:B------:R-:W-:Y:S01]  /*e6d0*/  FMUL.FTZ R30, R0.reuse, R106 ;  /* 0x0000006a001e7220 */ /* 0x040fe20000410000 */
[----:B------:R-:W-:Y:S03]  /*e6e0*/  FMUL.FTZ R31, R0, R107 ;  /* 0x0000006b001f7220 */ /* 0x000fe60000410000 */
[----:B------:R-:W3:Y:S01]  /*e6f0*/  MUFU.EX2 R166, R166 ;  /* 0x000000a600a67308 */ /* 0x000ee20000000800 */
[----:B-1----:R-:W-:Y:S01]  /*e700*/  F2FP.F16.F32.PACK_AB R128, R169, R173 ;  /* 0x000000ada980723e */ /* 0x002fe200000000ff */
[----:B------:R-:W1:Y:S01]  /*e710*/  LDSM.16.MT88.4 R104, [R198+0xe000] ;  /* 0x00e00000c668783b */ /* 0x000e620000004200 */
[C---:B------:R-:W-:Y:S01]  /*e720*/  FMUL.FTZ R36, R2.reuse, R36 ;  /* 0x0000002402247220 */ /* 0x040fe20000410000 */
[----:B------:R-:W-:Y:S01]  /*e730*/  FMUL.FTZ R37, R2, R37 ;  /* 0x0000002502257220 */ /* 0x000fe20000410000 */
[C---:B------:R-:W-:Y:S01]  /*e740*/  FMUL.FTZ R38, R0.reuse, R38 ;  /* 0x0000002600267220 */ /* 0x040fe20000410000 */
[----:B------:R-:W-:Y:S01]  /*e750*/  FMUL.FTZ R39, R0, R39 ;  /* 0x0000002700277220 */ /* 0x000fe20000410000 */
[C---:B------:R-:W-:Y:S03]  /*e760*/  FMUL.FTZ R40, R2.reuse, R40 ;  /* 0x0000002802287220 */ /* 0x040fe60000410000 */
[----:B------:R-:W-:Y:S01]  /*e770*/  MUFU.EX2 R168, R168 ;  /* 0x000000a800a87308 */ /* 0x000fe20000000800 */
[----:B------:R-:W-:Y:S01]  /*e780*/  FMUL.FTZ R41, R2, R41 ;  /* 0x0000002902297220 */ /* 0x000fe20000410000 */
[----:B------:R-:W-:Y:S01]  /*e790*/  LDSM.16.MT88.4 R112, [R200+0x10000] ;  /* 0x01000000c870783b */ /* 0x000fe20000004200 */
[C---:B------:R-:W-:Y:S01]  /*e7a0*/  FMUL.FTZ R42, R0.reuse, R42 ;  /* 0x0000002a002a7220 */ /* 0x040fe20000410000 */
[----:B------:R-:W-:Y:S01]  /*e7b0*/  FMUL.FTZ R43, R0, R43 ;  /* 0x0000002b002b7220 */ /* 0x000fe20000410000 */
[C---:B------:R-:W-:Y:S01]  /*e7c0*/  FMUL.FTZ R44, R2.reuse, R44 ;  /* 0x0000002c022c7220 */ /* 0x040fe20000410000 */
[----:B------:R-:W-:Y:S01]  /*e7d0*/  FMUL.FTZ R45, R2, R45 ;  /* 0x0000002d022d7220 */ /* 0x000fe20000410000 */
[----:B------:R-:W-:Y:S03]  /*e7e0*/  FMUL.FTZ R46, R0, R46 ;  /* 0x0000002e002e7220 */ /* 0x000fe60000410000 */
[----:B------:R-:W4:Y:S01]  /*e7f0*/  MUFU.EX2 R167, R167 ;  /* 0x000000a700a77308 */ /* 0x000f220000000800 */
[----:B---3--:R-:W-:Y:S01]  /*e800*/  F2FP.F16.F32.PACK_AB R129, R166, R171 ;  /* 0x000000aba681723e */ /* 0x008fe200000000ff */
[----:B------:R-:W-:Y:S01]  /*e810*/  LDSM.16.MT88.4 R124, [R200+0xe800] ;  /* 0x00e80000c87c783b */ /* 0x000fe20000004200 */
        /* <DEDUP_REMOVED lines=12> */
[C---:B------:R-:W-:Y:S03]  /*e8e0*/  FMUL.FTZ R58, R0.reuse, R58 ;  /* 0x0000003a003a7220 */ /* 0x040fe60000410000 */
[----:B------:R-:W3:Y:S01]  /*e8f0*/  MUFU.EX2 R164, R164 ;  /* 0x000000a400a47308 */ /* 0x000ee20000000800 */
[----:B----4-:R-:W-:Y:S01]  /*e900*/  F2FP.F16.F32.PACK_AB R130, R167, R168 ;  /* 0x000000a8a782723e */ /* 0x010fe200000000ff */
        /* <DEDUP_REMOVED lines=15> */
[----:B---3--:R-:W-:Y:S01]  /*ea00*/  F2FP.F16.F32.PACK_AB R131, R164, R165 ;  /* 0x000000a5a483723e */ /* 0x008fe200000000ff */
[C---:B------:R-:W-:Y:S01]  /*ea10*/  FMUL.FTZ R74, R0.reuse, R74 ;  /* 0x0000004a004a7220 */ /* 0x040fe20000410000 */
[----:B------:R-:W-:Y:S01]  /*ea20*/  FMUL.FTZ R75, R0, R75 ;  /* 0x0000004b004b7220 */ /* 0x000fe20000410000 */
[C---:B------:R-:W-:Y:S01]  /*ea30*/  FMUL.FTZ R76, R2.reuse, R76 ;  /* 0x0000004c024c7220 */ /* 0x040fe20000410000 */
[----:B------:R-:W-:Y:S01]  /*ea40*/  FMUL.FTZ R77, R2, R77 ;  /* 0x0000004d024d7220 */ /* 0x000fe20000410000 */
[C---:B------:R-:W-:Y:S01]  /*ea50*/  FMUL.FTZ R78, R0.reuse, R78 ;  /* 0x0000004e004e7220 */ /* 0x040fe20000410000 */
[----:B------:R-:W-:Y:S01]  /*ea60*/  FMUL.FTZ R79, R0, R79 ;  /* 0x0000004f004f7220 */ /* 0x000fe20000410000 */
[C---:B------:R-:W-:Y:S01]  /*ea70*/  HMMA.16816.F32 R4, R128.reuse, R16, R4 ;  /* 0x000000108004723c */ /* 0x040fe20000001804 */
[----:B------:R-:W-:Y:S01]  /*ea80*/  MUFU.EX2 R170, R170 ;  /* 0x000000aa00aa7308 */ /* 0x000fe20000000800 */
[----:B------:R-:W-:Y:S03]  /*ea90*/  PLOP3.LUT P1, PT, PT, PT, UP2, 0x80, 0x0 ;  /* 0x000000000000781c */ /* 0x000fe60003f2f028 */
[C---:B------:R-:W-:Y:S01]  /*eaa0*/  FMUL.FTZ R80, R2.reuse, R80 ;  /* 0x0000005002507220 */ /* 0x040fe20000410000 */
[C---:B------:R-:W-:Y:S05]  /*eab0*/  HMMA.16816.F32 R8, R128.reuse, R18, R8 ;  /* 0x000000128008723c */ /* 0x040fea0000001808 */
[----:B------:R-:W3:Y:S01]  /*eac0*/  MUFU.EX2 R175, R175 ;  /* 0x000000af00af7308 */ /* 0x000ee20000000800 */
[C---:B------:R-:W-:Y:S01]  /*ead0*/  FMUL.FTZ R16, R2.reuse, R116 ;  /* 0x0000007402107220 */ /* 0x040fe20000410000 */
[C---:B------:R-:W-:Y:S04]  /*eae0*/  HMMA.16816.F32 R12, R128.reuse, R24, R12 ;  /* 0x00000018800c723c */ /* 0x040fe8000000180c */
[----:B------:R-:W-:Y:S01]  /*eaf0*/  FMUL.FTZ R17, R2, R117 ;  /* 0x0000007502117220 */ /* 0x000fe20000410000 */
[C---:B------:R-:W-:Y:S01]  /*eb00*/  FMUL.FTZ R18, R0.reuse, R118 ;  /* 0x0000007600127220 */ /* 0x040fe20000410000 */
[----:B------:R-:W-:Y:S01]  /*eb10*/  FMUL.FTZ R19, R0, R119 ;  /* 0x0000007700137220 */ /* 0x000fe20000410000 */
[C---:B------:R-:W-:Y:S01]  /*eb20*/  FMUL.FTZ R24, R2.reuse, R108 ;  /* 0x0000006c02187220 */ /* 0x040fe20000410000 */
[----:B------:R-:W-:Y:S01]  /*eb30*/  LDSM.16.MT88.4 R116, [R197+0xc800] ;  /* 0x00c80000c574783b */ /* 0x000fe20000004200 */
[----:B------:R-:W-:Y:S02]  /*eb40*/  MUFU.EX2 R172, R172 ;  /* 0x000000ac00ac7308 */ /* 0x000fe40000000800 */
[C---:B------:R-:W-:Y:S01]  /*eb50*/  FMUL.FTZ R25, R2.reuse, R109 ;  /* 0x0000006d02197220 */ /* 0x040fe20000410000 */
[----:B------:R-:W-:Y:S01]  /*eb60*/  FMUL.FTZ R81, R2, R81 ;  /* 0x0000005102517220 */ /* 0x000fe20000410000 */
[C---:B------:R-:W-:Y:S01]  /*eb70*/  FMUL.FTZ R82, R0.reuse, R82 ;  /* 0x0000005200527220 */ /* 0x040fe20000410000 */
[C---:B------:R-:W-:Y:S03]  /*eb80*/  HMMA.16816.F32 R16, R128.reuse, R26, R16 ;  /* 0x0000001a8010723c */ /* 0x040fe60000001810 */
[----:B------:R-:W-:Y:S01]  /*eb90*/  FMUL.FTZ R83, R0, R83 ;  /* 0x0000005300537220 */ /* 0x000fe20000410000 */
[C---:B------:R-:W-:Y:S01]  /*eba0*/  FMUL.FTZ R84, R2.reuse, R84 ;  /* 0x0000005402547220 */ /* 0x040fe20000410000 */
[----:B------:R-:W-:Y:S01]  /*ebb0*/  FMUL.FTZ R85, R2, R85 ;  /* 0x0000005502557220 */ /* 0x000fe20000410000 */
[C---:B------:R-:W-:Y:S01]  /*ebc0*/  HMMA.16816.F32 R20, R128.reuse, R32, R20 ;  /* 0x000000208014723c */ /* 0x040fe20000001814 */
[----:B------:R-:W4:Y:S04]  /*ebd0*/  MUFU.EX2 R177, R177 ;  /* 0x000000b100b17308 */ /* 0x000f280000000800 */
[C---:B------:R-:W-:Y:S01]  /*ebe0*/  FMUL.FTZ R26, R0.reuse, R110 ;  /* 0x0000006e001a7220 */ /* 0x040fe20000410000 */
[----:B------:R-:W-:Y:S01]  /*ebf0*/  FMUL.FTZ R27, R0, R111 ;  /* 0x0000006f001b7220 */ /* 0x000fe20000410000 */
[C---:B------:R-:W-:Y:S01]  /*ec00*/  FMUL.FTZ R32, R2.reuse, R100 ;  /* 0x0000006402207220 */ /* 0x040fe20000410000 */
[----:B------:R-:W5:Y:S03]  /*ec10*/  LDSM.16.MT88.4 R108, [R197+0xe000] ;  /* 0x00e00000c56c783b */ /* 0x000f660000004200 */
[----:B------:R-:W-:Y:S01]  /*ec20*/  MUFU.EX2 R174, R174 ;  /* 0x000000ae00ae7308 */ /* 0x000fe20000000800 */
        /* <DEDUP_REMOVED lines=9> */
[C---:B------:R-:W-:Y:S01]  /*ecc0*/  FMUL.FTZ R35, R0.reuse, R103 ;  /* 0x0000006700237220 */ /* 0x040fe20000410000 */
[C---:B------:R-:W-:Y:S01]  /*ecd0*/  FMUL.FTZ R90, R0.reuse, R90 ;  /* 0x0000005a005a7220 */ /* 0x040fe20000410000 */
[----:B------:R-:W3:Y:S03]  /*ece0*/  LDSM.16.MT88.4 R100, [R196+0xe000] ;  /* 0x00e00000c464783b */ /* 0x000ee60000004200 */
[----:B------:R-:W-:Y:S01]  /*ecf0*/  MUFU.EX2 R176, R176 ;  /* 0x000000b000b07308 */ /* 0x000fe20000000800 */
[----:B------:R-:W-:Y:S01]  /*ed00*/  FMUL.FTZ R91, R0, R91 ;  /* 0x0000005b005b7220 */ /* 0x000fe20000410000 */
[C---:B------:R-:W-:Y:S01]  /*ed10*/  FMUL.FTZ R92, R2.reuse, R92 ;  /* 0x0000005c025c7220 */ /* 0x040fe20000410000 */
[C---:B------:R-:W-:Y:S02]  /*ed20*/  HMMA.16816.F32 R32, R128.reuse, R138, R32 ;  /* 0x0000008a8020723c */ /* 0x040fe40000001820 */
[----:B------:R-:W-:Y:S05]  /*ed30*/  LDSM.16.MT88.4 R136, [R198+0xe800] ;  /* 0x00e80000c688783b */ /* 0x000fea0000004200 */
[----:B------:R-:W4:Y:S01]  /*ed40*/  MUFU.EX2 R181, R181 ;  /* 0x000000b500b57308 */ /* 0x000f220000000800 */
[----:B------:R-:W-:Y:S01]  /*ed50*/  FMUL.FTZ R93, R2, R93 ;  /* 0x0000005d025d7220 */ /* 0x000fe20000410000 */
[C---:B--2---:R-:W-:Y:S03]  /*ed60*/  HMMA.16816.F32 R36, R128.reuse, R120, R36 ;  /* 0x000000788024723c */ /* 0x044fe60000001824 */
[C---:B------:R-:W-:Y:S03]  /*ed70*/  FMUL.FTZ R94, R0.reuse, R94 ;  /* 0x0000005e005e7220 */ /* 0x040fe60000410000 */
[C---:B------:R-:W-:Y:S01]  /*ed80*/  HMMA.16816.F32 R40, R128.reuse, R122, R40 ;  /* 0x0000007a8028723c */ /* 0x040fe20000001828 */
[----:B------:R-:W-:Y:S01]  /*ed90*/  LDSM.16.MT88.4 R120, [R196+0xc800] ;  /* 0x00c80000c478783b */ /* 0x000fe20000004200 */
[----:B------:R-:W-:Y:S03]  /*eda0*/  MUFU.EX2 R180, R180 ;  /* 0x000000b400b47308 */ /* 0x000fe60000000800 */
[----:B------:R-:W-:Y:S01]  /*edb0*/  FMUL.FTZ R95, R0, R95 ;  /* 0x0000005f005f7220 */ /* 0x000fe20000410000 */
[C---:B-1----:R-:W-:Y:S06]  /*edc0*/  HMMA.16816.F32 R44, R128.reuse, R104, R44 ;  /* 0x00000068802c723c */ /* 0x042fec000000182c */
[----:B------:R-:W-:Y:S01]  /*edd0*/  MUFU.EX2 R233, R233 ;  /* 0x000000e900e97308 */ /* 0x000fe20000000800 */
[C---:B------:R-:W-:Y:S01]  /*ede0*/  FMUL.FTZ R96, R2.reuse, R96 ;  /* 0x0000006002607220 */ /* 0x040fe20000410000 */
[C---:B------:R-:W-:Y:S01]  /*edf0*/  HMMA.16816.F32 R48, R128.reuse, R106, R48 ;  /* 0x0000006a8030723c */ /* 0x040fe20000001830 */
[----:B------:R-:W1:Y:S02]  /*ee00*/  LDSM.16.MT88.4 R104, [R198+0x10000] ;  /* 0x01000000c668783b */ /* 0x000e640000004200 */
[----:B------:R-:W-:Y:S03]  /*ee10*/  FMUL.FTZ R97, R2, R97 ;  /* 0x0000006102617220 */ /* 0x000fe60000410000 */
[C---:B-----5:R-:W-:Y:S02]  /*ee20*/  HMMA.16816.F32 R52, R128.reuse, R108, R52 ;  /* 0x0000006c8034723c */ /* 0x060fe40000001834 */
[----:B------:R-:W-:Y:S03]  /*ee30*/  MUFU.EX2 R229, R229 ;  /* 0x000000e500e57308 */ /* 0x000fe60000000800 */
[C---:B------:R-:W-:Y:S01]  /*ee40*/  FMUL.FTZ R98, R0.reuse, R98 ;  /* 0x0000006200627220 */ /* 0x040fe20000410000 */
[C---:B------:R-:W-:Y:S01]  /*ee50*/  HMMA.16816.F32 R56, R128.reuse, R110, R56 ;  /* 0x0000006e8038723c */ /* 0x040fe20000001838 */
[----:B------:R-:W-:Y:S05]  /*ee60*/  LDSM.16.MT88.4 R108, [R200+0xc800] ;  /* 0x00c80000c86c783b */ /* 0x000fea0000004200 */
[----:B------:R-:W-:Y:S01]  /*ee70*/  MUFU.EX2 R225, R225 ;  /* 0x000000e100e17308 */ /* 0x000fe20000000800 */
[----:B------:R-:W-:Y:S01]  /*ee80*/  FMUL.FTZ R99, R0, R99 ;  /* 0x0000006300637220 */ /* 0x000fe20000410000 */
[C---:B---3--:R-:W-:Y:S03]  /*ee90*/  HMMA.16816.F32 R60, R128.reuse, R100, R60 ;  /* 0x00000064803c723c */ /* 0x048fe6000000183c */
[--C-:B------:R-:W-:Y:S03]  /*eea0*/  FFMA.FTZ R235, R228, UR4, -R145.reuse ;  /* 0x00000004e4eb7c23 */ /* 0x100fe60008010891 */
[C---:B------:R-:W-:Y:S01]  /*eeb0*/  HMMA.16816.F32 R64, R128.reuse, R102, R64 ;  /* 0x000000668040723c */ /* 0x040fe20000001840 */
[----:B------:R-:W2:Y:S01]  /*eec0*/  LDSM.16.MT88.4 R100, [R197+0x10000] ;  /* 0x01000000c564783b */ /* 0x000ea20000004200 */
[----:B------:R-:W-:Y:S03]  /*eed0*/  MUFU.EX2 R134, R134 ;  /* 0x0000008600867308 */ /* 0x000fe60000000800 */
[--C-:B------:R-:W-:Y:S01]  /*eee0*/  FFMA.FTZ R228, R231, UR4, -R144.reuse ;  /* 0x00000004e7e47c23 */ /* 0x100fe20008010890 */
[C---:B------:R-:W-:Y:S06]  /*eef0*/  HMMA.16816.F32 R68, R128.reuse, R112, R68 ;  /* 0x000000708044723c */ /* 0x040fec0000001844 */
[----:B------:R-:W-:Y:S01]  /*ef00*/  MUFU.EX2 R235, R235 ;  /* 0x000000eb00eb7308 */ /* 0x000fe20000000800 */
[--C-:B------:R-:W-:Y:S01]  /*ef10*/  FFMA.FTZ R178, R234, UR4, -R145.reuse ;  /* 0x00000004eab27c23 */ /* 0x100fe20008010891 */
[C---:B------:R-:W-:Y:S01]  /*ef20*/  HMMA.16816.F32 R72, R128.reuse, R114, R72 ;  /* 0x000000728048723c */ /* 0x040fe20000001848 */
[----:B------:R-:W-:Y:S02]  /*ef30*/  LDSM.16.MT88.4 R112, [R198+0xc800] ;  /* 0x00c80000c670783b */ /* 0x000fe40000004200 */
[--C-:B------:R-:W-:Y:S03]  /*ef40*/  FFMA.FTZ R183, R232, UR4, -R145.reuse ;  /* 0x00000004e8b77c23 */ /* 0x100fe60008010891 */
[C---:B-1----:R-:W-:Y:S02]  /*ef50*/  HMMA.16816.F32 R76, R128.reuse, R104, R76 ;  /* 0x00000068804c723c */ /* 0x042fe4000000184c */
[----:B------:R-:W-:Y:S03]  /*ef60*/  MUFU.EX2 R178, R178 ;  /* 0x000000b200b27308 */ /* 0x000fe60000000800 */
[--C-:B------:R-:W-:Y:S01]  /*ef70*/  FFMA.FTZ R182, R230, UR4, -R145.reuse ;  /* 0x00000004e6b67c23 */ /* 0x100fe20008010891 */
[C---:B------:R-:W-:Y:S01]  /*ef80*/  HMMA.16816.F32 R80, R128.reuse, R106, R80 ;  /* 0x0000006a8050723c */ /* 0x040fe20000001850 */
[----:B------:R-:W1:Y:S05]  /*ef90*/  LDSM.16.MT88.4 R104, [R196+0x10000] ;  /* 0x01000000c468783b */ /* 0x000e6a0000004200 */
[----:B------:R-:W3:Y:S01]  /*efa0*/  MUFU.EX2 R183, R183 ;  /* 0x000000b700b77308 */ /* 0x000ee20000000800 */
[--C-:B------:R-:W-:Y:S01]  /*efb0*/  FFMA.FTZ R231, R224, UR4, -R145.reuse ;  /* 0x00000004e0e77c23 */ /* 0x100fe20008010891 */
[----:B------:R-:W-:Y:S03]  /*efc0*/  FFMA.FTZ R224, R227, UR4, -R144 ;  /* 0x00000004e3e07c23 */ /* 0x000fe60008010890 */
[--C-:B------:R-:W-:Y:S01]  /*efd0*/  FFMA.FTZ R226, R226, UR4, -R145.reuse ;  /* 0x00000004e2e27c23 */ /* 0x100fe20008010891 */
[--C-:B------:R-:W-:Y:S01]  /*efe0*/  FFMA.FTZ R222, R222, UR4, -R145.reuse ;  /* 0x00000004dede7c23 */ /* 0x100fe20008010891 */
[----:B------:R-:W-:Y:S03]  /*eff0*/  FFMA.FTZ R145, R220, UR4, -R145 ;  /* 0x00000004dc917c23 */ /* 0x000fe60008010891 */
[----:B------:R-:W5:Y:S01]  /*f000*/  MUFU.EX2 R182, R182 ;  /* 0x000000b600b67308 */ /* 0x000f620000000800 */
[----:B------:R-:W-:Y:S01]  /*f010*/  FFMA.FTZ R173, R2, R221, R173 ;  /* 0x000000dd02ad7223 */ /* 0x000fe200000100ad */
[----:B------:R-:W-:Y:S01]  /*f020*/  FFMA.FTZ R171, R0, R219, R171 ;  /* 0x000000db00ab7223 */ /* 0x000fe200000100ab */
[----:B------:R-:W-:Y:S01]  /*f030*/  MOV R0, R3 ;  /* 0x0000000300007202 */ /* 0x000fe20000000f00 */
[C---:B--2---:R-:W-:Y:S06]  /*f040*/  HMMA.16816.F32 R84, R128.reuse, R100, R84 ;  /* 0x000000648054723c */ /* 0x044fec0000001854 */
[----:B------:R2:W-:Y:S01]  /*f050*/  MUFU.EX2 R227, R145 ;  /* 0x0000009100e37308 */ /* 0x0005e20000000800 */
[----:B------:R-:W-:Y:S01]  /*f060*/  FADD.FTZ R173, R169, R173 ;  /* 0x000000ada9ad7221 */ /* 0x000fe20000010000 */
[----:B------:R-:W-:Y:S01]  /*f070*/  FADD.FTZ R166, R166, R171 ;  /* 0x000000aba6a67221 */ /* 0x000fe20000010000 */
[C---:B------:R-:W-:Y:S03]  /*f080*/  HMMA.16816.F32 R88, R128.reuse, R102, R88 ;  /* 0x000000668058723c */ /* 0x040fe60000001858 */
[----:B------:R-:W-:Y:S04]  /*f090*/  F2FP.F16.F32.PACK_AB R100, R175, R170 ;  /* 0x000000aaaf64723e */ /* 0x000fe800000000ff */
[----:B------:R-:W5:Y:S01]  /*f0a0*/  MUFU.EX2 R228, R228 ;  /* 0x000000e400e47308 */ /* 0x000f620000000800 */
[----:B----4-:R-:W-:Y:S03]  /*f0b0*/  F2FP.F16.F32.PACK_AB R101, R177, R172 ;  /* 0x000000acb165723e */ /* 0x010fe600000000ff */
[----:B------:R-:W-:Y:S01]  /*f0c0*/  FADD.FTZ R168, R168, R173 ;  /* 0x000000ada8a87221 */ /* 0x000fe20000010000 */
[----:B------:R-:W-:Y:S01]  /*f0d0*/  F2FP.F16.F32.PACK_AB R102, R179, R174 ;  /* 0x000000aeb366723e */ /* 0x000fe200000000ff */
[----:B------:R-:W-:Y:S01]  /*f0e0*/  FADD.FTZ R165, R165, R166 ;  /* 0x000000a6a5a57221 */ /* 0x000fe20000010000 */
[----:B------:R-:W-:Y:S01]  /*f0f0*/  F2FP.F16.F32.PACK_AB R103, R181, R176 ;  /* 0x000000b0b567723e */ /* 0x000fe200000000ff */
[----:B--2---:R-:W-:Y:S02]  /*f100*/  LDSM.16.MT88.4 R144, [R200+0xf800] ;  /* 0x00f80000c890783b */ /* 0x004fe40000004200 */
[----:B------:R-:W-:Y:S01]  /*f110*/  MUFU.EX2 R226, R226 ;  /* 0x000000e200e27308 */ /* 0x000fe20000000800 */
[----:B------:R-:W-:Y:S01]  /*f120*/  FADD.FTZ R167, R167, R168 ;  /* 0x000000a8a7a77221 */ /* 0x000fe20000010000 */
[----:B------:R-:W-:Y:S01]  /*f130*/  FADD.FTZ R165, R164, R165 ;  /* 0x000000a5a4a57221 */ /* 0x000fe20000010000 */
[C---:B-1----:R-:W-:Y:S03]  /*f140*/  HMMA.16816.F32 R92, R128.reuse, R104, R92 ;  /* 0x00000068805c723c */ /* 0x042fe6000000185c */
[----:B------:R-:W-:Y:S01]  /*f150*/  FADD.FTZ R170, R170, R167 ;  /* 0x000000a7aaaa7221 */ /* 0x000fe20000010000 */
[----:B------:R-:W-:Y:S03]  /*f160*/  FADD.FTZ R172, R172, R165 ;  /* 0x000000a5acac7221 */ /* 0x000fe60000010000 */
[----:B------:R-:W1:Y:S01]  /*f170*/  MUFU.EX2 R231, R231 ;  /* 0x000000e700e77308 */ /* 0x000e620000000800 */
[----:B------:R-:W-:Y:S01]  /*f180*/  HMMA.16816.F32 R96, R128, R106, R96 ;  /* 0x0000006a8060723c */ /* 0x000fe20000001860 */
[----:B------:R-:W2:Y:S02]  /*f190*/  LDSM.16.MT88.4 R104, [R196+0xe800] ;  /* 0x00e80000c468783b */ /* 0x000ea40000004200 */
[----:B------:R-:W-:Y:S03]  /*f1a0*/  FADD.FTZ R175, R175, R170 ;  /* 0x000000aaafaf7221 */ /* 0x000fe60000010000 */
[C---:B------:R-:W-:Y:S03]  /*f1b0*/  HMMA.16816.F32 R4, R100.reuse, R108, R4 ;  /* 0x0000006c6404723c */ /* 0x040fe60000001804 */
[----:B------:R-:W4:Y:S01]  /*f1c0*/  MUFU.EX2 R224, R224 ;  /* 0x000000e000e07308 */ /* 0x000f220000000800 */
[----:B------:R-:W-:Y:S01]  /*f1d0*/  LDSM.16.MT88.4 R128, [R196+0xd000] ;  /* 0x00d00000c480783b */ /* 0x000fe20000004200 */
[----:B------:R-:W-:Y:S01]  /*f1e0*/  FADD.FTZ R177, R177, R172 ;  /* 0x000000acb1b17221 */ /* 0x000fe20000010000 */
[C---:B------:R-:W-:Y:S07]  /*f1f0*/  HMMA.16816.F32 R8, R100.reuse, R110, R8 ;  /* 0x0000006e6408723c */ /* 0x040fee0000001808 */
[----:B------:R-:W4:Y:S01]  /*f200*/  MUFU.EX2 R222, R222 ;  /* 0x000000de00de7308 */ /* 0x000f220000000800 */
[----:B------:R-:W3:Y:S01]  /*f210*/  LDSM.16.MT88.4 R108, [R200+0x10800] ;  /* 0x01080000c86c783b */ /* 0x000ee20000004200 */
[C---:B------:R-:W-:Y:S08]  /*f220*/  HMMA.16816.F32 R12, R100.reuse, R112, R12 ;  /* 0x00000070640c723c */ /* 0x040ff0000000180c */
[----:B------:R-:W4:Y:S01]  /*f230*/  MUFU.EX2 R133, R133 ;  /* 0x0000008500857308 */ /* 0x000f220000000800 */
[C---:B------:R-:W-:Y:S01]  /*f240*/  HMMA.16816.F32 R16, R100.reuse, R114, R16 ;  /* 0x000000726410723c */ /* 0x040fe20000001810 */
[----:B------:R-:W5:Y:S02]  /*f250*/  LDSM.16.MT88.4 R112, [R198+0x10800] ;  /* 0x01080000c670783b */ /* 0x000f640000004200 */
[----:B------:R-:W-:Y:S03]  /*f260*/  FADD.FTZ R174, R174, R175 ;  /* 0x000000afaeae7221 */ /* 0x000fe60000010000 */
[C---:B------:R-:W-:Y:S05]  /*f270*/  HMMA.16816.F32 R20, R100.reuse, R116, R20 ;  /* 0x000000746414723c */ /* 0x040fea0000001814 */
[----:B------:R-:W-:Y:S01]  /*f280*/  FADD.FTZ R176, R176, R177 ;  /* 0x000000b1b0b07221 */ /* 0x000fe20000010000 */
[C---:B------:R-:W-:Y:S01]  /*f290*/  HMMA.16816.F32 R24, R100.reuse, R118, R24 ;  /* 0x000000766418723c */ /* 0x040fe20000001818 */
[----:B------:R-:W1:Y:S04]  /*f2a0*/  LDSM.16.MT88.4 R116, [R197+0x10800] ;  /* 0x01080000c574783b */ /* 0x000e680000004200 */
[----:B------:R-:W-:Y:S01]  /*f2b0*/  FADD.FTZ R179, R179, R174 ;  /* 0x000000aeb3b37221 */ /* 0x000fe20000010000 */
[C---:B------:R-:W-:Y:S05]  /*f2c0*/  HMMA.16816.F32 R28, R100.reuse, R120, R28 ;  /* 0x00000078641c723c */ /* 0x040fea000000181c */
[----:B------:R-:W-:Y:S01]  /*f2d0*/  FADD.FTZ R181, R181, R176 ;  /* 0x000000b0b5b57221 */ /* 0x000fe20000010000 */
[C---:B------:R-:W-:Y:S01]  /*f2e0*/  HMMA.16816.F32 R32, R100.reuse, R122, R32 ;  /* 0x0000007a6420723c */ /* 0x040fe20000001820 */
[----:B------:R-:W-:Y:S05]  /*f2f0*/  LDSM.16.MT88.4 R120, [R200+0xd000] ;  /* 0x00d00000c878783b */ /* 0x000fea0000004200 */
[C---:B------:R-:W-:Y:S06]  /*f300*/  HMMA.16816.F32 R36, R100.reuse, R124, R36 ;  /* 0x0000007c6424723c */ /* 0x040fec0000001824 */
        /* <DEDUP_REMOVED lines=8> */
[C---:B--2---:R-:W-:Y:S06]  /*f390*/  HMMA.16816.F32 R60, R100.reuse, R104, R60 ;  /* 0x00000068643c723c */ /* 0x044fec000000183c */
[C---:B------:R-:W-:Y:S01]  /*f3a0*/  HMMA.16816.F32 R64, R100.reuse, R106, R64 ;  /* 0x0000006a6440723c */ /* 0x040fe20000001840 */
[----:B------:R-:W2:Y:S05]  /*f3b0*/  LDSM.16.MT88.4 R104, [R196+0x10800] ;  /* 0x01080000c468783b */ /* 0x000eaa0000004200 */
[C---:B---3--:R-:W-:Y:S06]  /*f3c0*/  HMMA.16816.F32 R68, R100.reuse, R108, R68 ;  /* 0x0000006c6444723c */ /* 0x048fec0000001844 */
[C---:B------:R-:W-:Y:S05]  /*f3d0*/  HMMA.16816.F32 R72, R100.reuse, R110, R72 ;  /* 0x0000006e6448723c */ /* 0x040fea0000001848 */
[----:B------:R-:W-:Y:S01]  /*f3e0*/  F2FP.F16.F32.PACK_AB R108, R183, R178 ;  /* 0x000000b2b76c723e */ /* 0x000fe200000000ff */
[C---:B-----5:R-:W-:Y:S05]  /*f3f0*/  HMMA.16816.F32 R76, R100.reuse, R112, R76 ;  /* 0x00000070644c723c */ /* 0x060fea000000184c */
[----:B------:R-:W-:Y:S01]  /*f400*/  F2FP.F16.F32.PACK_AB R109, R233, R180 ;  /* 0x000000b4e96d723e */ /* 0x000fe200000000ff */
[C---:B------:R-:W-:Y:S01]  /*f410*/  HMMA.16816.F32 R80, R100.reuse, R114, R80 ;  /* 0x000000726450723c */ /* 0x040fe20000001850 */
[----:B------:R-:W3:Y:S04]  /*f420*/  LDSM.16.MT88.4 R112, [R197+0xd000] ;  /* 0x00d00000c570783b */ /* 0x000ee80000004200 */
[----:B------:R-:W-:Y:S01]  /*f430*/  F2FP.F16.F32.PACK_AB R110, R235, R182 ;  /* 0x000000b6eb6e723e */ /* 0x000fe200000000ff */
[C---:B-1----:R-:W-:Y:S05]  /*f440*/  HMMA.16816.F32 R84, R100.reuse, R116, R84 ;  /* 0x000000746454723c */ /* 0x042fea0000001854 */
[----:B------:R-:W-:Y:S01]  /*f450*/  F2FP.F16.F32.PACK_AB R111, R229, R228 ;  /* 0x000000e4e56f723e */ /* 0x000fe200000000ff */
[C---:B------:R-:W-:Y:S01]  /*f460*/  HMMA.16816.F32 R88, R100.reuse, R118, R88 ;  /* 0x000000766458723c */ /* 0x040fe20000001858 */
[----:B------:R-:W1:Y:S04]  /*f470*/  LDSM.16.MT88.4 R116, [R198+0xf000] ;  /* 0x00f00000c674783b */ /* 0x000e680000004200 */
[----:B------:R-:W-:Y:S01]  /*f480*/  FADD.FTZ R178, R178, R179 ;  /* 0x000000b3b2b27221 */ /* 0x000fe20000010000 */
[C---:B--2---:R-:W-:Y:S05]  /*f490*/  HMMA.16816.F32 R92, R100.reuse, R104, R92 ;  /* 0x00000068645c723c */ /* 0x044fea000000185c */
[----:B------:R-:W-:Y:S01]  /*f4a0*/  FADD.FTZ R180, R180, R181 ;  /* 0x000000b5b4b47221 */ /* 0x000fe20000010000 */
[----:B------:R-:W-:Y:S01]  /*f4b0*/  HMMA.16816.F32 R96, R100, R106, R96 ;  /* 0x0000006a6460723c */ /* 0x000fe20000001860 */
[----:B------:R-:W2:Y:S04]  /*f4c0*/  LDSM.16.MT88.4 R100, [R196+0xf000] ;  /* 0x00f00000c464783b */ /* 0x000ea80000004200 */
[----:B------:R-:W-:Y:S01]  /*f4d0*/  FADD.FTZ R183, R183, R178 ;  /* 0x000000b2b7b77221 */ /* 0x000fe20000010000 */
[C---:B------:R-:W-:Y:S03]  /*f4e0*/  HMMA.16816.F32 R4, R108.reuse, R120, R4 ;  /* 0x000000786c04723c */ /* 0x040fe60000001804 */
[----:B------:R-:W5:Y:S02]  /*f4f0*/  LDSM.16.MT88.4 R104, [R200+0x11000] ;  /* 0x01100000c868783b */ /* 0x000f640000004200 */
[----:B------:R-:W-:Y:S01]  /*f500*/  FADD.FTZ R233, R233, R180 ;  /* 0x000000b4e9e97221 */ /* 0x000fe20000010000 */
[C---:B------:R-:W-:Y:S05]  /*f510*/  HMMA.16816.F32 R8, R108.reuse, R122, R8 ;  /* 0x0000007a6c08723c */ /* 0x040fea0000001808 */
[----:B------:R-:W-:Y:S01]  /*f520*/  LDSM.16.MT88.4 R120, [R196+0x11000] ;  /* 0x01100000c478783b */ /* 0x000fe20000004200 */
[C---:B------:R-:W-:Y:S05]  /*f530*/  HMMA.16816.F32 R12, R108.reuse, R124, R12 ;  /* 0x0000007c6c0c723c */ /* 0x040fea000000180c */
[----:B------:R-:W-:Y:S01]  /*f540*/  FADD.FTZ R182, R182, R183 ;  /* 0x000000b7b6b67221 */ /* 0x000fe20000010000 */
[C---:B------:R-:W-:Y:S01]  /*f550*/  HMMA.16816.F32 R16, R108.reuse, R126, R16 ;  /* 0x0000007e6c10723c */ /* 0x040fe20000001810 */
[----:B------:R-:W-:Y:S04]  /*f560*/  LDSM.16.MT88.4 R124, [R200+0xd800] ;  /* 0x00d80000c87c783b */ /* 0x000fe80000004200 */
[----:B------:R-:W-:Y:S01]  /*f570*/  FADD.FTZ R228, R228, R233 ;  /* 0x000000e9e4e47221 */ /* 0x000fe20000010000 */
[C---:B---3--:R-:W-:Y:S05]  /*f580*/  HMMA.16816.F32 R20, R108.reuse, R112, R20 ;  /* 0x000000706c14723c */ /* 0x048fea0000001814 */
[----:B------:R-:W-:Y:S01]  /*f590*/  FADD.FTZ R235, R235, R182 ;  /* 0x000000b6ebeb7221 */ /* 0x000fe20000010000 */
[C---:B------:R-:W-:Y:S01]  /*f5a0*/  HMMA.16816.F32 R24, R108.reuse, R114, R24 ;  /* 0x000000726c18723c */ /* 0x040fe20000001818 */
[----:B------:R-:W3:Y:S04]  /*f5b0*/  LDSM.16.MT88.4 R112, [R198+0x11000] ;  /* 0x01100000c670783b */ /* 0x000ee80000004200 */
[----:B------:R-:W-:Y:S01]  /*f5c0*/  FADD.FTZ R229, R229, R228 ;  /* 0x000000e4e5e57221 */ /* 0x000fe20000010000 */
[C---:B------:R-:W-:Y:S06]  /*f5d0*/  HMMA.16816.F32 R28, R108.reuse, R128, R28 ;  /* 0x000000806c1c723c */ /* 0x040fec000000181c */
[C---:B------:R-:W-:Y:S06]  /*f5e0*/  HMMA.16816.F32 R32, R108.reuse, R130, R32 ;  /* 0x000000826c20723c */ /* 0x040fec0000001820 */
[C---:B------:R-:W-:Y:S06]  /*f5f0*/  HMMA.16816.F32 R36, R108.reuse, R136, R36 ;  /* 0x000000886c24723c */ /* 0x040fec0000001824 */
[C---:B------:R-:W-:Y:S05]  /*f600*/  HMMA.16816.F32 R40, R108.reuse, R138, R40 ;  /* 0x0000008a6c28723c */ /* 0x040fea0000001828 */
[----:B------:R-:W-:Y:S01]  /*f610*/  F2FP.F16.F32.PACK_AB R136, R231, R226 ;  /* 0x000000e2e788723e */ /* 0x000fe200000000ff */
[C---:B-1----:R-:W-:Y:S05]  /*f620*/  HMMA.16816.F32 R44, R108.reuse, R116, R44 ;  /* 0x000000746c2c723c */ /* 0x042fea000000182c */
[----:B----4-:R-:W-:Y:S01]  /*f630*/  F2FP.F16.F32.PACK_AB R137, R225, R224 ;  /* 0x000000e0e189723e */ /* 0x010fe200000000ff */
[C---:B------:R-:W-:Y:S01]  /*f640*/  HMMA.16816.F32 R48, R108.reuse, R118, R48 ;  /* 0x000000766c30723c */ /* 0x040fe20000001830 */
[----:B------:R-:W1:Y:S04]  /*f650*/  LDSM.16.MT88.4 R116, [R197+0x11000] ;  /* 0x01100000c574783b */ /* 0x000e680000004200 */
[----:B------:R-:W-:Y:S01]  /*f660*/  F2FP.F16.F32.PACK_AB R138, R227, R222 ;  /* 0x000000dee38a723e */ /* 0x000fe200000000ff */
[C---:B------:R-:W-:Y:S05]  /*f670*/  HMMA.16816.F32 R52, R108.reuse, R140, R52 ;  /* 0x0000008c6c34723c */ /* 0x040fea0000001834 */
[----:B------:R-:W-:Y:S01]  /*f680*/  F2FP.F16.F32.PACK_AB R139, R133, R134 ;  /* 0x00000086858b723e */ /* 0x000fe200000000ff */
[C---:B------:R-:W-:Y:S01]  /*f690*/  HMMA.16816.F32 R56, R108.reuse, R142, R56 ;  /* 0x0000008e6c38723c */ /* 0x040fe20000001838 */
[----:B------:R-:W-:Y:S04]  /*f6a0*/  LDSM.16.MT88.4 R140, [R196+0xd800] ;  /* 0x00d80000c48c783b */ /* 0x000fe80000004200 */
[----:B------:R-:W-:Y:S01]  /*f6b0*/  FADD.FTZ R226, R226, R235 ;  /* 0x000000ebe2e27221 */ /* 0x000fe20000010000 */
[C---:B--2---:R-:W-:Y:S05]  /*f6c0*/  HMMA.16816.F32 R60, R108.reuse, R100, R60 ;  /* 0x000000646c3c723c */ /* 0x044fea000000183c */
[----:B------:R-:W-:Y:S01]  /*f6d0*/  FADD.FTZ R224, R224, R229 ;  /* 0x000000e5e0e07221 */ /* 0x000fe20000010000 */
[C---:B------:R-:W-:Y:S01]  /*f6e0*/  HMMA.16816.F32 R64, R108.reuse, R102, R64 ;  /* 0x000000666c40723c */ /* 0x040fe20000001840 */
[----:B------:R-:W2:Y:S04]  /*f6f0*/  LDSM.16.MT88.4 R100, [R198+0xd800] ;  /* 0x00d80000c664783b */ /* 0x000ea80000004200 */
[----:B------:R-:W-:Y:S01]  /*f700*/  FADD.FTZ R231, R231, R226 ;  /* 0x000000e2e7e77221 */ /* 0x000fe20000010000 */
[C---:B-----5:R-:W-:Y:S05]  /*f710*/  HMMA.16816.F32 R68, R108.reuse, R104, R68 ;  /* 0x000000686c44723c */ /* 0x060fea0000001844 */
[----:B------:R-:W-:Y:S01]  /*f720*/  FADD.FTZ R225, R225, R224 ;  /* 0x000000e0e1e17221 */ /* 0x000fe20000010000 */
[C---:B------:R-:W-:Y:S01]  /*f730*/  HMMA.16816.F32 R72, R108.reuse, R106, R72 ;  /* 0x0000006a6c48723c */ /* 0x040fe20000001848 */
[----:B------:R-:W4:Y:S04]  /*f740*/  LDSM.16.MT88.4 R104, [R197+0xd800] ;  /* 0x00d80000c568783b */ /* 0x000f280000004200 */
[----:B------:R-:W-:Y:S01]  /*f750*/  FADD.FTZ R222, R222, R231 ;  /* 0x000000e7dede7221 */ /* 0x000fe20000010000 */
[C---:B---3--:R-:W-:Y:S05]  /*f760*/  HMMA.16816.F32 R76, R108.reuse, R112, R76 ;  /* 0x000000706c4c723c */ /* 0x048fea000000184c */
[----:B------:R-:W-:Y:S01]  /*f770*/  FADD.FTZ R134, R134, R225 ;  /* 0x000000e186867221 */ /* 0x000fe20000010000 */
[C---:B------:R-:W-:Y:S05]  /*f780*/  HMMA.16816.F32 R80, R108.reuse, R114, R80 ;  /* 0x000000726c50723c */ /* 0x040fea0000001850 */
[----:B------:R-:W-:Y:S01]  /*f790*/  FADD.FTZ R221, R227, R222 ;  /* 0x000000dee3dd7221 */ /* 0x000fe20000010000 */
[C---:B-1----:R-:W-:Y:S05]  /*f7a0*/  HMMA.16816.F32 R84, R108.reuse, R116, R84 ;  /* 0x000000746c54723c */ /* 0x042fea0000001854 */
[----:B------:R-:W-:Y:S01]  /*f7b0*/  FADD.FTZ R219, R133, R134 ;  /* 0x0000008685db7221 */ /* 0x000fe20000010000 */
[C---:B------:R-:W-:Y:S06]  /*f7c0*/  HMMA.16816.F32 R88, R108.reuse, R118, R88 ;  /* 0x000000766c58723c */ /* 0x040fec0000001858 */
[C---:B------:R-:W-:Y:S06]  /*f7d0*/  HMMA.16816.F32 R92, R108.reuse, R120, R92 ;  /* 0x000000786c5c723c */ /* 0x040fec000000185c */
[----:B------:R-:W-:Y:S06]  /*f7e0*/  HMMA.16816.F32 R96, R108, R122, R96 ;  /* 0x0000007a6c60723c */ /* 0x000fec0000001860 */
[C---:B------:R-:W-:Y:S01]  /*f7f0*/  HMMA.16816.F32 R128, R136.reuse, R124, R4 ;  /* 0x0000007c8880723c */ /* 0x040fe20000001804 */
[----:B------:R-:W1:Y:S05]  /*f800*/  LDSM.16.MT88.4 R4, [R198+0x11800] ;  /* 0x01180000c604783b */ /* 0x000e6a0000004200 */
[C---:B------:R-:W-:Y:S03]  /*f810*/  HMMA.16816.F32 R124, R136.reuse, R126, R8 ;  /* 0x0000007e887c723c */ /* 0x040fe60000001808 */
[----:B------:R-:W3:Y:S03]  /*f820*/  LDSM.16.MT88.4 R8, [R197+0x11800] ;  /* 0x01180000c508783b */ /* 0x000ee60000004200 */
[C---:B--2---:R-:W-:Y:S05]  /*f830*/  HMMA.16816.F32 R120, R136.reuse, R100, R12 ;  /* 0x000000648878723c */ /* 0x044fea000000180c */
[----:B------:R-:W2:Y:S01]  /*f840*/  LDSM.16.MT88.4 R12, [R196+0x11800] ;  /* 0x01180000c40c783b */ /* 0x000ea20000004200 */
        /* <DEDUP_REMOVED lines=17> */
[C---:B---3--:R-:W-:Y:S06]  /*f960*/  HMMA.16816.F32 R84, R136.reuse, R8, R84 ;  /* 0x000000088854723c */ /* 0x048fec0000001854 */
[C---:B------:R-:W-:Y:S06]  /*f970*/  HMMA.16816.F32 R88, R136.reuse, R10, R88 ;  /* 0x0000000a8858723c */ /* 0x040fec0000001858 */
[C---:B--2---:R-:W-:Y:S06]  /*f980*/  HMMA.16816.F32 R92, R136.reuse, R12, R92 ;  /* 0x0000000c885c723c */ /* 0x044fec000000185c */
[----:B------:R-:W-:Y:S01]  /*f990*/  HMMA.16816.F32 R96, R136, R14, R96 ;  /* 0x0000000e8860723c */ /* 0x000fe20000001860 */
[----:B------:R-:W-:Y:S11]  /*f9a0*/  @!UPT UIADD3 URZ, URZ, URZ, URZ ;  /* 0x0000003f3f3ff290 */ /* 0x000ff6000fffe03f */
[----:B------:R-:W-:Y:S01]  /*f9b0*/  @!UPT UIADD3 URZ, URZ, URZ, URZ ;  /* 0x0000003f3f3ff290 */ /* 0x000fe2000fffe03f */
[----:B------:R-:W-:Y:S11]  /*f9c0*/  @P1 BRA `(.L_x_823) ;  /* 0xffffffc000f81947 */ /* 0x000ff6000383ffff */
.L_x_819:
        /* <DEDUP_REMOVED lines=265> */
.L_x_824:
        /* <DEDUP_REMOVED lines=10> */
.L_x_825:
[----:B------:R-:W-:Y:S01]  /*10b00*/  S2UR UR6, SR_CTAID.Z ;  /* 0x00000000000679c3 */ /* 0x000fe20000002700 */
[----:B------:R-:W-:Y:S01]  /*10b10*/  ULDC UR4, c[0x0][0x270] ;  /* 0x00009c0000047ab9 */ /* 0x000fe20000000800 */
[----:B------:R-:W-:-:S06]  /*10b20*/  ULDC UR15, c[0x0][0x2c4] ;  /* 0x0000b100000f7ab9 */ /* 0x000fcc0000000800 */
[----:B------:R-:W1:Y:S02]  /*10b30*/  S2UR UR5, SR_CTAID.Y ;  /* 0x00000000000579c3 */ /* 0x000e640000002600 */
[----:B-1----:R-:W-:-:S04]  /*10b40*/  UIMAD UR4, UR5, UR4, UR6 ;  /* 0x00000004050472a4 */ /* 0x002fc8000f8e0206 */
[----:B------:R-:W-:Y:S02]  /*10b50*/  UIMAD UR15, UR4, UR15, URZ ;  /* 0x0000000f040f72a4 */ /* 0x000fe4000f8e023f */
.L_x_826:
        /* <DEDUP_REMOVED lines=32> */
.L_x_828:
[----:B------:R-:W-:Y:S05]  /*10d60*/  BSYNC B0 ;  /* 0x0000000000007941 */ /* 0x000fea0003800000 */
.L_x_827:
        /* <DEDUP_REMOVED lines=51> */
.L_x_830:
[----:B------:R-:W-:Y:S05]  /*110a0*/  BSYNC B0 ;  /* 0x0000000000007941 */ /* 0x000fea0003800000 */
.L_x_829:
        /* <DEDUP_REMOVED lines=23> */
.L_x_832:
[----:B------:R-:W-:Y:S05]  /*11220*/  BSYNC B0 ;  /* 0x0000000000007941 */ /* 0x000fea0003800000 */
.L_x_831:
        /* <DEDUP_REMOVED lines=23> */
.L_x_834:
[----:B------:R-:W-:Y:S05]  /*113a0*/  BSYNC B0 ;  /* 0x0000000000007941 */ /* 0x000fea0003800000 */
.L_x_833:
        /* <DEDUP_REMOVED lines=22> */
.L_x_835:
        /* <DEDUP_REMOVED lines=15> */
.L_x_4159:


//--------------------- .text._ZN5flash24flash_fwd_splitkv_kernelI23Flash_fwd_kernel_traitsILi192ELi64ELi64ELi4ELb0ELb0EN7cutlass6half_tE19Flash_kernel_traitsILi192ELi64ELi64ELi4ES3_EELb1ELb0ELb0ELb0ELb0ELb0ELb0ELb1EEEvNS_16Flash_fwd_paramsE --------------------------
	.section	.text._ZN5flash24flash_fwd_splitkv_kernelI23Flash_fwd_kernel_traitsILi192ELi64ELi64ELi4ELb0ELb0EN7cutlass6half_tE19Flash_kernel_traitsILi192ELi64ELi64ELi4ES3_EELb1ELb0ELb0ELb0ELb0ELb0ELb0ELb1EEEvNS_16Flash_fwd_paramsE,"ax",@progbits
	.align	128
        .global         _ZN5flash24flash_fwd_splitkv_kernelI23Flash_fwd_kernel_traitsILi192ELi64ELi64ELi4ELb0ELb0EN7cutlass6half_tE19Flash_kernel_traitsILi192ELi64ELi64ELi4ES3_EELb1ELb0ELb0ELb0ELb0ELb0ELb0ELb1EEEvNS_16Flash_fwd_paramsE
        .type           _ZN5flash24flash_fwd_splitkv_kernelI23Flash_fwd_kernel_traitsILi192ELi64ELi64ELi4ELb0ELb0EN7cutlass6half_tE19Flash_kernel_traitsILi192ELi64ELi64ELi4ES3_EELb1ELb0ELb0ELb0ELb0ELb0ELb0ELb1EEEvNS_16Flash_fwd_paramsE,@function
        .size           _ZN5flash24flash_fwd_splitkv_kernelI23Flash_fwd_kernel_traitsILi192ELi64ELi64ELi4ELb0ELb0EN7cutlass6half_tE19Flash_kernel_traitsILi192ELi64ELi64ELi4ES3_EELb1ELb0ELb0ELb0ELb0ELb0ELb0ELb1EEEvNS_16Flash_fwd_paramsE,(.L_x_4160 - _ZN5flash24flash_fwd_splitkv_kernelI23Flash_fwd_kernel_traitsILi192ELi64ELi64ELi4ELb0ELb0EN7cutlass6half_tE19Flash_kernel_traitsILi192ELi64ELi64ELi4ES3_EELb1ELb0ELb0ELb0ELb0ELb0ELb0ELb1EEEvNS_16Flash_fwd_paramsE)
        .other          _ZN5flash24flash_fwd_splitkv_kernelI23Flash_fwd_kernel_traitsILi192ELi64ELi64ELi4ELb0ELb0EN7cutlass6half_tE19Flash_kernel_traitsILi192ELi64ELi64ELi4ES3_EELb1ELb0ELb0ELb0ELb0ELb0ELb0ELb1EEEvNS_16Flash_fwd_paramsE,@"STO_CUDA_ENTRY STV_DEFAULT"
_ZN5flash24flash_fwd_splitkv_kernelI23Flash_fwd_kernel_traitsILi192ELi64ELi64ELi4ELb0ELb0EN7cutlass6half_tE19Flash_kernel_traitsILi192ELi64ELi64ELi4ES3_EELb1ELb0ELb0ELb0ELb0ELb0ELb0ELb1EEEvNS_16Flash_fwd_paramsE:
.text._ZN5flash24flash_fwd_splitkv_kernelI23Flash_fwd_kernel_traitsILi192ELi64ELi64ELi4ELb0ELb0EN7cutlass6half_tE19Flash_kernel_traitsILi192ELi64ELi64ELi4ES3_EELb1ELb0ELb0ELb0ELb0ELb0ELb0ELb1EEEvNS_16Flash_fwd_paramsE:
[----:B------:R-:W-:Y:S08]  /*0000*/  LDC R1, c[0x0][0x28] ;  /* 0x00000a00ff017b82 */ /* 0x000ff00000000800 */
[----:B------:R-:W1:Y:S01]  /*0010*/  LDC.64 R2, c[0x0][0x2f0] ;  /* 0x0000bc00ff027b82 */ /* 0x000e620000000a00 */
[----:B------:R-:W2:Y:S01]  /*0020*/  S2R R9, SR_CTAID.Y ;  /* 0x0000000000097919 */ /* 0x000ea20000002600 */
[----:B------:R-:W-:Y:S01]  /*0030*/  IMAD.MOV.U32 R202, RZ, RZ, -0x1 ;  /* 0xffffffffffca7424 */ /* 0x000fe200078e00ff */
[----:B------:R-:W-:Y:S01]  /*0040*/  ULDC.64 UR6, c[0x0][0x208] ;  /* 0x0000820000067ab9 */ /* 0x000fe20000000a00 */
[----:B------:R-:W-:-:S04]  /*0050*/  ULDC.64 UR8, c[0x0][0x300] ;  /* 0x0000c00000087ab9 */ /* 0x000fc80000000a00 */
[----:B------:R-:W2:Y:S08]  /*0060*/  LDC.64 R4, c[0x0][0x2f0] ;  /* 0x0000bc00ff047b82 */ /* 0x000eb00000000a00 */
[----:B------:R-:W3:Y:S01]  /*0070*/  LDC.U8 R0, c[0x0][0x3c2] ;  /* 0x0000f080ff007b82 */ /* 0x000ee20000000000 */
[----:B-1----:R-:W-:-:S07]  /*0080*/  ISETP.NE.U32.AND P0, PT, R2, RZ, PT ;  /* 0x000000ff0200720c */ /* 0x002fce0003f05070 */
[----:B------:R-:W1:Y:S01]  /*0090*/  LDC.64 R158, c[0x0][0x300] ;  /* 0x0000c000ff9e7b82 */ /* 0x000e620000000a00 */
[----:B------:R-:W-:-:S07]  /*00a0*/  ISETP.NE.AND.EX P0, PT, R3, RZ, PT, P0 ;  /* 0x000000ff0300720c */ /* 0x000fce0003f05300 */
[----:B------:R-:W4:Y:S01]  /*00b0*/  LDC.64 R2, c[0x0][0x2f8] ;  /* 0x0000be00ff027b82 */ /* 0x000f220000000a00 */
[----:B--2---:R-:W-:-:S05]  /*00c0*/  IMAD.WIDE R6, R9, 0x4, R4 ;  /* 0x0000000409067825 */ /* 0x004fca00078e0204 */
[----:B------:R-:W2:Y:S02]  /*00d0*/  @P0 LDG.E R202, desc[UR6][R6.64] ;  /* 0x0000000606ca0981 */ /* 0x000ea4000c1e1900 */
[----:B------:R-:W1:Y:S02]  /*00e0*/  LDC.64 R4, c[0x0][0x2f8] ;  /* 0x0000be00ff047b82 */ /* 0x000e640000000a00 */
[----:B------:R-:W2:Y:S01]  /*00f0*/  @P0 LDG.E R201, desc[UR6][R6.64+0x4] ;  /* 0x0000040606c90981 */ /* 0x000ea2000c1e1900 */
[----:B---3--:R-:W-:Y:S02]  /*0100*/  ISETP.NE.AND P1, PT, R0, RZ, PT ;  /* 0x000000ff0000720c */ /* 0x008fe40003f25270 */
[----:B------:R-:W-:-:S04]  /*0110*/  ISETP.NE.U32.AND P5, PT, RZ, UR8, PT ;  /* 0x00000008ff007c0c */ /* 0x000fc8000bfa5070 */
[----:B------:R-:W-:Y:S02]  /*0120*/  ISETP.NE.AND.EX P5, PT, RZ, UR9, PT, P5 ;  /* 0x00000009ff007c0c */ /* 0x000fe4000bfa5350 */
[----:B----4-:R-:W-:-:S04]  /*0130*/  ISETP.EQ.U32.AND P2, PT, R2, RZ, PT ;  /* 0x000000ff0200720c */ /* 0x010fc80003f42070 */
[----:B------:R-:W-:Y:S01]  /*0140*/  ISETP.EQ.OR.EX P2, PT, R3, RZ, !P1, P2 ;  /* 0x000000ff0300720c */ /* 0x000fe20004f42720 */
[----:B------:R-:W-:Y:S02]  /*0150*/  IMAD.MOV.U32 R13, RZ, RZ, -0x1 ;  /* 0xffffffffff0d7424 */ /* 0x000fe400078e00ff */
[----:B------:R-:W-:Y:S02]  /*0160*/  IMAD.MOV.U32 R8, RZ, RZ, RZ ;  /* 0x000000ffff087224 */ /* 0x000fe400078e00ff */
[----:B-1----:R-:W-:-:S04]  /*0170*/  IMAD.WIDE R4, R9, 0x4, R4 ;  /* 0x0000000409047825 */ /* 0x002fc800078e0204 */
[----:B------:R-:W-:-:S04]  /*0180*/  IMAD.WIDE R158, R9, 0x4, R158 ;  /* 0x00000004099e7825 */ /* 0x000fc800078e029e */
[----:B------:R1:W5:Y:S04]  /*0190*/  @!P2 LDG.E R13, desc[UR6][R4.64] ;  /* 0x00000006040da981 */ /* 0x000368000c1e1900 */
[----:B------:R1:W5:Y:S01]  /*01a0*/  @P5 LDG.E R8, desc[UR6][R158.64] ;  /* 0x000000069e085981 */ /* 0x000362000c1e1900 */
[----:B------:R-:W3:Y:S01]  /*01b0*/  S2R R27, SR_CTAID.X ;  /* 0x00000000001b7919 */ /* 0x000ee20000002500 */
[----:B------:R-:W4:Y:S01]  /*01c0*/  S2R R154, SR_CTAID.Z ;  /* 0x00000000009a7919 */ /* 0x000f220000002700 */
[--C-:B------:R-:W-:Y:S01]  /*01d0*/  SHF.R.S32.HI R11, RZ, 0x1f, R9.reuse ;  /* 0x0000001fff0b7819 */ /* 0x100fe20000011409 */
[----:B------:R-:W-:Y:S02]  /*01e0*/  IMAD.MOV.U32 R15, RZ, RZ, R9 ;  /* 0x000000ffff0f7224 */ /* 0x000fe400078e0009 */
[----:B--2---:R-:W-:-:S06]  /*01f0*/  @P0 IMAD.IADD R201, R201, 0x1, -R202 ;  /* 0x00000001c9c90824 */ /* 0x004fcc00078e0aca */
[----:B------:R-:W2:Y:S01]  /*0200*/  @!P0 LDC R201, c[0x0][0x2c4] ;  /* 0x0000b100ffc98b82 */ /* 0x000ea20000000800 */
[----:B------:R-:W-:-:S04]  /*0210*/  ISETP.NE.U32.AND P0, PT, R2, RZ, PT ;  /* 0x000000ff0200720c */ /* 0x000fc80003f05070 */
[----:B------:R-:W-:-:S13]  /*0220*/  ISETP.NE.AND.EX P0, PT, R3, RZ, PT, P0 ;  /* 0x000000ff0300720c */ /* 0x000fda0003f05300 */
[----:B-1-34-:R-:W-:Y:S05]  /*0230*/  @!P0 BRA `(.L_x_836) ;  /* 0x0000000000108947 */ /* 0x01afea0003800000 */
[----:B------:R-:W3:Y:S02]  /*0240*/  @P1 LDG.E R0, desc[UR6][R4.64+0x4] ;  /* 0x0000040604001981 */ /* 0x000ee4000c1e1900 */
[----:B---3-5:R-:W-:-:S06]  /*0250*/  @P1 IADD3 R69, R0, -R13, RZ ;  /* 0x8000000d00451210 */ /* 0x028fcc0007ffe0ff */
[----:B------:R3:W5:Y:S01]  /*0260*/  @!P1 LDG.E R69, desc[UR6][R4.64] ;  /* 0x0000000604459981 */ /* 0x000762000c1e1900 */
[----:B------:R-:W-:Y:S05]  /*0270*/  BRA `(.L_x_837) ;  /* 0x0000000000047947 */ /* 0x000fea0003800000 */
.L_x_836:
[----:B------:R-:W1:Y:S02]  /*0280*/  LDC R69, c[0x0][0x2c8] ;  /* 0x0000b200ff457b82 */ /* 0x000e640000000800 */
.L_x_837:
[----:B------:R-:W4:Y:S02]  /*0290*/  LDC.64 R2, c[0x0][0x308] ;  /* 0x0000c200ff027b82 */ /* 0x000f240000000a00 */
[----:B----4-:R-:W-:-:S04]  /*02a0*/  ISETP.NE.U32.AND P1, PT, R2, RZ, PT ;  /* 0x000000ff0200720c */ /* 0x010fc80003f25070 */
[----:B------:R-:W-:-:S13]  /*02b0*/  ISETP.NE.AND.EX P1, PT, R3, RZ, PT, P1 ;  /* 0x000000ff0300720c */ /* 0x000fda0003f25310 */
[----:B------:R-:W3:Y:S01]  /*02c0*/  @P1 LDC.64 R2, c[0x0][0x308] ;  /* 0x0000c200ff021b82 */ /* 0x000ee20000000a00 */
[----:B------:R-:W-:-:S07]  /*02d0*/  IMAD.SHL.U32 R60, R27, 0x40, RZ ;  /* 0x000000401b3c7824 */ /* 0x000fce00078e00ff */
[----:B------:R-:W4:Y:S01]  /*02e0*/  @!P1 LDC R0, c[0x0][0x2cc] ;  /* 0x0000b300ff009b82 */ /* 0x000f220000000800 */
[----:B---3--:R-:W-:-:S07]  /*02f0*/  @P1 IMAD.WIDE R4, R9, 0x4, R2 ;  /* 0x0000000409041825 */ /* 0x008fce00078e0202 */
[----:B------:R-:W3:Y:S01]  /*0300*/  @!P1 LDC.64 R2, c[0x0][0x318] ;  /* 0x0000c600ff029b82 */ /* 0x000ee20000000a00 */
[----:B------:R1:W5:Y:S01]  /*0310*/  @P1 LDG.E R5, desc[UR6][R4.64] ;  /* 0x0000000604051981 */ /* 0x000362000c1e1900 */
[----:B--2---:R-:W-:-:S13]  /*0320*/  ISETP.GT.AND P0, PT, R201, R60, PT ;  /* 0x0000003cc900720c */ /* 0x004fda0003f04270 */
[----:B----4-:R-:W-:Y:S05]  /*0330*/  @!P0 EXIT ;  /* 0x000000000000894d */ /* 0x010fea0003800000 */
[----:B------:R-:W2:Y:S01]  /*0340*/  LDC R7, c[0x0][0x398] ;  /* 0x0000e600ff077b82 */ /* 0x000ea20000000800 */
[----:B---3--:R-:W-:Y:S01]  /*0350*/  @!P1 ISETP.NE.U32.AND P0, PT, R2, RZ, PT ;  /* 0x000000ff0200920c */ /* 0x008fe20003f05070 */
[--C-:B-1---5:R-:W-:Y:S01]  /*0360*/  IMAD.IADD R69, R69, 0x1, -R8.reuse ;  /* 0x0000000145457824 */ /* 0x122fe200078e0a08 */
[----:B------:R-:W-:Y:S01]  /*0370*/  ULDC UR5, c[0x0][0x2c8] ;  /* 0x0000b20000057ab9 */ /* 0x000fe20000000800 */
[----:B------:R-:W-:Y:S01]  /*0380*/  @P1 IMAD.IADD R62, R5, 0x1, -R8 ;  /* 0x00000001053e1824 */ /* 0x000fe200078e0a08 */
[----:B------:R-:W-:Y:S01]  /*0390*/  @!P1 ISETP.NE.AND.EX P0, PT, R3, RZ, PT, P0 ;  /* 0x000000ff0300920c */ /* 0x000fe20003f05300 */
[----:B------:R-:W-:Y:S01]  /*03a0*/  UIADD3 UR5, UR5, 0x3f, URZ ;  /* 0x0000003f05057890 */ /* 0x000fe2000fffe03f */
[----:B------:R-:W-:Y:S01]  /*03b0*/  IADD3 R3, -R201, 0x7f, R60 ;  /* 0x0000007fc9037810 */ /* 0x000fe20007ffe13c */
[----:B------:R-:W1:Y:S01]  /*03c0*/  S2R R125, SR_TID.X ;  /* 0x00000000007d7919 */ /* 0x000e620000002100 */
[----:B------:R-:W-:Y:S01]  /*03d0*/  @!P1 SEL R0, R0, RZ, P0 ;  /* 0x000000ff00009207 */ /* 0x000fe20000000000 */
[----:B------:R-:W-:-:S04]  /*03e0*/  USHF.R.S32.HI UR4, URZ, 0x1f, UR5 ;  /* 0x0000001f3f047899 */ /* 0x000fc80008011405 */
[----:B------:R-:W-:Y:S01]  /*03f0*/  @!P1 IMAD.IADD R62, R69, 0x1, R0 ;  /* 0x00000001453e9824 */ /* 0x000fe200078e0200 */
[----:B------:R-:W-:-:S03]  /*0400*/  ULEA.HI UR4, UR4, UR5, URZ, 0x6 ;  /* 0x0000000504047291 */ /* 0x000fc6000f8f303f */
[----:B------:R-:W-:Y:S01]  /*0410*/  VIADD R5, R62, 0x3f ;  /* 0x0000003f3e057836 */ /* 0x000fe20000000000 */
[----:B------:R-:W-:-:S04]  /*0420*/  USHF.R.S32.HI UR4, URZ, 0x6, UR4 ;  /* 0x000000063f047899 */ /* 0x000fc80008011404 */
[----:B------:R-:W-:Y:S02]  /*0430*/  SHF.R.S32.HI R2, RZ, 0x1f, R5 ;  /* 0x0000001fff027819 */ /* 0x000fe40000011405 */
[----:B--2---:R-:W-:Y:S02]  /*0440*/  IADD3 R3, R3, R7, R62 ;  /* 0x0000000703037210 */ /* 0x004fe40007ffe03e */
[----:B------:R-:W-:Y:S02]  /*0450*/  LEA.HI R2, R2, R5, RZ, 0x6 ;  /* 0x0000000502027211 */ /* 0x000fe400078f30ff */
[----:B------:R-:W-:Y:S02]  /*0460*/  SHF.R.S32.HI R0, RZ, 0x1f, R3 ;  /* 0x0000001fff007819 */ /* 0x000fe40000011403 */
[----:B------:R-:W-:Y:S02]  /*0470*/  SHF.R.S32.HI R2, RZ, 0x6, R2 ;  /* 0x00000006ff027819 */ /* 0x000fe40000011402 */
[----:B------:R-:W-:-:S04]  /*0480*/  LEA.HI R0, R0, R3, RZ, 0x6 ;  /* 0x0000000300007211 */ /* 0x000fc800078f30ff */
[----:B------:R-:W-:-:S04]  /*0490*/  SHF.R.S32.HI R3, RZ, 0x6, R0 ;  /* 0x00000006ff037819 */ /* 0x000fc80000011400 */
[----:B------:R-:W-:-:S04]  /*04a0*/  VIMNMX3 R134, R2, UR4, R3, PT ;  /* 0x0000000402867c0f */ /* 0x000fc8000b800103 */
[----:B------:R-:W-:-:S13]  /*04b0*/  ISETP.GT.AND P0, PT, R134, RZ, PT ;  /* 0x000000ff8600720c */ /* 0x000fda0003f04270 */
[----:B-1----:R-:W-:Y:S05]  /*04c0*/  @P0 BRA `(.L_x_838) ;  /* 0x0000000800400947 */ /* 0x002fea0003800000 */
[----:B------:R-:W-:Y:S01]  /*04d0*/  ISETP.NE.AND P0, PT, R202, -0x1, PT ;  /* 0xffffffffca00780c */ /* 0x000fe20003f05270 */
[----:B------:R-:W1:Y:S01]  /*04e0*/  LDC.64 R4, c[0x0][0x298] ;  /* 0x0000a600ff047b82 */ /* 0x000e620000000a00 */
[----:B------:R-:W-:Y:S01]  /*04f0*/  SHF.R.S32.HI R0, RZ, 0x1f, R125 ;  /* 0x0000001fff007819 */ /* 0x000fe2000001147d */
[----:B------:R-:W-:Y:S01]  /*0500*/  ULDC UR4, c[0x0][0x270] ;  /* 0x00009c0000047ab9 */ /* 0x000fe20000000800 */
[----:B------:R-:W-:Y:S01]  /*0510*/  IADD3 R201, -R60, R201, RZ ;  /* 0x000000c93cc97210 */ /* 0x000fe20007ffe1ff */
[----:B------:R-:W-:Y:S01]  /*0520*/  BSSY B0, `(.L_x_839) ;  /* 0x0000037000007945 */ /* 0x000fe20003800000 */
[----:B------:R-:W-:-:S04]  /*0530*/  LEA.HI R0, R0, R125, RZ, 0x3 ;  /* 0x0000007d00007211 */ /* 0x000fc800078f18ff */
[----:B------:R-:W-:Y:S02]  /*0540*/  LOP3.LUT R10, R0, 0xfffffff8, RZ, 0xc0, !PT ;  /* 0xfffffff8000a7812 */ /* 0x000fe400078ec0ff */
[----:B------:R-:W-:Y:S01]  /*0550*/  SHF.R.S32.HI R0, RZ, 0x3, R0 ;  /* 0x00000003ff007819 */ /* 0x000fe20000011400 */
[----:B------:R-:W2:Y:S02]  /*0560*/  @!P0 LDC.64 R2, c[0x0][0x290] ;  /* 0x0000a400ff028b82 */ /* 0x000ea40000000a00 */
[----:B------:R-:W-:Y:S01]  /*0570*/  IMAD.IADD R125, R125, 0x1, -R10 ;  /* 0x000000017d7d7824 */ /* 0x000fe200078e0a0a */
[----:B------:R-:W-:-:S04]  /*0580*/  IADD3 R10, R0, 0x20, RZ ;  /* 0x00000020000a7810 */ /* 0x000fc80007ffe0ff */
[----:B------:R-:W-:Y:S01]  /*0590*/  ISETP.NE.AND P6, PT, R125, RZ, PT ;  /* 0x000000ff7d00720c */ /* 0x000fe20003fc5270 */
[----:B-1----:R-:W-:-:S04]  /*05a0*/  @P0 IMAD.WIDE.U32 R6, R202, R4, RZ ;  /* 0x00000004ca060225 */ /* 0x002fc800078e00ff */
[----:B------:R-:W-:Y:S01]  /*05b0*/  @P0 IMAD R202, R202, R5, R7 ;  /* 0x00000005caca0224 */ /* 0x000fe200078e0207 */
[----:B------:R-:W-:-:S05]  /*05c0*/  SHF.R.S32.HI R7, RZ, 0x1f, R60 ;  /* 0x0000001fff077819 */ /* 0x000fca000001143c */
[----:B------:R-:W-:Y:S02]  /*05d0*/  IMAD R7, R7, R4, RZ ;  /* 0x0000000407077224 */ /* 0x000fe400078e02ff */
[-C--:B--2---:R-:W-:Y:S02]  /*05e0*/  @!P0 IMAD R8, R11, R2.reuse, RZ ;  /* 0x000000020b088224 */ /* 0x084fe400078e02ff */
[----:B------:R-:W-:Y:S01]  /*05f0*/  @!P0 IMAD.WIDE.U32 R12, R9, R2, RZ ;  /* 0x00000002090c8225 */ /* 0x000fe200078e00ff */
[----:B------:R-:W-:-:S03]  /*0600*/  SHF.R.S32.HI R2, RZ, 0x1f, R154 ;  /* 0x0000001fff027819 */ /* 0x000fc6000001149a */
[----:B------:R-:W-:Y:S02]  /*0610*/  @!P0 IMAD R3, R9, R3, R8 ;  /* 0x0000000309038224 */ /* 0x000fe400078e0208 */
[----:B------:R-:W-:Y:S02]  /*0620*/  IMAD.SHL.U32 R8, R125, 0x8, RZ ;  /* 0x000000087d087824 */ /* 0x000fe400078e00ff */
[----:B------:R-:W-:Y:S01]  /*0630*/  IMAD R11, R9, UR4, R154 ;  /* 0x00000004090b7c24 */ /* 0x000fe2000f8e029a */
[----:B------:R-:W-:Y:S01]  /*0640*/  ULDC UR4, c[0x0][0x2c4] ;  /* 0x0000b10000047ab9 */ /* 0x000fe20000000800 */
[C---:B------:R-:W-:Y:S01]  /*0650*/  IMAD R7, R60.reuse, R5, R7 ;  /* 0x000000053c077224 */ /* 0x040fe200078e0207 */
[----:B------:R-:W-:Y:S01]  /*0660*/  SHF.R.S32.HI R9, RZ, 0x1f, R8 ;  /* 0x0000001fff097819 */ /* 0x000fe20000011408 */
[----:B------:R-:W-:Y:S01]  /*0670*/  IMAD R11, R11, UR4, R60 ;  /* 0x000000040b0b7c24 */ /* 0x000fe2000f8e023c */
[----:B------:R-:W-:Y:S01]  /*0680*/  @!P0 IADD3 R202, R13, R3, RZ ;  /* 0x000000030dca8210 */ /* 0x000fe20007ffe0ff */
[----:B------:R-:W-:Y:S01]  /*0690*/  @!P0 IMAD.MOV.U32 R6, RZ, RZ, R12 ;  /* 0x000000ffff068224 */ /* 0x000fe200078e000c */
[----:B------:R-:W-:Y:S01]  /*06a0*/  ULDC.64 UR4, c[0x0][0x2a0] ;  /* 0x0000a80000047ab9 */ /* 0x000fe20000000a00 */
[----:B------:R-:W-:-:S04]  /*06b0*/  IMAD.WIDE.U32 R60, R60, R4, R8 ;  /* 0x000000043c3c7225 */ /* 0x000fc800078e0008 */
[----:B------:R-:W-:Y:S01]  /*06c0*/  IMAD R17, R2, UR4, RZ ;  /* 0x0000000402117c24 */ /* 0x000fe2000f8e02ff */
[----:B------:R-:W-:Y:S01]  /*06d0*/  IADD3 R12, P0, R6, R60, RZ ;  /* 0x0000003c060c7210 */ /* 0x000fe20007f1e0ff */
[----:B------:R-:W-:Y:S02]  /*06e0*/  VIADD R6, R0, 0x10 ;  /* 0x0000001000067836 */ /* 0x000fe40000000000 */
[----:B------:R-:W-:Y:S01]  /*06f0*/  IMAD R17, R154, UR5, R17 ;  /* 0x000000059a117c24 */ /* 0x000fe2000f8e0211 */
[----:B------:R-:W-:Y:S02]  /*0700*/  IADD3.X R13, R202, R61, R7, P0, !PT ;  /* 0x0000003dca0d7210 */ /* 0x000fe400007fe407 */
[-C--:B------:R-:W-:Y:S02]  /*0710*/  ISETP.GE.AND P0, PT, R0, R201.reuse, PT ;  /* 0x000000c90000720c */ /* 0x080fe40003f06270 */
[-C--:B------:R-:W-:Y:S01]  /*0720*/  ISETP.GE.AND P1, PT, R6, R201.reuse, PT ;  /* 0x000000c90600720c */ /* 0x080fe20003f26270 */
[----:B------:R-:W-:Y:S01]  /*0730*/  IMAD.WIDE.U32 R154, R154, UR4, R12 ;  /* 0x000000049a9a7c25 */ /* 0x000fe2000f8e000c */
[----:B------:R-:W-:-:S02]  /*0740*/  ISETP.GE.OR P4, PT, R6, R201, P6 ;  /* 0x000000c90600720c */ /* 0x000fc40003786670 */
[----:B------:R-:W-:Y:S01]  /*0750*/  SHF.R.S32.HI R6, RZ, 0x1f, R0 ;  /* 0x0000001fff067819 */ /* 0x000fe20000011400 */
[C---:B------:R-:W-:Y:S01]  /*0760*/  VIADD R12, R8.reuse, 0x40 ;  /* 0x00000040080c7836 */ /* 0x040fe20000000000 */
[----:B------:R-:W-:Y:S01]  /*0770*/  IADD3 R7, R8, 0x80, RZ ;  /* 0x0000008008077810 */ /* 0x000fe20007ffe0ff */
[----:B------:R-:W-:-:S04]  /*0780*/  IMAD.IADD R17, R155, 0x1, R17 ;  /* 0x000000019b117824 */ /* 0x000fc800078e0211 */
[----:B------:R-:W-:Y:S05]  /*0790*/  @P0 BRA `(.L_x_840) ;  /* 0x00000000003c0947 */ /* 0x000fea0003800000 */
        /* <DEDUP_REMOVED lines=15> */
.L_x_840:
[----:B------:R-:W-:Y:S05]  /*0890*/  BSYNC B0 ;  /* 0x0000000000007941 */ /* 0x000fea0003800000 */
.L_x_839:
[----:B------:R-:W-:Y:S01]  /*08a0*/  BSSY B0, `(.L_x_841) ;  /* 0x0000015000007945 */ /* 0x000fe20003800000 */
[----:B------:R-:W-:-:S03]  /*08b0*/  ISETP.GE.AND P0, PT, R10, R201, PT ;  /* 0x000000c90a00720c */ /* 0x000fc60003f06270 */
        /* <DEDUP_REMOVED lines=12> */
[----:B-1----:R-:W-:-:S03]  /*0980*/  LEA R18, P5, R14, UR4, 0x1 ;  /* 0x000000040e127c11 */ /* 0x002fc6000f8a08ff */
[----:B------:R-:W-:-:S04]  /*0990*/  IMAD R2, R3, R5, R2 ;  /* 0x0000000503027224 */ /* 0x000fc800078e0202 */
[----:B------:R-:W-:-:S05]  /*09a0*/  IMAD.IADD R2, R15, 0x1, R2 ;  /* 0x000000010f027824 */ /* 0x000fca00078e0202 */
[----:B------:R-:W-:-:S05]  /*09b0*/  LEA.HI.X R19, R14, UR5, R2, 0x1, P5 ;  /* 0x000000050e137c11 */ /* 0x000fca000a8f0c02 */
[----:B------:R2:W-:Y:S04]  /*09c0*/  @!P3 STG.E.128 desc[UR6][R18.64], RZ ;  /* 0x000000ff1200b986 */ /* 0x0005e8000c101d06 */
[----:B------:R2:W-:Y:S04]  /*09d0*/  @!P2 STG.E.128 desc[UR6][R18.64+0x80], RZ ;  /* 0x000080ff1200a986 */ /* 0x0005e8000c101d06 */
[----:B------:R2:W-:Y:S02]  /*09e0*/  @!P1 STG.E.128 desc[UR6][R18.64+0x100], RZ ;  /* 0x000100ff12009986 */ /* 0x0005e4000c101d06 */
.L_x_842:
[----:B------:R-:W-:Y:S05]  /*09f0*/  BSYNC B0 ;  /* 0x0000000000007941 */ /* 0x000fea0003800000 */
.L_x_841:
[----:B------:R-:W-:Y:S01]  /*0a00*/  BSSY B0, `(.L_x_843) ;  /* 0x0000016000007945 */ /* 0x000fe20003800000 */
[----:B------:R-:W-:Y:S02]  /*0a10*/  ISETP.GE.OR P3, PT, R10, R201, P6 ;  /* 0x000000c90a00720c */ /* 0x000fe40003766670 */
        /* <DEDUP_REMOVED lines=13> */
[----:B-12---:R-:W-:-:S03]  /*0af0*/  LEA R18, P5, R14, UR4, 0x1 ;  /* 0x000000040e127c11 */ /* 0x006fc6000f8a08ff */
[----:B------:R-:W-:-:S04]  /*0b00*/  IMAD R2, R3, R5, R2 ;  /* 0x0000000503027224 */ /* 0x000fc800078e0202 */
[----:B------:R-:W-:-:S05]  /*0b10*/  IMAD.IADD R3, R15, 0x1, R2 ;  /* 0x000000010f037824 */ /* 0x000fca00078e0202 */
[----:B------:R-:W-:-:S05]  /*0b20*/  LEA.HI.X R19, R14, UR5, R3, 0x1, P5 ;  /* 0x000000050e137c11 */ /* 0x000fca000a8f0c03 */
[----:B------:R3:W-:Y:S04]  /*0b30*/  @!P2 STG.E.128 desc[UR6][R18.64], RZ ;  /* 0x000000ff1200a986 */ /* 0x0007e8000c101d06 */
[----:B------:R3:W-:Y:S04]  /*0b40*/  @!P1 STG.E.128 desc[UR6][R18.64+0x80], RZ ;  /* 0x000080ff12009986 */ /* 0x0007e8000c101d06 */
[----:B------:R3:W-:Y:S02]  /*0b50*/  @!P0 STG.E.128 desc[UR6][R18.64+0x100], RZ ;  /* 0x000100ff12008986 */ /* 0x0007e4000c101d06 */
.L_x_844:
[----:B------:R-:W-:Y:S05]  /*0b60*/  BSYNC B0 ;  /* 0x0000000000007941 */ /* 0x000fea0003800000 */
.L_x_843:
[-C--:B------:R-:W-:Y:S01]  /*0b70*/  ISETP.GE.AND P0, PT, R10, R201.reuse, PT ;  /* 0x000000c90a00720c */ /* 0x080fe20003f06270 */
[----:B------:R-:W-:Y:S01]  /*0b80*/  BSSY B0, `(.L_x_845) ;  /* 0x0000015000007945 */ /* 0x000fe20003800000 */
[----:B------:R-:W-:Y:S02]  /*0b90*/  IADD3 R2, P2, R11, R0, RZ ;  /* 0x000000000b027210 */ /* 0x000fe40007f5e0ff */
[----:B------:R-:W-:-:S09]  /*0ba0*/  ISETP.GE.OR P5, PT, R0, R201, P6 ;  /* 0x000000c90000720c */ /* 0x000fd200037a6670 */
[----:B------:R-:W-:Y:S05]  /*0bb0*/  @P0 BRA `(.L_x_846) ;  /* 0x0000000000440947 */ /* 0x000fea0003800000 */
[----:B------:R-:W-:Y:S01]  /*0bc0*/  IADD3 R3, P0, R0, 0x30, RZ ;  /* 0x0000003000037810 */ /* 0x000fe20007f1e0ff */
[----:B------:R-:W-:Y:S01]  /*0bd0*/  IMAD.MOV.U32 R16, RZ, RZ, R154 ;  /* 0x000000ffff107224 */ /* 0x000fe200078e009a */
[----:B------:R-:W-:Y:S01]  /*0be0*/  ULDC UR8, c[0x0][0x2d0] ;  /* 0x0000b40000087ab9 */ /* 0x000fe20000000800 */
[----:B------:R-:W-:Y:S02]  /*0bf0*/  ULDC.64 UR4, c[0x0][0x280] ;  /* 0x0000a00000047ab9 */ /* 0x000fe40000000a00 */
[----:B------:R-:W-:Y:S01]  /*0c00*/  IMAD.X R9, RZ, RZ, R6, P0 ;  /* 0x000000ffff097224 */ /* 0x000fe200000e0606 */
[----:B------:R-:W-:Y:S01]  /*0c10*/  ISETP.GE.AND P0, PT, R8, UR8, PT ;  /* 0x0000000808007c0c */ /* 0x000fe2000bf06270 */
[----:B------:R-:W-:-:S04]  /*0c20*/  IMAD.WIDE.U32 R16, R3, R4, R16 ;  /* 0x0000000403107225 */ /* 0x000fc800078e0010 */
[----:B------:R-:W-:Y:S01]  /*0c30*/  IMAD R0, R9, R4, RZ ;  /* 0x0000000409007224 */ /* 0x000fe200078e02ff */
[----:B------:R-:W-:-:S03]  /*0c40*/  LEA R4, P1, R16, UR4, 0x1 ;  /* 0x0000000410047c11 */ /* 0x000fc6000f8208ff */
[----:B------:R-:W-:-:S04]  /*0c50*/  IMAD R3, R3, R5, R0 ;  /* 0x0000000503037224 */ /* 0x000fc800078e0200 */
[----:B------:R-:W-:-:S05]  /*0c60*/  IMAD.IADD R3, R17, 0x1, R3 ;  /* 0x0000000111037824 */ /* 0x000fca00078e0203 */
[----:B------:R-:W-:Y:S02]  /*0c70*/  LEA.HI.X R5, R16, UR5, R3, 0x1, P1 ;  /* 0x0000000510057c11 */ /* 0x000fe400088f0c03 */
[----:B------:R-:W-:-:S03]  /*0c80*/  ISETP.GE.AND P1, PT, R12, UR8, PT ;  /* 0x000000080c007c0c */ /* 0x000fc6000bf26270 */
[----:B------:R4:W-:Y:S01]  /*0c90*/  @!P0 STG.E.128 desc[UR6][R4.64], RZ ;  /* 0x000000ff04008986 */ /* 0x0009e2000c101d06 */
[----:B------:R-:W-:-:S09]  /*0ca0*/  ISETP.GE.AND P0, PT, R7, UR8, PT ;  /* 0x0000000807007c0c */ /* 0x000fd2000bf06270 */
[----:B------:R4:W-:Y:S04]  /*0cb0*/  @!P1 STG.E.128 desc[UR6][R4.64+0x80], RZ ;  /* 0x000080ff04009986 */ /* 0x0009e8000c101d06 */
[----:B------:R4:W-:Y:S02]  /*0cc0*/  @!P0 STG.E.128 desc[UR6][R4.64+0x100], RZ ;  /* 0x000100ff04008986 */ /* 0x0009e4000c101d06 */
.L_x_846:
[----:B------:R-:W-:Y:S05]  /*0cd0*/  BSYNC B0 ;  /* 0x0000000000007941 */ /* 0x000fea0003800000 */
.L_x_845:
[----:B------:R-:W-:Y:S01]  /*0ce0*/  ISETP.GE.OR P6, PT, R10, R201, P6 ;  /* 0x000000c90a00720c */ /* 0x000fe200037c6670 */
[----:B------:R-:W-:Y:S01]  /*0cf0*/  ULDC.64 UR4, c[0x0][0x2b0] ;  /* 0x0000ac0000047ab9 */ /* 0x000fe20000000a00 */
[----:B------:R-:W-:Y:S01]  /*0d00*/  LEA.HI.X.SX32 R11, R11, R6, 0x1, P2 ;  /* 0x000000060b0b7211 */ /* 0x000fe200010f0eff */
[----:B------:R-:W-:Y:S01]  /*0d10*/  @!P5 IMAD.MOV.U32 R9, RZ, RZ, 0x7f800000 ;  /* 0x7f800000ff09d424 */ /* 0x000fe200078e00ff */
[C---:B----4-:R-:W-:Y:S01]  /*0d20*/  LEA R4, P0, R2.reuse, UR4, 0x2 ;  /* 0x0000000402047c11 */ /* 0x050fe2000f8010ff */
[----:B------:R-:W-:Y:S02]  /*0d30*/  @!P4 IMAD.MOV.U32 R7, RZ, RZ, 0x7f800000 ;  /* 0x7f800000ff07c424 */ /* 0x000fe400078e00ff */
[----:B------:R-:W-:Y:S01]  /*0d40*/  @!P3 IMAD.MOV.U32 R3, RZ, RZ, 0x7f800000 ;  /* 0x7f800000ff03b424 */ /* 0x000fe200078e00ff */
[----:B------:R-:W-:-:S05]  /*0d50*/  LEA.HI.X R5, R2, UR5, R11, 0x2, P0 ;  /* 0x0000000502057c11 */ /* 0x000fca00080f140b */
[----:B------:R4:W-:Y:S04]  /*0d60*/  @!P5 STG.E desc[UR6][R4.64], R9 ;  /* 0x000000090400d986 */ /* 0x0009e8000c101906 */
[----:B------:R4:W-:Y:S04]  /*0d70*/  @!P4 STG.E desc[UR6][R4.64+0x40], R7 ;  /* 0x000040070400c986 */ /* 0x0009e8000c101906 */
[----:B------:R4:W-:Y:S01]  /*0d80*/  @!P3 STG.E desc[UR6][R4.64+0x80], R3 ;  /* 0x000080030400b986 */ /* 0x0009e2000c101906 */
[----:B------:R-:W-:Y:S05]  /*0d90*/  @P6 EXIT ;  /* 0x000000000000694d */ /* 0x000fea0003800000 */
[----:B----4-:R-:W-:-:S05]  /*0da0*/  MOV R3, 0x7f800000 ;  /* 0x7f80000000037802 */ /* 0x010fca0000000f00 */
[----:B------:R-:W-:Y:S01]  /*0db0*/  STG.E desc[UR6][R4.64+0xc0], R3 ;  /* 0x0000c00304007986 */ /* 0x000fe2000c101906 */
[----:B------:R-:W-:Y:S05]  /*0dc0*/  EXIT ;  /* 0x000000000000794d */ /* 0x000fea0003800000 */
.L_x_838:
[----:B------:R-:W1:Y:S08]  /*0dd0*/  LDC.64 R2, c[0x0][0x368] ;  /* 0x0000da00ff027b82 */ /* 0x000e700000000a00 */
[----:B------:R-:W2:Y:S01]  /*0de0*/  LDC.64 R4, c[0x0][0x370] ;  /* 0x0000dc00ff047b82 */ /* 0x000ea20000000a00 */
[----:B-1----:R-:W-:-:S04]  /*0df0*/  ISETP.NE.U32.AND P0, PT, R2, RZ, PT ;  /* 0x000000ff0200720c */ /* 0x002fc80003f05070 */
[----:B------:R-:W-:-:S13]  /*0e00*/  ISETP.NE.AND.EX P0, PT, R3, RZ, PT, P0 ;  /* 0x000000ff0300720c */ /* 0x000fda0003f05300 */
[----:B------:R-:W1:Y:S02]  /*0e10*/  @P0 LDC.64 R2, c[0x0][0x368] ;  /* 0x0000da00ff020b82 */ /* 0x000e640000000a00 */
[----:B-1----:R-:W-:-:S05]  /*0e20*/  @P0 IMAD.WIDE R2, R9, 0x4, R2 ;  /* 0x0000000409020825 */ /* 0x002fca00078e0202 */
[----:B------:R1:W5:Y:S01]  /*0e30*/  @P0 LDG.E R9, desc[UR6][R2.64] ;  /* 0x0000000602090981 */ /* 0x000362000c1e1900 */
[----:B--2---:R-:W-:Y:S02]  /*0e40*/  ISETP.NE.U32.AND P0, PT, R4, RZ, PT ;  /* 0x000000ff0400720c */ /* 0x004fe40003f05070 */
[----:B------:R-:W-:Y:S02]  /*0e50*/  CS2R R204, SRZ ;  /* 0x0000000000cc7805 */ /* 0x000fe4000001ff00 */
[----:B------:R-:W-:Y:S02]  /*0e60*/  PLOP3.LUT P3, PT, PT, PT, PT, 0x8, 0x0 ;  /* 0x000000000000781c */ /* 0x000fe40003f6e170 */
[----:B------:R-:W-:-:S13]  /*0e70*/  ISETP.NE.AND.EX P0, PT, R5, RZ, PT, P0 ;  /* 0x000000ff0500720c */ /* 0x000fda0003f05300 */
[----:B------:R-:W-:Y:S05]  /*0e80*/  @!P0 BRA `(.L_x_847) ;  /* 0x0000000000288947 */ /* 0x000fea0003800000 */
[----:B-1----:R-:W1:Y:S02]  /*0e90*/  LDC.64 R2, c[0x0][0x378] ;  /* 0x0000de00ff027b82 */ /* 0x002e640000000a00 */
[-C--:B-1----:R-:W-:Y:S02]  /*0ea0*/  IMAD R0, R11, R2.reuse, RZ ;  /* 0x000000020b007224 */ /* 0x082fe400078e02ff */
[----:B------:R-:W-:-:S04]  /*0eb0*/  IMAD.WIDE.U32 R6, R15, R2, RZ ;  /* 0x000000020f067225 */ /* 0x000fc800078e00ff */
[----:B------:R-:W-:Y:S01]  /*0ec0*/  IMAD R3, R15, R3, R0 ;  /* 0x000000030f037224 */ /* 0x000fe200078e0200 */
[----:B------:R-:W-:-:S03]  /*0ed0*/  LEA R204, P0, R6, R4, 0x2 ;  /* 0x0000000406cc7211 */ /* 0x000fc600078010ff */
[----:B------:R-:W-:Y:S01]  /*0ee0*/  IMAD.IADD R3, R7, 0x1, R3 ;  /* 0x0000000107037824 */ /* 0x000fe200078e0203 */
[----:B------:R-:W-:-:S04]  /*0ef0*/  ISETP.NE.U32.AND P3, PT, R204, RZ, PT ;  /* 0x000000ffcc00720c */ /* 0x000fc80003f65070 */
[----:B------:R-:W-:-:S04]  /*0f00*/  SHF.L.U64.HI R6, R6, 0x2, R3 ;  /* 0x0000000206067819 */ /* 0x000fc80000010203 */
[----:B------:R-:W-:-:S04]  /*0f10*/  IADD3.X R205, R6, R5, RZ, P0, !PT ;  /* 0x0000000506cd7210 */ /* 0x000fc800007fe4ff */
[----:B------:R-:W-:-:S13]  /*0f20*/  ISETP.NE.AND.EX P3, PT, R205, RZ, PT, P3 ;  /* 0x000000ffcd00720c */ /* 0x000fda0003f65330 */
.L_x_847:
[----:B------:R-:W-:Y:S05]  /*0f30*/  @!P3 BRA `(.L_x_848) ;  /* 0x000000040044b947 */ /* 0x000fea0003800000 */
[----:B------:R-:W1:Y:S01]  /*0f40*/  LDC R13, c[0x0][0x380] ;  /* 0x0000e000ff0d7b82 */ /* 0x000e620000000800 */
[----:B------:R-:W-:Y:S01]  /*0f50*/  LEA R48, R134, 0xffffffc0, 0x6 ;  /* 0xffffffc086307811 */ /* 0x000fe200078e30ff */
[----:B------:R-:W-:-:S06]  /*0f60*/  ULDC.64 UR4, c[0x0][0x260] ;  /* 0x0000980000047ab9 */ /* 0x000fcc0000000a00 */
[----:B-----5:R-:W2:Y:S08]  /*0f70*/  LDC R9, c[0x0][0x278] ;  /* 0x00009e00ff097b82 */ /* 0x020eb00000000800 */
[----:B------:R-:W3:Y:S01]  /*0f80*/  LDC.64 R162, c[0x0][0x248] ;  /* 0x00009200ffa27b82 */ /* 0x000ee20000000a00 */
[----:B-1----:R-:W-:-:S04]  /*0f90*/  IABS R2, R13 ;  /* 0x0000000d00027213 */ /* 0x002fc80000000000 */
[----:B------:R-:W1:Y:S08]  /*0fa0*/  I2F.RP R6, R2 ;  /* 0x0000000200067306 */ /* 0x000e700000209400 */
[----:B-1----:R-:W1:Y:S02]  /*0fb0*/  MUFU.RCP R4, R6 ;  /* 0x0000000600047308 */ /* 0x002e640000001000 */
[----:B-1----:R-:W-:-:S06]  /*0fc0*/  IADD3 R4, R4, 0xffffffe, RZ ;  /* 0x0ffffffe04047810 */ /* 0x002fcc0007ffe0ff */
[----:B------:R-:W1:Y:S02]  /*0fd0*/  F2I.FTZ.U32.TRUNC.NTZ R5, R4 ;  /* 0x0000000400057305 */ /* 0x000e64000021f000 */
[----:B-1----:R-:W-:Y:S01]  /*0fe0*/  IMAD.MOV R3, RZ, RZ, -R5 ;  /* 0x000000ffff037224 */ /* 0x002fe200078e0a05 */
[----:B------:R-:W-:-:S03]  /*0ff0*/  MOV R4, RZ ;  /* 0x000000ff00047202 */ /* 0x000fc60000000f00 */
[----:B------:R-:W-:Y:S01]  /*1000*/  IMAD R0, R3, R2, RZ ;  /* 0x0000000203007224 */ /* 0x000fe200078e02ff */
[----:B------:R-:W-:-:S03]  /*1010*/  IABS R3, R48 ;  /* 0x0000003000037213 */ /* 0x000fc60000000000 */
[----:B------:R-:W-:-:S06]  /*1020*/  IMAD.HI.U32 R0, R5, R0, R4 ;  /* 0x0000000005007227 */ /* 0x000fcc00078e0004 */
[----:B------:R-:W-:-:S04]  /*1030*/  IMAD.HI.U32 R23, R0, R3, RZ ;  /* 0x0000000300177227 */ /* 0x000fc800078e00ff */
[----:B------:R-:W-:-:S04]  /*1040*/  IMAD.MOV R0, RZ, RZ, -R23 ;  /* 0x000000ffff007224 */ /* 0x000fc800078e0a17 */
        /* <DEDUP_REMOVED lines=8> */
[----:B------:R-:W-:-:S05]  /*10d0*/  @P2 IADD3 R23, R23, 0x1, RZ ;  /* 0x0000000117172810 */ /* 0x000fca0007ffe0ff */
[----:B------:R-:W-:Y:S01]  /*10e0*/  @!P0 IMAD.MOV R23, RZ, RZ, -R23 ;  /* 0x000000ffff178224 */ /* 0x000fe200078e0a17 */
[----:B------:R-:W-:-:S05]  /*10f0*/  @!P1 LOP3.LUT R23, RZ, R13, RZ, 0x33, !PT ;  /* 0x0000000dff179212 */ /* 0x000fca00078e33ff */
[----:B------:R-:W-:-:S05]  /*1100*/  IMAD.WIDE R16, R23, 0x4, R204 ;  /* 0x0000000417107825 */ /* 0x000fca00078e02cc */
[----:B------:R-:W4:Y:S01]  /*1110*/  LDG.E R6, desc[UR6][R16.64] ;  /* 0x0000000610067981 */ /* 0x000f22000c1e1900 */
[----:B--2---:R-:W-:Y:S02]  /*1120*/  IABS R0, R9 ;  /* 0x0000000900007213 */ /* 0x004fe40000000000 */
[----:B------:R-:W-:Y:S02]  /*1130*/  IADD3 R23, -R23, RZ, RZ ;  /* 0x000000ff17177210 */ /* 0x000fe40007ffe1ff */
[----:B------:R-:W1:Y:S03]  /*1140*/  I2F.RP R7, R0 ;  /* 0x0000000000077306 */ /* 0x000e660000209400 */
[----:B------:R-:W-:-:S05]  /*1150*/  IMAD R23, R13, R23, R48 ;  /* 0x000000170d177224 */ /* 0x000fca00078e0230 */
[----:B------:R-:W-:Y:S01]  /*1160*/  SHF.R.S32.HI R21, RZ, 0x1f, R23 ;  /* 0x0000001fff157819 */ /* 0x000fe20000011417 */
[----:B-1----:R-:W1:Y:S02]  /*1170*/  MUFU.RCP R4, R7 ;  /* 0x0000000700047308 */ /* 0x002e640000001000 */
[----:B-1----:R-:W-:-:S06]  /*1180*/  IADD3 R4, R4, 0xffffffe, RZ ;  /* 0x0ffffffe04047810 */ /* 0x002fcc0007ffe0ff */
[----:B------:R-:W1:Y:S02]  /*1190*/  F2I.FTZ.U32.TRUNC.NTZ R5, R4 ;  /* 0x0000000400057305 */ /* 0x000e64000021f000 */
[----:B-1----:R-:W-:Y:S01]  /*11a0*/  IMAD.MOV R2, RZ, RZ, -R5 ;  /* 0x000000ffff027224 */ /* 0x002fe200078e0a05 */
[----:B------:R-:W-:-:S03]  /*11b0*/  MOV R4, RZ ;  /* 0x000000ff00047202 */ /* 0x000fc60000000f00 */
[----:B------:R-:W-:Y:S01]  /*11c0*/  IMAD R3, R2, R0, RZ ;  /* 0x0000000002037224 */ /* 0x000fe200078e02ff */
[----:B------:R-:W-:-:S03]  /*11d0*/  IABS R2, R154 ;  /* 0x0000009a00027213 */ /* 0x000fc60000000000 */
[----:B------:R-:W-:Y:S02]  /*11e0*/  IMAD.HI.U32 R3, R5, R3, R4 ;  /* 0x0000000305037227 */ /* 0x000fe400078e0004 */
[----:B------:R-:W1:Y:S04]  /*11f0*/  LDC.64 R4, c[0x0][0x230] ;  /* 0x00008c00ff047b82 */ /* 0x000e680000000a00 */
[----:B------:R-:W-:-:S04]  /*1200*/  IMAD.HI.U32 R8, R3, R2, RZ ;  /* 0x0000000203087227 */ /* 0x000fc800078e00ff */
[----:B------:R-:W-:-:S04]  /*1210*/  IMAD.MOV R3, RZ, RZ, -R8 ;  /* 0x000000ffff037224 */ /* 0x000fc800078e0a08 */
[----:B------:R-:W-:-:S05]  /*1220*/  IMAD R3, R0, R3, R2 ;  /* 0x0000000300037224 */ /* 0x000fca00078e0202 */
[----:B------:R-:W-:-:S13]  /*1230*/  ISETP.GT.U32.AND P1, PT, R0, R3, PT ;  /* 0x000000030000720c */ /* 0x000fda0003f24070 */
[-C--:B------:R-:W-:Y:S01]  /*1240*/  @!P1 IADD3 R3, R3, -R0.reuse, RZ ;  /* 0x8000000003039210 */ /* 0x080fe20007ffe0ff */
[----:B------:R-:W-:Y:S01]  /*1250*/  @!P1 VIADD R8, R8, 0x1 ;  /* 0x0000000108089836 */ /* 0x000fe20000000000 */
[----:B------:R-:W-:Y:S02]  /*1260*/  ISETP.NE.AND P1, PT, R9, RZ, PT ;  /* 0x000000ff0900720c */ /* 0x000fe40003f25270 */
[----:B------:R-:W-:Y:S02]  /*1270*/  ISETP.GE.U32.AND P2, PT, R3, R0, PT ;  /* 0x000000000300720c */ /* 0x000fe40003f46070 */
[----:B------:R-:W-:Y:S01]  /*1280*/  LOP3.LUT R0, R154, R9, RZ, 0x3c, !PT ;  /* 0x000000099a007212 */ /* 0x000fe200078e3cff */
[----:B------:R-:W2:Y:S03]  /*1290*/  LDC.64 R2, c[0x0][0x238] ;  /* 0x00008e00ff027b82 */ /* 0x000ea60000000a00 */
[----:B------:R-:W-:-:S07]  /*12a0*/  ISETP.GE.AND P0, PT, R0, RZ, PT ;  /* 0x000000ff0000720c */ /* 0x000fce0003f06270 */
[----:B------:R-:W-:Y:S01]  /*12b0*/  @P2 VIADD R8, R8, 0x1 ;  /* 0x0000000108082836 */ /* 0x000fe20000000000 */
[----:B----4-:R-:W-:Y:S01]  /*12c0*/  SHF.R.S32.HI R7, RZ, 0x1f, R6 ;  /* 0x0000001fff077819 */ /* 0x010fe20000011406 */
[----:B-1----:R-:W-:-:S04]  /*12d0*/  IMAD.WIDE.U32 R12, R6, R4, RZ ;  /* 0x00000004060c7225 */ /* 0x002fc800078e00ff */
[----:B------:R-:W-:Y:S02]  /*12e0*/  IMAD R0, R7, R4, RZ ;  /* 0x0000000407007224 */ /* 0x000fe400078e02ff */
[----:B---3--:R-:W-:Y:S02]  /*12f0*/  IMAD R4, R21, R162, RZ ;  /* 0x000000a215047224 */ /* 0x008fe400078e02ff */
[C---:B------:R-:W-:Y:S01]  /*1300*/  IMAD R5, R6.reuse, R5, R0 ;  /* 0x0000000506057224 */ /* 0x040fe200078e0200 */
[----:B------:R-:W-:Y:S01]  /*1310*/  MOV R0, R8 ;  /* 0x0000000800007202 */ /* 0x000fe20000000f00 */
[----:B------:R-:W-:Y:S02]  /*1320*/  IMAD R4, R23, R163, R4 ;  /* 0x000000a317047224 */ /* 0x000fe400078e0204 */
[----:B--2---:R-:W-:Y:S01]  /*1330*/  IMAD R7, R7, R2, RZ ;  /* 0x0000000207077224 */ /* 0x004fe200078e02ff */
[----:B------:R-:W-:Y:S01]  /*1340*/  IADD3 R13, R13, R5, RZ ;  /* 0x000000050d0d7210 */ /* 0x000fe20007ffe0ff */
[----:B------:R-:W-:Y:S01]  /*1350*/  @!P0 IMAD.MOV R0, RZ, RZ, -R0 ;  /* 0x000000ffff008224 */ /* 0x000fe200078e0a00 */
[----:B------:R-:W-:Y:S01]  /*1360*/  @!P1 LOP3.LUT R0, RZ, R9, RZ, 0x33, !PT ;  /* 0x00000009ff009212 */ /* 0x000fe200078e33ff */
[----:B------:R-:W-:-:S02]  /*1370*/  IMAD R3, R6, R3, R7 ;  /* 0x0000000306037224 */ /* 0x000fc400078e0207 */
[----:B------:R-:W-:Y:S01]  /*1380*/  IMAD.WIDE.U32 R8, R23, R162, R12 ;  /* 0x000000a217087225 */ /* 0x000fe200078e000c */
[----:B------:R-:W-:-:S03]  /*1390*/  SHF.R.S32.HI R5, RZ, 0x1f, R0 ;  /* 0x0000001fff057819 */ /* 0x000fc60000011400 */
[----:B------:R-:W-:Y:S01]  /*13a0*/  IMAD.IADD R13, R9, 0x1, R4 ;  /* 0x00000001090d7824 */ /* 0x000fe200078e0204 */
[----:B------:R-:W-:Y:S01]  /*13b0*/  MOV R12, R8 ;  /* 0x00000008000c7202 */ /* 0x000fe20000000f00 */
[----:B------:R-:W-:Y:S02]  /*13c0*/  IMAD R9, R5, UR4, RZ ;  /* 0x0000000405097c24 */ /* 0x000fe4000f8e02ff */
[----:B------:R-:W-:-:S04]  /*13d0*/  IMAD.WIDE.U32 R6, R6, R2, RZ ;  /* 0x0000000206067225 */ /* 0x000fc800078e00ff */
[C---:B------:R-:W-:Y:S01]  /*13e0*/  IMAD R9, R0.reuse, UR5, R9 ;  /* 0x0000000500097c24 */ /* 0x040fe2000f8e0209 */
[----:B------:R-:W-:Y:S01]  /*13f0*/  MOV R20, R6 ;  /* 0x0000000600147202 */ /* 0x000fe20000000f00 */
[----:B------:R-:W-:-:S04]  /*1400*/  IMAD.WIDE.U32 R12, R0, UR4, R12 ;  /* 0x00000004000c7c25 */ /* 0x000fc8000f8e000c */
[----:B------:R-:W-:Y:S01]  /*1410*/  IMAD.IADD R25, R7, 0x1, R3 ;  /* 0x0000000107197824 */ /* 0x000fe200078e0203 */
[----:B------:R-:W-:Y:S02]  /*1420*/  IADD3 R19, R13, R9, RZ ;  /* 0x000000090d137210 */ /* 0x000fe40007ffe0ff */
[----:B------:R-:W-:Y:S01]  /*1430*/  MOV R4, R12 ;  /* 0x0000000c00047202 */ /* 0x000fe20000000f00 */
[----:B------:R-:W-:Y:S06]  /*1440*/  BRA `(.L_x_849) ;  /* 0x0000000400447947 */ /* 0x000fec0003800000 */
.L_x_848:
[----:B------:R-:W1:Y:S01]  /*1450*/  LDC R17, c[0x0][0x278] ;  /* 0x00009e00ff117b82 */ /* 0x000e620000000800 */
[----:B------:R-:W-:Y:S02]  /*1460*/  MOV R4, RZ ;  /* 0x000000ff00047202 */ /* 0x000fe40000000f00 */
[----:B------:R-:W-:Y:S02]  /*1470*/  ISETP.NE.AND P4, PT, R13, -0x1, PT ;  /* 0xffffffff0d00780c */ /* 0x000fe40003f85270 */
[----:B------:R-:W-:-:S04]  /*1480*/  LEA R48, R134, 0xffffffc0, 0x6 ;  /* 0xffffffc086307811 */ /* 0x000fc800078e30ff */
[----:B------:R-:W-:-:S07]  /*1490*/  SHF.R.S32.HI R21, RZ, 0x1f, R48 ;  /* 0x0000001fff157819 */ /* 0x000fce0000011430 */
[----:B------:R-:W2:Y:S01]  /*14a0*/  @P4 LDC.64 R162, c[0x0][0x248] ;  /* 0x00009200ffa24b82 */ /* 0x000ea20000000a00 */
[----:B------:R-:W-:Y:S01]  /*14b0*/  @P4 IMAD.IADD R18, R8, 0x1, R13 ;  /* 0x0000000108124824 */ /* 0x000fe200078e020d */
[----:B-1----:R-:W-:-:S04]  /*14c0*/  IABS R3, R17 ;  /* 0x0000001100037213 */ /* 0x002fc80000000000 */
[----:B------:R-:W1:Y:S08]  /*14d0*/  I2F.RP R7, R3 ;  /* 0x0000000300077306 */ /* 0x000e700000209400 */
[----:B-1----:R-:W1:Y:S02]  /*14e0*/  MUFU.RCP R6, R7 ;  /* 0x0000000700067308 */ /* 0x002e640000001000 */
[----:B-1----:R-:W-:-:S06]  /*14f0*/  VIADD R6, R6, 0xffffffe ;  /* 0x0ffffffe06067836 */ /* 0x002fcc0000000000 */
[----:B------:R-:W1:Y:S02]  /*1500*/  F2I.FTZ.U32.TRUNC.NTZ R5, R6 ;  /* 0x0000000600057305 */ /* 0x000e64000021f000 */
[----:B-1----:R-:W-:Y:S01]  /*1510*/  IMAD.MOV R0, RZ, RZ, -R5 ;  /* 0x000000ffff007224 */ /* 0x002fe200078e0a05 */
[----:B------:R-:W1:Y:S03]  /*1520*/  @P4 LDC.64 R6, c[0x0][0x250] ;  /* 0x00009400ff064b82 */ /* 0x000e660000000a00 */
[----:B------:R-:W-:Y:S01]  /*1530*/  IMAD R2, R0, R3, RZ ;  /* 0x0000000300027224 */ /* 0x000fe200078e02ff */
[----:B------:R-:W-:-:S03]  /*1540*/  IABS R0, R154 ;  /* 0x0000009a00007213 */ /* 0x000fc60000000000 */
[----:B------:R-:W-:-:S04]  /*1550*/  IMAD.HI.U32 R5, R5, R2, R4 ;  /* 0x0000000205057227 */ /* 0x000fc800078e0004 */
[----:B------:R-:W-:-:S04]  /*1560*/  IMAD.MOV.U32 R4, RZ, RZ, R0 ;  /* 0x000000ffff047224 */ /* 0x000fc800078e0000 */
[----:B------:R-:W-:-:S04]  /*1570*/  IMAD.HI.U32 R0, R5, R4, RZ ;  /* 0x0000000405007227 */ /* 0x000fc800078e00ff */
[----:B------:R-:W-:Y:S02]  /*1580*/  IMAD.MOV R2, RZ, RZ, -R0 ;  /* 0x000000ffff027224 */ /* 0x000fe400078e0a00 */
[----:B--2---:R-:W-:Y:S02]  /*1590*/  @P4 IMAD R5, R18, R163, RZ ;  /* 0x000000a312054224 */ /* 0x004fe400078e02ff */
[----:B------:R-:W-:Y:S01]  /*15a0*/  IMAD R2, R3, R2, R4 ;  /* 0x0000000203027224 */ /* 0x000fe200078e0204 */
[----:B------:R-:W-:Y:S01]  /*15b0*/  LOP3.LUT R4, R154, R17, RZ, 0x3c, !PT ;  /* 0x000000119a047212 */ /* 0x000fe200078e3cff */
[----:B------:R-:W-:-:S03]  /*15c0*/  @P4 IMAD.WIDE.U32 R18, R18, R162, RZ ;  /* 0x000000a212124225 */ /* 0x000fc600078e00ff */
[----:B------:R-:W-:Y:S02]  /*15d0*/  ISETP.GT.U32.AND P0, PT, R3, R2, PT ;  /* 0x000000020300720c */ /* 0x000fe40003f04070 */
[----:B------:R-:W-:Y:S02]  /*15e0*/  ISETP.GE.AND P1, PT, R4, RZ, PT ;  /* 0x000000ff0400720c */ /* 0x000fe40003f26270 */
[----:B------:R-:W-:Y:S02]  /*15f0*/  @P4 IADD3 R5, R19, R5, RZ ;  /* 0x0000000513054210 */ /* 0x000fe40007ffe0ff */
[----:B------:R-:W-:-:S07]  /*1600*/  @P4 MOV R10, R18 ;  /* 0x00000012000a4202 */ /* 0x000fce0000000f00 */
[-C--:B------:R-:W-:Y:S02]  /*1610*/  @!P0 IADD3 R2, R2, -R3.reuse, RZ ;  /* 0x8000000302028210 */ /* 0x080fe40007ffe0ff */
[----:B------:R-:W-:Y:S02]  /*1620*/  @!P0 IADD3 R0, R0, 0x1, RZ ;  /* 0x0000000100008810 */ /* 0x000fe40007ffe0ff */
[----:B------:R-:W-:Y:S02]  /*1630*/  ISETP.GE.U32.AND P2, PT, R2, R3, PT ;  /* 0x000000030200720c */ /* 0x000fe40003f46070 */
[----:B------:R-:W2:Y:S01]  /*1640*/  LDC.64 R2, c[0x0][0x260] ;  /* 0x00009800ff027b82 */ /* 0x000ea20000000a00 */
[----:B------:R-:W-:-:S10]  /*1650*/  ISETP.NE.AND P0, PT, R17, RZ, PT ;  /* 0x000000ff1100720c */ /* 0x000fd40003f05270 */
[----:B------:R-:W-:-:S04]  /*1660*/  @P2 VIADD R0, R0, 0x1 ;  /* 0x0000000100002836 */ /* 0x000fc80000000000 */
[----:B------:R-:W-:Y:S01]  /*1670*/  @!P1 IMAD.MOV R0, RZ, RZ, -R0 ;  /* 0x000000ffff009224 */ /* 0x000fe200078e0a00 */
[----:B-1----:R-:W-:Y:S06]  /*1680*/  @P4 BRA `(.L_x_850) ;  /* 0x0000000000344947 */ /* 0x002fec0003800000 */
[----:B------:R-:W1:Y:S01]  /*1690*/  LDC.64 R162, c[0x0][0x248] ;  /* 0x00009200ffa27b82 */ /* 0x000e620000000a00 */
[----:B------:R-:W-:-:S07]  /*16a0*/  SHF.R.S32.HI R19, RZ, 0x1f, R8 ;  /* 0x0000001fff137819 */ /* 0x000fce0000011408 */
[----:B------:R-:W3:Y:S01]  /*16b0*/  LDC.64 R4, c[0x0][0x230] ;  /* 0x00008c00ff047b82 */ /* 0x000ee20000000a00 */
[-C--:B-1----:R-:W-:Y:S01]  /*16c0*/  IMAD R12, R19, R162.reuse, RZ ;  /* 0x000000a2130c7224 */ /* 0x082fe200078e02ff */
[----:B-----5:R-:W-:Y:S01]  /*16d0*/  SHF.R.S32.HI R19, RZ, 0x1f, R9 ;  /* 0x0000001fff137819 */ /* 0x020fe20000011409 */
[----:B------:R-:W-:-:S04]  /*16e0*/  IMAD.WIDE.U32 R22, R8, R162, RZ ;  /* 0x000000a208167225 */ /* 0x000fc800078e00ff */
[----:B------:R-:W-:Y:S02]  /*16f0*/  IMAD R12, R8, R163, R12 ;  /* 0x000000a3080c7224 */ /* 0x000fe400078e020c */
[----:B---3--:R-:W-:-:S03]  /*1700*/  IMAD R10, R19, R4, RZ ;  /* 0x00000004130a7224 */ /* 0x008fc600078e02ff */
[----:B------:R-:W-:Y:S01]  /*1710*/  IADD3 R23, R23, R12, RZ ;  /* 0x0000000c17177210 */ /* 0x000fe20007ffe0ff */
[C---:B------:R-:W-:Y:S02]  /*1720*/  IMAD R5, R9.reuse, R5, R10 ;  /* 0x0000000509057224 */ /* 0x040fe400078e020a */
[----:B------:R-:W-:-:S05]  /*1730*/  IMAD.WIDE.U32 R22, R9, R4, R22 ;  /* 0x0000000409167225 */ /* 0x000fca00078e0016 */
[----:B------:R-:W-:Y:S02]  /*1740*/  IADD3 R5, R23, R5, RZ ;  /* 0x0000000517057210 */ /* 0x000fe40007ffe0ff */
[----:B------:R-:W-:-:S07]  /*1750*/  MOV R10, R22 ;  /* 0x00000016000a7202 */ /* 0x000fce0000000f00 */
.L_x_850:
[----:B------:R-:W-:Y:S01]  /*1760*/  @!P0 LOP3.LUT R0, RZ, R17, RZ, 0x33, !PT ;  /* 0x00000011ff008212 */ /* 0x000fe200078e33ff */
[----:B------:R-:W-:Y:S01]  /*1770*/  IMAD R4, R21, R162, RZ ;  /* 0x000000a215047224 */ /* 0x000fe200078e02ff */
[----:B------:R-:W-:Y:S02]  /*1780*/  MOV R16, R10 ;  /* 0x0000000a00107202 */ /* 0x000fe40000000f00 */
[----:B------:R-:W-:Y:S01]  /*1790*/  MOV R17, R5 ;  /* 0x0000000500117202 */ /* 0x000fe20000000f00 */
[-C--:B------:R-:W-:Y:S01]  /*17a0*/  IMAD R4, R163, R48.reuse, R4 ;  /* 0x00000030a3047224 */ /* 0x080fe200078e0204 */
[----:B------:R-:W-:Y:S02]  /*17b0*/  SHF.R.S32.HI R5, RZ, 0x1f, R0 ;  /* 0x0000001fff057819 */ /* 0x000fe40000011400 */
[----:B------:R-:W-:Y:S01]  /*17c0*/  @P4 IADD3 R13, R8, R13, RZ ;  /* 0x0000000d080d4210 */ /* 0x000fe20007ffe0ff */
[-C--:B------:R-:W-:Y:S01]  /*17d0*/  IMAD.WIDE.U32 R16, R162, R48.reuse, R16 ;  /* 0x00000030a2107225 */ /* 0x080fe200078e0010 */
[----:B------:R-:W-:-:S03]  /*17e0*/  MOV R23, R48 ;  /* 0x0000003000177202 */ /* 0x000fc60000000f00 */
[----:B------:R-:W-:Y:S01]  /*17f0*/  @P4 IMAD.WIDE.U32 R18, R13, R6, RZ ;  /* 0x000000060d124225 */ /* 0x000fe200078e00ff */
[----:B------:R-:W-:-:S03]  /*1800*/  IADD3 R17, R17, R4, RZ ;  /* 0x0000000411117210 */ /* 0x000fc60007ffe0ff */
[----:B--2---:R-:W-:Y:S01]  /*1810*/  IMAD R4, R5, R2, RZ ;  /* 0x0000000205047224 */ /* 0x004fe200078e02ff */
[----:B------:R-:W-:Y:S01]  /*1820*/  @P4 MOV R20, R18 ;  /* 0x0000001200144202 */ /* 0x000fe20000000f00 */
[----:B------:R-:W-:-:S04]  /*1830*/  IMAD.WIDE.U32 R16, R0, R2, R16 ;  /* 0x0000000200107225 */ /* 0x000fc800078e0010 */
[----:B------:R-:W-:Y:S01]  /*1840*/  IMAD R3, R0, R3, R4 ;  /* 0x0000000300037224 */ /* 0x000fe200078e0204 */
[----:B------:R-:W-:Y:S01]  /*1850*/  MOV R4, R16 ;  /* 0x0000001000047202 */ /* 0x000fe20000000f00 */
[----:B------:R-:W-:-:S03]  /*1860*/  @P4 IMAD R25, R13, R7, R19 ;  /* 0x000000070d194224 */ /* 0x000fc600078e0213 */
[----:B------:R-:W-:Y:S01]  /*1870*/  IADD3 R19, R17, R3, RZ ;  /* 0x0000000311137210 */ /* 0x000fe20007ffe0ff */
[----:B------:R-:W-:Y:S06]  /*1880*/  @P4 BRA `(.L_x_849) ;  /* 0x0000000000344947 */ /* 0x000fec0003800000 */
[----:B------:R-:W1:Y:S01]  /*1890*/  LDC.64 R6, c[0x0][0x250] ;  /* 0x00009400ff067b82 */ /* 0x000e620000000a00 */
[----:B------:R-:W-:-:S07]  /*18a0*/  SHF.R.S32.HI R13, RZ, 0x1f, R8 ;  /* 0x0000001fff0d7819 */ /* 0x000fce0000011408 */
[----:B------:R-:W2:Y:S01]  /*18b0*/  LDC.64 R2, c[0x0][0x238] ;  /* 0x00008e00ff027b82 */ /* 0x000ea20000000a00 */
[-C--:B-1----:R-:W-:Y:S01]  /*18c0*/  IMAD R10, R13, R6.reuse, RZ ;  /* 0x000000060d0a7224 */ /* 0x082fe200078e02ff */
[----:B-----5:R-:W-:Y:S01]  /*18d0*/  SHF.R.S32.HI R13, RZ, 0x1f, R9 ;  /* 0x0000001fff0d7819 */ /* 0x020fe20000011409 */
[----:B------:R-:W-:-:S04]  /*18e0*/  IMAD.WIDE.U32 R16, R8, R6, RZ ;  /* 0x0000000608107225 */ /* 0x000fc800078e00ff */
[----:B------:R-:W-:Y:S02]  /*18f0*/  IMAD R7, R8, R7, R10 ;  /* 0x0000000708077224 */ /* 0x000fe400078e020a */
[----:B--2---:R-:W-:-:S03]  /*1900*/  IMAD R6, R13, R2, RZ ;  /* 0x000000020d067224 */ /* 0x004fc600078e02ff */
[----:B------:R-:W-:Y:S01]  /*1910*/  IADD3 R17, R17, R7, RZ ;  /* 0x0000000711117210 */ /* 0x000fe20007ffe0ff */
[C---:B------:R-:W-:Y:S02]  /*1920*/  IMAD R3, R9.reuse, R3, R6 ;  /* 0x0000000309037224 */ /* 0x040fe400078e0206 */
[----:B------:R-:W-:-:S05]  /*1930*/  IMAD.WIDE.U32 R16, R9, R2, R16 ;  /* 0x0000000209107225 */ /* 0x000fca00078e0010 */
[----:B------:R-:W-:Y:S02]  /*1940*/  IADD3 R25, R17, R3, RZ ;  /* 0x0000000311197210 */ /* 0x000fe40007ffe0ff */
[----:B------:R-:W-:-:S07]  /*1950*/  MOV R20, R16 ;  /* 0x0000001000147202 */ /* 0x000fce0000000f00 */
.L_x_849:
[----:B------:R1:W5:Y:S01]  /*1960*/  @P5 LDG.E R17, desc[UR6][R158.64] ;  /* 0x000000069e115981 */ /* 0x000362000c1e1900 */
[----:B------:R-:W-:Y:S01]  /*1970*/  ISETP.NE.AND P0, PT, R202, -0x1, PT ;  /* 0xffffffffca00780c */ /* 0x000fe20003f05270 */
[----:B------:R-:W2:Y:S01]  /*1980*/  LDC.64 R2, c[0x0][0x240] ;  /* 0x00009000ff027b82 */ /* 0x000ea20000000a00 */
[----:B------:R-:W-:Y:S01]  /*1990*/  SHF.R.S32.HI R8, RZ, 0x1f, R125 ;  /* 0x0000001fff087819 */ /* 0x000fe2000001147d */
[----:B------:R-:W-:Y:S01]  /*19a0*/  ULDC UR5, c[0x0][0x2d0] ;  /* 0x0000b40000057ab9 */ /* 0x000fe20000000800 */
[----:B------:R-:W-:Y:S01]  /*19b0*/  ULDC.64 UR10, c[0x0][0x268] ;  /* 0x00009a00000a7ab9 */ /* 0x000fe20000000a00 */
[----:B------:R-:W-:Y:S01]  /*19c0*/  SHF.R.S32.HI R68, RZ, 0x1f, R69 ;  /* 0x0000001fff447819 */ /* 0x000fe20000011445 */
[----:B------:R-:W-:Y:S01]  /*19d0*/  IMAD.MOV.U32 R47, RZ, RZ, 0x10 ;  /* 0x00000010ff2f7424 */ /* 0x000fe200078e00ff */
[CC--:B------:R-:W-:Y:S01]  /*19e0*/  LEA.HI R152, R8.reuse, R125.reuse, RZ, 0x3 ;  /* 0x0000007d08987211 */ /* 0x0c0fe200078f18ff */
[----:B------:R-:W-:Y:S01]  /*19f0*/  IMAD.MOV.U32 R45, RZ, RZ, 0x20 ;  /* 0x00000020ff2d7424 */ /* 0x000fe200078e00ff */
[----:B------:R-:W-:Y:S01]  /*1a00*/  LEA.HI R64, R8, R125, RZ, 0x4 ;  /* 0x0000007d08407211 */ /* 0x000fe200078f20ff */
[----:B------:R-:W3:Y:S01]  /*1a10*/  LDC R144, c[0x0][0x2e0] ;  /* 0x0000b800ff907b82 */ /* 0x000ee20000000800 */
[----:B------:R-:W-:Y:S01]  /*1a20*/  LOP3.LUT R10, R152, 0xfffffff8, RZ, 0xc0, !PT ;  /* 0xfffffff8980a7812 */ /* 0x000fe200078ec0ff */
[----:B------:R-:W-:Y:S01]  /*1a30*/  IMAD.SHL.U32 R200, R162, 0x10, RZ ;  /* 0x00000010a2c87824 */ /* 0x000fe200078e00ff */
[----:B-----5:R-:W-:-:S02]  /*1a40*/  SHF.R.S32.HI R9, RZ, 0x4, R64 ;  /* 0x00000004ff097819 */ /* 0x020fc40000011440 */
[----:B------:R-:W-:Y:S01]  /*1a50*/  SHF.R.S32.HI R152, RZ, 0x3, R152 ;  /* 0x00000003ff987819 */ /* 0x000fe20000011498 */
[C---:B------:R-:W-:Y:S01]  /*1a60*/  IMAD.IADD R63, R125.reuse, 0x1, -R10 ;  /* 0x000000017d3f7824 */ /* 0x040fe200078e0a0a */
[C---:B------:R-:W-:Y:S01]  /*1a70*/  LOP3.LUT R16, R64.reuse, 0xfffffff0, RZ, 0xc0, !PT ;  /* 0xfffffff040107812 */ /* 0x040fe200078ec0ff */
[----:B------:R-:W4:Y:S01]  /*1a80*/  @!P0 LDC.64 R6, c[0x0][0x228] ;  /* 0x00008a00ff068b82 */ /* 0x000f220000000a00 */
[----:B------:R-:W-:Y:S01]  /*1a90*/  LEA.HI R64, R64, R9, RZ, 0x1 ;  /* 0x0000000940407211 */ /* 0x000fe200078f08ff */
[----:B------:R-:W-:Y:S01]  /*1aa0*/  IMAD.SHL.U32 R29, R152, 0x40, RZ ;  /* 0x00000040981d7824 */ /* 0x000fe200078e00ff */
[----:B------:R-:W-:Y:S01]  /*1ab0*/  SHF.R.S32.HI R153, RZ, 0x1f, R152 ;  /* 0x0000001fff997819 */ /* 0x000fe20000011498 */
[----:B------:R-:W-:Y:S01]  /*1ac0*/  IMAD.IADD R16, R125, 0x1, -R16 ;  /* 0x000000017d107824 */ /* 0x000fe200078e0a10 */
[----:B------:R-:W-:Y:S01]  /*1ad0*/  LOP3.LUT R64, R64, 0xfffffffe, RZ, 0xc0, !PT ;  /* 0xfffffffe40407812 */ /* 0x000fe200078ec0ff */
[----:B------:R-:W-:Y:S01]  /*1ae0*/  IMAD.SHL.U32 R12, R63, 0x8, RZ ;  /* 0x000000083f0c7824 */ /* 0x000fe200078e00ff */
[----:B------:R-:W-:Y:S01]  /*1af0*/  LOP3.LUT R29, R29, 0x1c0, RZ, 0xc0, !PT ;  /* 0x000001c01d1d7812 */ /* 0x000fe200078ec0ff */
[----:B------:R-:W1:Y:S01]  /*1b00*/  LDC.64 R160, c[0x0][0x250] ;  /* 0x00009400ffa07b82 */ /* 0x000e620000000a00 */
[----:B------:R-:W-:Y:S01]  /*1b10*/  SHF.R.S32.HI R13, RZ, 0x1f, R16 ;  /* 0x0000001fff0d7819 */ /* 0x000fe20000011410 */
[----:B------:R-:W-:Y:S01]  /*1b20*/  VIADD R10, R12, 0x40 ;  /* 0x000000400c0a7836 */ /* 0x000fe20000000000 */
[----:B------:R-:W-:Y:S01]  /*1b30*/  SHF.R.U32.HI R148, RZ, 0x3, R29 ;  /* 0x00000003ff947819 */ /* 0x000fe2000001161d */
[----:B------:R-:W-:Y:S01]  /*1b40*/  IMAD.IADD R64, R9, 0x1, -R64 ;  /* 0x0000000109407824 */ /* 0x000fe200078e0a40 */
[----:B------:R-:W-:Y:S01]  /*1b50*/  LOP3.LUT R9, R29, 0x38, R12, 0xf8, !PT ;  /* 0x000000381d097812 */ /* 0x000fe200078ef80c */
[----:B--2---:R-:W-:Y:S01]  /*1b60*/  @P0 IMAD.WIDE.U32 R28, R202, R2, RZ ;  /* 0x00000002ca1c0225 */ /* 0x004fe200078e00ff */
[----:B------:R-:W-:-:S02]  /*1b70*/  LEA.HI R14, R13, R16, RZ, 0x3 ;  /* 0x000000100d0e7211 */ /* 0x000fc400078f18ff */
[----:B------:R-:W-:Y:S01]  /*1b80*/  ISETP.GE.AND P1, PT, R10, UR5, PT ;  /* 0x000000050a007c0c */ /* 0x000fe2000bf26270 */
[----:B------:R-:W-:Y:S01]  /*1b90*/  IMAD.WIDE R26, R27, 0x40, R152 ;  /* 0x000000401b1a7825 */ /* 0x000fe200078e0298 */
[----:B------:R-:W-:Y:S02]  /*1ba0*/  LOP3.LUT R148, R9, R148, RZ, 0x3c, !PT ;  /* 0x0000009409947212 */ /* 0x000fe400078e3cff */
[----:B------:R-:W-:Y:S01]  /*1bb0*/  LOP3.LUT R9, R14, 0xfffffff8, RZ, 0xc0, !PT ;  /* 0xfffffff80e097812 */ /* 0x000fe200078ec0ff */
[----:B------:R-:W-:Y:S01]  /*1bc0*/  IMAD.SHL.U32 R141, R63, 0x4, RZ ;  /* 0x000000043f8d7824 */ /* 0x000fe200078e00ff */
[----:B------:R-:W-:Y:S01]  /*1bd0*/  SEL R146, RZ, 0xffffffff, P1 ;  /* 0xffffffffff927807 */ /* 0x000fe20000800000 */
[-C--:B----4-:R-:W-:Y:S01]  /*1be0*/  @!P0 IMAD R18, R11, R6.reuse, RZ ;  /* 0x000000060b128224 */ /* 0x090fe200078e02ff */
[----:B------:R-:W-:Y:S01]  /*1bf0*/  LEA.HI R13, R8, R125, RZ, 0x6 ;  /* 0x0000007d080d7211 */ /* 0x000fe200078f30ff */
[----:B------:R-:W-:Y:S01]  /*1c00*/  @!P0 IMAD.WIDE.U32 R32, R15, R6, RZ ;  /* 0x000000060f208225 */ /* 0x000fe200078e00ff */
[----:B------:R-:W-:-:S02]  /*1c10*/  ISETP.GE.AND P2, PT, R12, UR5, PT ;  /* 0x000000050c007c0c */ /* 0x000fc4000bf46270 */
[----:B------:R-:W-:Y:S01]  /*1c20*/  LEA.HI R68, R68, R69, RZ, 0x6 ;  /* 0x0000004544447211 */ /* 0x000fe200078f30ff */
[----:B------:R-:W-:Y:S01]  /*1c30*/  IMAD.IADD R16, R16, 0x1, -R9 ;  /* 0x0000000110107824 */ /* 0x000fe200078e0a09 */
[----:B------:R-:W-:Y:S01]  /*1c40*/  SEL R9, RZ, 0x1, P2 ;  /* 0x00000001ff097807 */ /* 0x000fe20001000000 */
[----:B------:R-:W-:Y:S01]  /*1c50*/  IMAD.SHL.U32 R146, R146, 0x2, RZ ;  /* 0x0000000292927824 */ /* 0x000fe200078e00ff */
[----:B------:R-:W-:Y:S01]  /*1c60*/  IADD3 R30, P1, R12, R20, RZ ;  /* 0x000000140c1e7210 */ /* 0x000fe20007f3e0ff */
[----:B------:R-:W-:Y:S01]  /*1c70*/  IMAD.SHL.U32 R13, R13, 0x8, RZ ;  /* 0x000000080d0d7824 */ /* 0x000fe200078e00ff */
[----:B------:R-:W-:Y:S01]  /*1c80*/  SHF.R.S32.HI R68, RZ, 0x6, R68 ;  /* 0x00000006ff447819 */ /* 0x000fe20000011444 */
[----:B------:R-:W-:Y:S01]  /*1c90*/  @!P0 IMAD R7, R15, R7, R18 ;  /* 0x000000070f078224 */ /* 0x000fe200078e0212 */
[----:B------:R-:W-:Y:S01]  /*1ca0*/  LOP3.LUT R146, R146, 0x2, R9, 0xe2, !PT ;  /* 0x0000000292927812 */ /* 0x000fe200078ee209 */
[----:B------:R-:W-:Y:S01]  /*1cb0*/  @!P0 IMAD.MOV.U32 R28, RZ, RZ, R32 ;  /* 0x000000ffff1c8224 */ /* 0x000fe200078e0020 */
[----:B------:R-:W-:Y:S01]  /*1cc0*/  LOP3.LUT R148, R148, 0xfffffe00, R13, 0xf8, !PT ;  /* 0xfffffe0094947812 */ /* 0x000fe200078ef80d */
[----:B------:R-:W-:Y:S01]  /*1cd0*/  @P0 IMAD R9, R202, R3, R29 ;  /* 0x00000003ca090224 */ /* 0x000fe200078e021d */
[----:B------:R-:W-:Y:S01]  /*1ce0*/  SHF.R.S32.HI R13, RZ, 0x1f, R12 ;  /* 0x0000001fff0d7819 */ /* 0x000fe2000001140c */
[----:B------:R-:W-:Y:S01]  /*1cf0*/  @!P0 IMAD.IADD R9, R33, 0x1, R7 ;  /* 0x0000000121098824 */ /* 0x000fe200078e0207 */
[----:B------:R-:W-:Y:S01]  /*1d00*/  IADD3 R28, P0, R12, R28, RZ ;  /* 0x0000001c0c1c7210 */ /* 0x000fe20007f1e0ff */
[----:B------:R-:W-:Y:S01]  /*1d10*/  IMAD R29, R5, UR10, RZ ;  /* 0x0000000a051d7c24 */ /* 0x000fe2000f8e02ff */
[----:B------:R-:W-:Y:S01]  /*1d20*/  VIMNMX R68, RZ, R68, !PT ;  /* 0x00000044ff447248 */ /* 0x000fe20007fe0100 */
[C---:B------:R-:W-:Y:S01]  /*1d30*/  IMAD.SHL.U32 R46, R16.reuse, 0x40, RZ ;  /* 0x00000040102e7824 */ /* 0x040fe200078e00ff */
[----:B------:R-:W-:Y:S01]  /*1d40*/  LOP3.LUT P4, RZ, R16, 0x4, RZ, 0xc0, !PT ;  /* 0x0000000410ff7812 */ /* 0x000fe2000788c0ff */
[----:B------:R-:W-:Y:S01]  /*1d50*/  IMAD R6, R0, UR11, R29 ;  /* 0x0000000b00067c24 */ /* 0x000fe2000f8e021d */
[----:B------:R-:W-:Y:S01]  /*1d60*/  LOP3.LUT P2, RZ, R16, 0x2, RZ, 0xc0, !PT ;  /* 0x0000000210ff7812 */ /* 0x000fe2000784c0ff */
[C---:B------:R-:W-:Y:S01]  /*1d70*/  IMAD.X R29, R13.reuse, 0x1, R9, P0 ;  /* 0x000000010d1d7824 */ /* 0x040fe200000e0609 */
[----:B------:R-:W-:Y:S01]  /*1d80*/  IADD3 R136, P0, R152, R23, RZ ;  /* 0x0000001798887210 */ /* 0x000fe20007f1e0ff */
[----:B------:R-:W-:Y:S01]  /*1d90*/  IMAD.X R31, R13, 0x1, R25, P1 ;  /* 0x000000010d1f7824 */ /* 0x000fe200008e0619 */
[----:B---3--:R-:W-:Y:S01]  /*1da0*/  LEA.HI R144, R144, R144, RZ, 0x1 ;  /* 0x0000009090907211 */ /* 0x008fe200078f08ff */
[----:B------:R-:W-:Y:S01]  /*1db0*/  IMAD R16, R27, R2, RZ ;  /* 0x000000021b107224 */ /* 0x000fe200078e02ff */
[----:B------:R-:W-:Y:S01]  /*1dc0*/  LOP3.LUT R46, R46, 0x1c0, RZ, 0xc0, !PT ;  /* 0x000001c02e2e7812 */ /* 0x000fe200078ec0ff */
[----:B------:R-:W-:Y:S01]  /*1dd0*/  IMAD.X R21, R153, 0x1, R21, P0 ;  /* 0x0000000199157824 */ /* 0x000fe200000e0615 */
[----:B------:R-:W-:Y:S01]  /*1de0*/  IADD3 R150, P0, R12, R4, RZ ;  /* 0x000000040c967210 */ /* 0x000fe20007f1e0ff */
[----:B------:R-:W-:Y:S01]  /*1df0*/  IMAD.WIDE.U32 R28, R26, R2, R28 ;  /* 0x000000021a1c7225 */ /* 0x000fe200078e001c */
[----:B------:R-:W-:-:S02]  /*1e00*/  SHF.R.S32.HI R2, RZ, 0x1f, R154 ;  /* 0x0000001fff027819 */ /* 0x000fc4000001149a */
[----:B------:R-:W-:Y:S01]  /*1e10*/  SHF.R.S32.HI R145, RZ, 0x1, R144 ;  /* 0x00000001ff917819 */ /* 0x000fe20000011490 */
[----:B------:R-:W-:Y:S01]  /*1e20*/  IMAD.SHL.U32 R25, R64, 0x8, RZ ;  /* 0x0000000840197824 */ /* 0x000fe200078e00ff */
[----:B------:R-:W-:Y:S01]  /*1e30*/  SHF.L.U64.HI R199, R162, 0x4, R163 ;  /* 0x00000004a2c77819 */ /* 0x000fe200000102a3 */
[----:B------:R-:W-:Y:S01]  /*1e40*/  IMAD.X R151, R13, 0x1, R19, P0 ;  /* 0x000000010d977824 */ /* 0x000fe200000e0613 */
[----:B------:R-:W-:Y:S01]  /*1e50*/  ISETP.GT.AND P0, PT, R134, R68, PT ;  /* 0x000000448600720c */ /* 0x000fe20003f04270 */
[----:B------:R-:W-:Y:S01]  /*1e60*/  IMAD.WIDE.U32 R30, R0, UR10, R30 ;  /* 0x0000000a001e7c25 */ /* 0x000fe2000f8e001e */
[----:B------:R-:W-:Y:S01]  /*1e70*/  ULDC.64 UR10, c[0x0][0x258] ;  /* 0x00009600000a7ab9 */ /* 0x000fe20000000a00 */
[----:B------:R-:W-:Y:S02]  /*1e80*/  LOP3.LUT R25, R46, 0x8, R25, 0xf8, !PT ;  /* 0x000000082e197812 */ /* 0x000fe400078ef819 */
[----:B------:R-:W-:Y:S01]  /*1e90*/  VIADD R9, R12, 0x80 ;  /* 0x000000800c097836 */ /* 0x000fe20000000000 */
[----:B------:R-:W-:Y:S01]  /*1ea0*/  SHF.R.U32.HI R46, RZ, 0x3, R46 ;  /* 0x00000003ff2e7819 */ /* 0x000fe2000001162e */
[----:B------:R-:W-:Y:S01]  /*1eb0*/  IMAD R3, R26, R3, R16 ;  /* 0x000000031a037224 */ /* 0x000fe200078e0210 */
[----:B-1----:R-:W-:Y:S01]  /*1ec0*/  SHF.L.U64.HI R197, R160, 0x4, R161 ;  /* 0x00000004a0c57819 */ /* 0x002fe200000102a1 */
[----:B------:R-:W-:Y:S01]  /*1ed0*/  IMAD R157, R2, UR10, RZ ;  /* 0x0000000a029d7c24 */ /* 0x000fe2000f8e02ff */
[----:B------:R-:W-:Y:S01]  /*1ee0*/  LEA.HI R2, R8, R125, RZ, 0x5 ;  /* 0x0000007d08027211 */ /* 0x000fe200078f28ff */
[----:B------:R-:W-:Y:S01]  /*1ef0*/  IMAD.IADD R7, R31, 0x1, R6 ;  /* 0x000000011f077824 */ /* 0x000fe200078e0206 */
[----:B------:R-:W-:Y:S01]  /*1f00*/  ISETP.GE.AND P1, PT, R9, UR5, PT ;  /* 0x0000000509007c0c */ /* 0x000fe2000bf26270 */
[----:B------:R-:W-:Y:S01]  /*1f10*/  IMAD R21, R21, R160, RZ ;  /* 0x000000a015157224 */ /* 0x000fe200078e02ff */
[----:B------:R-:W-:Y:S01]  /*1f20*/  LOP3.LUT R46, R25, R46, RZ, 0x3c, !PT ;  /* 0x0000002e192e7212 */ /* 0x000fe200078e3cff */
[----:B------:R-:W-:Y:S01]  /*1f30*/  IMAD R142, R152, R145, R141 ;  /* 0x00000091988e7224 */ /* 0x000fe200078e028d */
[----:B------:R-:W-:Y:S01]  /*1f40*/  SHF.R.S32.HI R61, RZ, 0x5, R2 ;  /* 0x00000005ff3d7819 */ /* 0x000fe20000011402 */
[----:B------:R-:W-:Y:S01]  /*1f50*/  IMAD.MOV.U32 R6, RZ, RZ, R30 ;  /* 0x000000ffff067224 */ /* 0x000fe200078e001e */
[----:B------:R-:W-:Y:S01]  /*1f60*/  LOP3.LUT R2, R2, 0xffffffe0, RZ, 0xc0, !PT ;  /* 0xffffffe002027812 */ /* 0x000fe200078ec0ff */
[----:B------:R-:W-:Y:S01]  /*1f70*/  IMAD.IADD R29, R29, 0x1, R3 ;  /* 0x000000011d1d7824 */ /* 0x000fe200078e0203 */
[----:B------:R-:W-:Y:S01]  /*1f80*/  SEL R23, RZ, 0x4, P1 ;  /* 0x00000004ff177807 */ /* 0x000fe20000800000 */
[----:B------:R-:W-:Y:S01]  /*1f90*/  IMAD R149, R153, R162, RZ ;  /* 0x000000a299957224 */ /* 0x000fe200078e02ff */
[--C-:B------:R-:W-:Y:S01]  /*1fa0*/  SHF.R.S32.HI R124, RZ, 0x1f, R142.reuse ;  /* 0x0000001fff7c7819 */ /* 0x100fe2000001148e */
[----:B------:R-:W-:Y:S01]  /*1fb0*/  IMAD.SHL.U32 R25, R14, 0x40, RZ ;  /* 0x000000400e197824 */ /* 0x000fe200078e00ff */
[----:B------:R-:W-:Y:S01]  /*1fc0*/  LOP3.LUT R146, R146, R23, RZ, 0xfc, !PT ;  /* 0x0000001792927212 */ /* 0x000fe200078efcff */
[----:B------:R-:W-:Y:S01]  /*1fd0*/  IMAD R157, R154, UR11, R157 ;  /* 0x0000000b9a9d7c24 */ /* 0x000fe2000f8e029d */
[----:B------:R-:W-:Y:S01]  /*1fe0*/  SEL R47, R47, 0xfffffff0, !P2 ;  /* 0xfffffff02f2f7807 */ /* 0x000fe20005000000 */
[----:B------:R-:W-:Y:S01]  /*1ff0*/  IMAD R133, R136, R161, R21 ;  /* 0x000000a188857224 */ /* 0x000fe200078e0215 */
[----:B------:R-:W-:Y:S01]  /*2000*/  LOP3.LUT R46, R46, 0xfffffe00, R25, 0xf8, !PT ;  /* 0xfffffe002e2e7812 */ /* 0x000fe200078ef819 */
[----:B------:R-:W-:Y:S01]  /*2010*/  IMAD.IADD R141, R141, 0x1, R142 ;  /* 0x000000018d8d7824 */ /* 0x000fe200078e028e */
[----:B------:R-:W-:Y:S01]  /*2020*/  SEL R45, R45, 0xffffffe0, !P4 ;  /* 0xffffffe02d2d7807 */ /* 0x000fe20006000000 */
[----:B------:R-:W-:-:S03]  /*2030*/  IMAD.WIDE.U32 R154, R154, UR10, R28 ;  /* 0x0000000a9a9a7c25 */ /* 0x000fc6000f8e001c */
[----:B------:R-:W-:Y:S01]  /*2040*/  SHF.R.S32.HI R123, RZ, 0x1f, R141 ;  /* 0x0000001fff7b7819 */ /* 0x000fe2000001148d */
[----:B------:R-:W-:-:S04]  /*2050*/  IMAD.WIDE.U32 R136, R136, R160, R6 ;  /* 0x000000a088887225 */ /* 0x000fc800078e0006 */
[C---:B------:R-:W-:Y:S02]  /*2060*/  IMAD R149, R152.reuse, R163, R149 ;  /* 0x000000a398957224 */ /* 0x040fe400078e0295 */
[----:B------:R-:W-:-:S04]  /*2070*/  IMAD.WIDE.U32 R150, R152, R162, R150 ;  /* 0x000000a298967225 */ /* 0x000fc800078e0096 */
[----:B------:R-:W-:Y:S02]  /*2080*/  IMAD.SHL.U32 R198, R160, 0x10, RZ ;  /* 0x00000010a0c67824 */ /* 0x000fe400078e00ff */
[----:B------:R-:W-:Y:S02]  /*2090*/  IMAD.IADD R147, R125, 0x1, -R2 ;  /* 0x000000017d937824 */ /* 0x000fe400078e0a02 */
[----:B------:R-:W-:Y:S02]  /*20a0*/  IMAD.SHL.U32 R143, R145, 0x10, RZ ;  /* 0x00000010918f7824 */ /* 0x000fe400078e00ff */
[----:B------:R-:W-:Y:S02]  /*20b0*/  IMAD.IADD R149, R151, 0x1, R149 ;  /* 0x0000000197957824 */ /* 0x000fe400078e0295 */
[----:B------:R-:W-:Y:S02]  /*20c0*/  IMAD.IADD R157, R155, 0x1, R157 ;  /* 0x000000019b9d7824 */ /* 0x000fe400078e029d */
[----:B------:R-:W-:-:S02]  /*20d0*/  IMAD.IADD R133, R137, 0x1, R133 ;  /* 0x0000000189857824 */ /* 0x000fc400078e0285 */
[----:B------:R-:W-:Y:S01]  /*20e0*/  @!P5 IMAD.MOV.U32 R17, RZ, RZ, RZ ;  /* 0x000000ffff11d224 */ /* 0x000fe200078e00ff */
[----:B------:R-:W-:Y:S06]  /*20f0*/  @!P0 BRA `(.L_x_851) ;  /* 0x0000009400148947 */ /* 0x000fec0003800000 */
[----:B------:R-:W1:Y:S01]  /*2100*/  LDC.64 R2, c[0x0][0x338] ;  /* 0x0000ce00ff027b82 */ /* 0x000e620000000a00 */
[----:B------:R-:W-:Y:S01]  /*2110*/  ULDC.64 UR12, c[0x0][0x330] ;  /* 0x0000cc00000c7ab9 */ /* 0x000fe20000000a00 */
[----:B------:R-:W-:Y:S01]  /*2120*/  SHF.R.S32.HI R7, RZ, 0x1f, R48 ;  /* 0x0000001fff077819 */ /* 0x000fe20000011430 */
[C---:B------:R-:W-:Y:S01]  /*2130*/  IMAD R4, R11.reuse, UR12, RZ ;  /* 0x0000000c0b047c24 */ /* 0x040fe2000f8e02ff */
[--C-:B------:R-:W-:Y:S01]  /*2140*/  SHF.R.S32.HI R8, RZ, 0x1f, R69.reuse ;  /* 0x0000001fff087819 */ /* 0x100fe20000011445 */
[----:B------:R-:W-:Y:S01]  /*2150*/  ULDC.64 UR10, c[0x0][0x328] ;  /* 0x0000ca00000a7ab9 */ /* 0x000fe20000000a00 */
[----:B------:R-:W-:Y:S01]  /*2160*/  IADD3 R6, P1, P0, R48, R152, -R69 ;  /* 0x0000009830067210 */ /* 0x000fe2000783e845 */
[----:B------:R-:W-:Y:S01]  /*2170*/  IMAD R14, R11, UR10, RZ ;  /* 0x0000000a0b0e7c24 */ /* 0x000fe2000f8e02ff */
[----:B------:R-:W-:Y:S01]  /*2180*/  ULDC.64 UR14, c[0x0][0x350] ;  /* 0x0000d400000e7ab9 */ /* 0x000fe20000000a00 */
[----:B------:R-:W-:Y:S01]  /*2190*/  IMAD.WIDE.U32 R18, R15, UR12, R12 ;  /* 0x0000000c0f127c25 */ /* 0x000fe2000f8e000c */
[----:B------:R-:W-:Y:S01]  /*21a0*/  IADD3.X R7, R7, R153, ~R8, P1, P0 ;  /* 0x0000009907077210 */ /* 0x000fe20000fe0c08 */
[----:B------:R-:W-:Y:S01]  /*21b0*/  ULDC UR4, c[0x0][0x2e0] ;  /* 0x0000b80000047ab9 */ /* 0x000fe20000000800 */
[----:B------:R-:W-:Y:S01]  /*21c0*/  SHF.L.U32 R99, R161, 0x5, RZ ;  /* 0x00000005a1637819 */ /* 0x000fe200000006ff */
[C---:B------:R-:W-:Y:S01]  /*21d0*/  IMAD R4, R15.reuse, UR13, R4 ;  /* 0x0000000d0f047c24 */ /* 0x040fe2000f8e0204 */
[----:B------:R-:W-:Y:S01]  /*21e0*/  ULDC.64 UR12, c[0x0][0x348] ;  /* 0x0000d200000c7ab9 */ /* 0x000fe20000000a00 */
[----:B------:R-:W-:Y:S01]  /*21f0*/  IMAD.WIDE.U32 R20, R15, UR10, R12 ;  /* 0x0000000a0f147c25 */ /* 0x000fe2000f8e000c */
[----:B------:R-:W-:Y:S01]  /*2200*/  LOP3.LUT R135, R146, 0xffff, RZ, 0xc0, !PT ;  /* 0x0000ffff92877812 */ /* 0x000fe200078ec0ff */
[----:B------:R-:W-:Y:S01]  /*2210*/  ULDC.U8 UR25, c[0x0][0x3c3] ;  /* 0x0000f0c000197ab9 */ /* 0x000fe20000000000 */
[----:B------:R-:W-:Y:S01]  /*2220*/  SHF.L.U32 R138, R145, 0x5, RZ ;  /* 0x00000005918a7819 */ /* 0x000fe200000006ff */
[----:B------:R-:W-:Y:S01]  /*2230*/  IMAD R14, R15, UR11, R14 ;  /* 0x0000000b0f0e7c24 */ /* 0x000fe2000f8e020e */
[----:B------:R-:W-:Y:S01]  /*2240*/  ULDC.64 UR10, c[0x0][0x340] ;  /* 0x0000d000000a7ab9 */ /* 0x000fe20000000a00 */
[----:B------:R-:W-:Y:S01]  /*2250*/  IMAD.IADD R19, R19, 0x1, R4 ;  /* 0x0000000113137824 */ /* 0x000fe200078e0204 */
[----:B------:R-:W-:Y:S01]  /*2260*/  USHF.L.U32 UR20, UR10, 0x5, URZ ;  /* 0x000000050a147899 */ /* 0x000fe2000800063f */
[C---:B------:R-:W-:Y:S01]  /*2270*/  IMAD R11, R7.reuse, UR10, RZ ;  /* 0x0000000a070b7c24 */ /* 0x040fe2000f8e02ff */
[----:B------:R-:W-:Y:S01]  /*2280*/  USHF.L.U64.HI UR21, UR10, 0x4, UR11 ;  /* 0x000000040a157899 */ /* 0x000fe2000801020b */
[-C--:B-1----:R-:W-:Y:S01]  /*2290*/  IMAD R4, R7, R2.reuse, RZ ;  /* 0x0000000207047224 */ /* 0x082fe200078e02ff */
[----:B------:R-:W-:Y:S01]  /*22a0*/  USHF.L.U32 UR22, UR10, 0x4, URZ ;  /* 0x000000040a167899 */ /* 0x000fe2000800063f */
[----:B------:R-:W-:Y:S01]  /*22b0*/  IMAD.IADD R21, R21, 0x1, R14 ;  /* 0x0000000115157824 */ /* 0x000fe200078e020e */
[----:B------:R-:W-:Y:S01]  /*22c0*/  UIMAD.WIDE.U32 UR18, UR10, 0x60, URZ ;  /* 0x000000600a1278a5 */ /* 0x000fe2000f8e003f */
[----:B------:R-:W-:Y:S01]  /*22d0*/  IMAD R11, R6, UR11, R11 ;  /* 0x0000000b060b7c24 */ /* 0x000fe2000f8e020b */
[----:B------:R-:W-:Y:S01]  /*22e0*/  SHF.L.U32 R71, R2, 0x4, RZ ;  /* 0x0000000402477819 */ /* 0x000fe200000006ff */
[----:B------:R-:W-:Y:S01]  /*22f0*/  IMAD.WIDE.U32 R18, R6, UR10, R18 ;  /* 0x0000000a06127c25 */ /* 0x000fe2000f8e0012 */
[----:B------:R-:W-:Y:S01]  /*2300*/  SHF.L.U64.HI R70, R2, 0x4, R3 ;  /* 0x0000000402467819 */ /* 0x000fe20000010203 */
[----:B------:R-:W-:Y:S01]  /*2310*/  USHF.L.U64.HI UR21, UR22, 0x1, UR21 ;  /* 0x0000000116157899 */ /* 0x000fe20008010215 */
[C---:B------:R-:W-:Y:S01]  /*2320*/  LOP3.LUT R140, R135.reuse, 0x1, RZ, 0xc0, !PT ;  /* 0x00000001878c7812 */ /* 0x040fe200078ec0ff */
[C---:B------:R-:W-:Y:S01]  /*2330*/  IMAD R4, R6.reuse, R3, R4 ;  /* 0x0000000306047224 */ /* 0x040fe200078e0204 */
[----:B------:R-:W-:Y:S01]  /*2340*/  LOP3.LUT R139, R135, 0x2, RZ, 0xc0, !PT ;  /* 0x00000002878b7812 */ /* 0x000fe200078ec0ff */
[----:B------:R-:W-:Y:S01]  /*2350*/  IMAD.WIDE.U32 R6, R6, R2, R20 ;  /* 0x0000000206067225 */ /* 0x000fe200078e0014 */
[----:B------:R-:W-:Y:S01]  /*2360*/  SHF.L.U64.HI R72, R2, 0x5, R3 ;  /* 0x0000000502487819 */ /* 0x000fe20000010203 */
[----:B------:R-:W-:Y:S01]  /*2370*/  ULDC UR24, c[0x0][0x2e0] ;  /* 0x0000b80000187ab9 */ /* 0x000fe20000000800 */
[----:B------:R-:W-:Y:S01]  /*2380*/  SHF.R.S32.HI R122, RZ, 0x1f, R143 ;  /* 0x0000001fff7a7819 */ /* 0x000fe2000001148f */
[----:B------:R-:W-:Y:S01]  /*2390*/  IMAD.IADD R48, R17, 0x1, R48 ;  /* 0x0000000111307824 */ /* 0x000fe200078e0230 */
[----:B------:R-:W-:Y:S01]  /*23a0*/  LOP3.LUT R135, R135, 0x4, RZ, 0xc0, !PT ;  /* 0x0000000487877812 */ /* 0x000fe200078ec0ff */
[----:B------:R-:W-:Y:S01]  /*23b0*/  IMAD.IADD R7, R7, 0x1, R4 ;  /* 0x0000000107077824 */ /* 0x000fe200078e0204 */
[----:B------:R-:W-:Y:S01]  /*23c0*/  SHF.R.S32.HI R121, RZ, 0x1f, R138 ;  /* 0x0000001fff797819 */ /* 0x000fe2000001148a */
[----:B------:R-:W-:Y:S01]  /*23d0*/  IMAD R109, R5, UR12, RZ ;  /* 0x0000000c056d7c24 */ /* 0x000fe2000f8e02ff */
[----:B------:R-:W-:Y:S01]  /*23e0*/  ULDC UR23, c[0x0][0x2e0] ;  /* 0x0000b80000177ab9 */ /* 0x000fe20000000800 */
[----:B------:R-:W-:Y:S01]  /*23f0*/  IMAD.IADD R19, R19, 0x1, R11 ;  /* 0x0000000113137824 */ /* 0x000fe200078e020b */
[----:B------:R-:W-:Y:S01]  /*2400*/  ULDC.64 UR16, c[0x0][0x250] ;  /* 0x0000940000107ab9 */ /* 0x000fe20000000a00 */
[----:B------:R-:W-:Y:S01]  /*2410*/  IMAD R107, R5, UR14, RZ ;  /* 0x0000000e056b7c24 */ /* 0x000fe2000f8e02ff */
[----:B------:R-:W-:Y:S01]  /*2420*/  USHF.L.U32 UR22, UR22, 0x1, URZ ;  /* 0x0000000116167899 */ /* 0x000fe2000800063f */
[----:B------:R-:W-:-:S02]  /*2430*/  IMAD R109, R0, UR13, R109 ;  /* 0x0000000d006d7c24 */ /* 0x000fc4000f8e026d */
[----:B------:R-:W-:Y:S01]  /*2440*/  IMAD.WIDE.U32 R6, R0, UR12, R6 ;  /* 0x0000000c00067c25 */ /* 0x000fe2000f8e0006 */
[----:B------:R-:W-:-:S03]  /*2450*/  ULDC.64 UR12, c[0x0][0x318] ;  /* 0x0000c600000c7ab9 */ /* 0x000fc60000000a00 */
[----:B------:R-:W-:Y:S01]  /*2460*/  IMAD R48, R145, R48, RZ ;  /* 0x0000003091307224 */ /* 0x000fe200078e02ff */
[----:B------:R-:W-:Y:S01]  /*2470*/  LEA R108, P0, R6, UR12, 0x1 ;  /* 0x0000000c066c7c11 */ /* 0x000fe2000f8008ff */
[C---:B------:R-:W-:Y:S02]  /*2480*/  IMAD R107, R0.reuse, UR15, R107 ;  /* 0x0000000f006b7c24 */ /* 0x040fe4000f8e026b */
[----:B------:R-:W-:Y:S01]  /*2490*/  IMAD.WIDE.U32 R4, R0, UR14, R18 ;  /* 0x0000000e00047c25 */ /* 0x000fe2000f8e0012 */
[-C--:B------:R-:W-:Y:S01]  /*24a0*/  IADD3 R112, P2, R141, R48.reuse, RZ ;  /* 0x000000308d707210 */ /* 0x080fe20007f5e0ff */
[----:B------:R-:W-:Y:S02]  /*24b0*/  ULDC.64 UR14, c[0x0][0x320] ;  /* 0x0000c800000e7ab9 */ /* 0x000fe40000000a00 */
[----:B------:R-:W-:Y:S01]  /*24c0*/  IMAD.IADD R109, R7, 0x1, R109 ;  /* 0x00000001076d7824 */ /* 0x000fe200078e026d */
[----:B------:R-:W-:Y:S01]  /*24d0*/  SHF.R.S32.HI R7, RZ, 0x1f, R48 ;  /* 0x0000001fff077819 */ /* 0x000fe20000011430 */
[----:B------:R-:W-:Y:S01]  /*24e0*/  IMAD.IADD R107, R5, 0x1, R107 ;  /* 0x00000001056b7824 */ /* 0x000fe200078e026b */
[----:B------:R-:W-:Y:S01]  /*24f0*/  IADD3 R48, P4, R142, R48, RZ ;  /* 0x000000308e307210 */ /* 0x000fe20007f9e0ff */
[----:B------:R-:W-:Y:S01]  /*2500*/  VIADD R131, R143, 0x40 ;  /* 0x000000408f837836 */ /* 0x000fe20000000000 */
[----:B------:R-:W-:Y:S01]  /*2510*/  LEA R106, P1, R4, UR14, 0x1 ;  /* 0x0000000e046a7c11 */ /* 0x000fe2000f8208ff */
[----:B------:R-:W-:Y:S01]  /*2520*/  IMAD.X R113, R123, 0x1, R7, P2 ;  /* 0x000000017b717824 */ /* 0x000fe200010e0607 */
[----:B------:R-:W-:Y:S01]  /*2530*/  LEA.HI.X R109, R6, UR13, R109, 0x1, P0 ;  /* 0x0000000d066d7c11 */ /* 0x000fe200080f0c6d */
[----:B------:R-:W-:Y:S01]  /*2540*/  IMAD.X R7, R124, 0x1, R7, P4 ;  /* 0x000000017c077824 */ /* 0x000fe200020e0607 */
[----:B------:R-:W-:Y:S01]  /*2550*/  LEA.HI.X R107, R4, UR15, R107, 0x1, P1 ;  /* 0x0000000f046b7c11 */ /* 0x000fe200088f0c6b */
[----:B------:R-:W-:Y:S01]  /*2560*/  USHF.L.U64.HI UR15, UR10, 0x5, UR11 ;  /* 0x000000050a0f7899 */ /* 0x000fe2000801020b */
[----:B------:R-:W-:Y:S01]  /*2570*/  SHF.L.U64.HI R113, R112, 0x1, R113 ;  /* 0x0000000170717819 */ /* 0x000fe20000010271 */
[----:B------:R-:W-:Y:S01]  /*2580*/  UIMAD UR14, UR11, 0x60, URZ ;  /* 0x000000600b0e78a4 */ /* 0x000fe2000f8e023f */
[----:B------:R-:W-:Y:S01]  /*2590*/  SHF.L.U64.HI R0, R48, 0x1, R7 ;  /* 0x0000000130007819 */ /* 0x000fe20000010207 */
[----:B------:R-:W-:Y:S01]  /*25a0*/  ULDC.64 UR12, c[0x0][0x218] ;  /* 0x00008600000c7ab9 */ /* 0x000fe20000000a00 */
[----:B------:R-:W-:Y:S01]  /*25b0*/  ULDC.64 UR10, c[0x0][0x220] ;  /* 0x00008800000a7ab9 */ /* 0x000fe20000000a00 */
[----:B------:R-:W-:Y:S01]  /*25c0*/  LEA R102, P1, R150, UR12, 0x1 ;  /* 0x0000000c96667c11 */ /* 0x000fe2000f8208ff */
[----:B------:R-:W-:Y:S01]  /*25d0*/  IMAD.SHL.U32 R48, R48, 0x2, RZ ;  /* 0x0000000230307824 */ /* 0x000fe200078e00ff */
[----:B------:R-:W-:Y:S01]  /*25e0*/  LEA R104, P0, R136, UR10, 0x1 ;  /* 0x0000000a88687c11 */ /* 0x000fe2000f8008ff */
[----:B------:R-:W-:Y:S01]  /*25f0*/  IMAD.SHL.U32 R112, R112, 0x2, RZ ;  /* 0x0000000270707824 */ /* 0x000fe200078e00ff */
[----:B------:R-:W-:Y:S01]  /*2600*/  LEA.HI.X R103, R150, UR13, R149, 0x1, P1 ;  /* 0x0000000d96677c11 */ /* 0x000fe200088f0c95 */
[----:B------:R-:W-:Y:S01]  /*2610*/  ULDC.64 UR12, c[0x0][0x360] ;  /* 0x0000d800000c7ab9 */ /* 0x000fe20000000a00 */
[----:B------:R-:W-:Y:S01]  /*2620*/  LEA.HI.X R105, R136, UR11, R133, 0x1, P0 ;  /* 0x0000000b88697c11 */ /* 0x000fe200080f0c85 */
[----:B------:R-:W-:Y:S01]  /*2630*/  ULDC.64 UR10, c[0x0][0x358] ;  /* 0x0000d600000a7ab9 */ /* 0x000fe20000000a00 */
[C---:B------:R-:W-:Y:S01]  /*2640*/  IADD3 R16, P1, R48.reuse, UR12, RZ ;  /* 0x0000000c30107c10 */ /* 0x040fe2000ff3e0ff */
[C---:B------:R-:W-:Y:S01]  /*2650*/  VIADD R130, R143.reuse, 0x80 ;  /* 0x000000808f827836 */ /* 0x040fe20000000000 */
[----:B------:R-:W-:Y:S01]  /*2660*/  IADD3 R48, P0, R48, UR10, RZ ;  /* 0x0000000a30307c10 */ /* 0x000fe2000ff1e0ff */
[----:B------:R-:W-:Y:S01]  /*2670*/  IMAD.WIDE.U32 R14, R160, 0x20, RZ ;  /* 0x00000020a00e7825 */ /* 0x000fe200078e00ff */
[C---:B------:R-:W-:Y:S01]  /*2680*/  IADD3.X R17, R0.reuse, UR13, RZ, P1, !PT ;  /* 0x0000000d00117c10 */ /* 0x040fe20008ffe4ff */
[----:B------:R-:W-:Y:S01]  /*2690*/  USHF.L.U64.HI UR26, UR20, 0x1, UR15 ;  /* 0x00000001141a7899 */ /* 0x000fe2000801020f */
[----:B------:R-:W-:Y:S01]  /*26a0*/  IADD3.X R49, R0, UR11, RZ, P0, !PT ;  /* 0x0000000b00317c10 */ /* 0x000fe200087fe4ff */
[C---:B------:R-:W-:Y:S01]  /*26b0*/  IMAD.IADD R129, R143.reuse, 0x1, R131 ;  /* 0x000000018f817824 */ /* 0x040fe200078e0283 */
[C---:B------:R-:W-:Y:S01]  /*26c0*/  IADD3 R79, P1, R200.reuse, 0x40, RZ ;  /* 0x00000040c84f7810 */ /* 0x040fe20007f3e0ff */
[----:B------:R-:W-:Y:S01]  /*26d0*/  IMAD.IADD R128, R143, 0x1, R130 ;  /* 0x000000018f807824 */ /* 0x000fe200078e0282 */
[----:B------:R-:W-:Y:S01]  /*26e0*/  IADD3 R87, P0, R200, 0x80, RZ ;  /* 0x00000080c8577810 */ /* 0x000fe20007f1e0ff */
[----:B------:R-:W-:Y:S01]  /*26f0*/  IMAD R101, R161, 0x60, RZ ;  /* 0x00000060a1657824 */ /* 0x000fe200078e02ff */
[C---:B------:R-:W-:Y:S01]  /*2700*/  IADD3 R110, P4, R112.reuse, UR12, RZ ;  /* 0x0000000c706e7c10 */ /* 0x040fe2000ff9e0ff */
[--C-:B------:R-:W-:Y:S01]  /*2710*/  IMAD.X R80, RZ, RZ, R199.reuse, P1 ;  /* 0x000000ffff507224 */ /* 0x100fe200008e06c7 */
[----:B------:R-:W-:Y:S01]  /*2720*/  IADD3 R112, P2, R112, UR10, RZ ;  /* 0x0000000a70707c10 */ /* 0x000fe2000ff5e0ff */
[----:B------:R-:W-:Y:S01]  /*2730*/  IMAD.X R88, RZ, RZ, R199, P0 ;  /* 0x000000ffff587224 */ /* 0x000fe200000e06c7 */
[C---:B------:R-:W-:Y:S01]  /*2740*/  IADD3 R81, P1, R200.reuse, R79, RZ ;  /* 0x0000004fc8517210 */ /* 0x040fe20007f3e0ff */
[----:B------:R-:W-:Y:S01]  /*2750*/  IMAD.IADD R99, R15, 0x1, R99 ;  /* 0x000000010f637824 */ /* 0x000fe200078e0263 */
[----:B------:R-:W-:Y:S01]  /*2760*/  IADD3 R89, P0, R200, R87, RZ ;  /* 0x00000057c8597210 */ /* 0x000fe20007f1e0ff */
[----:B------:R-:W-:Y:S01]  /*2770*/  IMAD.WIDE.U32 R160, R160, 0x60, RZ ;  /* 0x00000060a0a07825 */ /* 0x000fe200078e00ff */
[C---:B------:R-:W-:Y:S01]  /*2780*/  IADD3.X R111, R113.reuse, UR13, RZ, P4, !PT ;  /* 0x0000000d716f7c10 */ /* 0x040fe2000a7fe4ff */
[----:B------:R-:W-:Y:S01]  /*2790*/  UIADD3 UR28, UR19, UR14, URZ ;  /* 0x0000000e131c7290 */ /* 0x000fe2000fffe03f */
[----:B------:R-:W-:Y:S01]  /*27a0*/  IADD3.X R113, R113, UR11, RZ, P2, !PT ;  /* 0x0000000b71717c10 */ /* 0x000fe200097fe4ff */
[C---:B------:R-:W-:Y:S01]  /*27b0*/  IMAD.X R90, R199.reuse, 0x1, R88, P0 ;  /* 0x00000001c75a7824 */ /* 0x040fe200000e0658 */
[----:B------:R-:W-:Y:S01]  /*27c0*/  IADD3.X R82, R199, R80, RZ, P1, !PT ;  /* 0x00000050c7527210 */ /* 0x000fe20000ffe4ff */
[----:B------:R-:W-:Y:S01]  /*27d0*/  IMAD R132, R145, 0x30, RZ ;  /* 0x0000003091847824 */ /* 0x000fe200078e02ff */
[C---:B------:R-:W-:Y:S01]  /*27e0*/  IADD3 R94, P1, R200.reuse, R81, RZ ;  /* 0x00000051c85e7210 */ /* 0x040fe20007f3e0ff */
[----:B------:R-:W-:Y:S01]  /*27f0*/  IMAD.IADD R127, R143, 0x1, R129 ;  /* 0x000000018f7f7824 */ /* 0x000fe200078e0281 */
[----:B------:R-:W-:Y:S01]  /*2800*/  IADD3 R84, P2, R71, 0x80, RZ ;  /* 0x0000008047547810 */ /* 0x000fe20007f5e0ff */
[----:B------:R-:W-:Y:S01]  /*2810*/  IMAD.IADD R126, R143, 0x1, R128 ;  /* 0x000000018f7e7824 */ /* 0x000fe200078e0280 */
[----:B------:R-:W-:Y:S01]  /*2820*/  IADD3 R98, P0, R200, R89, RZ ;  /* 0x00000059c8627210 */ /* 0x000fe20007f1e0ff */
[----:B------:R-:W-:Y:S01]  /*2830*/  IMAD.X R93, R199, 0x1, R82, P1 ;  /* 0x00000001c75d7824 */ /* 0x000fe200008e0652 */
[----:B------:R-:W-:Y:S01]  /*2840*/  IADD3 R76, P4, R71, 0x40, RZ ;  /* 0x00000040474c7810 */ /* 0x000fe20007f9e0ff */
[--C-:B------:R-:W-:Y:S01]  /*2850*/  IMAD.X R83, RZ, RZ, R70.reuse, P2 ;  /* 0x000000ffff537224 */ /* 0x100fe200010e0646 */
[----:B------:R-:W-:Y:S01]  /*2860*/  IADD3.X R97, R199, R90, RZ, P0, !PT ;  /* 0x0000005ac7617210 */ /* 0x000fe200007fe4ff */
[----:B------:R-:W-:Y:S01]  /*2870*/  IMAD.SHL.U32 R100, R14, 0x2, RZ ;  /* 0x000000020e647824 */ /* 0x000fe200078e00ff */
[-C--:B------:R-:W-:Y:S01]  /*2880*/  IADD3 R78, P1, R76, R71.reuse, RZ ;  /* 0x000000474c4e7210 */ /* 0x080fe20007f3e0ff */
[--C-:B------:R-:W-:Y:S01]  /*2890*/  IMAD.X R75, RZ, RZ, R70.reuse, P4 ;  /* 0x000000ffff4b7224 */ /* 0x100fe200020e0646 */
[-C--:B------:R-:W-:Y:S01]  /*28a0*/  IADD3 R86, P0, R84, R71.reuse, RZ ;  /* 0x0000004754567210 */ /* 0x080fe20007f1e0ff */
[----:B------:R-:W-:Y:S01]  /*28b0*/  IMAD.SHL.U32 R73, R2, 0x20, RZ ;  /* 0x0000002002497824 */ /* 0x000fe200078e00ff */
[----:B------:R-:W-:Y:S01]  /*28c0*/  SHF.L.U32 R5, R163, 0x5, RZ ;  /* 0x00000005a3057819 */ /* 0x000fe200000006ff */
[----:B------:R-:W-:Y:S01]  /*28d0*/  IMAD.WIDE.U32 R162, R162, 0x20, RZ ;  /* 0x00000020a2a27825 */ /* 0x000fe200078e00ff */
[-C--:B------:R-:W-:Y:S01]  /*28e0*/  IADD3 R92, P4, R78, R71.reuse, RZ ;  /* 0x000000474e5c7210 */ /* 0x080fe20007f9e0ff */
[----:B------:R-:W-:Y:S01]  /*28f0*/  ULDC.64 UR10, c[0x0][0x248] ;  /* 0x00009200000a7ab9 */ /* 0x000fe20000000a00 */
[----:B------:R-:W-:Y:S01]  /*2900*/  IADD3 R96, P2, R86, R71, RZ ;  /* 0x0000004756607210 */ /* 0x000fe20007f5e0ff */
[----:B------:R-:W-:Y:S01]  /*2910*/  IMAD.X R77, R75, 0x1, R70, P1 ;  /* 0x000000014b4d7824 */ /* 0x000fe200008e0646 */
[----:B------:R-:W-:Y:S01]  /*2920*/  IADD3.X R85, R83, R70, RZ, P0, !PT ;  /* 0x0000004653557210 */ /* 0x000fe200007fe4ff */
[----:B------:R-:W-:Y:S01]  /*2930*/  VIADD R67, R152, 0x10 ;  /* 0x0000001098437836 */ /* 0x000fe20000000000 */
[----:B------:R-:W-:Y:S01]  /*2940*/  SHF.L.U64.HI R99, R14, 0x1, R99 ;  /* 0x000000010e637819 */ /* 0x000fe20000010263 */
[C---:B------:R-:W-:Y:S01]  /*2950*/  VIADD R66, R152.reuse, 0x20 ;  /* 0x0000002098427836 */ /* 0x040fe20000000000 */
[----:B------:R-:W-:Y:S01]  /*2960*/  IADD3 R101, R161, R101, RZ ;  /* 0x00000065a1657210 */ /* 0x000fe20007ffe0ff */
[----:B------:R-:W-:Y:S01]  /*2970*/  VIADD R65, R152, 0x30 ;  /* 0x0000003098417836 */ /* 0x000fe20000000000 */
[----:B------:R-:W-:Y:S01]  /*2980*/  SHF.R.S32.HI R120, RZ, 0x1f, R131 ;  /* 0x0000001fff787819 */ /* 0x000fe20000011483 */
[----:B------:R-:W-:Y:S01]  /*2990*/  IMAD.MOV.U32 R11, RZ, RZ, R134 ;  /* 0x000000ffff0b7224 */ /* 0x000fe200078e0086 */
[----:B------:R-:W-:Y:S01]  /*29a0*/  SHF.R.S32.HI R119, RZ, 0x1f, R132 ;  /* 0x0000001fff777819 */ /* 0x000fe20000011484 */
[----:B------:R-:W-:Y:S01]  /*29b0*/  IMAD.IADD R74, R163, 0x1, R5 ;  /* 0x00000001a34a7824 */ /* 0x000fe200078e0205 */
[----:B------:R-:W-:Y:S01]  /*29c0*/  SHF.R.S32.HI R118, RZ, 0x1f, R130 ;  /* 0x0000001fff767819 */ /* 0x000fe20000011482 */
[--C-:B------:R-:W-:Y:S01]  /*29d0*/  IMAD.X R91, R77, 0x1, R70.reuse, P4 ;  /* 0x000000014d5b7824 */ /* 0x100fe200020e0646 */
[----:B------:R-:W-:Y:S01]  /*29e0*/  SHF.R.S32.HI R117, RZ, 0x1f, R129 ;  /* 0x0000001fff757819 */ /* 0x000fe20000011481 */
[----:B------:R-:W-:Y:S01]  /*29f0*/  IMAD.X R95, R85, 0x1, R70, P2 ;  /* 0x00000001555f7824 */ /* 0x000fe200010e0646 */
[----:B------:R-:W-:Y:S01]  /*2a00*/  SHF.R.S32.HI R116, RZ, 0x1f, R128 ;  /* 0x0000001fff747819 */ /* 0x000fe20000011480 */
[----:B------:R-:W-:Y:S01]  /*2a10*/  USHF.L.U32 UR20, UR20, 0x1, URZ ;  /* 0x0000000114147899 */ /* 0x000fe2000800063f */
[----:B------:R-:W-:Y:S01]  /*2a20*/  SHF.R.S32.HI R115, RZ, 0x1f, R127 ;  /* 0x0000001fff737819 */ /* 0x000fe2000001147f */
[----:B------:R-:W-:Y:S01]  /*2a30*/  ULDC.64 UR12, c[0x0][0x230] ;  /* 0x00008c00000c7ab9 */ /* 0x000fe20000000a00 */
[----:B------:R-:W-:Y:S01]  /*2a40*/  SHF.R.S32.HI R114, RZ, 0x1f, R126 ;  /* 0x0000001fff727819 */ /* 0x000fe2000001147e */
[----:B------:R-:W-:-:S08]  /*2a50*/  ULDC.64 UR14, c[0x0][0x238] ;  /* 0x00008e00000e7ab9 */ /* 0x000fd00000000a00 */
.L_x_944:
[----:B------:R-:W-:Y:S01]  /*2a60*/  IMAD.SHL.U32 R15, R11, 0x40, RZ ;  /* 0x000000400b0f7824 */ /* 0x000fe200078e00ff */
[----:B------:R-:W1:Y:S01]  /*2a70*/  LDC R0, c[0x0][0x340] ;  /* 0x0000d000ff007b82 */ /* 0x000e620000000800 */
[----:B------:R-:W-:Y:S02]  /*2a80*/  BSSY B0, `(.L_x_852) ;  /* 0x0000013000007945 */ /* 0x000fe40003800000 */
[----:B------:R-:W-:Y:S04]  /*2a90*/  VIADD R14, R15, 0xffffffc0 ;  /* 0xffffffc00f0e7836 */ /* 0x000fe80000000000 */
[--C-:B------:R-:W-:Y:S02]  /*2aa0*/  IMAD.IADD R166, R62, 0x1, -R14.reuse ;  /* 0x000000013ea67824 */ /* 0x100fe400078e0a0e */
[----:B------:R-:W-:Y:S03]  /*2ab0*/  IMAD.IADD R164, R69, 0x1, -R14 ;  /* 0x0000000145a47824 */ /* 0x000fe600078e0a0e */
[CC--:B------:R-:W-:Y:S02]  /*2ac0*/  ISETP.GE.AND P4, PT, R152.reuse, R166.reuse, PT ;  /* 0x000000a69800720c */ /* 0x0c0fe40003f86270 */
[C---:B------:R-:W-:Y:S02]  /*2ad0*/  ISETP.GE.AND P0, PT, R67.reuse, R166, PT ;  /* 0x000000a64300720c */ /* 0x040fe40003f06270 */
[----:B------:R-:W-:Y:S02]  /*2ae0*/  ISETP.GE.AND P4, PT, R152, R164, !P4 ;  /* 0x000000a49800720c */ /* 0x000fe40006786270 */
[----:B------:R-:W-:Y:S02]  /*2af0*/  ISETP.GE.AND P5, PT, R66, R166, PT ;  /* 0x000000a64200720c */ /* 0x000fe40003fa6270 */
[----:B------:R-:W-:Y:S09]  /*2b00*/  ISETP.GE.AND P0, PT, R67, R164, !P0 ;  /* 0x000000a44300720c */ /* 0x000ff20004706270 */
[----:B--2---:R-:W-:Y:S05]  /*2b10*/  @!P4 BRA `(.L_x_853) ;  /* 0x000000000024c947 */ /* 0x004fea0003800000 */
[----:B------:R-:W-:Y:S02]  /*2b20*/  ISETP.NE.AND P1, PT, R140, RZ, PT ;  /* 0x000000ff8c00720c */ /* 0x000fe40003f25270 */
[----:B------:R-:W-:Y:S11]  /*2b30*/  ISETP.NE.AND P2, PT, R139, RZ, PT ;  /* 0x000000ff8b00720c */ /* 0x000ff60003f45270 */
[----:B------:R-:W2:Y:S04]  /*2b40*/  @P1 LDG.E.128 R24, desc[UR6][R106.64] ;  /* 0x000000066a181981 */ /* 0x000ea8000c1e1d00 */
[----:B--2---:R2:W-:Y:S01]  /*2b50*/  @P1 STG.E.128 desc[UR6][R104.64], R24 ;  /* 0x0000001868001986 */ /* 0x0045e2000c101d06 */
[----:B------:R-:W-:Y:S03]  /*2b60*/  ISETP.NE.AND P1, PT, R135, RZ, PT ;  /* 0x000000ff8700720c */ /* 0x000fe60003f25270 */
[----:B------:R-:W3:Y:S04]  /*2b70*/  @P2 LDG.E.128 R20, desc[UR6][R106.64+0x80] ;  /* 0x000080066a142981 */ /* 0x000ee8000c1e1d00 */
[----:B---3--:R2:W-:Y:S06]  /*2b80*/  @P2 STG.E.128 desc[UR6][R104.64+0x80], R20 ;  /* 0x0000801468002986 */ /* 0x0085ec000c101d06 */
[----:B------:R-:W3:Y:S04]  /*2b90*/  @P1 LDG.E.128 R4, desc[UR6][R106.64+0x100] ;  /* 0x000100066a041981 */ /* 0x000ee8000c1e1d00 */
[----:B---3--:R2:W-:Y:S02]  /*2ba0*/  @P1 STG.E.128 desc[UR6][R104.64+0x100], R4 ;  /* 0x0001000468001986 */ /* 0x0085e4000c101d06 */
.L_x_853:
[----:B------:R-:W-:Y:S05]  /*2bb0*/  BSYNC B0 ;  /* 0x0000000000007941 */ /* 0x000fea0003800000 */
.L_x_852:
[----:B------:R-:W-:Y:S04]  /*2bc0*/  BSSY B0, `(.L_x_854) ;  /* 0x000000f000007945 */ /* 0x000fe80003800000 */
[----:B------:R-:W-:Y:S05]  /*2bd0*/  @!P0 BRA `(.L_x_855) ;  /* 0x0000000000348947 */ /* 0x000fea0003800000 */
[----:B------:R-:W-:Y:S02]  /*2be0*/  ISETP.NE.AND P1, PT, R140, RZ, PT ;  /* 0x000000ff8c00720c */ /* 0x000fe40003f25270 */
[----:B------:R-:W-:Y:S02]  /*2bf0*/  IADD3 R18, P0, R106, UR22, RZ ;  /* 0x000000166a127c10 */ /* 0x000fe4000ff1e0ff */
[C---:B------:R-:W-:Y:S02]  /*2c00*/  LEA R2, P2, R198.reuse, R104, 0x1 ;  /* 0x00000068c6027211 */ /* 0x040fe400078408ff */
[----:B------:R-:W-:Y:S02]  /*2c10*/  IADD3.X R19, R107, UR21, RZ, P0, !PT ;  /* 0x000000156b137c10 */ /* 0x000fe400087fe4ff */
[----:B------:R-:W-:Y:S02]  /*2c20*/  ISETP.NE.AND P0, PT, R139, RZ, PT ;  /* 0x000000ff8b00720c */ /* 0x000fe40003f05270 */
[----:B------:R-:W-:Y:S03]  /*2c30*/  LEA.HI.X R3, R198, R105, R197, 0x1, P2 ;  /* 0x00000069c6037211 */ /* 0x000fe600010f0cc5 */
[----:B--2---:R-:W2:Y:S04]  /*2c40*/  @P1 LDG.E.128 R24, desc[UR6][R18.64] ;  /* 0x0000000612181981 */ /* 0x004ea8000c1e1d00 */
[----:B--2---:R3:W-:Y:S01]  /*2c50*/  @P1 STG.E.128 desc[UR6][R2.64], R24 ;  /* 0x0000001802001986 */ /* 0x0047e2000c101d06 */
[----:B------:R-:W-:Y:S03]  /*2c60*/  ISETP.NE.AND P1, PT, R135, RZ, PT ;  /* 0x000000ff8700720c */ /* 0x000fe60003f25270 */
[----:B------:R-:W2:Y:S04]  /*2c70*/  @P0 LDG.E.128 R20, desc[UR6][R18.64+0x80] ;  /* 0x0000800612140981 */ /* 0x000ea8000c1e1d00 */
[----:B--2---:R3:W-:Y:S06]  /*2c80*/  @P0 STG.E.128 desc[UR6][R2.64+0x80], R20 ;  /* 0x0000801402000986 */ /* 0x0047ec000c101d06 */
[----:B------:R-:W2:Y:S04]  /*2c90*/  @P1 LDG.E.128 R4, desc[UR6][R18.64+0x100] ;  /* 0x0001000612041981 */ /* 0x000ea8000c1e1d00 */
[----:B--2---:R3:W-:Y:S02]  /*2ca0*/  @P1 STG.E.128 desc[UR6][R2.64+0x100], R4 ;  /* 0x0001000402001986 */ /* 0x0047e4000c101d06 */
.L_x_855:
[----:B------:R-:W-:Y:S05]  /*2cb0*/  BSYNC B0 ;  /* 0x0000000000007941 */ /* 0x000fea0003800000 */
.L_x_854:
[----:B------:R-:W-:Y:S01]  /*2cc0*/  ISETP.GE.AND P5, PT, R66, R164, !P5 ;  /* 0x000000a44200720c */ /* 0x000fe20006fa6270 */
[----:B------:R-:W-:Y:S01]  /*2cd0*/  BSSY B0, `(.L_x_856) ;  /* 0x0000011000007945 */ /* 0x000fe20003800000 */
[C---:B------:R-:W-:Y:S04]  /*2ce0*/  ISETP.GE.AND P0, PT, R65.reuse, R166, PT ;  /* 0x000000a64100720c */ /* 0x040fe80003f06270 */
[----:B------:R-:W-:Y:S07]  /*2cf0*/  ISETP.GE.AND P0, PT, R65, R164, !P0 ;  /* 0x000000a44100720c */ /* 0x000fee0004706270 */
[----:B------:R-:W-:Y:S06]  /*2d00*/  @!P5 BRA `(.L_x_857) ;  /* 0x000000000034d947 */ /* 0x000fec0003800000 */
[----:B------:R-:W-:Y:S02]  /*2d10*/  ISETP.NE.AND P2, PT, R140, RZ, PT ;  /* 0x000000ff8c00720c */ /* 0x000fe40003f45270 */
[----:B------:R-:W-:Y:S02]  /*2d20*/  IADD3 R18, P1, R106, UR20, RZ ;  /* 0x000000146a127c10 */ /* 0x000fe4000ff3e0ff */
[----:B---3--:R-:W-:Y:S02]  /*2d30*/  IADD3 R2, P5, R104, R100, RZ ;  /* 0x0000006468027210 */ /* 0x008fe40007fbe0ff */
[----:B------:R-:W-:Y:S02]  /*2d40*/  IADD3.X R19, R107, UR26, RZ, P1, !PT ;  /* 0x0000001a6b137c10 */ /* 0x000fe40008ffe4ff */
[----:B------:R-:W-:Y:S01]  /*2d50*/  ISETP.NE.AND P1, PT, R139, RZ, PT ;  /* 0x000000ff8b00720c */ /* 0x000fe20003f25270 */
[----:B------:R-:W-:Y:S04]  /*2d60*/  IMAD.X R3, R105, 0x1, R99, P5 ;  /* 0x0000000169037824 */ /* 0x000fe800028e0663 */
[----:B--2---:R-:W2:Y:S04]  /*2d70*/  @P2 LDG.E.128 R24, desc[UR6][R18.64] ;  /* 0x0000000612182981 */ /* 0x004ea8000c1e1d00 */
[----:B--2---:R4:W-:Y:S01]  /*2d80*/  @P2 STG.E.128 desc[UR6][R2.64], R24 ;  /* 0x0000001802002986 */ /* 0x0049e2000c101d06 */
[----:B------:R-:W-:Y:S03]  /*2d90*/  ISETP.NE.AND P2, PT, R135, RZ, PT ;  /* 0x000000ff8700720c */ /* 0x000fe60003f45270 */
[----:B------:R-:W2:Y:S04]  /*2da0*/  @P1 LDG.E.128 R20, desc[UR6][R18.64+0x80] ;  /* 0x0000800612141981 */ /* 0x000ea8000c1e1d00 */
[----:B--2---:R4:W-:Y:S06]  /*2db0*/  @P1 STG.E.128 desc[UR6][R2.64+0x80], R20 ;  /* 0x0000801402001986 */ /* 0x0049ec000c101d06 */
[----:B------:R-:W2:Y:S04]  /*2dc0*/  @P2 LDG.E.128 R4, desc[UR6][R18.64+0x100] ;  /* 0x0001000612042981 */ /* 0x000ea8000c1e1d00 */
[----:B--2---:R4:W-:Y:S02]  /*2dd0*/  @P2 STG.E.128 desc[UR6][R2.64+0x100], R4 ;  /* 0x0001000402002986 */ /* 0x0049e4000c101d06 */
.L_x_857:
[----:B------:R-:W-:Y:S05]  /*2de0*/  BSYNC B0 ;  /* 0x0000000000007941 */ /* 0x000fea0003800000 */
.L_x_856:
[----:B------:R-:W-:Y:S01]  /*2df0*/  ISETP.NE.AND P5, PT, RZ, UR4, PT ;  /* 0x00000004ff007c0c */ /* 0x000fe2000bfa5270 */
[----:B------:R-:W-:Y:S01]  /*2e00*/  BSSY B0, `(.L_x_858) ;  /* 0x0000010000007945 */ /* 0x000fe20003800000 */
[----:B-1-34-:R-:W-:Y:S03]  /*2e10*/  LEA R3, -R0, RZ, 0x6 ;  /* 0x000000ff00037211 */ /* 0x01afe600078e31ff */
[----:B------:R-:W-:Y:S05]  /*2e20*/  @!P0 BRA `(.L_x_859) ;  /* 0x0000000000348947 */ /* 0x000fea0003800000 */
[----:B------:R-:W-:Y:S02]  /*2e30*/  ISETP.NE.AND P1, PT, R140, RZ, PT ;  /* 0x000000ff8c00720c */ /* 0x000fe40003f25270 */
[----:B------:R-:W-:Y:S02]  /*2e40*/  IADD3 R28, P0, R106, UR18, RZ ;  /* 0x000000126a1c7c10 */ /* 0x000fe4000ff1e0ff */
[----:B------:R-:W-:Y:S02]  /*2e50*/  IADD3 R18, P2, R104, R160, RZ ;  /* 0x000000a068127210 */ /* 0x000fe40007f5e0ff */
        /* <DEDUP_REMOVED lines=10> */
.L_x_859:
[----:B------:R-:W-:Y:S05]  /*2f00*/  BSYNC B0 ;  /* 0x0000000000007941 */ /* 0x000fea0003800000 */
.L_x_858:
[C---:B------:R-:W-:Y:S04]  /*2f10*/  LEA R106, P0, R3.reuse, R106, 0x1 ;  /* 0x0000006a036a7211 */ /* 0x040fe800078008ff */
[----:B------:R-:W-:Y:S01]  /*2f20*/  LEA.HI.X.SX32 R107, R3, R107, 0x1, P0 ;  /* 0x0000006b036b7211 */ /* 0x000fe200000f0eff */
[----:B------:R-:W-:Y:S08]  /*2f30*/  @!P5 BRA `(.L_x_860) ;  /* 0x000000780088d947 */ /* 0x000ff00003800000 */
[----:B------:R-:W-:Y:S11]  /*2f40*/  ISETP.NE.AND P0, PT, RZ, UR25, PT ;  /* 0x00000019ff007c0c */ /* 0x000ff6000bf05270 */
[----:B------:R-:W-:Y:S02]  /*2f50*/  @!UPT UIADD3 URZ, URZ, URZ, URZ ;  /* 0x0000003f3f3ff290 */ /* 0x000fe4000fffe03f */
[----:B------:R-:W-:Y:S05]  /*2f60*/  @!P0 BRA `(.L_x_861) ;  /* 0x0000002c004c8947 */ /* 0x000fea0003800000 */
[----:B------:R-:W-:Y:S04]  /*2f70*/  BSSY B1, `(.L_x_862) ;  /* 0x00000a3000017945 */ /* 0x000fe80003800000 */
[----:B------:R-:W-:Y:S05]  /*2f80*/  @!P4 BRA `(.L_x_863) ;  /* 0x000000080084c947 */ /* 0x000fea0003800000 */
[----:B------:R-:W3:Y:S01]  /*2f90*/  LDC R3, c[0x0][0x2d0] ;  /* 0x0000b400ff037b82 */ /* 0x000ee20000000800 */
[----:B------:R-:W-:Y:S01]  /*2fa0*/  BSSY B0, `(.L_x_864) ;  /* 0x0000037000007945 */ /* 0x000fe20003800000 */
[-C--:B---3--:R-:W-:Y:S02]  /*2fb0*/  ISETP.GE.AND P0, PT, R12, R3.reuse, PT ;  /* 0x000000030c00720c */ /* 0x088fe40003f06270 */
[-C--:B------:R-:W-:Y:S02]  /*2fc0*/  ISETP.GE.AND P2, PT, R10, R3.reuse, PT ;  /* 0x000000030a00720c */ /* 0x080fe40003f46270 */
[----:B------:R-:W-:Y:S09]  /*2fd0*/  ISETP.GE.AND P1, PT, R9, R3, PT ;  /* 0x000000030900720c */ /* 0x000ff20003f26270 */
[----:B------:R-:W-:Y:S05]  /*2fe0*/  @P0 BRA `(.L_x_865) ;  /* 0x0000000000c80947 */ /* 0x000fea0003800000 */
[----:B------:R-:W-:Y:S01]  /*2ff0*/  ISETP.GE.AND P0, PT, R12, UR4, PT ;  /* 0x000000040c007c0c */ /* 0x000fe2000bf06270 */
[----:B-12---:R-:W2:Y:S11]  /*3000*/  LDG.E.128 R20, desc[UR6][R108.64] ;  /* 0x000000066c147981 */ /* 0x006eb6000c1e1d00 */
[----:B------:R-:W-:Y:S01]  /*3010*/  @!UPT UIADD3 URZ, URZ, URZ, URZ ;  /* 0x0000003f3f3ff290 */ /* 0x000fe2000fffe03f */
[----:B------:R-:W3:Y:S06]  /*3020*/  @!P0 LDG.E.64 R6, desc[UR6][R16.64] ;  /* 0x0000000610068981 */ /* 0x000eec000c1e1b00 */
[----:B------:R-:W4:Y:S01]  /*3030*/  @!P0 LDG.E.64 R30, desc[UR6][R48.64] ;  /* 0x00000006301e8981 */ /* 0x000f22000c1e1b00 */
[--C-:B---3--:R-:W-:Y:S01]  /*3040*/  @!P0 HADD2.F32 R19, -RZ, R6.reuse.H0_H0 ;  /* 0x20000006ff138230 */ /* 0x108fe20000004100 */
[----:B--2---:R-:W-:Y:S01]  /*3050*/  @!P0 MOV R5, R20 ;  /* 0x0000001400058202 */ /* 0x004fe20000000f00 */
[----:B------:R-:W-:Y:S01]  /*3060*/  @!P0 HADD2.F32 R8, -RZ, R6.H1_H1 ;  /* 0x30000006ff088230 */ /* 0x000fe20000004100 */
[----:B------:R-:W-:Y:S03]  /*3070*/  @!P0 MOV R6, R23 ;  /* 0x0000001700068202 */ /* 0x000fe60000000f00 */
[--C-:B------:R-:W-:Y:S02]  /*3080*/  @!P0 HADD2.F32 R25, -RZ, R5.reuse.H1_H1 ;  /* 0x30000005ff198230 */ /* 0x100fe40000004100 */
[----:B------:R-:W-:Y:S02]  /*3090*/  @!P0 HADD2.F32 R18, -RZ, R5.H0_H0 ;  /* 0x20000005ff128230 */ /* 0x000fe40000004100 */
[--C-:B----4-:R-:W-:Y:S02]  /*30a0*/  @!P0 HADD2.F32 R27, -RZ, R30.reuse.H0_H0 ;  /* 0x2000001eff1b8230 */ /* 0x110fe40000004100 */
[CC--:B------:R-:W-:Y:S01]  /*30b0*/  @!P0 FMUL.FTZ R33, R25.reuse, R19.reuse ;  /* 0x0000001319218220 */ /* 0x0c0fe20000410000 */
[--C-:B------:R-:W-:Y:S02]  /*30c0*/  @!P0 HADD2.F32 R5, -RZ, R7.reuse.H0_H0 ;  /* 0x20000007ff058230 */ /* 0x100fe40000004100 */
[C---:B------:R-:W-:Y:S01]  /*30d0*/  @!P0 FMUL.FTZ R0, R18.reuse, R19 ;  /* 0x0000001312008220 */ /* 0x040fe20000410000 */
[----:B------:R-:W-:Y:S01]  /*30e0*/  @!P0 MOV R19, R21 ;  /* 0x0000001500138202 */ /* 0x000fe20000000f00 */
[----:B------:R-:W-:Y:S02]  /*30f0*/  @!P0 HADD2.F32 R7, -RZ, R7.H1_H1 ;  /* 0x30000007ff078230 */ /* 0x000fe40000004100 */
[-C--:B------:R-:W-:Y:S01]  /*3100*/  @!P0 FFMA.FTZ R33, R18, R27.reuse, -R33 ;  /* 0x0000001b12218223 */ /* 0x080fe20000010821 */
[----:B------:R-:W-:Y:S01]  /*3110*/  @!P0 MOV R18, R22 ;  /* 0x0000001600128202 */ /* 0x000fe20000000f00 */
[----:B------:R-:W-:Y:S02]  /*3120*/  @!P0 HADD2.F32 R24, -RZ, R30.H1_H1 ;  /* 0x3000001eff188230 */ /* 0x000fe40000004100 */
[----:B------:R-:W-:Y:S01]  /*3130*/  @!P0 FFMA.FTZ R0, R25, R27, R0 ;  /* 0x0000001b19008223 */ /* 0x000fe20000010000 */
[--C-:B------:R-:W-:Y:S02]  /*3140*/  @!P0 HADD2.F32 R25, -RZ, R19.reuse.H1_H1 ;  /* 0x30000013ff198230 */ /* 0x100fe40000004100 */
[----:B------:R-:W-:Y:S02]  /*3150*/  @!P0 HADD2.F32 R19, -RZ, R19.H0_H0 ;  /* 0x20000013ff138230 */ /* 0x000fe40000004100 */
[----:B------:R-:W-:Y:S01]  /*3160*/  @!P0 F2FP.F16.F32.PACK_AB R33, R0, R33 ;  /* 0x000000210021823e */ /* 0x000fe200000000ff */
[--C-:B------:R-:W-:Y:S02]  /*3170*/  @!P0 HADD2.F32 R26, -RZ, R18.reuse.H1_H1 ;  /* 0x30000012ff1a8230 */ /* 0x100fe40000004100 */
[-C--:B------:R-:W-:Y:S01]  /*3180*/  @!P0 FMUL.FTZ R35, R25, R8.reuse ;  /* 0x0000000819238220 */ /* 0x080fe20000410000 */
[----:B------:R-:W-:Y:S01]  /*3190*/  @!P0 HADD2.F32 R18, -RZ, R18.H0_H0 ;  /* 0x20000012ff128230 */ /* 0x000fe20000004100 */
[----:B------:R-:W-:Y:S01]  /*31a0*/  @!P0 MOV R20, R33 ;  /* 0x0000002100148202 */ /* 0x000fe20000000f00 */
[--C-:B------:R-:W-:Y:S02]  /*31b0*/  @!P0 HADD2.F32 R27, -RZ, R6.reuse.H1_H1 ;  /* 0x30000006ff1b8230 */ /* 0x100fe40000004100 */
[----:B------:R-:W-:Y:S01]  /*31c0*/  @!P0 FMUL.FTZ R2, R19, R8 ;  /* 0x0000000813028220 */ /* 0x000fe20000410000 */
[----:B------:R-:W-:Y:S02]  /*31d0*/  @!P0 HADD2.F32 R6, -RZ, R6.H0_H0 ;  /* 0x20000006ff068230 */ /* 0x000fe40000004100 */
[-C--:B------:R-:W-:Y:S01]  /*31e0*/  @!P0 FMUL.FTZ R3, R18, R5.reuse ;  /* 0x0000000512038220 */ /* 0x080fe20000410000 */
[--C-:B------:R-:W-:Y:S02]  /*31f0*/  @!P0 HADD2.F32 R29, -RZ, R31.reuse.H0_H0 ;  /* 0x2000001fff1d8230 */ /* 0x100fe40000004100 */
[----:B------:R-:W-:Y:S01]  /*3200*/  @!P0 FMUL.FTZ R28, R26, R5 ;  /* 0x000000051a1c8220 */ /* 0x000fe20000410000 */
[----:B------:R-:W-:Y:S02]  /*3210*/  @!P0 HADD2.F32 R31, -RZ, R31.H1_H1 ;  /* 0x3000001fff1f8230 */ /* 0x000fe40000004100 */
[-C--:B------:R-:W-:Y:S01]  /*3220*/  @!P0 FMUL.FTZ R37, R27, R7.reuse ;  /* 0x000000071b258220 */ /* 0x080fe20000410000 */
[----:B------:R-:W-:Y:S01]  /*3230*/  @!P0 FMUL.FTZ R4, R6, R7 ;  /* 0x0000000706048220 */ /* 0x000fe20000410000 */
[-C--:B------:R-:W-:Y:S01]  /*3240*/  @!P0 FFMA.FTZ R2, R25, R24.reuse, R2 ;  /* 0x0000001819028223 */ /* 0x080fe20000010002 */
[-C--:B------:R-:W-:Y:S01]  /*3250*/  @!P0 FFMA.FTZ R3, R26, R29.reuse, R3 ;  /* 0x0000001d1a038223 */ /* 0x080fe20000010003 */
[----:B------:R-:W-:Y:S01]  /*3260*/  @!P0 FFMA.FTZ R35, R19, R24, -R35 ;  /* 0x0000001813238223 */ /* 0x000fe20000010823 */
[----:B------:R-:W-:Y:S01]  /*3270*/  @!P0 FFMA.FTZ R28, R18, R29, -R28 ;  /* 0x0000001d121c8223 */ /* 0x000fe2000001081c */
[-C--:B------:R-:W-:Y:S01]  /*3280*/  @!P0 FFMA.FTZ R37, R6, R31.reuse, -R37 ;  /* 0x0000001f06258223 */ /* 0x080fe20000010825 */
[----:B------:R-:W-:Y:S02]  /*3290*/  @!P0 FFMA.FTZ R4, R27, R31, R4 ;  /* 0x0000001f1b048223 */ /* 0x000fe40000010004 */
[----:B------:R-:W-:Y:S02]  /*32a0*/  @!P0 F2FP.F16.F32.PACK_AB R32, R2, R35 ;  /* 0x000000230220823e */ /* 0x000fe400000000ff */
[----:B------:R-:W-:Y:S02]  /*32b0*/  @!P0 F2FP.F16.F32.PACK_AB R28, R3, R28 ;  /* 0x0000001c031c823e */ /* 0x000fe400000000ff */
[----:B------:R-:W-:Y:S02]  /*32c0*/  @!P0 F2FP.F16.F32.PACK_AB R37, R4, R37 ;  /* 0x000000250425823e */ /* 0x000fe400000000ff */
[----:B------:R-:W-:Y:S02]  /*32d0*/  @!P0 MOV R21, R32 ;  /* 0x0000002000158202 */ /* 0x000fe40000000f00 */
[----:B------:R-:W-:Y:S02]  /*32e0*/  @!P0 MOV R22, R28 ;  /* 0x0000001c00168202 */ /* 0x000fe40000000f00 */
[----:B------:R-:W-:Y:S05]  /*32f0*/  @!P0 MOV R23, R37 ;  /* 0x0000002500178202 */ /* 0x000fea0000000f00 */
[----:B------:R3:W-:Y:S02]  /*3300*/  STG.E.128 desc[UR6][R102.64], R20 ;  /* 0x0000001466007986 */ /* 0x0007e4000c101d06 */
.L_x_865:
[----:B------:R-:W-:Y:S05]  /*3310*/  BSYNC B0 ;  /* 0x0000000000007941 */ /* 0x000fea0003800000 */
.L_x_864:
[----:B------:R-:W-:Y:S04]  /*3320*/  BSSY B0, `(.L_x_866) ;  /* 0x0000034000007945 */ /* 0x000fe80003800000 */
[----:B------:R-:W-:Y:S05]  /*3330*/  @P2 BRA `(.L_x_867) ;  /* 0x0000000000c82947 */ /* 0x000fea0003800000 */
[----:B------:R-:W-:Y:S01]  /*3340*/  ISETP.GE.AND P0, PT, R10, UR4, PT ;  /* 0x000000040a007c0c */ /* 0x000fe2000bf06270 */
[----:B-123--:R-:W2:Y:S11]  /*3350*/  LDG.E.128 R20, desc[UR6][R108.64+0x80] ;  /* 0x000080066c147981 */ /* 0x00eeb6000c1e1d00 */
        /* <DEDUP_REMOVED lines=48> */
.L_x_867:
[----:B------:R-:W-:Y:S05]  /*3660*/  BSYNC B0 ;  /* 0x0000000000007941 */ /* 0x000fea0003800000 */
.L_x_866:
[----:B------:R-:W-:Y:S05]  /*3670*/  @P1 BRA `(.L_x_863) ;  /* 0x0000000000c81947 */ /* 0x000fea0003800000 */
[----:B------:R-:W-:Y:S01]  /*3680*/  ISETP.GE.AND P0, PT, R9, UR4, PT ;  /* 0x0000000409007c0c */ /* 0x000fe2000bf06270 */
[----:B-1234-:R-:W2:Y:S11]  /*3690*/  LDG.E.128 R20, desc[UR6][R108.64+0x100] ;  /* 0x000100066c147981 */ /* 0x01eeb6000c1e1d00 */
        /* <DEDUP_REMOVED lines=48> */
.L_x_863:
[----:B------:R-:W-:Y:S05]  /*39a0*/  BSYNC B1 ;  /* 0x0000000000017941 */ /* 0x000fea0003800000 */
.L_x_862:
[C---:B------:R-:W-:Y:S01]  /*39b0*/  ISETP.GE.AND P0, PT, R67.reuse, R166, PT ;  /* 0x000000a64300720c */ /* 0x040fe20003f06270 */
[----:B------:R-:W-:Y:S03]  /*39c0*/  BSSY B1, `(.L_x_868) ;  /* 0x00000b4000017945 */ /* 0x000fe60003800000 */
[----:B------:R-:W-:Y:S11]  /*39d0*/  ISETP.GE.AND P0, PT, R67, R164, !P0 ;  /* 0x000000a44300720c */ /* 0x000ff60004706270 */
[----:B------:R-:W-:Y:S02]  /*39e0*/  @!UPT UIADD3 URZ, URZ, URZ, URZ ;  /* 0x0000003f3f3ff290 */ /* 0x000fe4000fffe03f */
[----:B------:R-:W-:Y:S05]  /*39f0*/  @!P0 BRA `(.L_x_869) ;  /* 0x0000000800c08947 */ /* 0x000fea0003800000 */
[C---:B-12---:R-:W-:Y:S01]  /*3a00*/  SHF.L.U64.HI R5, R143.reuse, 0x1, R122 ;  /* 0x000000018f057819 */ /* 0x046fe2000001027a */
[----:B------:R-:W1:Y:S01]  /*3a10*/  LDC R3, c[0x0][0x2d0] ;  /* 0x0000b400ff037b82 */ /* 0x000e620000000800 */
[----:B------:R-:W-:Y:S01]  /*3a20*/  IMAD.SHL.U32 R7, R143, 0x2, RZ ;  /* 0x000000028f077824 */ /* 0x000fe200078e00ff */
[----:B------:R-:W-:Y:S04]  /*3a30*/  BSSY B0, `(.L_x_870) ;  /* 0x000003e000007945 */ /* 0x000fe80003800000 */
[-C--:B------:R-:W-:Y:S02]  /*3a40*/  IADD3 R34, P5, R48, R7.reuse, RZ ;  /* 0x0000000730227210 */ /* 0x080fe40007fbe0ff */
[----:B------:R-:W-:Y:S03]  /*3a50*/  IADD3 R18, P4, R16, R7, RZ ;  /* 0x0000000710127210 */ /* 0x000fe60007f9e0ff */
[--C-:B------:R-:W-:Y:S02]  /*3a60*/  IMAD.X R35, R49, 0x1, R5.reuse, P5 ;  /* 0x0000000131237824 */ /* 0x100fe400028e0605 */
[----:B------:R-:W-:Y:S01]  /*3a70*/  IMAD.X R19, R17, 0x1, R5, P4 ;  /* 0x0000000111137824 */ /* 0x000fe200020e0605 */
[-C--:B-1----:R-:W-:Y:S02]  /*3a80*/  ISETP.GE.AND P0, PT, R12, R3.reuse, PT ;  /* 0x000000030c00720c */ /* 0x082fe40003f06270 */
[-C--:B------:R-:W-:Y:S02]  /*3a90*/  ISETP.GE.AND P2, PT, R10, R3.reuse, PT ;  /* 0x000000030a00720c */ /* 0x080fe40003f46270 */
[----:B------:R-:W-:Y:S09]  /*3aa0*/  ISETP.GE.AND P1, PT, R9, R3, PT ;  /* 0x000000030900720c */ /* 0x000ff20003f26270 */
[----:B------:R-:W-:Y:S05]  /*3ab0*/  @P0 BRA `(.L_x_871) ;  /* 0x0000000000d40947 */ /* 0x000fea0003800000 */
[C---:B------:R-:W-:Y:S02]  /*3ac0*/  LEA R36, P4, R71.reuse, R108, 0x1 ;  /* 0x0000006c47247211 */ /* 0x040fe400078808ff */
[----:B------:R-:W-:Y:S02]  /*3ad0*/  ISETP.GE.AND P0, PT, R12, UR4, PT ;  /* 0x000000040c007c0c */ /* 0x000fe4000bf06270 */
[----:B------:R-:W-:Y:S02]  /*3ae0*/  LEA.HI.X R37, R71, R109, R70, 0x1, P4 ;  /* 0x0000006d47257211 */ /* 0x000fe400020f0c46 */
[----:B------:R-:W-:Y:S03]  /*3af0*/  LEA R38, P4, R200, R102, 0x1 ;  /* 0x00000066c8267211 */ /* 0x000fe600078808ff */
[----:B---34-:R-:W2:Y:S08]  /*3b00*/  LDG.E.128 R20, desc[UR6][R36.64] ;  /* 0x0000000624147981 */ /* 0x018eb0000c1e1d00 */
        /* <DEDUP_REMOVED lines=8> */
[----:B----4-:R-:W-:Y:S02]  /*3b90*/  @!P0 HADD2.F32 R29, -RZ, R32.H0_H0 ;  /* 0x20000020ff1d8230 */ /* 0x010fe40000004100 */
[CC--:B------:R-:W-:Y:S01]  /*3ba0*/  @!P0 FMUL.FTZ R37, R27.reuse, R25.reuse ;  /* 0x000000191b258220 */ /* 0x0c0fe20000410000 */
[--C-:B------:R-:W-:Y:S02]  /*3bb0*/  @!P0 HADD2.F32 R5, -RZ, R7.reuse.H0_H0 ;  /* 0x20000007ff058230 */ /* 0x100fe40000004100 */
[C---:B------:R-:W-:Y:S01]  /*3bc0*/  @!P0 FMUL.FTZ R0, R24.reuse, R25 ;  /* 0x0000001918008220 */ /* 0x040fe20000410000 */
[----:B------:R-:W-:Y:S01]  /*3bd0*/  @!P0 MOV R25, R21 ;  /* 0x0000001500198202 */ /* 0x000fe20000000f00 */
        /* <DEDUP_REMOVED lines=15> */
[----:B------:R-:W-:Y:S02]  /*3cd0*/  @!P0 HADD2.F32 R26, -RZ, R32.H1_H1 ;  /* 0x30000020ff1a8230 */ /* 0x000fe40000004100 */
[----:B------:R-:W-:Y:S01]  /*3ce0*/  @!P0 FMUL.FTZ R30, R28, R5 ;  /* 0x000000051c1e8220 */ /* 0x000fe20000410000 */
[--C-:B------:R-:W-:Y:S02]  /*3cf0*/  @!P0 HADD2.F32 R31, -RZ, R33.reuse.H0_H0 ;  /* 0x20000021ff1f8230 */ /* 0x100fe40000004100 */
[-C--:B------:R-:W-:Y:S01]  /*3d00*/  @!P0 FMUL.FTZ R41, R29, R7.reuse ;  /* 0x000000071d298220 */ /* 0x080fe20000410000 */
[----:B------:R-:W-:Y:S02]  /*3d10*/  @!P0 HADD2.F32 R33, -RZ, R33.H1_H1 ;  /* 0x30000021ff218230 */ /* 0x000fe40000004100 */
        /* <DEDUP_REMOVED lines=10> */
[----:B------:R-:W-:Y:S02]  /*3dc0*/  LEA.HI.X R39, R200, R103, R199, 0x1, P4 ;  /* 0x00000067c8277211 */ /* 0x000fe400020f0cc7 */
[----:B------:R-:W-:Y:S02]  /*3dd0*/  @!P0 MOV R21, R36 ;  /* 0x0000002400158202 */ /* 0x000fe40000000f00 */
[----:B------:R-:W-:Y:S02]  /*3de0*/  @!P0 MOV R22, R30 ;  /* 0x0000001e00168202 */ /* 0x000fe40000000f00 */
[----:B------:R-:W-:Y:S05]  /*3df0*/  @!P0 MOV R23, R41 ;  /* 0x0000002900178202 */ /* 0x000fea0000000f00 */
[----:B------:R1:W-:Y:S02]  /*3e00*/  STG.E.128 desc[UR6][R38.64], R20 ;  /* 0x0000001426007986 */ /* 0x0003e4000c101d06 */
.L_x_871:
[----:B------:R-:W-:Y:S05]  /*3e10*/  BSYNC B0 ;  /* 0x0000000000007941 */ /* 0x000fea0003800000 */
.L_x_870:
[----:B------:R-:W-:Y:S04]  /*3e20*/  BSSY B0, `(.L_x_872) ;  /* 0x0000037000007945 */ /* 0x000fe80003800000 */
[----:B------:R-:W-:Y:S05]  /*3e30*/  @P2 BRA `(.L_x_873) ;  /* 0x0000000000d42947 */ /* 0x000fea0003800000 */
[----:B------:R-:W-:Y:S02]  /*3e40*/  LEA R36, P2, R76, R108, 0x1 ;  /* 0x0000006c4c247211 */ /* 0x000fe400078408ff */
[----:B------:R-:W-:Y:S02]  /*3e50*/  ISETP.GE.AND P0, PT, R10, UR4, PT ;  /* 0x000000040a007c0c */ /* 0x000fe4000bf06270 */
[----:B------:R-:W-:Y:S02]  /*3e60*/  LEA.HI.X R37, R76, R109, R75, 0x1, P2 ;  /* 0x0000006d4c257211 */ /* 0x000fe400010f0c4b */
[----:B-1----:R-:W-:Y:S03]  /*3e70*/  LEA R38, P2, R79, R102, 0x1 ;  /* 0x000000664f267211 */ /* 0x002fe600078408ff */
        /* <DEDUP_REMOVED lines=49> */
.L_x_873:
[----:B------:R-:W-:Y:S05]  /*4190*/  BSYNC B0 ;  /* 0x0000000000007941 */ /* 0x000fea0003800000 */
.L_x_872:
[----:B------:R-:W-:Y:S05]  /*41a0*/  @P1 BRA `(.L_x_869) ;  /* 0x0000000000d41947 */ /* 0x000fea0003800000 */
[C---:B------:R-:W-:Y:S02]  /*41b0*/  LEA R36, P1, R84.reuse, R108, 0x1 ;  /* 0x0000006c54247211 */ /* 0x040fe400078208ff */
[----:B------:R-:W-:Y:S02]  /*41c0*/  ISETP.GE.AND P0, PT, R9, UR4, PT ;  /* 0x0000000409007c0c */ /* 0x000fe4000bf06270 */
[----:B------:R-:W-:Y:S02]  /*41d0*/  LEA.HI.X R37, R84, R109, R83, 0x1, P1 ;  /* 0x0000006d54257211 */ /* 0x000fe400008f0c53 */
[----:B-12---:R-:W-:Y:S03]  /*41e0*/  LEA R38, P1, R87, R102, 0x1 ;  /* 0x0000006657267211 */ /* 0x006fe600078208ff */
[----:B---34-:R-:W2:Y:S08]  /*41f0*/  LDG.E.128 R20, desc[UR6][R36.64] ;  /* 0x0000000624147981 */ /* 0x018eb0000c1e1d00 */
[----:B------:R-:W3:Y:S06]  /*4200*/  @!P0 LDG.E.64 R6, desc[UR6][R18.64+0x80] ;  /* 0x0000800612068981 */ /* 0x000eec000c1e1b00 */
[----:B------:R-:W4:Y:S01]  /*4210*/  @!P0 LDG.E.64 R34, desc[UR6][R34.64+0x80] ;  /* 0x0000800622228981 */ /* 0x000f22000c1e1b00 */
[--C-:B---3--:R-:W-:Y:S01]  /*4220*/  @!P0 HADD2.F32 R25, -RZ, R6.reuse.H0_H0 ;  /* 0x20000006ff198230 */ /* 0x108fe20000004100 */
[----:B--2---:R-:W-:Y:S01]  /*4230*/  @!P0 MOV R5, R20 ;  /* 0x0000001400058202 */ /* 0x004fe20000000f00 */
[----:B------:R-:W-:Y:S01]  /*4240*/  @!P0 HADD2.F32 R8, -RZ, R6.H1_H1 ;  /* 0x30000006ff088230 */ /* 0x000fe20000004100 */
[----:B------:R-:W-:Y:S02]  /*4250*/  @!P0 MOV R19, R21 ;  /* 0x0000001500138202 */ /* 0x000fe40000000f00 */
[----:B------:R-:W-:Y:S01]  /*4260*/  @!P0 MOV R18, R22 ;  /* 0x0000001600128202 */ /* 0x000fe20000000f00 */
[--C-:B------:R-:W-:Y:S01]  /*4270*/  @!P0 HADD2.F32 R24, -RZ, R5.reuse.H0_H0 ;  /* 0x20000005ff188230 */ /* 0x100fe20000004100 */
[----:B------:R-:W-:Y:S01]  /*4280*/  @!P0 MOV R6, R23 ;  /* 0x0000001700068202 */ /* 0x000fe20000000f00 */
[----:B------:R-:W-:Y:S02]  /*4290*/  @!P0 HADD2.F32 R27, -RZ, R5.H1_H1 ;  /* 0x30000005ff1b8230 */ /* 0x000fe40000004100 */
[----:B----4-:R-:W-:Y:S02]  /*42a0*/  @!P0 HADD2.F32 R29, -RZ, R34.H0_H0 ;  /* 0x20000022ff1d8230 */ /* 0x010fe40000004100 */
[CC--:B------:R-:W-:Y:S01]  /*42b0*/  @!P0 FMUL.FTZ R0, R24.reuse, R25.reuse ;  /* 0x0000001918008220 */ /* 0x0c0fe20000410000 */
[--C-:B------:R-:W-:Y:S02]  /*42c0*/  @!P0 HADD2.F32 R28, -RZ, R18.reuse.H1_H1 ;  /* 0x30000012ff1c8230 */ /* 0x100fe40000004100 */
[C---:B------:R-:W-:Y:S01]  /*42d0*/  @!P0 FMUL.FTZ R37, R27.reuse, R25 ;  /* 0x000000191b258220 */ /* 0x040fe20000410000 */
[----:B------:R-:W-:Y:S02]  /*42e0*/  @!P0 HADD2.F32 R5, -RZ, R7.H0_H0 ;  /* 0x20000007ff058230 */ /* 0x000fe40000004100 */
[-C--:B------:R-:W-:Y:S01]  /*42f0*/  @!P0 FFMA.FTZ R0, R27, R29.reuse, R0 ;  /* 0x0000001d1b008223 */ /* 0x080fe20000010000 */
[--C-:B------:R-:W-:Y:S02]  /*4300*/  @!P0 HADD2.F32 R27, -RZ, R19.reuse.H1_H1 ;  /* 0x30000013ff1b8230 */ /* 0x100fe40000004100 */
[----:B------:R-:W-:Y:S01]  /*4310*/  @!P0 FFMA.FTZ R37, R24, R29, -R37 ;  /* 0x0000001d18258223 */ /* 0x000fe20000010825 */
[----:B------:R-:W-:Y:S02]  /*4320*/  @!P0 HADD2.F32 R19, -RZ, R19.H0_H0 ;  /* 0x20000013ff138230 */ /* 0x000fe40000004100 */
[----:B------:R-:W-:Y:S01]  /*4330*/  @!P0 FMUL.FTZ R30, R28, R5 ;  /* 0x000000051c1e8220 */ /* 0x000fe20000410000 */
[----:B------:R-:W-:Y:S02]  /*4340*/  @!P0 HADD2.F32 R18, -RZ, R18.H0_H0 ;  /* 0x20000012ff128230 */ /* 0x000fe40000004100 */
[-C--:B------:R-:W-:Y:S01]  /*4350*/  @!P0 FMUL.FTZ R39, R27, R8.reuse ;  /* 0x000000081b278220 */ /* 0x080fe20000410000 */
[----:B------:R-:W-:Y:S01]  /*4360*/  @!P0 F2FP.F16.F32.PACK_AB R37, R0, R37 ;  /* 0x000000250025823e */ /* 0x000fe200000000ff */
[--C-:B------:R-:W-:Y:S02]  /*4370*/  @!P0 HADD2.F32 R29, -RZ, R6.reuse.H1_H1 ;  /* 0x30000006ff1d8230 */ /* 0x100fe40000004100 */
[----:B------:R-:W-:Y:S01]  /*4380*/  @!P0 FMUL.FTZ R2, R19, R8 ;  /* 0x0000000813028220 */ /* 0x000fe20000410000 */
[----:B------:R-:W-:Y:S01]  /*4390*/  @!P0 HADD2.F32 R6, -RZ, R6.H0_H0 ;  /* 0x20000006ff068230 */ /* 0x000fe20000004100 */
[----:B------:R-:W-:Y:S01]  /*43a0*/  @!P0 MOV R20, R37 ;  /* 0x0000002500148202 */ /* 0x000fe20000000f00 */
[----:B------:R-:W-:Y:S02]  /*43b0*/  @!P0 HADD2.F32 R7, -RZ, R7.H1_H1 ;  /* 0x30000007ff078230 */ /* 0x000fe40000004100 */
[----:B------:R-:W-:Y:S01]  /*43c0*/  @!P0 FMUL.FTZ R3, R18, R5 ;  /* 0x0000000512038220 */ /* 0x000fe20000410000 */
[----:B------:R-:W-:Y:S02]  /*43d0*/  @!P0 HADD2.F32 R26, -RZ, R34.H1_H1 ;  /* 0x30000022ff1a8230 */ /* 0x000fe40000004100 */
        /* <DEDUP_REMOVED lines=18> */
.L_x_869:
[----:B------:R-:W-:Y:S05]  /*4500*/  BSYNC B1 ;  /* 0x0000000000017941 */ /* 0x000fea0003800000 */
.L_x_868:
        /* <DEDUP_REMOVED lines=70> */
.L_x_877:
[----:B------:R-:W-:Y:S05]  /*4970*/  BSYNC B0 ;  /* 0x0000000000007941 */ /* 0x000fea0003800000 */
.L_x_876:
        /* <DEDUP_REMOVED lines=55> */
.L_x_879:
[----:B------:R-:W-:Y:S05]  /*4cf0*/  BSYNC B0 ;  /* 0x0000000000007941 */ /* 0x000fea0003800000 */
.L_x_878:
        /* <DEDUP_REMOVED lines=54> */
.L_x_875:
[----:B------:R-:W-:Y:S05]  /*5060*/  BSYNC B1 ;  /* 0x0000000000017941 */ /* 0x000fea0003800000 */
.L_x_874:
        /* <DEDUP_REMOVED lines=17> */
[----:B------:R-:W1:Y:S01]  /*5180*/  LDC.64 R36, c[0x0][0x338] ;  /* 0x0000ce00ff247b82 */ /* 0x000e620000000a00 */
[----:B------:R-:W-:Y:S11]  /*5190*/  ISETP.GE.AND P0, PT, R12, UR4, PT ;  /* 0x000000040c007c0c */ /* 0x000ff6000bf06270 */
[----:B------:R-:W-:Y:S02]  /*51a0*/  @!UPT UIADD3 URZ, URZ, URZ, URZ ;  /* 0x0000003f3f3ff290 */ /* 0x000fe4000fffe03f */
[----:B------:R-:W2:Y:S06]  /*51b0*/  @!P0 LDG.E.64 R26, desc[UR6][R34.64] ;  /* 0x00000006221a8981 */ /* 0x000eac000c1e1b00 */
[----:B------:R-:W5:Y:S01]  /*51c0*/  @!P0 LDG.E.64 R6, desc[UR6][R18.64] ;  /* 0x0000000612068981 */ /* 0x000f62000c1e1b00 */
[----:B-1----:R-:W-:Y:S04]  /*51d0*/  IMAD.WIDE.U32 R38, R36, 0x60, R108 ;  /* 0x0000006024267825 */ /* 0x002fe800078e006c */
[----:B------:R-:W-:Y:S05]  /*51e0*/  IMAD R37, R37, 0x60, RZ ;  /* 0x0000006025257824 */ /* 0x000fea00078e02ff */
[----:B------:R-:W-:Y:S02]  /*51f0*/  IADD3 R39, R39, R37, RZ ;  /* 0x0000002527277210 */ /* 0x000fe40007ffe0ff */
[----:B------:R-:W1:Y:S03]  /*5200*/  LDC.64 R36, c[0x0][0x248] ;  /* 0x00009200ff247b82 */ /* 0x000e660000000a00 */
[----:B---34-:R-:W3:Y:S01]  /*5210*/  LDG.E.128 R20, desc[UR6][R38.64] ;  /* 0x0000000626147981 */ /* 0x018ee2000c1e1d00 */
[----:B-1----:R-:W-:Y:S04]  /*5220*/  IMAD.WIDE.U32 R50, R36, 0x60, R102 ;  /* 0x0000006024327825 */ /* 0x002fe800078e0066 */
[----:B------:R-:W-:Y:S05]  /*5230*/  IMAD R37, R37, 0x60, RZ ;  /* 0x0000006025257824 */ /* 0x000fea00078e02ff */
[----:B------:R-:W-:Y:S01]  /*5240*/  IADD3 R51, R51, R37, RZ ;  /* 0x0000002533337210 */ /* 0x000fe20007ffe0ff */
[--C-:B--2---:R-:W-:Y:S02]  /*5250*/  @!P0 HADD2.F32 R31, -RZ, R27.reuse.H0_H0 ;  /* 0x2000001bff1f8230 */ /* 0x104fe40000004100 */
[----:B------:R-:W-:Y:S02]  /*5260*/  @!P0 HADD2.F32 R33, -RZ, R27.H1_H1 ;  /* 0x3000001bff218230 */ /* 0x000fe40000004100 */
[----:B------:R-:W-:Y:S02]  /*5270*/  @!P0 HADD2.F32 R29, -RZ, R26.H0_H0 ;  /* 0x2000001aff1d8230 */ /* 0x000fe40000004100 */
[--C-:B-----5:R-:W-:Y:S02]  /*5280*/  @!P0 HADD2.F32 R25, -RZ, R6.reuse.H0_H0 ;  /* 0x20000006ff198230 */ /* 0x120fe40000004100 */
[----:B------:R-:W-:Y:S02]  /*5290*/  @!P0 HADD2.F32 R8, -RZ, R6.H1_H1 ;  /* 0x30000006ff088230 */ /* 0x000fe40000004100 */
[----:B------:R-:W-:Y:S01]  /*52a0*/  @!P0 HADD2.F32 R26, -RZ, R26.H1_H1 ;  /* 0x3000001aff1a8230 */ /* 0x000fe20000004100 */
[----:B---3--:R-:W-:Y:S02]  /*52b0*/  @!P0 MOV R5, R20 ;  /* 0x0000001400058202 */ /* 0x008fe40000000f00 */
[----:B------:R-:W-:Y:S03]  /*52c0*/  @!P0 MOV R24, R22 ;  /* 0x0000001600188202 */ /* 0x000fe60000000f00 */
[--C-:B------:R-:W-:Y:S02]  /*52d0*/  @!P0 HADD2.F32 R27, -RZ, R5.reuse.H1_H1 ;  /* 0x30000005ff1b8230 */ /* 0x100fe40000004100 */
[----:B------:R-:W-:Y:S02]  /*52e0*/  @!P0 HADD2.F32 R6, -RZ, R5.H0_H0 ;  /* 0x20000005ff068230 */ /* 0x000fe40000004100 */
[--C-:B------:R-:W-:Y:S02]  /*52f0*/  @!P0 HADD2.F32 R28, -RZ, R24.reuse.H1_H1 ;  /* 0x30000018ff1c8230 */ /* 0x100fe40000004100 */
[CC--:B------:R-:W-:Y:S01]  /*5300*/  @!P0 FMUL.FTZ R39, R27.reuse, R25.reuse ;  /* 0x000000191b278220 */ /* 0x0c0fe20000410000 */
[----:B------:R-:W-:Y:S02]  /*5310*/  @!P0 HADD2.F32 R24, -RZ, R24.H0_H0 ;  /* 0x20000018ff188230 */ /* 0x000fe40000004100 */
[C---:B------:R-:W-:Y:S01]  /*5320*/  @!P0 FMUL.FTZ R0, R6.reuse, R25 ;  /* 0x0000001906008220 */ /* 0x040fe20000410000 */
[----:B------:R-:W-:Y:S01]  /*5330*/  @!P0 MOV R25, R21 ;  /* 0x0000001500198202 */ /* 0x000fe20000000f00 */
[----:B------:R-:W-:Y:S01]  /*5340*/  @!P0 FFMA.FTZ R39, R6, R29, -R39 ;  /* 0x0000001d06278223 */ /* 0x000fe20000010827 */
[----:B------:R-:W-:Y:S01]  /*5350*/  @!P0 MOV R6, R23 ;  /* 0x0000001700068202 */ /* 0x000fe20000000f00 */
[----:B------:R-:W-:Y:S01]  /*5360*/  @!P0 FFMA.FTZ R0, R27, R29, R0 ;  /* 0x0000001d1b008223 */ /* 0x000fe20000010000 */
[----:B------:R-:W-:Y:S02]  /*5370*/  @!P0 HADD2.F32 R5, -RZ, R7.H0_H0 ;  /* 0x20000007ff058230 */ /* 0x000fe40000004100 */
[--C-:B------:R-:W-:Y:S02]  /*5380*/  @!P0 HADD2.F32 R27, -RZ, R25.reuse.H1_H1 ;  /* 0x30000019ff1b8230 */ /* 0x100fe40000004100 */
[----:B------:R-:W-:Y:S01]  /*5390*/  @!P0 F2FP.F16.F32.PACK_AB R39, R0, R39 ;  /* 0x000000270027823e */ /* 0x000fe200000000ff */
[----:B------:R-:W-:Y:S02]  /*53a0*/  @!P0 HADD2.F32 R25, -RZ, R25.H0_H0 ;  /* 0x20000019ff198230 */ /* 0x000fe40000004100 */
[----:B------:R-:W-:Y:S01]  /*53b0*/  @!P0 FMUL.FTZ R3, R24, R5 ;  /* 0x0000000518038220 */ /* 0x000fe20000410000 */
[--C-:B------:R-:W-:Y:S01]  /*53c0*/  @!P0 HADD2.F32 R29, -RZ, R6.reuse.H1_H1 ;  /* 0x30000006ff1d8230 */ /* 0x100fe20000004100 */
[----:B------:R-:W-:Y:S01]  /*53d0*/  @!P0 MOV R20, R39 ;  /* 0x0000002700148202 */ /* 0x000fe20000000f00 */
[----:B------:R-:W-:Y:S02]  /*53e0*/  @!P0 HADD2.F32 R6, -RZ, R6.H0_H0 ;  /* 0x20000006ff068230 */ /* 0x000fe40000004100 */
[-C--:B------:R-:W-:Y:S01]  /*53f0*/  @!P0 FMUL.FTZ R2, R25, R8.reuse ;  /* 0x0000000819028220 */ /* 0x080fe20000410000 */
[----:B------:R-:W-:Y:S02]  /*5400*/  @!P0 HADD2.F32 R7, -RZ, R7.H1_H1 ;  /* 0x30000007ff078230 */ /* 0x000fe40000004100 */
[C---:B------:R-:W-:Y:S01]  /*5410*/  @!P0 FMUL.FTZ R41, R27.reuse, R8 ;  /* 0x000000081b298220 */ /* 0x040fe20000410000 */
[C---:B------:R-:W-:Y:S01]  /*5420*/  @!P0 FMUL.FTZ R30, R28.reuse, R5 ;  /* 0x000000051c1e8220 */ /* 0x040fe20000410000 */
[-C--:B------:R-:W-:Y:S01]  /*5430*/  @!P0 FFMA.FTZ R2, R27, R26.reuse, R2 ;  /* 0x0000001a1b028223 */ /* 0x080fe20000010002 */
[----:B------:R-:W-:Y:S01]  /*5440*/  @!P0 FFMA.FTZ R3, R28, R31, R3 ;  /* 0x0000001f1c038223 */ /* 0x000fe20000010003 */
[-C--:B------:R-:W-:Y:S01]  /*5450*/  @!P0 FMUL.FTZ R43, R29, R7.reuse ;  /* 0x000000071d2b8220 */ /* 0x080fe20000410000 */
[----:B------:R-:W-:Y:S01]  /*5460*/  @!P0 FMUL.FTZ R4, R6, R7 ;  /* 0x0000000706048220 */ /* 0x000fe20000410000 */
        /* <DEDUP_REMOVED lines=11> */
.L_x_883:
[----:B------:R-:W-:Y:S05]  /*5520*/  BSYNC B0 ;  /* 0x0000000000007941 */ /* 0x000fea0003800000 */
.L_x_882:
[----:B------:R-:W-:Y:S04]  /*5530*/  BSSY B0, `(.L_x_884) ;  /* 0x0000037000007945 */ /* 0x000fe80003800000 */
[----:B------:R-:W-:Y:S05]  /*5540*/  @P2 BRA `(.L_x_885) ;  /* 0x0000000000d42947 */ /* 0x000fea0003800000 */
[----:B------:R-:W-:Y:S02]  /*5550*/  LEA R36, P2, R92, R108, 0x1 ;  /* 0x0000006c5c247211 */ /* 0x000fe400078408ff */
[----:B------:R-:W-:Y:S02]  /*5560*/  ISETP.GE.AND P0, PT, R10, UR4, PT ;  /* 0x000000040a007c0c */ /* 0x000fe4000bf06270 */
[----:B------:R-:W-:Y:S02]  /*5570*/  LEA.HI.X R37, R92, R109, R91, 0x1, P2 ;  /* 0x0000006d5c257211 */ /* 0x000fe400010f0c5b */
[----:B------:R-:W-:Y:S03]  /*5580*/  LEA R38, P2, R94, R102, 0x1 ;  /* 0x000000665e267211 */ /* 0x000fe600078408ff */
[----:B-1-34-:R-:W2:Y:S08]  /*5590*/  LDG.E.128 R20, desc[UR6][R36.64] ;  /* 0x0000000624147981 */ /* 0x01aeb0000c1e1d00 */
        /* <DEDUP_REMOVED lines=48> */
.L_x_885:
[----:B------:R-:W-:Y:S05]  /*58a0*/  BSYNC B0 ;  /* 0x0000000000007941 */ /* 0x000fea0003800000 */
.L_x_884:
[----:B------:R-:W-:Y:S05]  /*58b0*/  @P1 BRA `(.L_x_881) ;  /* 0x0000000000d41947 */ /* 0x000fea0003800000 */
[C---:B------:R-:W-:Y:S02]  /*58c0*/  LEA R36, P1, R96.reuse, R108, 0x1 ;  /* 0x0000006c60247211 */ /* 0x040fe400078208ff */
[----:B------:R-:W-:Y:S02]  /*58d0*/  ISETP.GE.AND P0, PT, R9, UR4, PT ;  /* 0x0000000409007c0c */ /* 0x000fe4000bf06270 */
[----:B------:R-:W-:Y:S02]  /*58e0*/  LEA.HI.X R37, R96, R109, R95, 0x1, P1 ;  /* 0x0000006d60257211 */ /* 0x000fe400008f0c5f */
[----:B--2---:R-:W-:Y:S03]  /*58f0*/  LEA R38, P1, R98, R102, 0x1 ;  /* 0x0000006662267211 */ /* 0x004fe600078208ff */
[----:B-1-34-:R-:W2:Y:S08]  /*5900*/  LDG.E.128 R20, desc[UR6][R36.64] ;  /* 0x0000000624147981 */ /* 0x01aeb0000c1e1d00 */
        /* <DEDUP_REMOVED lines=48> */
.L_x_881:
[----:B------:R-:W-:Y:S05]  /*5c10*/  BSYNC B1 ;  /* 0x0000000000017941 */ /* 0x000fea0003800000 */
.L_x_880:
[----:B------:R-:W5:Y:S01]  /*5c20*/  LDC R3, c[0x0][0x2e0] ;  /* 0x0000b800ff037b82 */ /* 0x000f620000000800 */
[----:B------:R-:W-:Y:S01]  /*5c30*/  UMOV UR4, UR24 ;  /* 0x0000001800047c82 */ /* 0x000fe20008000000 */
[----:B-----5:R-:W-:Y:S05]  /*5c40*/  IMAD.U32 R3, R3, -0x20, RZ ;  /* 0xffffffe003037824 */ /* 0x020fea00078e00ff */
[C---:B------:R-:W-:Y:S02]  /*5c50*/  LEA R48, P1, R3.reuse, R48, 0x1 ;  /* 0x0000003003307211 */ /* 0x040fe400078208ff */
[C---:B------:R-:W-:Y:S02]  /*5c60*/  LEA R16, P0, R3.reuse, R16, 0x1 ;  /* 0x0000001003107211 */ /* 0x040fe400078008ff */
[C---:B------:R-:W-:Y:S02]  /*5c70*/  LEA.HI.X.SX32 R49, R3.reuse, R49, 0x1, P1 ;  /* 0x0000003103317211 */ /* 0x040fe400008f0eff */
[----:B------:R-:W-:Y:S01]  /*5c80*/  LEA.HI.X.SX32 R17, R3, R17, 0x1, P0 ;  /* 0x0000001103117211 */ /* 0x000fe200000f0eff */
[----:B------:R-:W-:Y:S08]  /*5c90*/  BRA `(.L_x_886) ;  /* 0x0000005000b87947 */ /* 0x000ff00003800000 */
.L_x_861:
[----:B------:R-:W-:Y:S04]  /*5ca0*/  BSSY B2, `(.L_x_887) ;  /* 0x0000123000027945 */ /* 0x000fe80003800000 */
[----:B------:R-:W-:Y:S05]  /*5cb0*/  @!P4 BRA `(.L_x_888) ;  /* 0x000000100084c947 */ /* 0x000fea0003800000 */
[----:B------:R-:W3:Y:S01]  /*5cc0*/  LDC R165, c[0x0][0x2d0] ;  /* 0x0000b400ffa57b82 */ /* 0x000ee20000000800 */
[----:B------:R-:W-:Y:S01]  /*5cd0*/  BSSY B1, `(.L_x_889) ;  /* 0x000005f000017945 */ /* 0x000fe20003800000 */
[----:B---3--:R-:W-:Y:S11]  /*5ce0*/  ISETP.GE.AND P0, PT, R12, R165, PT ;  /* 0x000000a50c00720c */ /* 0x008ff60003f06270 */
[----:B------:R-:W-:Y:S02]  /*5cf0*/  @!UPT UIADD3 URZ, URZ, URZ, URZ ;  /* 0x0000003f3f3ff290 */ /* 0x000fe4000fffe03f */
[----:B------:R-:W-:Y:S05]  /*5d00*/  @P0 BRA `(.L_x_890) ;  /* 0x00000004006c0947 */ /* 0x000fea0003800000 */
[----:B------:R3:W5:Y:S01]  /*5d10*/  LDG.E.128 R52, desc[UR6][R108.64] ;  /* 0x000000066c347981 */ /* 0x000762000c1e1d00 */
[----:B------:R-:W-:Y:S01]  /*5d20*/  ISETP.GE.AND P0, PT, R12, UR4, PT ;  /* 0x000000040c007c0c */ /* 0x000fe2000bf06270 */
[----:B------:R-:W-:Y:S11]  /*5d30*/  BSSY B0, `(.L_x_891) ;  /* 0x0000057000007945 */ /* 0x000ff60003800000 */
[----:B------:R-:W-:Y:S01]  /*5d40*/  @!UPT UIADD3 URZ, URZ, URZ, URZ ;  /* 0x0000003f3f3ff290 */ /* 0x000fe2000fffe03f */
[----:B------:R-:W-:Y:S05]  /*5d50*/  @P0 BRA `(.L_x_892) ;  /* 0x0000000400500947 */ /* 0x000fea0003800000 */
[--C-:B-----5:R-:W-:Y:S01]  /*5d60*/  HADD2.F32 R31, -RZ, R52.reuse.H0_H0 ;  /* 0x20000034ff1f7230 */ /* 0x120fe20000004100 */
[----:B------:R-:W-:Y:S01]  /*5d70*/  ULEA.HI UR27, UR4, UR4, URZ, 0x1 ;  /* 0x00000004041b7291 */ /* 0x000fe2000f8f083f */
[----:B------:R-:W-:Y:S01]  /*5d80*/  HADD2.F32 R35, -RZ, R52.H1_H1 ;  /* 0x30000034ff237230 */ /* 0x000fe20000004100 */
[----:B------:R-:W-:Y:S01]  /*5d90*/  MOV R59, RZ ;  /* 0x000000ff003b7202 */ /* 0x000fe20000000f00 */
[----:B------:R-:W-:Y:S01]  /*5da0*/  HADD2.F32 R36, -RZ, R53.H0_H0 ;  /* 0x20000035ff247230 */ /* 0x000fe20000004100 */
[----:B------:R-:W-:Y:S01]  /*5db0*/  USHF.R.S32.HI UR27, URZ, 0x1, UR27 ;  /* 0x000000013f1b7899 */ /* 0x000fe2000801141b */
[----:B------:R-:W-:Y:S02]  /*5dc0*/  MOV R57, RZ ;  /* 0x000000ff00397202 */ /* 0x000fe40000000f00 */
[----:B------:R-:W-:Y:S02]  /*5dd0*/  MOV R44, R54 ;  /* 0x00000036002c7202 */ /* 0x000fe40000000f00 */
[----:B------:R-:W-:Y:S02]  /*5de0*/  MOV R51, R55 ;  /* 0x0000003700337202 */ /* 0x000fe40000000f00 */
[----:B------:R-:W-:Y:S02]  /*5df0*/  ISETP.GE.AND P2, PT, R12, UR27, PT ;  /* 0x0000001b0c007c0c */ /* 0x000fe4000bf46270 */
[----:B------:R-:W-:Y:S11]  /*5e00*/  MOV R167, UR27 ;  /* 0x0000001b00a77c02 */ /* 0x000ff60008000f00 */
[----:B------:R-:W-:Y:S02]  /*5e10*/  @P2 IADD3 R59, RZ, -UR27, RZ ;  /* 0x8000001bff3b2c10 */ /* 0x000fe4000fffe0ff */
[----:B------:R-:W-:Y:S02]  /*5e20*/  @P2 IADD3 R57, RZ, -UR27, RZ ;  /* 0x8000001bff392c10 */ /* 0x000fe4000fffe0ff */
[C---:B------:R-:W-:Y:S02]  /*5e30*/  LEA R40, P0, R59.reuse, R112, 0x1 ;  /* 0x000000703b287211 */ /* 0x040fe400078008ff */
[----:B------:R-:W-:Y:S02]  /*5e40*/  @P2 IADD3 R167, RZ, -UR27, RZ ;  /* 0x8000001bffa72c10 */ /* 0x000fe4000fffe0ff */
[----:B------:R-:W-:Y:S02]  /*5e50*/  LEA.HI.X.SX32 R41, R59, R113, 0x1, P0 ;  /* 0x000000713b297211 */ /* 0x000fe400000f0eff */
[----:B-12---:R-:W-:Y:S02]  /*5e60*/  LEA R20, P1, R167, R108, 0x1 ;  /* 0x0000006ca7147211 */ /* 0x006fe400078208ff */
[----:B------:R-:W-:Y:S02]  /*5e70*/  LEA R58, P0, R57, R110, 0x1 ;  /* 0x0000006e393a7211 */ /* 0x000fe400078008ff */
[----:B------:R-:W-:Y:S01]  /*5e80*/  LEA.HI.X.SX32 R21, R167, R109, 0x1, P1 ;  /* 0x0000006da7157211 */ /* 0x000fe200008f0eff */
[----:B------:R-:W2:Y:S01]  /*5e90*/  LDG.E.128 R40, desc[UR6][R40.64] ;  /* 0x0000000628287981 */ /* 0x000ea2000c1e1d00 */
[----:B------:R-:W-:Y:S07]  /*5ea0*/  LEA.HI.X.SX32 R59, R57, R111, 0x1, P0 ;  /* 0x0000006f393b7211 */ /* 0x000fee00000f0eff */
[----:B------:R-:W4:Y:S08]  /*5eb0*/  LDG.E.128 R24, desc[UR6][R20.64] ;  /* 0x0000000614187981 */ /* 0x000f30000c1e1d00 */
[----:B------:R-:W3:Y:S01]  /*5ec0*/  LDG.E.128 R56, desc[UR6][R58.64] ;  /* 0x000000063a387981 */ /* 0x000ee2000c1e1d00 */
[--C-:B--2---:R-:W-:Y:S02]  /*5ed0*/  HADD2.F32 R33, -RZ, R40.reuse.H0_H0 ;  /* 0x20000028ff217230 */ /* 0x104fe40000004100 */
[----:B------:R-:W-:Y:S02]  /*5ee0*/  HADD2.F32 R34, -RZ, R40.H1_H1 ;  /* 0x30000028ff227230 */ /* 0x000fe40000004100 */
[--C-:B------:R-:W-:Y:S02]  /*5ef0*/  HADD2.F32 R37, -RZ, R41.reuse.H0_H0 ;  /* 0x20000029ff257230 */ /* 0x100fe40000004100 */
[----:B------:R-:W-:Y:S02]  /*5f00*/  HADD2.F32 R38, -RZ, R41.H1_H1 ;  /* 0x30000029ff267230 */ /* 0x000fe40000004100 */
[--C-:B------:R-:W-:Y:S01]  /*5f10*/  HADD2.F32 R39, -RZ, R42.reuse.H0_H0 ;  /* 0x2000002aff277230 */ /* 0x100fe20000004100 */
[----:B----4-:R-:W-:Y:S01]  /*5f20*/  MOV R18, R24 ;  /* 0x0000001800127202 */ /* 0x010fe20000000f00 */
[----:B------:R-:W-:Y:S01]  /*5f30*/  HADD2.F32 R40, -RZ, R42.H1_H1 ;  /* 0x3000002aff287230 */ /* 0x000fe20000004100 */
[----:B------:R-:W-:Y:S01]  /*5f40*/  MOV R21, R27 ;  /* 0x0000001b00157202 */ /* 0x000fe20000000f00 */
[----:B------:R-:W-:Y:S01]  /*5f50*/  HADD2.F32 R41, -RZ, R43.H0_H0 ;  /* 0x2000002bff297230 */ /* 0x000fe20000004100 */
[----:B------:R-:W-:Y:S01]  /*5f60*/  MOV R23, R25 ;  /* 0x0000001900177202 */ /* 0x000fe20000000f00 */
[----:B------:R-:W-:Y:S01]  /*5f70*/  HADD2.F32 R32, -RZ, R18.H0_H0 ;  /* 0x20000012ff207230 */ /* 0x000fe20000004100 */
[----:B------:R-:W-:Y:S01]  /*5f80*/  MOV R28, R26 ;  /* 0x0000001a001c7202 */ /* 0x000fe20000000f00 */
[--C-:B---3--:R-:W-:Y:S02]  /*5f90*/  HADD2.F32 R27, -RZ, R56.reuse.H0_H0 ;  /* 0x20000038ff1b7230 */ /* 0x108fe40000004100 */
[----:B------:R-:W-:Y:S02]  /*5fa0*/  HADD2.F32 R25, -RZ, R56.H1_H1 ;  /* 0x30000038ff197230 */ /* 0x000fe40000004100 */
[--C-:B------:R-:W-:Y:S02]  /*5fb0*/  HADD2.F32 R26, -RZ, R57.reuse.H0_H0 ;  /* 0x20000039ff1a7230 */ /* 0x100fe40000004100 */
[----:B------:R-:W-:Y:S01]  /*5fc0*/  @!P2 FADD.FTZ R27, -R27, -RZ ;  /* 0x800000ff1b1ba221 */ /* 0x000fe20000010100 */
[----:B------:R-:W-:Y:S02]  /*5fd0*/  HADD2.F32 R20, -RZ, R58.H1_H1 ;  /* 0x3000003aff147230 */ /* 0x000fe40000004100 */
[----:B------:R-:W-:Y:S01]  /*5fe0*/  @!P2 FADD.FTZ R25, -R25, -RZ ;  /* 0x800000ff1919a221 */ /* 0x000fe20000010100 */
[----:B------:R-:W-:Y:S02]  /*5ff0*/  HADD2.F32 R30, -RZ, R18.H1_H1 ;  /* 0x30000012ff1e7230 */ /* 0x000fe40000004100 */
[----:B------:R-:W-:Y:S01]  /*6000*/  FMUL.FTZ R0, R32, R27 ;  /* 0x0000001b20007220 */ /* 0x000fe20000410000 */
[----:B------:R-:W-:Y:S02]  /*6010*/  HADD2.F32 R24, -RZ, R57.H1_H1 ;  /* 0x30000039ff187230 */ /* 0x000fe40000004100 */
[----:B------:R-:W-:Y:S01]  /*6020*/  @!P2 FADD.FTZ R26, -R26, -RZ ;  /* 0x800000ff1a1aa221 */ /* 0x000fe20000010100 */
[--C-:B------:R-:W-:Y:S02]  /*6030*/  HADD2.F32 R29, -RZ, R23.reuse.H0_H0 ;  /* 0x20000017ff1d7230 */ /* 0x100fe40000004100 */
[----:B------:R-:W-:Y:S01]  /*6040*/  @!P2 FADD.FTZ R20, -R20, -RZ ;  /* 0x800000ff1414a221 */ /* 0x000fe20000010100 */
[----:B------:R-:W-:Y:S02]  /*6050*/  HADD2.F32 R27, -RZ, R23.H1_H1 ;  /* 0x30000017ff1b7230 */ /* 0x000fe40000004100 */
[----:B------:R-:W-:Y:S01]  /*6060*/  FMUL.FTZ R2, R30, R25 ;  /* 0x000000191e027220 */ /* 0x000fe20000410000 */
[----:B------:R-:W-:Y:S02]  /*6070*/  HADD2.F32 R22, -RZ, R58.H0_H0 ;  /* 0x2000003aff167230 */ /* 0x000fe40000004100 */
[----:B------:R-:W-:Y:S01]  /*6080*/  @!P2 FADD.FTZ R24, -R24, -RZ ;  /* 0x800000ff1818a221 */ /* 0x000fe20000010100 */
[--C-:B------:R-:W-:Y:S02]  /*6090*/  HADD2.F32 R23, -RZ, R28.reuse.H1_H1 ;  /* 0x3000001cff177230 */ /* 0x100fe40000004100 */
[----:B------:R-:W-:Y:S01]  /*60a0*/  FMUL.FTZ R3, R29, R26 ;  /* 0x0000001a1d037220 */ /* 0x000fe20000410000 */
[--C-:B------:R-:W-:Y:S02]  /*60b0*/  HADD2.F32 R19, -RZ, R59.reuse.H0_H0 ;  /* 0x2000003bff137230 */ /* 0x100fe40000004100 */
[----:B------:R-:W-:Y:S01]  /*60c0*/  @!P2 FADD.FTZ R22, -R22, -RZ ;  /* 0x800000ff1616a221 */ /* 0x000fe20000010100 */
[----:B------:R-:W-:Y:S02]  /*60d0*/  HADD2.F32 R18, -RZ, R59.H1_H1 ;  /* 0x3000003bff127230 */ /* 0x000fe40000004100 */
[----:B------:R-:W-:Y:S01]  /*60e0*/  FMUL.FTZ R6, R23, R20 ;  /* 0x0000001417067220 */ /* 0x000fe20000410000 */
[----:B------:R-:W-:Y:S02]  /*60f0*/  HADD2.F32 R25, -RZ, R28.H0_H0 ;  /* 0x2000001cff197230 */ /* 0x000fe40000004100 */
[----:B------:R-:W-:Y:S01]  /*6100*/  FFMA.FTZ R0, R31, R33, R0 ;  /* 0x000000211f007223 */ /* 0x000fe20000010000 */
[--C-:B------:R-:W-:Y:S02]  /*6110*/  HADD2.F32 R20, -RZ, R21.reuse.H0_H0 ;  /* 0x20000015ff147230 */ /* 0x100fe40000004100 */
[----:B------:R-:W-:Y:S01]  /*6120*/  @!P2 FADD.FTZ R19, -R19, -RZ ;  /* 0x800000ff1313a221 */ /* 0x000fe20000010100 */
[----:B------:R-:W-:Y:S02]  /*6130*/  HADD2.F32 R21, -RZ, R21.H1_H1 ;  /* 0x30000015ff157230 */ /* 0x000fe40000004100 */
[----:B------:R-:W-:Y:S01]  /*6140*/  FFMA.FTZ R2, R35, R34, R2 ;  /* 0x0000002223027223 */ /* 0x000fe20000010002 */
[----:B------:R-:W-:Y:S02]  /*6150*/  HADD2.F32 R31, -RZ, R53.H1_H1 ;  /* 0x30000035ff1f7230 */ /* 0x000fe40000004100 */
[----:B------:R-:W-:Y:S01]  /*6160*/  FMUL.FTZ R4, R27, R24 ;  /* 0x000000181b047220 */ /* 0x000fe20000410000 */
[----:B------:R-:W-:Y:S01]  /*6170*/  @!P2 FADD.FTZ R18, -R18, -RZ ;  /* 0x800000ff1212a221 */ /* 0x000fe20000010100 */
[--C-:B------:R-:W-:Y:S02]  /*6180*/  HADD2.F32 R34, -RZ, R44.reuse.H0_H0 ;  /* 0x2000002cff227230 */ /* 0x100fe40000004100 */
[----:B------:R-:W-:Y:S01]  /*6190*/  FMUL.FTZ R5, R25, R22 ;  /* 0x0000001619057220 */ /* 0x000fe20000410000 */
[----:B------:R-:W-:Y:S01]  /*61a0*/  FFMA.FTZ R3, R36, R37, R3 ;  /* 0x0000002524037223 */ /* 0x000fe20000010003 */
[----:B------:R-:W-:Y:S01]  /*61b0*/  F2FP.F16.F32.PACK_AB R52, R2, R0 ;  /* 0x000000000234723e */ /* 0x000fe200000000ff */
[----:B------:R-:W-:Y:S02]  /*61c0*/  HADD2.F32 R33, -RZ, R44.H1_H1 ;  /* 0x3000002cff217230 */ /* 0x000fe40000004100 */
[----:B------:R-:W-:Y:S01]  /*61d0*/  FMUL.FTZ R7, R20, R19 ;  /* 0x0000001314077220 */ /* 0x000fe20000410000 */
[----:B------:R-:W-:Y:S02]  /*61e0*/  HADD2.F32 R36, -RZ, R51.H0_H0 ;  /* 0x20000033ff247230 */ /* 0x000fe40000004100 */
[----:B------:R-:W-:Y:S01]  /*61f0*/  FMUL.FTZ R8, R21, R18 ;  /* 0x0000001215087220 */ /* 0x000fe20000410000 */
[----:B------:R-:W-:Y:S02]  /*6200*/  HADD2.F32 R42, -RZ, R43.H1_H1 ;  /* 0x3000002bff2a7230 */ /* 0x000fe40000004100 */
[----:B------:R-:W-:Y:S01]  /*6210*/  FFMA.FTZ R4, R31, R38, R4 ;  /* 0x000000261f047223 */ /* 0x000fe20000010004 */
[----:B------:R-:W-:Y:S02]  /*6220*/  HADD2.F32 R35, -RZ, R51.H1_H1 ;  /* 0x30000033ff237230 */ /* 0x000fe40000004100 */
[----:B------:R-:W-:Y:S01]  /*6230*/  FFMA.FTZ R5, R34, R39, R5 ;  /* 0x0000002722057223 */ /* 0x000fe20000010005 */
[----:B------:R-:W-:Y:S01]  /*6240*/  FFMA.FTZ R6, R33, R40, R6 ;  /* 0x0000002821067223 */ /* 0x000fe20000010006 */
[----:B------:R-:W-:Y:S01]  /*6250*/  FFMA.FTZ R7, R36, R41, R7 ;  /* 0x0000002924077223 */ /* 0x000fe20000010007 */
[----:B------:R-:W-:Y:S01]  /*6260*/  F2FP.F16.F32.PACK_AB R53, R4, R3 ;  /* 0x000000030435723e */ /* 0x000fe200000000ff */
[----:B------:R-:W-:Y:S02]  /*6270*/  FFMA.FTZ R8, R35, R42, R8 ;  /* 0x0000002a23087223 */ /* 0x000fe40000010008 */
[----:B------:R-:W-:Y:S03]  /*6280*/  F2FP.F16.F32.PACK_AB R54, R6, R5 ;  /* 0x000000050636723e */ /* 0x000fe600000000ff */
[----:B------:R-:W-:Y:S02]  /*6290*/  F2FP.F16.F32.PACK_AB R55, R8, R7 ;  /* 0x000000070837723e */ /* 0x000fe400000000ff */
.L_x_892:
[----:B------:R-:W-:Y:S05]  /*62a0*/  BSYNC B0 ;  /* 0x0000000000007941 */ /* 0x000fea0003800000 */
.L_x_891:
[----:B-----5:R4:W-:Y:S02]  /*62b0*/  STG.E.128 desc[UR6][R102.64], R52 ;  /* 0x0000003466007986 */ /* 0x0209e4000c101d06 */
.L_x_890:
[----:B------:R-:W-:Y:S05]  /*62c0*/  BSYNC B1 ;  /* 0x0000000000017941 */ /* 0x000fea0003800000 */
.L_x_889:
[----:B------:R-:W-:Y:S01]  /*62d0*/  ISETP.GE.AND P0, PT, R10, R165, PT ;  /* 0x000000a50a00720c */ /* 0x000fe20003f06270 */
[----:B------:R-:W-:Y:S11]  /*62e0*/  BSSY B1, `(.L_x_893) ;  /* 0x000005f000017945 */ /* 0x000ff60003800000 */
[----:B------:R-:W-:Y:S01]  /*62f0*/  @!UPT UIADD3 URZ, URZ, URZ, URZ ;  /* 0x0000003f3f3ff290 */ /* 0x000fe2000fffe03f */
[----:B------:R-:W-:Y:S05]  /*6300*/  @P0 BRA `(.L_x_894) ;  /* 0x0000000400700947 */ /* 0x000fea0003800000 */
[----:B------:R-:W-:Y:S01]  /*6310*/  ISETP.GE.AND P0, PT, R10, UR4, PT ;  /* 0x000000040a007c0c */ /* 0x000fe2000bf06270 */
[----:B----4-:R4:W5:Y:S01]  /*6320*/  LDG.E.128 R52, desc[UR6][R108.64+0x80] ;  /* 0x000080066c347981 */ /* 0x010962000c1e1d00 */
[----:B------:R-:W-:Y:S01]  /*6330*/  IADD3 R168, P1, R108, 0x80, RZ ;  /* 0x000000806ca87810 */ /* 0x000fe20007f3e0ff */
[----:B------:R-:W-:Y:S04]  /*6340*/  BSSY B0, `(.L_x_895) ;  /* 0x0000057000007945 */ /* 0x000fe80003800000 */
[----:B------:R-:W-:Y:S06]  /*6350*/  IMAD.X R169, RZ, RZ, R109, P1 ;  /* 0x000000ffffa97224 */ /* 0x000fec00008e066d */
        /* <DEDUP_REMOVED lines=17> */
[C---:B-12---:R-:W-:Y:S02]  /*6470*/  LEA R20, P1, R50.reuse, R168, 0x1 ;  /* 0x000000a832147211 */ /* 0x046fe400078208ff */
[C---:B------:R-:W-:Y:S02]  /*6480*/  LEA R58, P0, R57.reuse, R110, 0x1 ;  /* 0x0000006e393a7211 */ /* 0x040fe400078008ff */
[----:B------:R-:W-:Y:S01]  /*6490*/  LEA.HI.X.SX32 R21, R50, R169, 0x1, P1 ;  /* 0x000000a932157211 */ /* 0x000fe200008f0eff */
[----:B------:R-:W2:Y:S01]  /*64a0*/  LDG.E.128 R40, desc[UR6][R40.64+0x80] ;  /* 0x0000800628287981 */ /* 0x000ea2000c1e1d00 */
[----:B------:R-:W-:Y:S07]  /*64b0*/  LEA.HI.X.SX32 R59, R57, R111, 0x1, P0 ;  /* 0x0000006f393b7211 */ /* 0x000fee00000f0eff */
[----:B------:R-:W3:Y:S08]  /*64c0*/  LDG.E.128 R24, desc[UR6][R20.64] ;  /* 0x0000000614187981 */ /* 0x000ef0000c1e1d00 */
[----:B------:R-:W4:Y:S01]  /*64d0*/  LDG.E.128 R56, desc[UR6][R58.64+0x80] ;  /* 0x000080063a387981 */ /* 0x000f22000c1e1d00 */
[--C-:B--2---:R-:W-:Y:S02]  /*64e0*/  HADD2.F32 R33, -RZ, R40.reuse.H0_H0 ;  /* 0x20000028ff217230 */ /* 0x104fe40000004100 */
[----:B------:R-:W-:Y:S02]  /*64f0*/  HADD2.F32 R34, -RZ, R40.H1_H1 ;  /* 0x30000028ff227230 */ /* 0x000fe40000004100 */
[--C-:B------:R-:W-:Y:S02]  /*6500*/  HADD2.F32 R37, -RZ, R41.reuse.H0_H0 ;  /* 0x20000029ff257230 */ /* 0x100fe40000004100 */
[----:B------:R-:W-:Y:S02]  /*6510*/  HADD2.F32 R38, -RZ, R41.H1_H1 ;  /* 0x30000029ff267230 */ /* 0x000fe40000004100 */
[--C-:B------:R-:W-:Y:S01]  /*6520*/  HADD2.F32 R39, -RZ, R42.reuse.H0_H0 ;  /* 0x2000002aff277230 */ /* 0x100fe20000004100 */
[----:B---3--:R-:W-:Y:S01]  /*6530*/  MOV R18, R24 ;  /* 0x0000001800127202 */ /* 0x008fe20000000f00 */
[----:B------:R-:W-:Y:S01]  /*6540*/  HADD2.F32 R40, -RZ, R42.H1_H1 ;  /* 0x3000002aff287230 */ /* 0x000fe20000004100 */
[----:B------:R-:W-:Y:S01]  /*6550*/  MOV R21, R27 ;  /* 0x0000001b00157202 */ /* 0x000fe20000000f00 */
[----:B------:R-:W-:Y:S01]  /*6560*/  HADD2.F32 R41, -RZ, R43.H0_H0 ;  /* 0x2000002bff297230 */ /* 0x000fe20000004100 */
[----:B------:R-:W-:Y:S01]  /*6570*/  MOV R23, R25 ;  /* 0x0000001900177202 */ /* 0x000fe20000000f00 */
[----:B------:R-:W-:Y:S01]  /*6580*/  HADD2.F32 R32, -RZ, R18.H0_H0 ;  /* 0x20000012ff207230 */ /* 0x000fe20000004100 */
[----:B------:R-:W-:Y:S01]  /*6590*/  MOV R28, R26 ;  /* 0x0000001a001c7202 */ /* 0x000fe20000000f00 */
[--C-:B----4-:R-:W-:Y:S02]  /*65a0*/  HADD2.F32 R27, -RZ, R56.reuse.H0_H0 ;  /* 0x20000038ff1b7230 */ /* 0x110fe40000004100 */
        /* <DEDUP_REMOVED lines=48> */
.L_x_896:
[----:B------:R-:W-:Y:S05]  /*68b0*/  BSYNC B0 ;  /* 0x0000000000007941 */ /* 0x000fea0003800000 */
.L_x_895:
[----:B-----5:R1:W-:Y:S02]  /*68c0*/  STG.E.128 desc[UR6][R102.64+0x80], R52 ;  /* 0x0000803466007986 */ /* 0x0203e4000c101d06 */
.L_x_894:
[----:B------:R-:W-:Y:S05]  /*68d0*/  BSYNC B1 ;  /* 0x0000000000017941 */ /* 0x000fea0003800000 */
.L_x_893:
[----:B------:R-:W-:Y:S11]  /*68e0*/  ISETP.GE.AND P0, PT, R9, R165, PT ;  /* 0x000000a50900720c */ /* 0x000ff60003f06270 */
[----:B------:R-:W-:Y:S02]  /*68f0*/  @!UPT UIADD3 URZ, URZ, URZ, URZ ;  /* 0x0000003f3f3ff290 */ /* 0x000fe4000fffe03f */
[----:B------:R-:W-:Y:S05]  /*6900*/  @P0 BRA `(.L_x_888) ;  /* 0x0000000400700947 */ /* 0x000fea0003800000 */
[----:B------:R-:W-:Y:S01]  /*6910*/  ISETP.GE.AND P0, PT, R9, UR4, PT ;  /* 0x0000000409007c0c */ /* 0x000fe2000bf06270 */
[----:B-1--4-:R1:W5:Y:S01]  /*6920*/  LDG.E.128 R52, desc[UR6][R108.64+0x100] ;  /* 0x000100066c347981 */ /* 0x012362000c1e1d00 */
        /* <DEDUP_REMOVED lines=20> */
[C---:B--2---:R-:W-:Y:S02]  /*6a70*/  LEA R20, P1, R50.reuse, R168, 0x1 ;  /* 0x000000a832147211 */ /* 0x044fe400078208ff */
[C---:B------:R-:W-:Y:S02]  /*6a80*/  LEA R58, P0, R57.reuse, R110, 0x1 ;  /* 0x0000006e393a7211 */ /* 0x040fe400078008ff */
        /* <DEDUP_REMOVED lines=66> */
.L_x_898:
[----:B------:R-:W-:Y:S05]  /*6eb0*/  BSYNC B0 ;  /* 0x0000000000007941 */ /* 0x000fea0003800000 */
.L_x_897:
[----:B-----5:R4:W-:Y:S02]  /*6ec0*/  STG.E.128 desc[UR6][R102.64+0x100], R52 ;  /* 0x0001003466007986 */ /* 0x0209e4000c101d06 */
.L_x_888:
[----:B------:R-:W-:Y:S05]  /*6ed0*/  BSYNC B2 ;  /* 0x0000000000027941 */ /* 0x000fea0003800000 */
.L_x_887:
[C---:B------:R-:W-:Y:S01]  /*6ee0*/  ISETP.GE.AND P0, PT, R67.reuse, R166, PT ;  /* 0x000000a64300720c */ /* 0x040fe20003f06270 */
[----:B------:R-:W-:Y:S03]  /*6ef0*/  BSSY B2, `(.L_x_899) ;  /* 0x0000132000027945 */ /* 0x000fe60003800000 */
[----:B------:R-:W-:Y:S11]  /*6f00*/  ISETP.GE.AND P0, PT, R67, R164, !P0 ;  /* 0x000000a44300720c */ /* 0x000ff60004706270 */
[----:B------:R-:W-:Y:S02]  /*6f10*/  @!UPT UIADD3 URZ, URZ, URZ, URZ ;  /* 0x0000003f3f3ff290 */ /* 0x000fe4000fffe03f */
[----:B------:R-:W-:Y:S05]  /*6f20*/  @!P0 BRA `(.L_x_900) ;  /* 0x0000001000b88947 */ /* 0x000fea0003800000 */
[----:B------:R-:W5:Y:S01]  /*6f30*/  LDC R165, c[0x0][0x2d0] ;  /* 0x0000b400ffa57b82 */ /* 0x000f620000000800 */
[----:B------:R-:W-:Y:S01]  /*6f40*/  BSSY B1, `(.L_x_901) ;  /* 0x0000064000017945 */ /* 0x000fe20003800000 */
[----:B-----5:R-:W-:Y:S11]  /*6f50*/  ISETP.GE.AND P0, PT, R12, R165, PT ;  /* 0x000000a50c00720c */ /* 0x020ff60003f06270 */
[----:B------:R-:W-:Y:S02]  /*6f60*/  @!UPT UIADD3 URZ, URZ, URZ, URZ ;  /* 0x0000003f3f3ff290 */ /* 0x000fe4000fffe03f */
[----:B------:R-:W-:Y:S05]  /*6f70*/  @P0 BRA `(.L_x_902) ;  /* 0x0000000400800947 */ /* 0x000fea0003800000 */
[C---:B------:R-:W-:Y:S01]  /*6f80*/  LEA R170, P0, R71.reuse, R108, 0x1 ;  /* 0x0000006c47aa7211 */ /* 0x040fe200078008ff */
[----:B------:R-:W-:Y:S01]  /*6f90*/  BSSY B0, `(.L_x_903) ;  /* 0x000005d000007945 */ /* 0x000fe20003800000 */
[----:B------:R-:W-:Y:S02]  /*6fa0*/  ISETP.GE.AND P1, PT, R12, UR4, PT ;  /* 0x000000040c007c0c */ /* 0x000fe4000bf26270 */
[----:B------:R-:W-:Y:S02]  /*6fb0*/  LEA.HI.X R171, R71, R109, R70, 0x1, P0 ;  /* 0x0000006d47ab7211 */ /* 0x000fe400000f0c46 */
[C---:B------:R-:W-:Y:S03]  /*6fc0*/  LEA R172, P0, R200.reuse, R102, 0x1 ;  /* 0x00000066c8ac7211 */ /* 0x040fe600078008ff */
[----:B------:R1:W5:Y:S01]  /*6fd0*/  LDG.E.128 R56, desc[UR6][R170.64] ;  /* 0x00000006aa387981 */ /* 0x000362000c1e1d00 */
[----:B------:R-:W-:Y:S05]  /*6fe0*/  LEA.HI.X R173, R200, R103, R199, 0x1, P0 ;  /* 0x00000067c8ad7211 */ /* 0x000fea00000f0cc7 */
[----:B------:R-:W-:Y:S05]  /*6ff0*/  @P1 BRA `(.L_x_904) ;  /* 0x0000000400581947 */ /* 0x000fea0003800000 */
[--C-:B-----5:R-:W-:Y:S01]  /*7000*/  HADD2.F32 R33, -RZ, R56.reuse.H0_H0 ;  /* 0x20000038ff217230 */ /* 0x120fe20000004100 */
[----:B------:R-:W-:Y:S01]  /*7010*/  ULEA.HI UR27, UR4, UR4, URZ, 0x1 ;  /* 0x00000004041b7291 */ /* 0x000fe2000f8f083f */
[----:B------:R-:W-:Y:S01]  /*7020*/  HADD2.F32 R38, -RZ, R57.H0_H0 ;  /* 0x20000039ff267230 */ /* 0x000fe20000004100 */
[----:B------:R-:W-:Y:S02]  /*7030*/  MOV R168, RZ ;  /* 0x000000ff00a87202 */ /* 0x000fe40000000f00 */
        /* <DEDUP_REMOVED lines=8> */
[----:B-1----:R-:W-:Y:S02]  /*70c0*/  LEA R18, P0, R169, R170, 0x1 ;  /* 0x000000aaa9127211 */ /* 0x002fe400078008ff */
[----:B------:R-:W-:Y:S02]  /*70d0*/  IADD3 R167, P2, R143, R168, RZ ;  /* 0x000000a88fa77210 */ /* 0x000fe40007f5e0ff */
[----:B------:R-:W-:Y:S02]  /*70e0*/  LEA.HI.X.SX32 R19, R169, R171, 0x1, P0 ;  /* 0x000000aba9137211 */ /* 0x000fe400000f0eff */
[----:B------:R-:W-:Y:S02]  /*70f0*/  LEA.HI.X.SX32 R168, R168, R122, 0x1, P2 ;  /* 0x0000007aa8a87211 */ /* 0x000fe400010f0eff */
[C---:B------:R-:W-:Y:S01]  /*7100*/  LEA R170, P0, R167.reuse, R110, 0x1 ;  /* 0x0000006ea7aa7211 */ /* 0x040fe200078008ff */
[----:B------:R-:W2:Y:S01]  /*7110*/  LDG.E.128 R28, desc[UR6][R18.64] ;  /* 0x00000006121c7981 */ /* 0x000ea2000c1e1d00 */
[----:B------:R-:W-:Y:S02]  /*7120*/  @P1 IADD3 R174, RZ, -UR27, RZ ;  /* 0x8000001bffae1c10 */ /* 0x000fe4000fffe0ff */
[----:B------:R-:W-:Y:S02]  /*7130*/  LEA.HI.X R171, R167, R111, R168, 0x1, P0 ;  /* 0x0000006fa7ab7211 */ /* 0x000fe400000f0ca8 */
[----:B------:R-:W-:Y:S04]  /*7140*/  IADD3 R167, P0, R143, R174, RZ ;  /* 0x000000ae8fa77210 */ /* 0x000fe80007f1e0ff */
[----:B------:R-:W-:Y:S01]  /*7150*/  LEA.HI.X.SX32 R174, R174, R122, 0x1, P0 ;  /* 0x0000007aaeae7211 */ /* 0x000fe200000f0eff */
[----:B------:R-:W3:Y:S01]  /*7160*/  LDG.E.128 R168, desc[UR6][R170.64] ;  /* 0x00000006aaa87981 */ /* 0x000ee2000c1e1d00 */
[C---:B------:R-:W-:Y:S04]  /*7170*/  LEA R36, P0, R167.reuse, R112, 0x1 ;  /* 0x00000070a7247211 */ /* 0x040fe800078008ff */
[----:B------:R-:W-:Y:S05]  /*7180*/  LEA.HI.X R37, R167, R113, R174, 0x1, P0 ;  /* 0x00000071a7257211 */ /* 0x000fea00000f0cae */
[----:B----4-:R1:W4:Y:S02]  /*7190*/  LDG.E.128 R52, desc[UR6][R36.64] ;  /* 0x0000000624347981 */ /* 0x010324000c1e1d00 */
[----:B-1----:R-:W-:Y:S02]  /*71a0*/  HADD2.F32 R37, -RZ, R56.H1_H1 ;  /* 0x30000038ff257230 */ /* 0x002fe40000004100 */
[--C-:B--2---:R-:W-:Y:S01]  /*71b0*/  HADD2.F32 R34, -RZ, R28.reuse.H0_H0 ;  /* 0x2000001cff227230 */ /* 0x104fe20000004100 */
[----:B------:R-:W-:Y:S01]  /*71c0*/  MOV R26, R30 ;  /* 0x0000001e001a7202 */ /* 0x000fe20000000f00 */
[----:B------:R-:W-:Y:S01]  /*71d0*/  HADD2.F32 R32, -RZ, R28.H1_H1 ;  /* 0x3000001cff207230 */ /* 0x000fe20000004100 */
[----:B------:R-:W-:Y:S01]  /*71e0*/  MOV R19, R31 ;  /* 0x0000001f00137202 */ /* 0x000fe20000000f00 */
[--C-:B------:R-:W-:Y:S02]  /*71f0*/  HADD2.F32 R30, -RZ, R29.reuse.H0_H0 ;  /* 0x2000001dff1e7230 */ /* 0x100fe40000004100 */
[----:B------:R-:W-:Y:S02]  /*7200*/  HADD2.F32 R28, -RZ, R29.H1_H1 ;  /* 0x3000001dff1c7230 */ /* 0x000fe40000004100 */
[--C-:B---3--:R-:W-:Y:S02]  /*7210*/  HADD2.F32 R27, -RZ, R168.reuse.H0_H0 ;  /* 0x200000a8ff1b7230 */ /* 0x108fe40000004100 */
[----:B------:R-:W-:Y:S02]  /*7220*/  HADD2.F32 R25, -RZ, R168.H1_H1 ;  /* 0x300000a8ff197230 */ /* 0x000fe40000004100 */
[--C-:B------:R-:W-:Y:S02]  /*7230*/  HADD2.F32 R23, -RZ, R169.reuse.H0_H0 ;  /* 0x200000a9ff177230 */ /* 0x100fe40000004100 */
[----:B------:R-:W-:Y:S01]  /*7240*/  @!P1 FADD.FTZ R27, -R27, -RZ ;  /* 0x800000ff1b1b9221 */ /* 0x000fe20000010100 */
[----:B------:R-:W-:Y:S02]  /*7250*/  HADD2.F32 R21, -RZ, R169.H1_H1 ;  /* 0x300000a9ff157230 */ /* 0x000fe40000004100 */
[----:B------:R-:W-:Y:S01]  /*7260*/  @!P1 FADD.FTZ R25, -R25, -RZ ;  /* 0x800000ff19199221 */ /* 0x000fe20000010100 */
[--C-:B------:R-:W-:Y:S02]  /*7270*/  HADD2.F32 R24, -RZ, R170.reuse.H0_H0 ;  /* 0x200000aaff187230 */ /* 0x100fe40000004100 */
[----:B------:R-:W-:Y:S01]  /*7280*/  @!P1 FADD.FTZ R23, -R23, -RZ ;  /* 0x800000ff17179221 */ /* 0x000fe20000010100 */
[----:B------:R-:W-:Y:S02]  /*7290*/  HADD2.F32 R22, -RZ, R170.H1_H1 ;  /* 0x300000aaff167230 */ /* 0x000fe40000004100 */
[----:B------:R-:W-:Y:S01]  /*72a0*/  @!P1 FADD.FTZ R21, -R21, -RZ ;  /* 0x800000ff15159221 */ /* 0x000fe20000010100 */
[--C-:B----4-:R-:W-:Y:S02]  /*72b0*/  HADD2.F32 R35, -RZ, R52.reuse.H0_H0 ;  /* 0x20000034ff237230 */ /* 0x110fe40000004100 */
[----:B------:R-:W-:Y:S01]  /*72c0*/  FMUL.FTZ R0, R34, R27 ;  /* 0x0000001b22007220 */ /* 0x000fe20000410000 */
[--C-:B------:R-:W-:Y:S02]  /*72d0*/  HADD2.F32 R20, -RZ, R171.reuse.H0_H0 ;  /* 0x200000abff147230 */ /* 0x100fe40000004100 */
[----:B------:R-:W-:Y:S01]  /*72e0*/  FMUL.FTZ R2, R32, R25 ;  /* 0x0000001920027220 */ /* 0x000fe20000410000 */
[----:B------:R-:W-:Y:S02]  /*72f0*/  HADD2.F32 R36, -RZ, R52.H1_H1 ;  /* 0x30000034ff247230 */ /* 0x000fe40000004100 */
[----:B------:R-:W-:Y:S01]  /*7300*/  FMUL.FTZ R3, R30, R23 ;  /* 0x000000171e037220 */ /* 0x000fe20000410000 */
[----:B------:R-:W-:Y:S02]  /*7310*/  HADD2.F32 R18, -RZ, R171.H1_H1 ;  /* 0x300000abff127230 */ /* 0x000fe40000004100 */
[----:B------:R-:W-:Y:S01]  /*7320*/  FMUL.FTZ R4, R28, R21 ;  /* 0x000000151c047220 */ /* 0x000fe20000410000 */
[--C-:B------:R-:W-:Y:S02]  /*7330*/  HADD2.F32 R25, -RZ, R26.reuse.H0_H0 ;  /* 0x2000001aff197230 */ /* 0x100fe40000004100 */
[----:B------:R-:W-:Y:S01]  /*7340*/  @!P1 FADD.FTZ R24, -R24, -RZ ;  /* 0x800000ff18189221 */ /* 0x000fe20000010100 */
[----:B------:R-:W-:Y:S02]  /*7350*/  HADD2.F32 R39, -RZ, R53.H0_H0 ;  /* 0x20000035ff277230 */ /* 0x000fe40000004100 */
[----:B------:R-:W-:Y:S01]  /*7360*/  @!P1 FADD.FTZ R22, -R22, -RZ ;  /* 0x800000ff16169221 */ /* 0x000fe20000010100 */
[----:B------:R-:W-:Y:S02]  /*7370*/  HADD2.F32 R23, -RZ, R26.H1_H1 ;  /* 0x3000001aff177230 */ /* 0x000fe40000004100 */
[----:B------:R-:W-:Y:S01]  /*7380*/  FFMA.FTZ R0, R33, R35, R0 ;  /* 0x0000002321007223 */ /* 0x000fe20000010000 */
[--C-:B------:R-:W-:Y:S02]  /*7390*/  HADD2.F32 R21, -RZ, R19.reuse.H0_H0 ;  /* 0x20000013ff157230 */ /* 0x100fe40000004100 */
[----:B------:R-:W-:Y:S01]  /*73a0*/  @!P1 FADD.FTZ R20, -R20, -RZ ;  /* 0x800000ff14149221 */ /* 0x000fe20000010100 */
[----:B------:R-:W-:Y:S02]  /*73b0*/  HADD2.F32 R19, -RZ, R19.H1_H1 ;  /* 0x30000013ff137230 */ /* 0x000fe40000004100 */
[----:B------:R-:W-:Y:S01]  /*73c0*/  FFMA.FTZ R2, R37, R36, R2 ;  /* 0x0000002425027223 */ /* 0x000fe20000010002 */
[----:B------:R-:W-:Y:S02]  /*73d0*/  HADD2.F32 R40, -RZ, R53.H1_H1 ;  /* 0x30000035ff287230 */ /* 0x000fe40000004100 */
[----:B------:R-:W-:Y:S01]  /*73e0*/  @!P1 FADD.FTZ R18, -R18, -RZ ;  /* 0x800000ff12129221 */ /* 0x000fe20000010100 */
[----:B------:R-:W-:Y:S02]  /*73f0*/  HADD2.F32 R33, -RZ, R57.H1_H1 ;  /* 0x30000039ff217230 */ /* 0x000fe40000004100 */
[----:B------:R-:W-:Y:S01]  /*7400*/  FMUL.FTZ R5, R25, R24 ;  /* 0x0000001819057220 */ /* 0x000fe20000410000 */
[----:B------:R-:W-:Y:S02]  /*7410*/  HADD2.F32 R41, -RZ, R54.H0_H0 ;  /* 0x20000036ff297230 */ /* 0x000fe40000004100 */
[----:B------:R-:W-:Y:S01]  /*7420*/  FFMA.FTZ R3, R38, R39, R3 ;  /* 0x0000002726037223 */ /* 0x000fe20000010003 */
[----:B------:R-:W-:Y:S02]  /*7430*/  HADD2.F32 R36, -RZ, R50.H0_H0 ;  /* 0x20000032ff247230 */ /* 0x000fe40000004100 */
[----:B------:R-:W-:Y:S01]  /*7440*/  FMUL.FTZ R6, R23, R22 ;  /* 0x0000001617067220 */ /* 0x000fe20000410000 */
[----:B------:R-:W-:Y:S02]  /*7450*/  HADD2.F32 R42, -RZ, R54.H1_H1 ;  /* 0x30000036ff2a7230 */ /* 0x000fe40000004100 */
[----:B------:R-:W-:Y:S01]  /*7460*/  FMUL.FTZ R7, R21, R20 ;  /* 0x0000001415077220 */ /* 0x000fe20000410000 */
[----:B------:R-:W-:Y:S01]  /*7470*/  HADD2.F32 R35, -RZ, R50.H1_H1 ;  /* 0x30000032ff237230 */ /* 0x000fe20000004100 */
[----:B------:R-:W-:Y:S01]  /*7480*/  F2FP.F16.F32.PACK_AB R56, R2, R0 ;  /* 0x000000000238723e */ /* 0x000fe200000000ff */
[----:B------:R-:W-:Y:S02]  /*7490*/  HADD2.F32 R43, -RZ, R55.H0_H0 ;  /* 0x20000037ff2b7230 */ /* 0x000fe40000004100 */
[----:B------:R-:W-:Y:S01]  /*74a0*/  FMUL.FTZ R8, R19, R18 ;  /* 0x0000001213087220 */ /* 0x000fe20000410000 */
[----:B------:R-:W-:Y:S02]  /*74b0*/  HADD2.F32 R38, -RZ, R51.H0_H0 ;  /* 0x20000033ff267230 */ /* 0x000fe40000004100 */
[----:B------:R-:W-:Y:S01]  /*74c0*/  FFMA.FTZ R4, R33, R40, R4 ;  /* 0x0000002821047223 */ /* 0x000fe20000010004 */
[----:B------:R-:W-:Y:S02]  /*74d0*/  HADD2.F32 R44, -RZ, R55.H1_H1 ;  /* 0x30000037ff2c7230 */ /* 0x000fe40000004100 */
[----:B------:R-:W-:Y:S01]  /*74e0*/  FFMA.FTZ R5, R36, R41, R5 ;  /* 0x0000002924057223 */ /* 0x000fe20000010005 */
[----:B------:R-:W-:Y:S02]  /*74f0*/  HADD2.F32 R37, -RZ, R51.H1_H1 ;  /* 0x30000033ff257230 */ /* 0x000fe40000004100 */
[----:B------:R-:W-:Y:S01]  /*7500*/  FFMA.FTZ R6, R35, R42, R6 ;  /* 0x0000002a23067223 */ /* 0x000fe20000010006 */
[----:B------:R-:W-:Y:S01]  /*7510*/  F2FP.F16.F32.PACK_AB R57, R4, R3 ;  /* 0x000000030439723e */ /* 0x000fe200000000ff */
[----:B------:R-:W-:Y:S01]  /*7520*/  FFMA.FTZ R7, R38, R43, R7 ;  /* 0x0000002b26077223 */ /* 0x000fe20000010007 */
[----:B------:R-:W-:Y:S02]  /*7530*/  FFMA.FTZ R8, R37, R44, R8 ;  /* 0x0000002c25087223 */ /* 0x000fe40000010008 */
[----:B------:R-:W-:Y:S03]  /*7540*/  F2FP.F16.F32.PACK_AB R58, R6, R5 ;  /* 0x00000005063a723e */ /* 0x000fe600000000ff */
[----:B------:R-:W-:Y:S03]  /*7550*/  F2FP.F16.F32.PACK_AB R59, R8, R7 ;  /* 0x00000007083b723e */ /* 0x000fe600000000ff */
.L_x_904:
[----:B------:R-:W-:Y:S05]  /*7560*/  BSYNC B0 ;  /* 0x0000000000007941 */ /* 0x000fea0003800000 */
.L_x_903:
[----:B-----5:R1:W-:Y:S02]  /*7570*/  STG.E.128 desc[UR6][R172.64], R56 ;  /* 0x00000038ac007986 */ /* 0x0203e4000c101d06 */
.L_x_902:
[----:B------:R-:W-:Y:S05]  /*7580*/  BSYNC B1 ;  /* 0x0000000000017941 */ /* 0x000fea0003800000 */
.L_x_901:
[----:B------:R-:W-:Y:S01]  /*7590*/  ISETP.GE.AND P0, PT, R10, R165, PT ;  /* 0x000000a50a00720c */ /* 0x000fe20003f06270 */
[----:B------:R-:W-:Y:S11]  /*75a0*/  BSSY B1, `(.L_x_905) ;  /* 0x0000063000017945 */ /* 0x000ff60003800000 */
[----:B------:R-:W-:Y:S01]  /*75b0*/  @!UPT UIADD3 URZ, URZ, URZ, URZ ;  /* 0x0000003f3f3ff290 */ /* 0x000fe2000fffe03f */
[----:B------:R-:W-:Y:S05]  /*75c0*/  @P0 BRA `(.L_x_906) ;  /* 0x0000000400800947 */ /* 0x000fea0003800000 */
[----:B-1----:R-:W-:Y:S01]  /*75d0*/  LEA R170, P0, R76, R108, 0x1 ;  /* 0x0000006c4caa7211 */ /* 0x002fe200078008ff */
        /* <DEDUP_REMOVED lines=19> */
[----:B------:R-:W-:Y:S02]  /*7710*/  LEA R18, P0, R169, R170, 0x1 ;  /* 0x000000aaa9127211 */ /* 0x000fe400078008ff */
[----:B------:R-:W-:Y:S02]  /*7720*/  IADD3 R167, P2, R131, R168, RZ ;  /* 0x000000a883a77210 */ /* 0x000fe40007f5e0ff */
[----:B------:R-:W-:Y:S02]  /*7730*/  LEA.HI.X.SX32 R19, R169, R171, 0x1, P0 ;  /* 0x000000aba9137211 */ /* 0x000fe400000f0eff */
[----:B------:R-:W-:Y:S02]  /*7740*/  LEA.HI.X.SX32 R168, R168, R120, 0x1, P2 ;  /* 0x00000078a8a87211 */ /* 0x000fe400010f0eff */
[C---:B-1----:R-:W-:Y:S01]  /*7750*/  LEA R170, P0, R167.reuse, R110, 0x1 ;  /* 0x0000006ea7aa7211 */ /* 0x042fe200078008ff */
        /* <DEDUP_REMOVED lines=69> */
.L_x_908:
[----:B------:R-:W-:Y:S05]  /*7bb0*/  BSYNC B0 ;  /* 0x0000000000007941 */ /* 0x000fea0003800000 */
.L_x_907:
[----:B-----5:R1:W-:Y:S02]  /*7bc0*/  STG.E.128 desc[UR6][R172.64], R56 ;  /* 0x00000038ac007986 */ /* 0x0203e4000c101d06 */
.L_x_906:
[----:B------:R-:W-:Y:S05]  /*7bd0*/  BSYNC B1 ;  /* 0x0000000000017941 */ /* 0x000fea0003800000 */
.L_x_905:
[----:B------:R-:W-:Y:S11]  /*7be0*/  ISETP.GE.AND P0, PT, R9, R165, PT ;  /* 0x000000a50900720c */ /* 0x000ff60003f06270 */
[----:B------:R-:W-:Y:S02]  /*7bf0*/  @!UPT UIADD3 URZ, URZ, URZ, URZ ;  /* 0x0000003f3f3ff290 */ /* 0x000fe4000fffe03f */
[----:B------:R-:W-:Y:S05]  /*7c00*/  @P0 BRA `(.L_x_900) ;  /* 0x0000000400800947 */ /* 0x000fea0003800000 */
[C---:B-1----:R-:W-:Y:S01]  /*7c10*/  LEA R170, P0, R84.reuse, R108, 0x1 ;  /* 0x0000006c54aa7211 */ /* 0x042fe200078008ff */
        /* <DEDUP_REMOVED lines=12> */
[----:B------:R-:W-:Y:S02]  /*7ce0*/  MOV R50, R58 ;  /* 0x0000003a00327202 */ /* 0x000fe40000000f00 */
[----:B------:R-:W-:Y:S03]  /*7cf0*/  MOV R51, R59 ;  /* 0x0000003b00337202 */ /* 0x000fe60000000f00 */
        /* <DEDUP_REMOVED lines=10> */
[----:B------:R-:W-:Y:S02]  /*7da0*/  MOV R167, RZ ;  /* 0x000000ff00a77202 */ /* 0x000fe40000000f00 */
        /* <DEDUP_REMOVED lines=68> */
.L_x_910:
[----:B------:R-:W-:Y:S05]  /*81f0*/  BSYNC B0 ;  /* 0x0000000000007941 */ /* 0x000fea0003800000 */
.L_x_909:
[----:B-----5:R1:W-:Y:S02]  /*8200*/  STG.E.128 desc[UR6][R172.64], R56 ;  /* 0x00000038ac007986 */ /* 0x0203e4000c101d06 */
.L_x_900:
[----:B------:R-:W-:Y:S05]  /*8210*/  BSYNC B2 ;  /* 0x0000000000027941 */ /* 0x000fea0003800000 */
.L_x_899:
        /* <DEDUP_REMOVED lines=104> */
.L_x_916:
[----:B------:R-:W-:Y:S05]  /*88a0*/  BSYNC B0 ;  /* 0x0000000000007941 */ /* 0x000fea0003800000 */
.L_x_915:
[----:B-----5:R1:W-:Y:S02]  /*88b0*/  STG.E.128 desc[UR6][R172.64], R56 ;  /* 0x00000038ac007986 */ /* 0x0203e4000c101d06 */
.L_x_914:
[----:B------:R-:W-:Y:S05]  /*88c0*/  BSYNC B1 ;  /* 0x0000000000017941 */ /* 0x000fea0003800000 */
.L_x_913:
        /* <DEDUP_REMOVED lines=98> */
.L_x_920:
[----:B------:R-:W-:Y:S05]  /*8ef0*/  BSYNC B0 ;  /* 0x0000000000007941 */ /* 0x000fea0003800000 */
.L_x_919:
[----:B-----5:R1:W-:Y:S02]  /*8f00*/  STG.E.128 desc[UR6][R172.64], R56 ;  /* 0x00000038ac007986 */ /* 0x0203e4000c101d06 */
.L_x_918:
[----:B------:R-:W-:Y:S05]  /*8f10*/  BSYNC B1 ;  /* 0x0000000000017941 */ /* 0x000fea0003800000 */
.L_x_917:
        /* <DEDUP_REMOVED lines=97> */
.L_x_922:
[----:B------:R-:W-:Y:S05]  /*9530*/  BSYNC B0 ;  /* 0x0000000000007941 */ /* 0x000fea0003800000 */
.L_x_921:
[----:B-----5:R1:W-:Y:S02]  /*9540*/  STG.E.128 desc[UR6][R172.64], R56 ;  /* 0x00000038ac007986 */ /* 0x0203e4000c101d06 */
.L_x_912:
[----:B------:R-:W-:Y:S05]  /*9550*/  BSYNC B2 ;  /* 0x0000000000027941 */ /* 0x000fea0003800000 */
.L_x_911:
        /* <DEDUP_REMOVED lines=10> */
[----:B------:R-:W1:Y:S01]  /*9600*/  LDC.64 R2, c[0x0][0x338] ;  /* 0x0000ce00ff027b82 */ /* 0x000e620000000a00 */
[----:B------:R-:W-:Y:S01]  /*9610*/  ISETP.GE.AND P0, PT, R12, UR4, PT ;  /* 0x000000040c007c0c */ /* 0x000fe2000bf06270 */
[----:B------:R-:W-:Y:S01]  /*9620*/  BSSY B0, `(.L_x_927) ;  /* 0x0000060000007945 */ /* 0x000fe20003800000 */
[----:B-1----:R-:W-:Y:S04]  /*9630*/  IMAD.WIDE.U32 R172, R2, 0x60, R108 ;  /* 0x0000006002ac7825 */ /* 0x002fe800078e006c */
[----:B------:R-:W-:Y:S05]  /*9640*/  IMAD R3, R3, 0x60, RZ ;  /* 0x0000006003037824 */ /* 0x000fea00078e02ff */
[----:B------:R-:W-:Y:S02]  /*9650*/  IADD3 R173, R173, R3, RZ ;  /* 0x00000003adad7210 */ /* 0x000fe40007ffe0ff */
[----:B------:R-:W1:Y:S03]  /*9660*/  LDC.64 R2, c[0x0][0x248] ;  /* 0x00009200ff027b82 */ /* 0x000e660000000a00 */
[----:B------:R1:W5:Y:S02]  /*9670*/  LDG.E.128 R56, desc[UR6][R172.64] ;  /* 0x00000006ac387981 */ /* 0x000364000c1e1d00 */
[----:B-1----:R-:W-:Y:S04]  /*9680*/  IMAD.WIDE.U32 R170, R2, 0x60, R102 ;  /* 0x0000006002aa7825 */ /* 0x002fe800078e0066 */
[----:B------:R-:W-:Y:S05]  /*9690*/  IMAD R3, R3, 0x60, RZ ;  /* 0x0000006003037824 */ /* 0x000fea00078e02ff */
[----:B------:R-:W-:Y:S01]  /*96a0*/  IADD3 R171, R171, R3, RZ ;  /* 0x00000003abab7210 */ /* 0x000fe20007ffe0ff */
[----:B------:R-:W-:Y:S06]  /*96b0*/  @P0 BRA `(.L_x_928) ;  /* 0x0000000400580947 */ /* 0x000fec0003800000 */
        /* <DEDUP_REMOVED lines=16> */
[C---:B------:R-:W-:Y:S01]  /*97c0*/  LEA R174, P0, R164.reuse, R110, 0x1 ;  /* 0x0000006ea4ae7211 */ /* 0x040fe200078008ff */
[----:B------:R-:W2:Y:S01]  /*97d0*/  LDG.E.128 R28, desc[UR6][R18.64] ;  /* 0x00000006121c7981 */ /* 0x000ea2000c1e1d00 */
[----:B------:R-:W-:Y:S02]  /*97e0*/  @P1 IADD3 R168, RZ, -UR27, RZ ;  /* 0x8000001bffa81c10 */ /* 0x000fe4000fffe0ff */
[----:B------:R-:W-:Y:S02]  /*97f0*/  LEA.HI.X R175, R164, R111, R165, 0x1, P0 ;  /* 0x0000006fa4af7211 */ /* 0x000fe400000f0ca5 */
[----:B------:R-:W-:Y:S03]  /*9800*/  IADD3 R173, P0, R132, R168, RZ ;  /* 0x000000a884ad7210 */ /* 0x000fe60007f1e0ff */
[----:B------:R-:W3:Y:S01]  /*9810*/  LDG.E.128 R164, desc[UR6][R174.64] ;  /* 0x00000006aea47981 */ /* 0x000ee2000c1e1d00 */
[----:B------:R-:W-:Y:S02]  /*9820*/  LEA.HI.X.SX32 R168, R168, R119, 0x1, P0 ;  /* 0x00000077a8a87211 */ /* 0x000fe400000f0eff */
        /* <DEDUP_REMOVED lines=63> */
.L_x_928:
[----:B------:R-:W-:Y:S05]  /*9c20*/  BSYNC B0 ;  /* 0x0000000000007941 */ /* 0x000fea0003800000 */
.L_x_927:
[----:B-----5:R1:W-:Y:S02]  /*9c30*/  STG.E.128 desc[UR6][R170.64], R56 ;  /* 0x00000038aa007986 */ /* 0x0203e4000c101d06 */
.L_x_926:
[----:B------:R-:W-:Y:S05]  /*9c40*/  BSYNC B1 ;  /* 0x0000000000017941 */ /* 0x000fea0003800000 */
.L_x_925:
        /* <DEDUP_REMOVED lines=32> */
[----:B-1----:R-:W-:Y:S03]  /*9e50*/  IADD3 R173, P0, R127, R168, RZ ;  /* 0x000000a87fad7210 */ /* 0x002fe60007f1e0ff */
        /* <DEDUP_REMOVED lines=65> */
.L_x_932:
[----:B------:R-:W-:Y:S05]  /*a270*/  BSYNC B0 ;  /* 0x0000000000007941 */ /* 0x000fea0003800000 */
.L_x_931:
[----:B-----5:R1:W-:Y:S02]  /*a280*/  STG.E.128 desc[UR6][R170.64], R56 ;  /* 0x00000038aa007986 */ /* 0x0203e4000c101d06 */
.L_x_930:
[----:B------:R-:W-:Y:S05]  /*a290*/  BSYNC B1 ;  /* 0x0000000000017941 */ /* 0x000fea0003800000 */
.L_x_929:
        /* <DEDUP_REMOVED lines=97> */
.L_x_934:
[----:B------:R-:W-:Y:S05]  /*a8b0*/  BSYNC B0 ;  /* 0x0000000000007941 */ /* 0x000fea0003800000 */
.L_x_933:
[----:B-----5:R1:W-:Y:S02]  /*a8c0*/  STG.E.128 desc[UR6][R168.64], R56 ;  /* 0x00000038a8007986 */ /* 0x0203e4000c101d06 */
.L_x_924:
[----:B------:R-:W-:Y:S05]  /*a8d0*/  BSYNC B2 ;  /* 0x0000000000027941 */ /* 0x000fea0003800000 */
.L_x_923:
        /* <DEDUP_REMOVED lines=8> */
.L_x_860:
[-C--:B------:R-:W-:Y:S01]  /*a960*/  ISETP.GE.AND P2, PT, R67, R166.reuse, PT ;  /* 0x000000a64300720c */ /* 0x080fe20003f46270 */
[----:B------:R-:W-:Y:S01]  /*a970*/  BSSY B0, `(.L_x_935) ;  /* 0x0000011000007945 */ /* 0x000fe20003800000 */
[CC--:B------:R-:W-:Y:S02]  /*a980*/  ISETP.GE.AND P1, PT, R66.reuse, R166.reuse, PT ;  /* 0x000000a64200720c */ /* 0x0c0fe40003f26270 */
[----:B------:R-:W-:Y:S02]  /*a990*/  ISETP.GE.AND P0, PT, R65, R166, PT ;  /* 0x000000a64100720c */ /* 0x000fe40003f06270 */
[-C--:B------:R-:W-:Y:S02]  /*a9a0*/  ISETP.GE.AND P2, PT, R67, R164.reuse, !P2 ;  /* 0x000000a44300720c */ /* 0x080fe40005746270 */
[-C--:B------:R-:W-:Y:S02]  /*a9b0*/  ISETP.GE.AND P1, PT, R66, R164.reuse, !P1 ;  /* 0x000000a44200720c */ /* 0x080fe40004f26270 */
[----:B------:R-:W-:Y:S01]  /*a9c0*/  ISETP.GE.AND P0, PT, R65, R164, !P0 ;  /* 0x000000a44100720c */ /* 0x000fe20004706270 */
[----:B------:R-:W-:Y:S01]  /*a9d0*/  @!UPT UIADD3 URZ, URZ, URZ, URZ ;  /* 0x0000003f3f3ff290 */ /* 0x000fe2000fffe03f */
[----:B------:R-:W-:Y:S11]  /*a9e0*/  @!P4 BRA `(.L_x_936) ;  /* 0x000000000024c947 */ /* 0x000ff60003800000 */
[----:B------:R-:W-:Y:S02]  /*a9f0*/  ISETP.NE.AND P4, PT, R140, RZ, PT ;  /* 0x000000ff8c00720c */ /* 0x000fe40003f85270 */
[----:B------:R-:W-:Y:S11]  /*aa00*/  ISETP.NE.AND P5, PT, R139, RZ, PT ;  /* 0x000000ff8b00720c */ /* 0x000ff60003fa5270 */
[----:B-12---:R-:W2:Y:S04]  /*aa10*/  @P4 LDG.E.128 R24, desc[UR6][R108.64] ;  /* 0x000000066c184981 */ /* 0x006ea8000c1e1d00 */
[----:B--2---:R3:W-:Y:S01]  /*aa20*/  @P4 STG.E.128 desc[UR6][R102.64], R24 ;  /* 0x0000001866004986 */ /* 0x0047e2000c101d06 */
[----:B------:R-:W-:Y:S03]  /*aa30*/  ISETP.NE.AND P4, PT, R135, RZ, PT ;  /* 0x000000ff8700720c */ /* 0x000fe60003f85270 */
[----:B------:R-:W2:Y:S04]  /*aa40*/  @P5 LDG.E.128 R20, desc[UR6][R108.64+0x80] ;  /* 0x000080066c145981 */ /* 0x000ea8000c1e1d00 */
[----:B--2---:R3:W-:Y:S06]  /*aa50*/  @P5 STG.E.128 desc[UR6][R102.64+0x80], R20 ;  /* 0x0000801466005986 */ /* 0x0047ec000c101d06 */
[----:B------:R-:W2:Y:S04]  /*aa60*/  @P4 LDG.E.128 R4, desc[UR6][R108.64+0x100] ;  /* 0x000100066c044981 */ /* 0x000ea8000c1e1d00 */
[----:B--2---:R3:W-:Y:S02]  /*aa70*/  @P4 STG.E.128 desc[UR6][R102.64+0x100], R4 ;  /* 0x0001000466004986 */ /* 0x0047e4000c101d06 */
.L_x_936:
[----:B------:R-:W-:Y:S05]  /*aa80*/  BSYNC B0 ;  /* 0x0000000000007941 */ /* 0x000fea0003800000 */
.L_x_935:
[----:B------:R-:W-:Y:S04]  /*aa90*/  BSSY B0, `(.L_x_937) ;  /* 0x0000018000007945 */ /* 0x000fe80003800000 */
[----:B------:R-:W-:Y:S05]  /*aaa0*/  @!P2 BRA `(.L_x_938) ;  /* 0x000000000058a947 */ /* 0x000fea0003800000 */
[----:B------:R-:W-:Y:S02]  /*aab0*/  ISETP.NE.AND P5, PT, R140, RZ, PT ;  /* 0x000000ff8c00720c */ /* 0x000fe40003fa5270 */
[----:B------:R-:W-:Y:S11]  /*aac0*/  ISETP.NE.AND P6, PT, R139, RZ, PT ;  /* 0x000000ff8b00720c */ /* 0x000ff60003fc5270 */
[C---:B-123--:R-:W-:Y:S02]  /*aad0*/  @P5 LEA R4, P2, R71.reuse, R108, 0x1 ;  /* 0x0000006c47045211 */ /* 0x04efe400078408ff */
[----:B------:R-:W-:Y:S02]  /*aae0*/  @P5 LEA R30, P4, R200, R102, 0x1 ;  /* 0x00000066c81e5211 */ /* 0x000fe400078808ff */
[----:B------:R-:W-:Y:S02]  /*aaf0*/  @P5 LEA.HI.X R5, R71, R109, R70, 0x1, P2 ;  /* 0x0000006d47055211 */ /* 0x000fe400010f0c46 */
[-C--:B------:R-:W-:Y:S02]  /*ab00*/  @P6 LEA R28, P2, R76, R108.reuse, 0x1 ;  /* 0x0000006c4c1c6211 */ /* 0x080fe400078408ff */
[----:B------:R-:W-:Y:S01]  /*ab10*/  @P5 LEA.HI.X R31, R200, R103, R199, 0x1, P4 ;  /* 0x00000067c81f5211 */ /* 0x000fe200020f0cc7 */
[----:B------:R-:W2:Y:S01]  /*ab20*/  @P5 LDG.E.128 R24, desc[UR6][R4.64] ;  /* 0x0000000604185981 */ /* 0x000ea2000c1e1d00 */
[-C--:B------:R-:W-:Y:S02]  /*ab30*/  @P6 LEA.HI.X R29, R76, R109.reuse, R75, 0x1, P2 ;  /* 0x0000006d4c1d6211 */ /* 0x080fe400010f0c4b */
[----:B------:R-:W-:Y:S11]  /*ab40*/  ISETP.NE.AND P4, PT, R135, RZ, PT ;  /* 0x000000ff8700720c */ /* 0x000ff60003f85270 */
[----:B------:R-:W-:Y:S02]  /*ab50*/  @!UPT UIADD3 URZ, URZ, URZ, URZ ;  /* 0x0000003f3f3ff290 */ /* 0x000fe4000fffe03f */
[C---:B------:R-:W-:Y:S04]  /*ab60*/  @P4 LEA R2, P2, R84.reuse, R108, 0x1 ;  /* 0x0000006c54024211 */ /* 0x040fe800078408ff */
[----:B------:R-:W-:Y:S02]  /*ab70*/  @P4 LEA.HI.X R3, R84, R109, R83, 0x1, P2 ;  /* 0x0000006d54034211 */ /* 0x000fe400010f0c53 */
[CC--:B------:R-:W-:Y:S04]  /*ab80*/  @P4 LEA R32, P2, R87.reuse, R102.reuse, 0x1 ;  /* 0x0000006657204211 */ /* 0x0c0fe800078408ff */
[-C--:B------:R-:W-:Y:S01]  /*ab90*/  @P4 LEA.HI.X R33, R87, R103.reuse, R88, 0x1, P2 ;  /* 0x0000006757214211 */ /* 0x080fe200010f0c58 */
[----:B--2---:R4:W-:Y:S01]  /*aba0*/  @P5 STG.E.128 desc[UR6][R30.64], R24 ;  /* 0x000000181e005986 */ /* 0x0049e2000c101d06 */
[C---:B------:R-:W-:Y:S03]  /*abb0*/  @P6 LEA R18, P5, R79.reuse, R102, 0x1 ;  /* 0x000000664f126211 */ /* 0x040fe600078a08ff */
[----:B------:R-:W2:Y:S01]  /*abc0*/  @P6 LDG.E.128 R20, desc[UR6][R28.64] ;  /* 0x000000061c146981 */ /* 0x000ea2000c1e1d00 */
[----:B------:R-:W-:Y:S05]  /*abd0*/  @P6 LEA.HI.X R19, R79, R103, R80, 0x1, P5 ;  /* 0x000000674f136211 */ /* 0x000fea00028f0c50 */
[----:B--2---:R4:W-:Y:S04]  /*abe0*/  @P6 STG.E.128 desc[UR6][R18.64], R20 ;  /* 0x0000001412006986 */ /* 0x0049e8000c101d06 */
[----:B------:R-:W2:Y:S04]  /*abf0*/  @P4 LDG.E.128 R4, desc[UR6][R2.64] ;  /* 0x0000000602044981 */ /* 0x000ea8000c1e1d00 */
[----:B--2---:R4:W-:Y:S02]  /*ac00*/  @P4 STG.E.128 desc[UR6][R32.64], R4 ;  /* 0x0000000420004986 */ /* 0x0049e4000c101d06 */
.L_x_938:
[----:B------:R-:W-:Y:S05]  /*ac10*/  BSYNC B0 ;  /* 0x0000000000007941 */ /* 0x000fea0003800000 */
.L_x_937:
[----:B------:R-:W-:Y:S04]  /*ac20*/  BSSY B0, `(.L_x_939) ;  /* 0x0000018000007945 */ /* 0x000fe80003800000 */
[----:B------:R-:W-:Y:S05]  /*ac30*/  @!P1 BRA `(.L_x_940) ;  /* 0x0000000000589947 */ /* 0x000fea0003800000 */
[----:B------:R-:W-:Y:S02]  /*ac40*/  ISETP.NE.AND P4, PT, R140, RZ, PT ;  /* 0x000000ff8c00720c */ /* 0x000fe40003f85270 */
[----:B------:R-:W-:Y:S11]  /*ac50*/  ISETP.NE.AND P5, PT, R139, RZ, PT ;  /* 0x000000ff8b00720c */ /* 0x000ff60003fa5270 */
[C---:B-1234-:R-:W-:Y:S02]  /*ac60*/  @P4 LEA R4, P1, R73.reuse, R108, 0x1 ;  /* 0x0000006c49044211 */ /* 0x05efe400078208ff */
        /* <DEDUP_REMOVED lines=19> */
.L_x_940:
[----:B------:R-:W-:Y:S05]  /*ada0*/  BSYNC B0 ;  /* 0x0000000000007941 */ /* 0x000fea0003800000 */
.L_x_939:
[----:B------:R-:W-:Y:S01]  /*adb0*/  UMOV UR4, URZ ;  /* 0x0000003f00047c82 */ /* 0x000fe20008000000 */
[----:B------:R-:W-:Y:S04]  /*adc0*/  BSSY B0, `(.L_x_886) ;  /* 0x000001b000007945 */ /* 0x000fe80003800000 */
[----:B------:R-:W-:Y:S05]  /*add0*/  @!P0 BRA `(.L_x_941) ;  /* 0x0000000000648947 */ /* 0x000fea0003800000 */
[----:B------:R-:W-:Y:S02]  /*ade0*/  ISETP.NE.AND P1, PT, R140, RZ, PT ;  /* 0x000000ff8c00720c */ /* 0x000fe40003f25270 */
[----:B------:R-:W-:Y:S11]  /*adf0*/  ISETP.NE.AND P4, PT, R139, RZ, PT ;  /* 0x000000ff8b00720c */ /* 0x000ff60003f85270 */
[----:B------:R-:W2:Y:S02]  /*ae00*/  @P1 LDC.64 R2, c[0x0][0x338] ;  /* 0x0000ce00ff021b82 */ /* 0x000ea40000000a00 */
[----:B------:R-:W-:Y:S02]  /*ae10*/  @P4 LEA R28, P0, R92, R108, 0x1 ;  /* 0x0000006c5c1c4211 */ /* 0x000fe400078008ff */
[----:B-1--4-:R-:W-:Y:S02]  /*ae20*/  @P4 LEA R30, P2, R94, R102, 0x1 ;  /* 0x000000665e1e4211 */ /* 0x012fe400078408ff */
[----:B------:R-:W-:Y:S02]  /*ae30*/  @P4 LEA.HI.X R29, R92, R109, R91, 0x1, P0 ;  /* 0x0000006d5c1d4211 */ /* 0x000fe400000f0c5b */
[----:B------:R-:W-:Y:S01]  /*ae40*/  @P4 LEA.HI.X R31, R94, R103, R93, 0x1, P2 ;  /* 0x000000675e1f4211 */ /* 0x000fe200010f0c5d */
[----:B--23--:R-:W-:Y:S04]  /*ae50*/  @P1 IMAD.WIDE.U32 R4, R2, 0x60, R108 ;  /* 0x0000006002041825 */ /* 0x00cfe800078e006c */
[----:B------:R-:W-:Y:S04]  /*ae60*/  @P1 IMAD R3, R3, 0x60, RZ ;  /* 0x0000006003031824 */ /* 0x000fe800078e02ff */
[----:B------:R-:W-:Y:S02]  /*ae70*/  @P1 IMAD.IADD R5, R5, 0x1, R3 ;  /* 0x0000000105051824 */ /* 0x000fe400078e0203 */
[----:B------:R-:W1:Y:S04]  /*ae80*/  @P1 LDC.64 R2, c[0x0][0x248] ;  /* 0x00009200ff021b82 */ /* 0x000e680000000a00 */
[----:B------:R-:W2:Y:S01]  /*ae90*/  @P1 LDG.E.128 R4, desc[UR6][R4.64] ;  /* 0x0000000604041981 */ /* 0x000ea2000c1e1d00 */
[----:B-1----:R-:W-:Y:S04]  /*aea0*/  @P1 IMAD.WIDE.U32 R18, R2, 0x60, R102 ;  /* 0x0000006002121825 */ /* 0x002fe800078e0066 */
[----:B------:R-:W-:Y:S04]  /*aeb0*/  @P1 IMAD R3, R3, 0x60, RZ ;  /* 0x0000006003031824 */ /* 0x000fe800078e02ff */
[----:B------:R-:W-:Y:S05]  /*aec0*/  @P1 IMAD.IADD R19, R19, 0x1, R3 ;  /* 0x0000000113131824 */ /* 0x000fea00078e0203 */
[----:B--2---:R1:W-:Y:S01]  /*aed0*/  @P1 STG.E.128 desc[UR6][R18.64], R4 ;  /* 0x0000000412001986 */ /* 0x0043e2000c101d06 */
[----:B------:R-:W-:Y:S03]  /*aee0*/  ISETP.NE.AND P1, PT, R135, RZ, PT ;  /* 0x000000ff8700720c */ /* 0x000fe60003f25270 */
[----:B------:R-:W2:Y:S10]  /*aef0*/  @P4 LDG.E.128 R24, desc[UR6][R28.64] ;  /* 0x000000061c184981 */ /* 0x000eb4000c1e1d00 */
[C---:B------:R-:W-:Y:S04]  /*af00*/  @P1 LEA R2, P0, R96.reuse, R108, 0x1 ;  /* 0x0000006c60021211 */ /* 0x040fe800078008ff */
[----:B------:R-:W-:Y:S02]  /*af10*/  @P1 LEA.HI.X R3, R96, R109, R95, 0x1, P0 ;  /* 0x0000006d60031211 */ /* 0x000fe400000f0c5f */
[C---:B------:R-:W-:Y:S04]  /*af20*/  @P1 LEA R32, P0, R98.reuse, R102, 0x1 ;  /* 0x0000006662201211 */ /* 0x040fe800078008ff */
[----:B------:R-:W-:Y:S01]  /*af30*/  @P1 LEA.HI.X R33, R98, R103, R97, 0x1, P0 ;  /* 0x0000006762211211 */ /* 0x000fe200000f0c61 */
[----:B--2---:R1:W-:Y:S04]  /*af40*/  @P4 STG.E.128 desc[UR6][R30.64], R24 ;  /* 0x000000181e004986 */ /* 0x0043e8000c101d06 */
[----:B------:R-:W2:Y:S04]  /*af50*/  @P1 LDG.E.128 R20, desc[UR6][R2.64] ;  /* 0x0000000602141981 */ /* 0x000ea8000c1e1d00 */
[----:B--2---:R1:W-:Y:S02]  /*af60*/  @P1 STG.E.128 desc[UR6][R32.64], R20 ;  /* 0x0000001420001986 */ /* 0x0043e4000c101d06 */
.L_x_941:
[----:B------:R-:W-:Y:S05]  /*af70*/  BSYNC B0 ;  /* 0x0000000000007941 */ /* 0x000fea0003800000 */
.L_x_886:
[----:B------:R-:W5:Y:S02]  /*af80*/  LDC R0, c[0x0][0x338] ;  /* 0x0000ce00ff007b82 */ /* 0x000f640000000800 */
[----:B-----5:R-:W-:Y:S05]  /*af90*/  IMAD.U32 R3, R0, -0x40, RZ ;  /* 0xffffffc000037824 */ /* 0x020fea00078e00ff */
[C---:B-1-34-:R-:W-:Y:S04]  /*afa0*/  LEA R108, P0, R3.reuse, R108, 0x1 ;  /* 0x0000006c036c7211 */ /* 0x05afe800078008ff */
[----:B------:R-:W-:Y:S01]  /*afb0*/  LEA.HI.X.SX32 R109, R3, R109, 0x1, P0 ;  /* 0x0000006d036d7211 */ /* 0x000fe200000f0eff */
[----:B------:R-:W-:Y:S08]  /*afc0*/  @!P3 BRA `(.L_x_942) ;  /* 0x000000040030b947 */ /* 0x000ff00003800000 */
[----:B------:R-:W-:Y:S04]  /*afd0*/  IADD3 R3, R11, -0x1, RZ ;  /* 0xffffffff0b037810 */ /* 0x000fe80007ffe0ff */
[----:B------:R-:W-:Y:S11]  /*afe0*/  ISETP.GT.AND P0, PT, R3, R68, PT ;  /* 0x000000440300720c */ /* 0x000ff60003f04270 */
[----:B------:R-:W-:Y:S02]  /*aff0*/  @!UPT UIADD3 URZ, URZ, URZ, URZ ;  /* 0x0000003f3f3ff290 */ /* 0x000fe4000fffe03f */
[----:B------:R-:W-:Y:S05]  /*b000*/  @!P0 BRA `(.L_x_943) ;  /* 0x0000000400408947 */ /* 0x000fea0003800000 */
[----:B--2---:R-:W-:Y:S01]  /*b010*/  IMAD.MOV.U32 R22, RZ, RZ, RZ ;  /* 0x000000ffff167224 */ /* 0x004fe200078e00ff */
[----:B------:R-:W1:Y:S01]  /*b020*/  LDC R2, c[0x0][0x380] ;  /* 0x0000e000ff027b82 */ /* 0x000e620000000800 */
[----:B------:R-:W-:Y:S02]  /*b030*/  IADD3 R15, R15, -0x80, RZ ;  /* 0xffffff800f0f7810 */ /* 0x000fe40007ffe0ff */
[----:B------:R-:W-:Y:S02]  /*b040*/  IABS R19, R14 ;  /* 0x0000000e00137213 */ /* 0x000fe40000000000 */
[-C--:B------:R-:W-:Y:S02]  /*b050*/  IADD3 R0, -R14, R15.reuse, RZ ;  /* 0x0000000f0e007210 */ /* 0x080fe40007ffe1ff */
[-C--:B-1----:R-:W-:Y:S02]  /*b060*/  IABS R5, R2.reuse ;  /* 0x0000000200057213 */ /* 0x082fe40000000000 */
[----:B------:R-:W-:Y:S02]  /*b070*/  LOP3.LUT R3, RZ, R2, RZ, 0x33, !PT ;  /* 0x00000002ff037212 */ /* 0x000fe400078e33ff */
[----:B------:R-:W1:Y:S10]  /*b080*/  I2F.RP R20, R5 ;  /* 0x0000000500147306 */ /* 0x000e740000209400 */
[----:B-1----:R-:W1:Y:S02]  /*b090*/  MUFU.RCP R7, R20 ;  /* 0x0000001400077308 */ /* 0x002e640000001000 */
[----:B-1----:R-:W-:Y:S01]  /*b0a0*/  VIADD R18, R7, 0xffffffe ;  /* 0x0ffffffe07127836 */ /* 0x002fe20000000000 */
[----:B------:R-:W-:Y:S07]  /*b0b0*/  IABS R7, R15 ;  /* 0x0000000f00077213 */ /* 0x000fee0000000000 */
[----:B------:R-:W1:Y:S02]  /*b0c0*/  F2I.FTZ.U32.TRUNC.NTZ R23, R18 ;  /* 0x0000001200177305 */ /* 0x000e64000021f000 */
[--C-:B-1----:R-:W-:Y:S04]  /*b0d0*/  IMAD.MOV R8, RZ, RZ, -R23.reuse ;  /* 0x000000ffff087224 */ /* 0x102fe800078e0a17 */
[----:B------:R-:W-:Y:S04]  /*b0e0*/  IMAD R8, R8, R5, RZ ;  /* 0x0000000508087224 */ /* 0x000fe800078e02ff */
[----:B------:R-:W-:Y:S06]  /*b0f0*/  IMAD.HI.U32 R8, R23, R8, R22 ;  /* 0x0000000817087227 */ /* 0x000fec00078e0016 */
[C---:B------:R-:W-:Y:S04]  /*b100*/  IMAD.HI.U32 R6, R8.reuse, R19, RZ ;  /* 0x0000001308067227 */ /* 0x040fe800078e00ff */
[----:B------:R-:W-:Y:S01]  /*b110*/  IMAD.HI.U32 R4, R8, R7, RZ ;  /* 0x0000000708047227 */ /* 0x000fe200078e00ff */
[----:B------:R-:W-:Y:S03]  /*b120*/  IADD3 R18, -R6, RZ, RZ ;  /* 0x000000ff06127210 */ /* 0x000fe60007ffe1ff */
[----:B------:R-:W-:Y:S02]  /*b130*/  IMAD.MOV R8, RZ, RZ, -R4 ;  /* 0x000000ffff087224 */ /* 0x000fe400078e0a04 */
[C---:B------:R-:W-:Y:S02]  /*b140*/  IMAD R19, R5.reuse, R18, R19 ;  /* 0x0000001205137224 */ /* 0x040fe400078e0213 */
[C---:B------:R-:W-:Y:S03]  /*b150*/  IMAD R7, R5.reuse, R8, R7 ;  /* 0x0000000805077224 */ /* 0x040fe600078e0207 */
[C---:B------:R-:W-:Y:S02]  /*b160*/  ISETP.GT.U32.AND P4, PT, R5.reuse, R19, PT ;  /* 0x000000130500720c */ /* 0x040fe40003f84070 */
[----:B------:R-:W-:Y:S11]  /*b170*/  ISETP.GT.U32.AND P0, PT, R5, R7, PT ;  /* 0x000000070500720c */ /* 0x000ff60003f04070 */
[--C-:B------:R-:W-:Y:S02]  /*b180*/  @!P4 IMAD.IADD R19, R19, 0x1, -R5.reuse ;  /* 0x000000011313c824 */ /* 0x100fe400078e0a05 */
[----:B------:R-:W-:Y:S01]  /*b190*/  @!P0 IADD3 R4, R4, 0x1, RZ ;  /* 0x0000000104048810 */ /* 0x000fe20007ffe0ff */
[----:B------:R-:W-:Y:S01]  /*b1a0*/  @!P0 IMAD.IADD R7, R7, 0x1, -R5 ;  /* 0x0000000107078824 */ /* 0x000fe200078e0a05 */
[----:B------:R-:W-:Y:S01]  /*b1b0*/  ISETP.NE.AND P0, PT, R2, RZ, PT ;  /* 0x000000ff0200720c */ /* 0x000fe20003f05270 */
[----:B------:R-:W-:Y:S01]  /*b1c0*/  @!P4 VIADD R6, R6, 0x1 ;  /* 0x000000010606c836 */ /* 0x000fe20000000000 */
[-C--:B------:R-:W-:Y:S02]  /*b1d0*/  ISETP.GE.U32.AND P6, PT, R19, R5.reuse, PT ;  /* 0x000000051300720c */ /* 0x080fe40003fc6070 */
[----:B------:R-:W-:Y:S02]  /*b1e0*/  ISETP.GE.U32.AND P5, PT, R7, R5, PT ;  /* 0x000000050700720c */ /* 0x000fe40003fa6070 */
[-C--:B------:R-:W-:Y:S02]  /*b1f0*/  LOP3.LUT R5, R15, R2.reuse, RZ, 0x3c, !PT ;  /* 0x000000020f057212 */ /* 0x080fe400078e3cff */
[----:B------:R-:W-:Y:S02]  /*b200*/  LOP3.LUT R7, R14, R2, RZ, 0x3c, !PT ;  /* 0x000000020e077212 */ /* 0x000fe400078e3cff */
[----:B------:R-:W-:Y:S02]  /*b210*/  ISETP.GE.AND P1, PT, R5, RZ, PT ;  /* 0x000000ff0500720c */ /* 0x000fe40003f26270 */
[----:B------:R-:W-:Y:S03]  /*b220*/  ISETP.GE.AND P2, PT, R7, RZ, PT ;  /* 0x000000ff0700720c */ /* 0x000fe60003f46270 */
[----:B------:R-:W-:Y:S02]  /*b230*/  @P6 VIADD R6, R6, 0x1 ;  /* 0x0000000106066836 */ /* 0x000fe40000000000 */
[----:B------:R-:W-:Y:S06]  /*b240*/  @P5 IADD3 R4, R4, 0x1, RZ ;  /* 0x0000000104045810 */ /* 0x000fec0007ffe0ff */
[----:B------:R-:W-:Y:S02]  /*b250*/  @!P1 IADD3 R4, -R4, RZ, RZ ;  /* 0x000000ff04049210 */ /* 0x000fe40007ffe1ff */
[----:B------:R-:W-:Y:S02]  /*b260*/  @!P2 IMAD.MOV R6, RZ, RZ, -R6 ;  /* 0x000000ffff06a224 */ /* 0x000fe400078e0a06 */
[C---:B------:R-:W-:Y:S03]  /*b270*/  SEL R4, R3.reuse, R4, !P0 ;  /* 0x0000000403047207 */ /* 0x040fe60004000000 */
[----:B------:R-:W-:Y:S02]  /*b280*/  SEL R3, R3, R6, !P0 ;  /* 0x0000000603037207 */ /* 0x000fe40004000000 */
[CC--:B------:R-:W-:Y:S02]  /*b290*/  LEA R26, P1, R4.reuse, R204.reuse, 0x2 ;  /* 0x000000cc041a7211 */ /* 0x0c0fe400078210ff */
[C---:B------:R-:W-:Y:S02]  /*b2a0*/  LEA R22, P0, R3.reuse, R204, 0x2 ;  /* 0x000000cc03167211 */ /* 0x040fe400078010ff */
[-C--:B------:R-:W-:Y:S02]  /*b2b0*/  LEA.HI.X.SX32 R27, R4, R205.reuse, 0x2, P1 ;  /* 0x000000cd041b7211 */ /* 0x080fe400008f16ff */
[C---:B------:R-:W-:Y:S01]  /*b2c0*/  LEA.HI.X.SX32 R23, R3.reuse, R205, 0x2, P0 ;  /* 0x000000cd03177211 */ /* 0x040fe200000f16ff */
[----:B------:R-:W-:Y:S02]  /*b2d0*/  IMAD.IADD R3, R3, 0x1, -R4 ;  /* 0x0000000103037824 */ /* 0x000fe400078e0a04 */
[----:B------:R-:W2:Y:S02]  /*b2e0*/  LDG.E R5, desc[UR6][R26.64] ;  /* 0x000000061a057981 */ /* 0x000ea4000c1e1900 */
[----:B------:R-:W-:Y:S02]  /*b2f0*/  IMAD R0, R3, R2, R0 ;  /* 0x0000000203007224 */ /* 0x000fe400078e0200 */
[----:B------:R-:W2:Y:S02]  /*b300*/  LDG.E R8, desc[UR6][R22.64] ;  /* 0x0000000616087981 */ /* 0x000ea4000c1e1900 */
[----:B------:R-:W-:Y:S01]  /*b310*/  IMAD.WIDE.U32 R24, R0, UR16, RZ ;  /* 0x0000001000187c25 */ /* 0x000fe2000f8e00ff */
[----:B--2---:R-:W-:Y:S02]  /*b320*/  IADD3 R20, -R8, R5, RZ ;  /* 0x0000000508147210 */ /* 0x004fe40007ffe1ff */
[----:B------:R-:W-:Y:S02]  /*b330*/  SHF.R.S32.HI R8, RZ, 0x1f, R0 ;  /* 0x0000001fff087819 */ /* 0x000fe40000011400 */
[----:B------:R-:W-:Y:S01]  /*b340*/  SHF.R.S32.HI R18, RZ, 0x1f, R20 ;  /* 0x0000001fff127819 */ /* 0x000fe20000011414 */
[----:B------:R-:W-:Y:S04]  /*b350*/  IMAD.WIDE.U32 R22, R20, UR12, RZ ;  /* 0x0000000c14167c25 */ /* 0x000fe8000f8e00ff */
[----:B------:R-:W-:Y:S02]  /*b360*/  IMAD R5, R18, UR12, RZ ;  /* 0x0000000c12057c24 */ /* 0x000fe4000f8e02ff */
[----:B------:R-:W-:Y:S02]  /*b370*/  IMAD R7, R8, UR16, RZ ;  /* 0x0000001008077c24 */ /* 0x000fe4000f8e02ff */
[----:B------:R-:W-:Y:S02]  /*b380*/  IMAD R5, R20, UR13, R5 ;  /* 0x0000000d14057c24 */ /* 0x000fe4000f8e0205 */
[----:B------:R-:W-:Y:S03]  /*b390*/  IMAD R7, R0, UR17, R7 ;  /* 0x0000001100077c24 */ /* 0x000fe6000f8e0207 */
[----:B------:R-:W-:Y:S01]  /*b3a0*/  IADD3 R23, R23, R5, RZ ;  /* 0x0000000517177210 */ /* 0x000fe20007ffe0ff */
[----:B------:R-:W-:Y:S02]  /*b3b0*/  IMAD.IADD R25, R25, 0x1, R7 ;  /* 0x0000000119197824 */ /* 0x000fe400078e0207 */
[----:B------:R-:W-:Y:S02]  /*b3c0*/  IMAD R5, R18, UR14, RZ ;  /* 0x0000000e12057c24 */ /* 0x000fe4000f8e02ff */
[----:B------:R-:W-:Y:S02]  /*b3d0*/  IMAD R7, R8, UR10, RZ ;  /* 0x0000000a08077c24 */ /* 0x000fe4000f8e02ff */
[----:B------:R-:W-:Y:S04]  /*b3e0*/  IMAD.WIDE.U32 R24, R20, UR14, R24 ;  /* 0x0000000e14187c25 */ /* 0x000fe8000f8e0018 */
[----:B------:R-:W-:Y:S01]  /*b3f0*/  IMAD.WIDE.U32 R22, R0, UR10, R22 ;  /* 0x0000000a00167c25 */ /* 0x000fe2000f8e0016 */
[----:B------:R-:W-:Y:S03]  /*b400*/  LEA R104, P1, R24, R104, 0x1 ;  /* 0x0000006818687211 */ /* 0x000fe600078208ff */
[----:B------:R-:W-:Y:S01]  /*b410*/  IMAD R5, R20, UR15, R5 ;  /* 0x0000000f14057c24 */ /* 0x000fe2000f8e0205 */
[----:B------:R-:W-:Y:S01]  /*b420*/  LEA R102, P0, R22, R102, 0x1 ;  /* 0x0000006616667211 */ /* 0x000fe200078008ff */
[----:B------:R-:W-:Y:S02]  /*b430*/  IMAD R7, R0, UR11, R7 ;  /* 0x0000000b00077c24 */ /* 0x000fe4000f8e0207 */
[----:B------:R-:W-:Y:S03]  /*b440*/  IMAD.IADD R8, R25, 0x1, R5 ;  /* 0x0000000119087824 */ /* 0x000fe600078e0205 */
[----:B------:R-:W-:Y:S02]  /*b450*/  IADD3 R18, R23, R7, RZ ;  /* 0x0000000717127210 */ /* 0x000fe40007ffe0ff */
[----:B------:R-:W-:Y:S02]  /*b460*/  LEA.HI.X R105, R24, R105, R8, 0x1, P1 ;  /* 0x0000006918697211 */ /* 0x000fe400008f0c08 */
[----:B------:R-:W-:Y:S01]  /*b470*/  LEA.HI.X R103, R22, R103, R18, 0x1, P0 ;  /* 0x0000006716677211 */ /* 0x000fe200000f0c12 */
[----:B------:R-:W-:Y:S06]  /*b480*/  BRA `(.L_x_943) ;  /* 0x0000000000207947 */ /* 0x000fec0003800000 */
.L_x_942:
[----:B------:R-:W1:Y:S08]  /*b490*/  LDC R2, c[0x0][0x250] ;  /* 0x00009400ff027b82 */ /* 0x000e700000000800 */
[----:B------:R-:W2:Y:S02]  /*b4a0*/  LDC R0, c[0x0][0x248] ;  /* 0x00009200ff007b82 */ /* 0x000ea40000000800 */
[----:B--2---:R-:W-:Y:S02]  /*b4b0*/  IMAD.U32 R5, R0, -0x40, RZ ;  /* 0xffffffc000057824 */ /* 0x004fe400078e00ff */
[----:B-1----:R-:W-:Y:S03]  /*b4c0*/  IMAD.U32 R3, R2, -0x40, RZ ;  /* 0xffffffc002037824 */ /* 0x002fe600078e00ff */
[----:B------:R-:W-:Y:S02]  /*b4d0*/  LEA R102, P0, R5, R102, 0x1 ;  /* 0x0000006605667211 */ /* 0x000fe400078008ff */
[----:B------:R-:W-:Y:S02]  /*b4e0*/  LEA R104, P1, R3, R104, 0x1 ;  /* 0x0000006803687211 */ /* 0x000fe400078208ff */
[----:B------:R-:W-:Y:S02]  /*b4f0*/  LEA.HI.X.SX32 R103, R5, R103, 0x1, P0 ;  /* 0x0000006705677211 */ /* 0x000fe400000f0eff */
[----:B------:R-:W-:Y:S09]  /*b500*/  LEA.HI.X.SX32 R105, R3, R105, 0x1, P1 ;  /* 0x0000006903697211 */ /* 0x000ff200008f0eff */
.L_x_943:
[----:B------:R-:W-:Y:S04]  /*b510*/  IADD3 R11, R11, -0x1, RZ ;  /* 0xffffffff0b0b7810 */ /* 0x000fe80007ffe0ff */
[----:B------:R-:W-:Y:S11]  /*b520*/  ISETP.GT.AND P0, PT, R11, R68, PT ;  /* 0x000000440b00720c */ /* 0x000ff60003f04270 */
[----:B------:R-:W-:Y:S02]  /*b530*/  @!UPT UIADD3 URZ, URZ, URZ, URZ ;  /* 0x0000003f3f3ff290 */ /* 0x000fe4000fffe03f */
[----:B------:R-:W-:Y:S05]  /*b540*/  @P0 BRA `(.L_x_944) ;  /* 0xffffff7400440947 */ /* 0x000fea000383ffff */
.L_x_851:
[----:B------:R-:W1:Y:S01]  /*b550*/  S2UR UR4, SR_CgaCtaId ;  /* 0x00000000000479c3 */ /* 0x000e620000008800 */
[----:B------:R-:W-:Y:S01]  /*b560*/  ULDC UR12, c[0x0][0x2e0] ;  /* 0x0000b800000c7ab9 */ /* 0x000fe20000000800 */
[----:B------:R-:W-:-:S06]  /*b570*/  UMOV UR10, 0x400 ;  /* 0x00000400000a7882 */ /* 0x000fcc0000000000 */
[----:B------:R-:W-:Y:S01]  /*b580*/  BAR.SYNC.DEFER_BLOCKING 0x0 ;  /* 0x0000000000007b1d */ /* 0x000fe20000010000 */
[----:B------:R-:W-:Y:S02]  /*b590*/  ISETP.NE.AND P2, PT, RZ, UR12, PT ;  /* 0x0000000cff007c0c */ /* 0x000fe4000bf45270 */
[----:B------:R-:W-:Y:S02]  /*b5a0*/  ISETP.GE.AND P1, PT, R10, UR5, PT ;  /* 0x000000050a007c0c */ /* 0x000fe4000bf26270 */
[----:B------:R-:W-:-:S03]  /*b5b0*/  ISETP.GE.AND P0, PT, R9, UR5, PT ;  /* 0x0000000509007c0c */ /* 0x000fc6000bf06270 */
[----:B--2---:R-:W2:Y:S01]  /*b5c0*/  LDC.64 R4, c[0x0][0x240] ;  /* 0x00009000ff047b82 */ /* 0x004ea20000000a00 */
[----:B------:R-:W-:Y:S01]  /*b5d0*/  BSSY B3, `(.L_x_945) ;  /* 0x00007c1000037945 */ /* 0x000fe20003800000 */
[----:B-1----:R-:W-:-:S06]  /*b5e0*/  ULEA UR4, UR4, UR10, 0x18 ;  /* 0x0000000a04047291 */ /* 0x002fcc000f8ec03f */
[----:B------:R-:W-:Y:S02]  /*b5f0*/  LEA R203, R148, UR4, 0x1 ;  /* 0x0000000494cb7c11 */ /* 0x000fe4000f8e08ff */
[C---:B--2---:R-:W-:Y:S01]  /*b600*/  SHF.L.U64.HI R11, R4.reuse, 0x4, R5 ;  /* 0x00000004040b7819 */ /* 0x044fe20000010205 */
[----:B------:R-:W-:Y:S01]  /*b610*/  IMAD.SHL.U32 R15, R4, 0x10, RZ ;  /* 0x00000010040f7824 */ /* 0x000fe200078e00ff */
[----:B------:R-:W-:Y:S06]  /*b620*/  @!P2 BRA `(.L_x_946) ;  /* 0x0000007000d0a947 */ /* 0x000fec0003800000 */
[----:B------:R-:W-:Y:S01]  /*b630*/  ISETP.NE.U32.AND P2, PT, RZ, UR8, PT ;  /* 0x00000008ff007c0c */ /* 0x000fe2000bf45070 */
[----:B------:R-:W-:-:S03]  /*b640*/  IMAD.MOV.U32 R2, RZ, RZ, RZ ;  /* 0x000000ffff027224 */ /* 0x000fc600078e00ff */
[----:B------:R-:W-:Y:S01]  /*b650*/  ISETP.NE.AND.EX P2, PT, RZ, UR9, PT, P2 ;  /* 0x00000009ff007c0c */ /* 0x000fe2000bf45320 */
[----:B------:R-:W-:-:S12]  /*b660*/  ULDC.64 UR8, c[0x0][0x210] ;  /* 0x0000840000087ab9 */ /* 0x000fd80000000a00 */
[----:B------:R-:W2:Y:S01]  /*b670*/  @P2 LDG.E R2, desc[UR6][R158.64] ;  /* 0x000000069e022981 */ /* 0x000ea2000c1e1900 */
[-C--:B------:R-:W-:Y:S01]  /*b680*/  IADD3 R15, P4, R15, R154.reuse, RZ ;  /* 0x0000009a0f0f7210 */ /* 0x080fe20007f9e0ff */
[----:B------:R-:W-:Y:S01]  /*b690*/  ULDC.U8 UR5, c[0x0][0x3c3] ;  /* 0x0000f0c000057ab9 */ /* 0x000fe20000000000 */
[----:B------:R-:W-:Y:S01]  /*b6a0*/  LEA R0, P2, R4, R154, 0x5 ;  /* 0x0000009a04007211 */ /* 0x000fe200078428ff */
[----:B------:R-:W-:Y:S01]  /*b6b0*/  IMAD.MOV.U32 R156, RZ, RZ, R154 ;  /* 0x000000ffff9c7224 */ /* 0x000fe200078e009a */
[----:B------:R-:W-:Y:S01]  /*b6c0*/  LEA R20, P5, R154, UR8, 0x1 ;  /* 0x000000089a147c11 */ /* 0x000fe2000f8a08ff */
[----:B------:R-:W-:Y:S01]  /*b6d0*/  IMAD.X R6, R11, 0x1, R157, P4 ;  /* 0x000000010b067824 */ /* 0x000fe200020e069d */
[C---:B------:R-:W-:Y:S01]  /*b6e0*/  LEA.HI.X R3, R4.reuse, R157, R5, 0x5, P2 ;  /* 0x0000009d04037211 */ /* 0x040fe200010f2c05 */
[----:B------:R-:W-:Y:S01]  /*b6f0*/  IMAD.WIDE.U32 R16, R4, 0x30, R156 ;  /* 0x0000003004107825 */ /* 0x000fe200078e009c */
[----:B------:R-:W-:Y:S02]  /*b700*/  LEA R32, P4, R15, UR8, 0x1 ;  /* 0x000000080f207c11 */ /* 0x000fe4000f8808ff */
[----:B------:R-:W-:Y:S01]  /*b710*/  LEA R14, P2, R0, UR8, 0x1 ;  /* 0x00000008000e7c11 */ /* 0x000fe2000f8408ff */
[----:B------:R-:W-:Y:S01]  /*b720*/  IMAD R5, R5, 0x30, RZ ;  /* 0x0000003005057824 */ /* 0x000fe200078e02ff */
[----:B------:R-:W-:-:S02]  /*b730*/  LEA.HI.X R33, R15, UR9, R6, 0x1, P4 ;  /* 0x000000090f217c11 */ /* 0x000fc4000a0f0c06 */
[----:B------:R-:W-:Y:S01]  /*b740*/  LEA.HI.X R15, R0, UR9, R3, 0x1, P2 ;  /* 0x00000009000f7c11 */ /* 0x000fe200090f0c03 */
[----:B------:R-:W-:Y:S01]  /*b750*/  IMAD.IADD R3, R201, 0x1, -R60 ;  /* 0x00000001c9037824 */ /* 0x000fe200078e0a3c */
[----:B------:R-:W-:Y:S01]  /*b760*/  LEA.HI.X R21, R154, UR9, R157, 0x1, P5 ;  /* 0x000000099a157c11 */ /* 0x000fe2000a8f0c9d */
[----:B------:R-:W-:Y:S01]  /*b770*/  IMAD.IADD R5, R17, 0x1, R5 ;  /* 0x0000000111057824 */ /* 0x000fe200078e0205 */
[----:B------:R-:W-:Y:S02]  /*b780*/  LEA R22, P5, R16, UR8, 0x1 ;  /* 0x0000000810167c11 */ /* 0x000fe4000f8a08ff */
[----:B------:R-:W-:Y:S02]  /*b790*/  ISETP.GE.AND P4, PT, R152, R3, PT ;  /* 0x000000039800720c */ /* 0x000fe40003f86270 */
[----:B------:R-:W-:Y:S02]  /*b7a0*/  LEA.HI.X R23, R16, UR9, R5, 0x1, P5 ;  /* 0x0000000910177c11 */ /* 0x000fe4000a8f0c05 */
[----:B------:R-:W-:-:S02]  /*b7b0*/  ISETP.GT.AND P4, PT, R125, -0x8, !P4 ;  /* 0xfffffff87d00780c */ /* 0x000fc40006784270 */
[----:B--2---:R-:W-:-:S05]  /*b7c0*/  IADD3 R2, R2, R69, R60 ;  /* 0x0000004502027210 */ /* 0x004fca0007ffe03c */
[----:B------:R-:W-:-:S05]  /*b7d0*/  IMAD R2, R145, R2, RZ ;  /* 0x0000000291027224 */ /* 0x000fca00078e02ff */
[-C--:B------:R-:W-:Y:S02]  /*b7e0*/  IADD3 R8, P2, R142, R2.reuse, RZ ;  /* 0x000000028e087210 */ /* 0x080fe40007f5e0ff */
[----:B------:R-:W-:Y:S02]  /*b7f0*/  IADD3 R0, P6, R141, R2, RZ ;  /* 0x000000028d007210 */ /* 0x000fe40007fde0ff */
[----:B------:R-:W-:-:S05]  /*b800*/  SHF.R.S32.HI R2, RZ, 0x1f, R2 ;  /* 0x0000001fff027819 */ /* 0x000fca0000011402 */
[--C-:B------:R-:W-:Y:S01]  /*b810*/  IMAD.X R11, R124, 0x1, R2.reuse, P2 ;  /* 0x000000017c0b7824 */ /* 0x100fe200010e0602 */
[----:B------:R-:W-:Y:S01]  /*b820*/  ISETP.NE.AND P2, PT, RZ, UR5, PT ;  /* 0x00000005ff007c0c */ /* 0x000fe2000bf45270 */
[----:B------:R-:W-:-:S12]  /*b830*/  IMAD.X R2, R123, 0x1, R2, P6 ;  /* 0x000000017b027824 */ /* 0x000fd800030e0602 */
[----:B------:R-:W-:Y:S05]  /*b840*/  @!P2 BRA `(.L_x_947) ;  /* 0x000000280038a947 */ /* 0x000fea0003800000 */
[----:B------:R-:W-:Y:S04]  /*b850*/  BSSY B2, `(.L_x_948) ;  /* 0x000009d000027945 */ /* 0x000fe80003800000 */
[----:B------:R-:W-:Y:S05]  /*b860*/  @!P4 BRA `(.L_x_949) ;  /* 0x00000008006cc947 */ /* 0x000fea0003800000 */
[----:B------:R-:W-:Y:S01]  /*b870*/  ULDC UR5, c[0x0][0x2d0] ;  /* 0x0000b40000057ab9 */ /* 0x000fe20000000800 */
[----:B------:R-:W-:Y:S01]  /*b880*/  IMAD.SHL.U32 R34, R8, 0x2, RZ ;  /* 0x0000000208227824 */ /* 0x000fe200078e00ff */
[----:B------:R-:W-:Y:S01]  /*b890*/  ISETP.GE.AND P2, PT, R12, UR5, PT ;  /* 0x000000050c007c0c */ /* 0x000fe2000bf46270 */
[----:B------:R-:W-:Y:S01]  /*b8a0*/  ULDC.64 UR10, c[0x0][0x358] ;  /* 0x0000d600000a7ab9 */ /* 0x000fe20000000a00 */
[----:B------:R-:W-:Y:S01]  /*b8b0*/  ULDC.64 UR8, c[0x0][0x360] ;  /* 0x0000d80000087ab9 */ /* 0x000fe20000000a00 */
[----:B------:R-:W-:Y:S01]  /*b8c0*/  SHF.L.U64.HI R0, R8, 0x1, R11 ;  /* 0x0000000108007819 */ /* 0x000fe2000001020b */
[----:B------:R-:W-:Y:S01]  /*b8d0*/  BSSY B1, `(.L_x_950) ;  /* 0x0000034000017945 */ /* 0x000fe20003800000 */
[C---:B------:R-:W-:Y:S02]  /*b8e0*/  IADD3 R24, P5, R34.reuse, UR10, RZ ;  /* 0x0000000a22187c10 */ /* 0x040fe4000ffbe0ff */
[----:B------:R-:W-:Y:S02]  /*b8f0*/  IADD3 R34, P4, R34, UR8, RZ ;  /* 0x0000000822227c10 */ /* 0x000fe4000ff9e0ff */
[----:B------:R-:W-:-:S02]  /*b900*/  IADD3.X R25, R0, UR11, RZ, P5, !PT ;  /* 0x0000000b00197c10 */ /* 0x000fc4000affe4ff */
[----:B------:R-:W-:Y:S02]  /*b910*/  IADD3.X R35, R0, UR9, RZ, P4, !PT ;  /* 0x0000000900237c10 */ /* 0x000fe4000a7fe4ff */
[----:B------:R1:W-:Y:S01]  /*b920*/  @P2 STS.128 [R203], RZ ;  /* 0x000000ffcb002388 */ /* 0x0003e20000000c00 */
[----:B------:R-:W-:Y:S06]  /*b930*/  @P2 BRA `(.L_x_951) ;  /* 0x0000000000b42947 */ /* 0x000fec0003800000 */
[----:B------:R2:W5:Y:S01]  /*b940*/  LDG.E.128 R16, desc[UR6][R20.64] ;  /* 0x0000000614107981 */ /* 0x000562000c1e1d00 */
[----:B------:R-:W-:Y:S01]  /*b950*/  ISETP.GE.AND P2, PT, R12, UR12, PT ;  /* 0x0000000c0c007c0c */ /* 0x000fe2000bf46270 */
[----:B------:R-:W-:-:S12]  /*b960*/  BSSY B0, `(.L_x_952) ;  /* 0x0000029000007945 */ /* 0x000fd80003800000 */
[----:B------:R-:W-:Y:S05]  /*b970*/  @P2 BRA `(.L_x_953) ;  /* 0x00000000009c2947 */ /* 0x000fea0003800000 */
[----:B------:R-:W3:Y:S04]  /*b980*/  LDG.E.64 R4, desc[UR6][R34.64] ;  /* 0x0000000622047981 */ /* 0x000ee8000c1e1b00 */
[----:B------:R-:W4:Y:S01]  /*b990*/  LDG.E.64 R6, desc[UR6][R24.64] ;  /* 0x0000000618067981 */ /* 0x000f22000c1e1b00 */
[--C-:B-----5:R-:W-:Y:S01]  /*b9a0*/  HADD2.F32 R27, -RZ, R19.reuse.H1_H1 ;  /* 0x30000013ff1b7230 */ /* 0x120fe20000004100 */
[----:B------:R-:W-:Y:S01]  /*b9b0*/  MOV R28, R18 ;  /* 0x00000012001c7202 */ /* 0x000fe20000000f00 */
[----:B------:R-:W-:Y:S02]  /*b9c0*/  HADD2.F32 R29, -RZ, R19.H0_H0 ;  /* 0x20000013ff1d7230 */ /* 0x000fe40000004100 */
[--C-:B------:R-:W-:Y:S02]  /*b9d0*/  HADD2.F32 R31, -RZ, R17.reuse.H0_H0 ;  /* 0x20000011ff1f7230 */ /* 0x100fe40000004100 */
[----:B------:R-:W-:-:S02]  /*b9e0*/  HADD2.F32 R30, -RZ, R17.H1_H1 ;  /* 0x30000011ff1e7230 */ /* 0x000fc40000004100 */
[----:B---3--:R-:W-:Y:S02]  /*b9f0*/  HADD2.F32 R0, -RZ, R5.H1_H1 ;  /* 0x30000005ff007230 */ /* 0x008fe40000004100 */
[----:B------:R-:W-:Y:S02]  /*ba00*/  HADD2.F32 R17, -RZ, R4.H1_H1 ;  /* 0x30000004ff117230 */ /* 0x000fe40000004100 */
[----:B----4-:R-:W-:Y:S02]  /*ba10*/  HADD2.F32 R19, -RZ, R7.H1_H1 ;  /* 0x30000007ff137230 */ /* 0x010fe40000004100 */
[-C--:B------:R-:W-:Y:S01]  /*ba20*/  FMUL.FTZ R2, R27, R0.reuse ;  /* 0x000000001b027220 */ /* 0x080fe20000410000 */
[C---:B------:R-:W-:Y:S01]  /*ba30*/  FMUL.FTZ R0, R29.reuse, R0 ;  /* 0x000000001d007220 */ /* 0x040fe20000410000 */
[----:B------:R-:W-:Y:S02]  /*ba40*/  HADD2.F32 R26, -RZ, R6.H1_H1 ;  /* 0x30000006ff1a7230 */ /* 0x000fe40000004100 */
[----:B------:R-:W-:Y:S01]  /*ba50*/  FMUL.FTZ R18, R30, R17 ;  /* 0x000000111e127220 */ /* 0x000fe20000410000 */
[-C--:B------:R-:W-:Y:S01]  /*ba60*/  FFMA.FTZ R2, R29, R19.reuse, -R2 ;  /* 0x000000131d027223 */ /* 0x080fe20000010802 */
[----:B------:R-:W-:Y:S01]  /*ba70*/  FFMA.FTZ R19, R27, R19, R0 ;  /* 0x000000131b137223 */ /* 0x000fe20000010000 */
[----:B------:R-:W-:-:S02]  /*ba80*/  HADD2.F32 R0, -RZ, R28.H0_H0 ;  /* 0x2000001cff007230 */ /* 0x000fc40000004100 */
[C---:B------:R-:W-:Y:S01]  /*ba90*/  FMUL.FTZ R17, R31.reuse, R17 ;  /* 0x000000111f117220 */ /* 0x040fe20000410000 */
[----:B------:R-:W-:Y:S02]  /*baa0*/  HADD2.F32 R4, -RZ, R4.H0_H0 ;  /* 0x20000004ff047230 */ /* 0x000fe40000004100 */
[-C--:B------:R-:W-:Y:S01]  /*bab0*/  FFMA.FTZ R18, R31, R26.reuse, -R18 ;  /* 0x0000001a1f127223 */ /* 0x080fe20000010812 */
[----:B------:R-:W-:Y:S02]  /*bac0*/  HADD2.F32 R5, -RZ, R5.H0_H0 ;  /* 0x20000005ff057230 */ /* 0x000fe40000004100 */
[----:B------:R-:W-:Y:S01]  /*bad0*/  FFMA.FTZ R17, R30, R26, R17 ;  /* 0x0000001a1e117223 */ /* 0x000fe20000010011 */
[----:B------:R-:W-:Y:S01]  /*bae0*/  HADD2.F32 R29, -RZ, R16.H1_H1 ;  /* 0x30000010ff1d7230 */ /* 0x000fe20000004100 */
[----:B------:R-:W-:Y:S01]  /*baf0*/  F2FP.F16.F32.PACK_AB R19, R19, R2 ;  /* 0x000000021313723e */ /* 0x000fe200000000ff */
[----:B------:R-:W-:Y:S02]  /*bb00*/  HADD2.F32 R28, -RZ, R28.H1_H1 ;  /* 0x3000001cff1c7230 */ /* 0x000fe40000004100 */
[----:B------:R-:W-:-:S02]  /*bb10*/  HADD2.F32 R27, -RZ, R16.H0_H0 ;  /* 0x20000010ff1b7230 */ /* 0x000fc40000004100 */
[-C--:B------:R-:W-:Y:S01]  /*bb20*/  FMUL.FTZ R16, R29, R4.reuse ;  /* 0x000000041d107220 */ /* 0x080fe20000410000 */
[----:B------:R-:W-:Y:S02]  /*bb30*/  HADD2.F32 R6, -RZ, R6.H0_H0 ;  /* 0x20000006ff067230 */ /* 0x000fe40000004100 */
[-C--:B------:R-:W-:Y:S01]  /*bb40*/  FMUL.FTZ R31, R28, R5.reuse ;  /* 0x000000051c1f7220 */ /* 0x080fe20000410000 */
[----:B------:R-:W-:Y:S02]  /*bb50*/  HADD2.F32 R7, -RZ, R7.H0_H0 ;  /* 0x20000007ff077230 */ /* 0x000fe40000004100 */
[C---:B------:R-:W-:Y:S01]  /*bb60*/  FMUL.FTZ R4, R27.reuse, R4 ;  /* 0x000000041b047220 */ /* 0x040fe20000410000 */
[C---:B------:R-:W-:Y:S01]  /*bb70*/  FMUL.FTZ R5, R0.reuse, R5 ;  /* 0x0000000500057220 */ /* 0x040fe20000410000 */
[----:B------:R-:W-:Y:S01]  /*bb80*/  FFMA.FTZ R16, R27, R6, -R16 ;  /* 0x000000061b107223 */ /* 0x000fe20000010810 */
[----:B------:R-:W-:Y:S01]  /*bb90*/  F2FP.F16.F32.PACK_AB R17, R17, R18 ;  /* 0x000000121111723e */ /* 0x000fe200000000ff */
[----:B------:R-:W-:Y:S01]  /*bba0*/  FFMA.FTZ R29, R29, R6, R4 ;  /* 0x000000061d1d7223 */ /* 0x000fe20000010004 */
[-C--:B------:R-:W-:Y:S01]  /*bbb0*/  FFMA.FTZ R31, R0, R7.reuse, -R31 ;  /* 0x00000007001f7223 */ /* 0x080fe2000001081f */
[----:B------:R-:W-:-:S03]  /*bbc0*/  FFMA.FTZ R28, R28, R7, R5 ;  /* 0x000000071c1c7223 */ /* 0x000fc60000010005 */
[----:B------:R-:W-:Y:S02]  /*bbd0*/  F2FP.F16.F32.PACK_AB R16, R29, R16 ;  /* 0x000000101d10723e */ /* 0x000fe400000000ff */
[----:B------:R-:W-:Y:S02]  /*bbe0*/  F2FP.F16.F32.PACK_AB R18, R28, R31 ;  /* 0x0000001f1c12723e */ /* 0x000fe400000000ff */
.L_x_953:
[----:B------:R-:W-:Y:S05]  /*bbf0*/  BSYNC B0 ;  /* 0x0000000000007941 */ /* 0x000fea0003800000 */
.L_x_952:
[----:B-----5:R3:W-:Y:S02]  /*bc00*/  STS.128 [R203], R16 ;  /* 0x00000010cb007388 */ /* 0x0207e40000000c00 */
.L_x_951:
[----:B------:R-:W-:Y:S05]  /*bc10*/  BSYNC B1 ;  /* 0x0000000000017941 */ /* 0x000fea0003800000 */
.L_x_950:
[----:B------:R4:W-:Y:S01]  /*bc20*/  @P1 STS.128 [R203+0x2000], RZ ;  /* 0x002000ffcb001388 */ /* 0x0009e20000000c00 */
[----:B------:R-:W-:Y:S04]  /*bc30*/  BSSY B1, `(.L_x_954) ;  /* 0x000002f000017945 */ /* 0x000fe80003800000 */
[----:B------:R-:W-:Y:S05]  /*bc40*/  @P1 BRA `(.L_x_955) ;  /* 0x0000000000b41947 */ /* 0x000fea0003800000 */
[----:B---3--:R3:W5:Y:S01]  /*bc50*/  LDG.E.128 R16, desc[UR6][R20.64+0x80] ;  /* 0x0000800614107981 */ /* 0x008762000c1e1d00 */
[----:B------:R-:W-:Y:S01]  /*bc60*/  ISETP.GE.AND P2, PT, R10, UR12, PT ;  /* 0x0000000c0a007c0c */ /* 0x000fe2000bf46270 */
[----:B------:R-:W-:-:S12]  /*bc70*/  BSSY B0, `(.L_x_956) ;  /* 0x0000029000007945 */ /* 0x000fd80003800000 */
[----:B------:R-:W-:Y:S05]  /*bc80*/  @P2 BRA `(.L_x_957) ;  /* 0x00000000009c2947 */ /* 0x000fea0003800000 */
[----:B------:R-:W2:Y:S04]  /*bc90*/  LDG.E.64 R4, desc[UR6][R34.64+0x40] ;  /* 0x0000400622047981 */ /* 0x000ea8000c1e1b00 */
[----:B------:R-:W4:Y:S01]  /*bca0*/  LDG.E.64 R6, desc[UR6][R24.64+0x40] ;  /* 0x0000400618067981 */ /* 0x000f22000c1e1b00 */
[--C-:B-----5:R-:W-:Y:S01]  /*bcb0*/  HADD2.F32 R27, -RZ, R19.reuse.H1_H1 ;  /* 0x30000013ff1b7230 */ /* 0x120fe20000004100 */
[----:B------:R-:W-:Y:S01]  /*bcc0*/  MOV R28, R18 ;  /* 0x00000012001c7202 */ /* 0x000fe20000000f00 */
[----:B------:R-:W-:Y:S02]  /*bcd0*/  HADD2.F32 R29, -RZ, R19.H0_H0 ;  /* 0x20000013ff1d7230 */ /* 0x000fe40000004100 */
[--C-:B------:R-:W-:Y:S02]  /*bce0*/  HADD2.F32 R31, -RZ, R17.reuse.H0_H0 ;  /* 0x20000011ff1f7230 */ /* 0x100fe40000004100 */
[----:B------:R-:W-:-:S02]  /*bcf0*/  HADD2.F32 R30, -RZ, R17.H1_H1 ;  /* 0x30000011ff1e7230 */ /* 0x000fc40000004100 */
[----:B--2---:R-:W-:Y:S02]  /*bd00*/  HADD2.F32 R0, -RZ, R5.H1_H1 ;  /* 0x30000005ff007230 */ /* 0x004fe40000004100 */
        /* <DEDUP_REMOVED lines=31> */
.L_x_957:
[----:B------:R-:W-:Y:S05]  /*bf00*/  BSYNC B0 ;  /* 0x0000000000007941 */ /* 0x000fea0003800000 */
.L_x_956:
[----:B-----5:R1:W-:Y:S02]  /*bf10*/  STS.128 [R203+0x2000], R16 ;  /* 0x00200010cb007388 */ /* 0x0203e40000000c00 */
.L_x_955:
[----:B------:R-:W-:Y:S05]  /*bf20*/  BSYNC B1 ;  /* 0x0000000000017941 */ /* 0x000fea0003800000 */
.L_x_954:
[----:B------:R1:W-:Y:S01]  /*bf30*/  @P0 STS.128 [R203+0x4000], RZ ;  /* 0x004000ffcb000388 */ /* 0x0003e20000000c00 */
[----:B------:R-:W-:Y:S05]  /*bf40*/  @P0 BRA `(.L_x_949) ;  /* 0x0000000000b40947 */ /* 0x000fea0003800000 */
[----:B-1-3--:R1:W5:Y:S01]  /*bf50*/  LDG.E.128 R16, desc[UR6][R20.64+0x100] ;  /* 0x0001000614107981 */ /* 0x00a362000c1e1d00 */
[----:B------:R-:W-:Y:S01]  /*bf60*/  ISETP.GE.AND P2, PT, R9, UR12, PT ;  /* 0x0000000c09007c0c */ /* 0x000fe2000bf46270 */
[----:B------:R-:W-:-:S12]  /*bf70*/  BSSY B0, `(.L_x_958) ;  /* 0x0000029000007945 */ /* 0x000fd80003800000 */
[----:B------:R-:W-:Y:S05]  /*bf80*/  @P2 BRA `(.L_x_959) ;  /* 0x00000000009c2947 */ /* 0x000fea0003800000 */
[----:B------:R-:W3:Y:S04]  /*bf90*/  LDG.E.64 R4, desc[UR6][R34.64+0x80] ;  /* 0x0000800622047981 */ /* 0x000ee8000c1e1b00 */
[----:B------:R4:W3:Y:S01]  /*bfa0*/  LDG.E.64 R6, desc[UR6][R24.64+0x80] ;  /* 0x0000800618067981 */ /* 0x0008e2000c1e1b00 */
[--C-:B-12--5:R-:W-:Y:S01]  /*bfb0*/  HADD2.F32 R21, -RZ, R19.reuse.H1_H1 ;  /* 0x30000013ff157230 */ /* 0x126fe20000004100 */
[----:B------:R-:W-:Y:S01]  /*bfc0*/  MOV R26, R18 ;  /* 0x00000012001a7202 */ /* 0x000fe20000000f00 */
[----:B------:R-:W-:Y:S02]  /*bfd0*/  HADD2.F32 R27, -RZ, R19.H0_H0 ;  /* 0x20000013ff1b7230 */ /* 0x000fe40000004100 */
[--C-:B------:R-:W-:Y:S02]  /*bfe0*/  HADD2.F32 R29, -RZ, R17.reuse.H0_H0 ;  /* 0x20000011ff1d7230 */ /* 0x100fe40000004100 */
[----:B------:R-:W-:-:S02]  /*bff0*/  HADD2.F32 R28, -RZ, R17.H1_H1 ;  /* 0x30000011ff1c7230 */ /* 0x000fc40000004100 */
[----:B----4-:R-:W-:Y:S02]  /*c000*/  HADD2.F32 R25, -RZ, R16.H1_H1 ;  /* 0x30000010ff197230 */ /* 0x010fe40000004100 */
[----:B---3--:R-:W-:Y:S02]  /*c010*/  HADD2.F32 R0, -RZ, R5.H1_H1 ;  /* 0x30000005ff007230 */ /* 0x008fe40000004100 */
[--C-:B------:R-:W-:Y:S02]  /*c020*/  HADD2.F32 R17, -RZ, R4.reuse.H1_H1 ;  /* 0x30000004ff117230 */ /* 0x100fe40000004100 */
[----:B------:R-:W-:Y:S02]  /*c030*/  HADD2.F32 R19, -RZ, R7.H1_H1 ;  /* 0x30000007ff137230 */ /* 0x000fe40000004100 */
[-C--:B------:R-:W-:Y:S01]  /*c040*/  FMUL.FTZ R2, R21, R0.reuse ;  /* 0x0000000015027220 */ /* 0x080fe20000410000 */
[----:B------:R-:W-:Y:S01]  /*c050*/  FMUL.FTZ R0, R27, R0 ;  /* 0x000000001b007220 */ /* 0x000fe20000410000 */
[----:B------:R-:W-:-:S02]  /*c060*/  HADD2.F32 R4, -RZ, R4.H0_H0 ;  /* 0x20000004ff047230 */ /* 0x000fc40000004100 */
[----:B------:R-:W-:Y:S01]  /*c070*/  FMUL.FTZ R18, R28, R17 ;  /* 0x000000111c127220 */ /* 0x000fe20000410000 */
[-C--:B------:R-:W-:Y:S01]  /*c080*/  FFMA.FTZ R2, R27, R19.reuse, -R2 ;  /* 0x000000131b027223 */ /* 0x080fe20000010802 */
[----:B------:R-:W-:Y:S01]  /*c090*/  FFMA.FTZ R19, R21, R19, R0 ;  /* 0x0000001315137223 */ /* 0x000fe20000010000 */
[--C-:B------:R-:W-:Y:S02]  /*c0a0*/  HADD2.F32 R0, -RZ, R26.reuse.H0_H0 ;  /* 0x2000001aff007230 */ /* 0x100fe40000004100 */
[----:B------:R-:W-:Y:S01]  /*c0b0*/  FMUL.FTZ R17, R29, R17 ;  /* 0x000000111d117220 */ /* 0x000fe20000410000 */
[----:B------:R-:W-:Y:S02]  /*c0c0*/  HADD2.F32 R5, -RZ, R5.H0_H0 ;  /* 0x20000005ff057230 */ /* 0x000fe40000004100 */
[----:B------:R-:W-:Y:S01]  /*c0d0*/  HADD2.F32 R26, -RZ, R26.H1_H1 ;  /* 0x3000001aff1a7230 */ /* 0x000fe20000004100 */
[----:B------:R-:W-:Y:S01]  /*c0e0*/  F2FP.F16.F32.PACK_AB R19, R19, R2 ;  /* 0x000000021313723e */ /* 0x000fe200000000ff */
[----:B------:R-:W-:-:S02]  /*c0f0*/  HADD2.F32 R21, -RZ, R16.H0_H0 ;  /* 0x20000010ff157230 */ /* 0x000fc40000004100 */
[-C--:B------:R-:W-:Y:S01]  /*c100*/  FMUL.FTZ R16, R25, R4.reuse ;  /* 0x0000000419107220 */ /* 0x080fe20000410000 */
[--C-:B------:R-:W-:Y:S02]  /*c110*/  HADD2.F32 R20, -RZ, R6.reuse.H1_H1 ;  /* 0x30000006ff147230 */ /* 0x100fe40000004100 */
[-C--:B------:R-:W-:Y:S01]  /*c120*/  FMUL.FTZ R27, R26, R5.reuse ;  /* 0x000000051a1b7220 */ /* 0x080fe20000410000 */
[----:B------:R-:W-:Y:S02]  /*c130*/  HADD2.F32 R6, -RZ, R6.H0_H0 ;  /* 0x20000006ff067230 */ /* 0x000fe40000004100 */
[----:B------:R-:W-:Y:S01]  /*c140*/  FMUL.FTZ R4, R21, R4 ;  /* 0x0000000415047220 */ /* 0x000fe20000410000 */
[----:B------:R-:W-:Y:S02]  /*c150*/  HADD2.F32 R7, -RZ, R7.H0_H0 ;  /* 0x20000007ff077230 */ /* 0x000fe40000004100 */
[----:B------:R-:W-:Y:S01]  /*c160*/  FMUL.FTZ R5, R0, R5 ;  /* 0x0000000500057220 */ /* 0x000fe20000410000 */
[-C--:B------:R-:W-:Y:S01]  /*c170*/  FFMA.FTZ R18, R29, R20.reuse, -R18 ;  /* 0x000000141d127223 */ /* 0x080fe20000010812 */
[----:B------:R-:W-:Y:S01]  /*c180*/  FFMA.FTZ R17, R28, R20, R17 ;  /* 0x000000141c117223 */ /* 0x000fe20000010011 */
[-C--:B------:R-:W-:Y:S01]  /*c190*/  FFMA.FTZ R16, R21, R6.reuse, -R16 ;  /* 0x0000000615107223 */ /* 0x080fe20000010810 */
[----:B------:R-:W-:Y:S01]  /*c1a0*/  FFMA.FTZ R25, R25, R6, R4 ;  /* 0x0000000619197223 */ /* 0x000fe20000010004 */
[-C--:B------:R-:W-:Y:S01]  /*c1b0*/  FFMA.FTZ R27, R0, R7.reuse, -R27 ;  /* 0x00000007001b7223 */ /* 0x080fe2000001081b */
[----:B------:R-:W-:Y:S01]  /*c1c0*/  FFMA.FTZ R26, R26, R7, R5 ;  /* 0x000000071a1a7223 */ /* 0x000fe20000010005 */
[----:B------:R-:W-:-:S02]  /*c1d0*/  F2FP.F16.F32.PACK_AB R17, R17, R18 ;  /* 0x000000121111723e */ /* 0x000fc400000000ff */
[----:B------:R-:W-:Y:S02]  /*c1e0*/  F2FP.F16.F32.PACK_AB R16, R25, R16 ;  /* 0x000000101910723e */ /* 0x000fe400000000ff */
[----:B------:R-:W-:Y:S02]  /*c1f0*/  F2FP.F16.F32.PACK_AB R18, R26, R27 ;  /* 0x0000001b1a12723e */ /* 0x000fe400000000ff */
.L_x_959:
[----:B------:R-:W-:Y:S05]  /*c200*/  BSYNC B0 ;  /* 0x0000000000007941 */ /* 0x000fea0003800000 */
.L_x_958:
[----:B-----5:R3:W-:Y:S02]  /*c210*/  STS.128 [R203+0x4000], R16 ;  /* 0x00400010cb007388 */ /* 0x0207e40000000c00 */
.L_x_949:
[----:B------:R-:W-:Y:S05]  /*c220*/  BSYNC B2 ;  /* 0x0000000000027941 */ /* 0x000fea0003800000 */
.L_x_948:
[----:B-123--:R-:W-:Y:S01]  /*c230*/  VIADD R20, R152, 0x10 ;  /* 0x0000001098147836 */ /* 0x00efe20000000000 */
[----:B------:R-:W-:Y:S04]  /*c240*/  BSSY B2, `(.L_x_960) ;  /* 0x00000a0000027945 */ /* 0x000fe80003800000 */
[----:B------:R-:W-:-:S04]  /*c250*/  ISETP.GE.AND P2, PT, R20, R3, PT ;  /* 0x000000031400720c */ /* 0x000fc80003f46270 */
[----:B------:R-:W-:-:S13]  /*c260*/  ISETP.LT.OR P2, PT, R125, -0x87, P2 ;  /* 0xffffff797d00780c */ /* 0x000fda0001741670 */
[----:B------:R-:W-:Y:S05]  /*c270*/  @P2 BRA `(.L_x_961) ;  /* 0x0000000800702947 */ /* 0x000fea0003800000 */
[----:B------:R-:W-:Y:S01]  /*c280*/  ULDC UR5, c[0x0][0x2d0] ;  /* 0x0000b40000057ab9 */ /* 0x000fe20000000800 */
[C---:B------:R-:W-:Y:S01]  /*c290*/  IADD3 R0, P4, R143.reuse, R8, RZ ;  /* 0x000000088f007210 */ /* 0x040fe20007f9e0ff */
[----:B------:R-:W-:Y:S01]  /*c2a0*/  ULDC.64 UR10, c[0x0][0x358] ;  /* 0x0000d600000a7ab9 */ /* 0x000fe20000000a00 */
[----:B------:R-:W-:Y:S01]  /*c2b0*/  ISETP.GE.AND P2, PT, R12, UR5, PT ;  /* 0x000000050c007c0c */ /* 0x000fe2000bf46270 */
[----:B------:R-:W-:Y:S01]  /*c2c0*/  ULDC.64 UR8, c[0x0][0x360] ;  /* 0x0000d80000087ab9 */ /* 0x000fe20000000a00 */
[----:B------:R-:W-:Y:S01]  /*c2d0*/  LEA.HI.X.SX32 R143, R143, R11, 0x1, P4 ;  /* 0x0000000b8f8f7211 */ /* 0x000fe200020f0eff */
[C---:B------:R-:W-:Y:S01]  /*c2e0*/  IMAD.SHL.U32 R36, R0.reuse, 0x2, RZ ;  /* 0x0000000200247824 */ /* 0x040fe200078e00ff */
[----:B------:R-:W-:Y:S02]  /*c2f0*/  BSSY B1, `(.L_x_962) ;  /* 0x0000035000017945 */ /* 0x000fe40003800000 */
[----:B------:R-:W-:Y:S02]  /*c300*/  SHF.L.U64.HI R0, R0, 0x1, R143 ;  /* 0x0000000100007819 */ /* 0x000fe4000001028f */
[----:B------:R-:W-:-:S02]  /*c310*/  IADD3 R24, P5, R36, UR10, RZ ;  /* 0x0000000a24187c10 */ /* 0x000fc4000ffbe0ff */
[----:B------:R-:W-:Y:S02]  /*c320*/  IADD3 R36, P4, R36, UR8, RZ ;  /* 0x0000000824247c10 */ /* 0x000fe4000ff9e0ff */
[C---:B------:R-:W-:Y:S01]  /*c330*/  IADD3.X R25, R0.reuse, UR11, RZ, P5, !PT ;  /* 0x0000000b00197c10 */ /* 0x040fe2000affe4ff */
[----:B------:R1:W-:Y:S01]  /*c340*/  @P2 STS.128 [R203+0x800], RZ ;  /* 0x000800ffcb002388 */ /* 0x0003e20000000c00 */
[----:B------:R-:W-:Y:S01]  /*c350*/  IADD3.X R37, R0, UR9, RZ, P4, !PT ;  /* 0x0000000900257c10 */ /* 0x000fe2000a7fe4ff */
[----:B------:R-:W-:Y:S08]  /*c360*/  @P2 BRA `(.L_x_963) ;  /* 0x0000000000b42947 */ /* 0x000ff00003800000 */
[----:B------:R2:W5:Y:S01]  /*c370*/  LDG.E.128 R16, desc[UR6][R32.64] ;  /* 0x0000000620107981 */ /* 0x000562000c1e1d00 */
[----:B------:R-:W-:Y:S01]  /*c380*/  ISETP.GE.AND P2, PT, R12, UR12, PT ;  /* 0x0000000c0c007c0c */ /* 0x000fe2000bf46270 */
[----:B------:R-:W-:-:S12]  /*c390*/  BSSY B0, `(.L_x_964) ;  /* 0x0000029000007945 */ /* 0x000fd80003800000 */
[----:B------:R-:W-:Y:S05]  /*c3a0*/  @P2 BRA `(.L_x_965) ;  /* 0x00000000009c2947 */ /* 0x000fea0003800000 */
[----:B------:R-:W3:Y:S04]  /*c3b0*/  LDG.E.64 R4, desc[UR6][R36.64] ;  /* 0x0000000624047981 */ /* 0x000ee8000c1e1b00 */
[----:B------:R-:W4:Y:S01]  /*c3c0*/  LDG.E.64 R6, desc[UR6][R24.64] ;  /* 0x0000000618067981 */ /* 0x000f22000c1e1b00 */
[----:B-----5:R-:W-:Y:S01]  /*c3d0*/  HADD2.F32 R27, -RZ, R19.H1_H1 ;  /* 0x30000013ff1b7230 */ /* 0x020fe20000004100 */
[----:B------:R-:W-:Y:S01]  /*c3e0*/  MOV R26, R18 ;  /* 0x00000012001a7202 */ /* 0x000fe20000000f00 */
[--C-:B------:R-:W-:Y:S02]  /*c3f0*/  HADD2.F32 R31, -RZ, R17.reuse.H0_H0 ;  /* 0x20000011ff1f7230 */ /* 0x100fe40000004100 */
[----:B------:R-:W-:Y:S02]  /*c400*/  HADD2.F32 R28, -RZ, R17.H1_H1 ;  /* 0x30000011ff1c7230 */ /* 0x000fe40000004100 */
[----:B------:R-:W-:-:S02]  /*c410*/  HADD2.F32 R29, -RZ, R19.H0_H0 ;  /* 0x20000013ff1d7230 */ /* 0x000fc40000004100 */
[----:B---3--:R-:W-:Y:S02]  /*c420*/  HADD2.F32 R0, -RZ, R5.H1_H1 ;  /* 0x30000005ff007230 */ /* 0x008fe40000004100 */
[----:B------:R-:W-:Y:S02]  /*c430*/  HADD2.F32 R17, -RZ, R4.H1_H1 ;  /* 0x30000004ff117230 */ /* 0x000fe40000004100 */
[----:B----4-:R-:W-:Y:S02]  /*c440*/  HADD2.F32 R19, -RZ, R7.H1_H1 ;  /* 0x30000007ff137230 */ /* 0x010fe40000004100 */
[-C--:B------:R-:W-:Y:S01]  /*c450*/  FMUL.FTZ R2, R27, R0.reuse ;  /* 0x000000001b027220 */ /* 0x080fe20000410000 */
[----:B------:R-:W-:Y:S01]  /*c460*/  FMUL.FTZ R0, R29, R0 ;  /* 0x000000001d007220 */ /* 0x000fe20000410000 */
[----:B------:R-:W-:Y:S02]  /*c470*/  HADD2.F32 R21, -RZ, R6.H1_H1 ;  /* 0x30000006ff157230 */ /* 0x000fe40000004100 */
[-C--:B------:R-:W-:Y:S01]  /*c480*/  FMUL.FTZ R18, R28, R17.reuse ;  /* 0x000000111c127220 */ /* 0x080fe20000410000 */
[----:B------:R-:W-:Y:S01]  /*c490*/  FMUL.FTZ R17, R31, R17 ;  /* 0x000000111f117220 */ /* 0x000fe20000410000 */
[-C--:B------:R-:W-:Y:S01]  /*c4a0*/  FFMA.FTZ R2, R29, R19.reuse, -R2 ;  /* 0x000000131d027223 */ /* 0x080fe20000010802 */
[----:B------:R-:W-:Y:S01]  /*c4b0*/  FFMA.FTZ R19, R27, R19, R0 ;  /* 0x000000131b137223 */ /* 0x000fe20000010000 */
[----:B------:R-:W-:-:S02]  /*c4c0*/  HADD2.F32 R0, -RZ, R26.H0_H0 ;  /* 0x2000001aff007230 */ /* 0x000fc40000004100 */
[-C--:B------:R-:W-:Y:S01]  /*c4d0*/  FFMA.FTZ R18, R31, R21.reuse, -R18 ;  /* 0x000000151f127223 */ /* 0x080fe20000010812 */
[----:B------:R-:W-:Y:S01]  /*c4e0*/  FFMA.FTZ R17, R28, R21, R17 ;  /* 0x000000151c117223 */ /* 0x000fe20000010011 */
[----:B------:R-:W-:Y:S01]  /*c4f0*/  HADD2.F32 R4, -RZ, R4.H0_H0 ;  /* 0x20000004ff047230 */ /* 0x000fe20000004100 */
[----:B------:R-:W-:Y:S01]  /*c500*/  F2FP.F16.F32.PACK_AB R19, R19, R2 ;  /* 0x000000021313723e */ /* 0x000fe200000000ff */
[----:B------:R-:W-:Y:S02]  /*c510*/  HADD2.F32 R5, -RZ, R5.H0_H0 ;  /* 0x20000005ff057230 */ /* 0x000fe40000004100 */
        /* <DEDUP_REMOVED lines=10> */
[-C--:B------:R-:W-:Y:S02]  /*c5c0*/  FFMA.FTZ R16, R21, R6.reuse, -R16 ;  /* 0x0000000615107223 */ /* 0x080fe40000010810 */
[----:B------:R-:W-:Y:S01]  /*c5d0*/  FFMA.FTZ R27, R27, R6, R4 ;  /* 0x000000061b1b7223 */ /* 0x000fe20000010004 */
[-C--:B------:R-:W-:Y:S01]  /*c5e0*/  FFMA.FTZ R29, R0, R7.reuse, -R29 ;  /* 0x00000007001d7223 */ /* 0x080fe2000001081d */
[----:B------:R-:W-:-:S03]  /*c5f0*/  FFMA.FTZ R26, R26, R7, R5 ;  /* 0x000000071a1a7223 */ /* 0x000fc60000010005 */
[----:B------:R-:W-:Y:S02]  /*c600*/  F2FP.F16.F32.PACK_AB R16, R27, R16 ;  /* 0x000000101b10723e */ /* 0x000fe400000000ff */
[----:B------:R-:W-:Y:S02]  /*c610*/  F2FP.F16.F32.PACK_AB R18, R26, R29 ;  /* 0x0000001d1a12723e */ /* 0x000fe400000000ff */
.L_x_965:
[----:B------:R-:W-:Y:S05]  /*c620*/  BSYNC B0 ;  /* 0x0000000000007941 */ /* 0x000fea0003800000 */
.L_x_964:
[----:B-----5:R3:W-:Y:S02]  /*c630*/  STS.128 [R203+0x800], R16 ;  /* 0x00080010cb007388 */ /* 0x0207e40000000c00 */
.L_x_963:
[----:B------:R-:W-:Y:S05]  /*c640*/  BSYNC B1 ;  /* 0x0000000000017941 */ /* 0x000fea0003800000 */
.L_x_962:
        /* <DEDUP_REMOVED lines=9> */
[----:B-----5:R-:W-:Y:S01]  /*c6e0*/  HADD2.F32 R27, -RZ, R19.H1_H1 ;  /* 0x30000013ff1b7230 */ /* 0x020fe20000004100 */
[----:B------:R-:W-:Y:S01]  /*c6f0*/  MOV R26, R18 ;  /* 0x00000012001a7202 */ /* 0x000fe20000000f00 */
[--C-:B------:R-:W-:Y:S02]  /*c700*/  HADD2.F32 R31, -RZ, R17.reuse.H0_H0 ;  /* 0x20000011ff1f7230 */ /* 0x100fe40000004100 */
[----:B------:R-:W-:Y:S02]  /*c710*/  HADD2.F32 R28, -RZ, R17.H1_H1 ;  /* 0x30000011ff1c7230 */ /* 0x000fe40000004100 */
[----:B------:R-:W-:-:S02]  /*c720*/  HADD2.F32 R29, -RZ, R19.H0_H0 ;  /* 0x20000013ff1d7230 */ /* 0x000fc40000004100 */
[----:B--2---:R-:W-:Y:S02]  /*c730*/  HADD2.F32 R0, -RZ, R5.H1_H1 ;  /* 0x30000005ff007230 */ /* 0x004fe40000004100 */
        /* <DEDUP_REMOVED lines=31> */
.L_x_969:
[----:B------:R-:W-:Y:S05]  /*c930*/  BSYNC B0 ;  /* 0x0000000000007941 */ /* 0x000fea0003800000 */
.L_x_968:
[----:B-----5:R1:W-:Y:S02]  /*c940*/  STS.128 [R203+0x2800], R16 ;  /* 0x00280010cb007388 */ /* 0x0203e40000000c00 */
.L_x_967:
[----:B------:R-:W-:Y:S05]  /*c950*/  BSYNC B1 ;  /* 0x0000000000017941 */ /* 0x000fea0003800000 */
.L_x_966:
[----:B------:R1:W-:Y:S01]  /*c960*/  @P0 STS.128 [R203+0x4800], RZ ;  /* 0x004800ffcb000388 */ /* 0x0003e20000000c00 */
[----:B------:R-:W-:Y:S05]  /*c970*/  @P0 BRA `(.L_x_961) ;  /* 0x0000000000b00947 */ /* 0x000fea0003800000 */
[----:B--23--:R-:W5:Y:S01]  /*c980*/  LDG.E.128 R32, desc[UR6][R32.64+0x100] ;  /* 0x0001000620207981 */ /* 0x00cf62000c1e1d00 */
[----:B------:R-:W-:Y:S01]  /*c990*/  ISETP.GE.AND P2, PT, R9, UR12, PT ;  /* 0x0000000c09007c0c */ /* 0x000fe2000bf46270 */
[----:B------:R-:W-:-:S12]  /*c9a0*/  BSSY B0, `(.L_x_970) ;  /* 0x0000028000007945 */ /* 0x000fd80003800000 */
[----:B------:R-:W-:Y:S05]  /*c9b0*/  @P2 BRA `(.L_x_971) ;  /* 0x0000000000982947 */ /* 0x000fea0003800000 */
[----:B------:R-:W2:Y:S04]  /*c9c0*/  LDG.E.64 R4, desc[UR6][R36.64+0x80] ;  /* 0x0000800624047981 */ /* 0x000ea8000c1e1b00 */
[----:B------:R3:W4:Y:S01]  /*c9d0*/  LDG.E.64 R6, desc[UR6][R24.64+0x80] ;  /* 0x0000800618067981 */ /* 0x000722000c1e1b00 */
[--C-:B-----5:R-:W-:Y:S02]  /*c9e0*/  HADD2.F32 R21, -RZ, R35.reuse.H1_H1 ;  /* 0x30000023ff157230 */ /* 0x120fe40000004100 */
[----:B------:R-:W-:Y:S02]  /*c9f0*/  HADD2.F32 R27, -RZ, R35.H0_H0 ;  /* 0x20000023ff1b7230 */ /* 0x000fe40000004100 */
[--C-:B------:R-:W-:Y:S02]  /*ca00*/  HADD2.F32 R29, -RZ, R33.reuse.H1_H1 ;  /* 0x30000021ff1d7230 */ /* 0x100fe40000004100 */
[----:B------:R-:W-:-:S02]  /*ca10*/  HADD2.F32 R26, -RZ, R33.H0_H0 ;  /* 0x20000021ff1a7230 */ /* 0x000fc40000004100 */
[----:B---3--:R-:W-:Y:S02]  /*ca20*/  HADD2.F32 R25, -RZ, R32.H1_H1 ;  /* 0x30000020ff197230 */ /* 0x008fe40000004100 */
[----:B--2---:R-:W-:Y:S02]  /*ca30*/  HADD2.F32 R0, -RZ, R5.H1_H1 ;  /* 0x30000005ff007230 */ /* 0x004fe40000004100 */
[----:B-1----:R-:W-:Y:S02]  /*ca40*/  HADD2.F32 R16, -RZ, R4.H1_H1 ;  /* 0x30000004ff107230 */ /* 0x002fe40000004100 */
[----:B----4-:R-:W-:Y:S02]  /*ca50*/  HADD2.F32 R19, -RZ, R7.H1_H1 ;  /* 0x30000007ff137230 */ /* 0x010fe40000004100 */
[-C--:B------:R-:W-:Y:S01]  /*ca60*/  FMUL.FTZ R2, R21, R0.reuse ;  /* 0x0000000015027220 */ /* 0x080fe20000410000 */
[----:B------:R-:W-:Y:S01]  /*ca70*/  FMUL.FTZ R0, R27, R0 ;  /* 0x000000001b007220 */ /* 0x000fe20000410000 */
[----:B------:R-:W-:-:S02]  /*ca80*/  HADD2.F32 R18, -RZ, R6.H1_H1 ;  /* 0x30000006ff127230 */ /* 0x000fc40000004100 */
[-C--:B------:R-:W-:Y:S01]  /*ca90*/  FMUL.FTZ R17, R29, R16.reuse ;  /* 0x000000101d117220 */ /* 0x080fe20000410000 */
[-C--:B------:R-:W-:Y:S01]  /*caa0*/  FFMA.FTZ R2, R27, R19.reuse, -R2 ;  /* 0x000000131b027223 */ /* 0x080fe20000010802 */
[----:B------:R-:W-:Y:S01]  /*cab0*/  FFMA.FTZ R19, R21, R19, R0 ;  /* 0x0000001315137223 */ /* 0x000fe20000010000 */
[----:B------:R-:W-:Y:S02]  /*cac0*/  HADD2.F32 R0, -RZ, R34.H0_H0 ;  /* 0x20000022ff007230 */ /* 0x000fe40000004100 */
[C---:B------:R-:W-:Y:S01]  /*cad0*/  FMUL.FTZ R16, R26.reuse, R16 ;  /* 0x000000101a107220 */ /* 0x040fe20000410000 */
[----:B------:R-:W-:Y:S02]  /*cae0*/  HADD2.F32 R4, -RZ, R4.H0_H0 ;  /* 0x20000004ff047230 */ /* 0x000fe40000004100 */
[-C--:B------:R-:W-:Y:S01]  /*caf0*/  FFMA.FTZ R17, R26, R18.reuse, -R17 ;  /* 0x000000121a117223 */ /* 0x080fe20000010811 */
[----:B------:R-:W-:Y:S02]  /*cb00*/  HADD2.F32 R5, -RZ, R5.H0_H0 ;  /* 0x20000005ff057230 */ /* 0x000fe40000004100 */
[----:B------:R-:W-:Y:S01]  /*cb10*/  FFMA.FTZ R16, R29, R18, R16 ;  /* 0x000000121d107223 */ /* 0x000fe20000010010 */
[----:B------:R-:W-:-:S02]  /*cb20*/  HADD2.F32 R34, -RZ, R34.H1_H1 ;  /* 0x30000022ff227230 */ /* 0x000fc40000004100 */
[----:B------:R-:W-:Y:S01]  /*cb30*/  FMUL.FTZ R18, R25, R4 ;  /* 0x0000000419127220 */ /* 0x000fe20000410000 */
[----:B------:R-:W-:Y:S01]  /*cb40*/  HADD2.F32 R21, -RZ, R32.H0_H0 ;  /* 0x20000020ff157230 */ /* 0x000fe20000004100 */
[----:B------:R-:W-:Y:S01]  /*cb50*/  F2FP.F16.F32.PACK_AB R35, R19, R2 ;  /* 0x000000021323723e */ /* 0x000fe200000000ff */
[----:B------:R-:W-:Y:S02]  /*cb60*/  HADD2.F32 R6, -RZ, R6.H0_H0 ;  /* 0x20000006ff067230 */ /* 0x000fe40000004100 */
[-C--:B------:R-:W-:Y:S01]  /*cb70*/  FMUL.FTZ R27, R34, R5.reuse ;  /* 0x00000005221b7220 */ /* 0x080fe20000410000 */
[----:B------:R-:W-:Y:S02]  /*cb80*/  HADD2.F32 R7, -RZ, R7.H0_H0 ;  /* 0x20000007ff077230 */ /* 0x000fe40000004100 */
[C---:B------:R-:W-:Y:S01]  /*cb90*/  FMUL.FTZ R4, R21.reuse, R4 ;  /* 0x0000000415047220 */ /* 0x040fe20000410000 */
[----:B------:R-:W-:Y:S01]  /*cba0*/  FMUL.FTZ R5, R0, R5 ;  /* 0x0000000500057220 */ /* 0x000fe20000410000 */
[-C--:B------:R-:W-:Y:S01]  /*cbb0*/  FFMA.FTZ R18, R21, R6.reuse, -R18 ;  /* 0x0000000615127223 */ /* 0x080fe20000010812 */
[----:B------:R-:W-:Y:S01]  /*cbc0*/  F2FP.F16.F32.PACK_AB R33, R16, R17 ;  /* 0x000000111021723e */ /* 0x000fe200000000ff */
[----:B------:R-:W-:Y:S01]  /*cbd0*/  FFMA.FTZ R25, R25, R6, R4 ;  /* 0x0000000619197223 */ /* 0x000fe20000010004 */
[-C--:B------:R-:W-:Y:S01]  /*cbe0*/  FFMA.FTZ R27, R0, R7.reuse, -R27 ;  /* 0x00000007001b7223 */ /* 0x080fe2000001081b */
[----:B------:R-:W-:-:S03]  /*cbf0*/  FFMA.FTZ R34, R34, R7, R5 ;  /* 0x0000000722227223 */ /* 0x000fc60000010005 */
[----:B------:R-:W-:Y:S02]  /*cc00*/  F2FP.F16.F32.PACK_AB R32, R25, R18 ;  /* 0x000000121920723e */ /* 0x000fe400000000ff */
[----:B------:R-:W-:Y:S02]  /*cc10*/  F2FP.F16.F32.PACK_AB R34, R34, R27 ;  /* 0x0000001b2222723e */ /* 0x000fe400000000ff */
.L_x_971:
[----:B------:R-:W-:Y:S05]  /*cc20*/  BSYNC B0 ;  /* 0x0000000000007941 */ /* 0x000fea0003800000 */
.L_x_970:
[----:B-----5:R2:W-:Y:S02]  /*cc30*/  STS.128 [R203+0x4800], R32 ;  /* 0x00480020cb007388 */ /* 0x0205e40000000c00 */
.L_x_961:
[----:B------:R-:W-:Y:S05]  /*cc40*/  BSYNC B2 ;  /* 0x0000000000027941 */ /* 0x000fea0003800000 */
.L_x_960:
[----:B------:R-:W-:Y:S01]  /*cc50*/  VIADD R24, R152, 0x20 ;  /* 0x0000002098187836 */ /* 0x000fe20000000000 */
[----:B------:R-:W-:Y:S04]  /*cc60*/  BSSY B2, `(.L_x_972) ;  /* 0x00000a4000027945 */ /* 0x000fe80003800000 */
[----:B------:R-:W-:-:S04]  /*cc70*/  ISETP.GE.AND P2, PT, R24, R3, PT ;  /* 0x000000031800720c */ /* 0x000fc80003f46270 */
[----:B------:R-:W-:-:S13]  /*cc80*/  ISETP.LT.OR P2, PT, R125, -0x107, P2 ;  /* 0xfffffef97d00780c */ /* 0x000fda0001741670 */
[----:B------:R-:W-:Y:S05]  /*cc90*/  @P2 BRA `(.L_x_973) ;  /* 0x0000000800802947 */ /* 0x000fea0003800000 */
[----:B------:R-:W-:Y:S01]  /*cca0*/  ULDC UR5, c[0x0][0x2d0] ;  /* 0x0000b40000057ab9 */ /* 0x000fe20000000800 */
[----:B------:R-:W-:Y:S01]  /*ccb0*/  IMAD.SHL.U32 R0, R145, 0x20, RZ ;  /* 0x0000002091007824 */ /* 0x000fe200078e00ff */
[----:B------:R-:W-:Y:S01]  /*ccc0*/  ISETP.GE.AND P2, PT, R12, UR5, PT ;  /* 0x000000050c007c0c */ /* 0x000fe2000bf46270 */
[----:B------:R-:W-:Y:S01]  /*ccd0*/  ULDC.64 UR10, c[0x0][0x358] ;  /* 0x0000d600000a7ab9 */ /* 0x000fe20000000a00 */
[----:B------:R-:W-:Y:S01]  /*cce0*/  ULDC.64 UR8, c[0x0][0x360] ;  /* 0x0000d80000087ab9 */ /* 0x000fe20000000a00 */
[----:B------:R-:W-:Y:S01]  /*ccf0*/  BSSY B1, `(.L_x_974) ;  /* 0x0000038000017945 */ /* 0x000fe20003800000 */
[----:B------:R-:W-:-:S04]  /*cd00*/  IADD3 R5, P4, R0, R8, RZ ;  /* 0x0000000800057210 */ /* 0x000fc80007f9e0ff */
[----:B------:R-:W-:Y:S01]  /*cd10*/  LEA.HI.X.SX32 R0, R0, R11, 0x1, P4 ;  /* 0x0000000b00007211 */ /* 0x000fe200020f0eff */
[----:B------:R-:W-:-:S03]  /*cd20*/  IMAD.SHL.U32 R28, R5, 0x2, RZ ;  /* 0x00000002051c7824 */ /* 0x000fc600078e00ff */
[----:B------:R-:W-:Y:S01]  /*cd30*/  SHF.L.U64.HI R0, R5, 0x1, R0 ;  /* 0x0000000105007819 */ /* 0x000fe20000010200 */
[----:B------:R1:W-:Y:S01]  /*cd40*/  @P2 STS.128 [R203+0x1000], RZ ;  /* 0x001000ffcb002388 */ /* 0x0003e20000000c00 */
[C---:B------:R-:W-:Y:S02]  /*cd50*/  IADD3 R26, P5, R28.reuse, UR10, RZ ;  /* 0x0000000a1c1a7c10 */ /* 0x040fe4000ffbe0ff */
[----:B------:R-:W-:Y:S02]  /*cd60*/  IADD3 R28, P4, R28, UR8, RZ ;  /* 0x000000081c1c7c10 */ /* 0x000fe4000ff9e0ff */
[C---:B------:R-:W-:Y:S02]  /*cd70*/  IADD3.X R27, R0.reuse, UR11, RZ, P5, !PT ;  /* 0x0000000b001b7c10 */ /* 0x040fe4000affe4ff */
[----:B------:R-:W-:Y:S01]  /*cd80*/  IADD3.X R29, R0, UR9, RZ, P4, !PT ;  /* 0x00000009001d7c10 */ /* 0x000fe2000a7fe4ff */
[----:B------:R-:W-:Y:S08]  /*cd90*/  @P2 BRA `(.L_x_975) ;  /* 0x0000000000b42947 */ /* 0x000ff00003800000 */
[----:B-1-3--:R1:W5:Y:S01]  /*cda0*/  LDG.E.128 R16, desc[UR6][R14.64] ;  /* 0x000000060e107981 */ /* 0x00a362000c1e1d00 */
[----:B------:R-:W-:Y:S01]  /*cdb0*/  ISETP.GE.AND P2, PT, R12, UR12, PT ;  /* 0x0000000c0c007c0c */ /* 0x000fe2000bf46270 */
[----:B------:R-:W-:-:S12]  /*cdc0*/  BSSY B0, `(.L_x_976) ;  /* 0x0000029000007945 */ /* 0x000fd80003800000 */
[----:B------:R-:W-:Y:S05]  /*cdd0*/  @P2 BRA `(.L_x_977) ;  /* 0x00000000009c2947 */ /* 0x000fea0003800000 */
[----:B------:R-:W3:Y:S04]  /*cde0*/  LDG.E.64 R4, desc[UR6][R28.64] ;  /* 0x000000061c047981 */ /* 0x000ee8000c1e1b00 */
[----:B------:R-:W4:Y:S01]  /*cdf0*/  LDG.E.64 R6, desc[UR6][R26.64] ;  /* 0x000000061a067981 */ /* 0x000f22000c1e1b00 */
[----:B-----5:R-:W-:Y:S01]  /*ce00*/  HADD2.F32 R25, -RZ, R19.H1_H1 ;  /* 0x30000013ff197230 */ /* 0x020fe20000004100 */
[----:B------:R-:W-:Y:S01]  /*ce10*/  MOV R30, R18 ;  /* 0x00000012001e7202 */ /* 0x000fe20000000f00 */
[--C-:B--2---:R-:W-:Y:S02]  /*ce20*/  HADD2.F32 R33, -RZ, R17.reuse.H0_H0 ;  /* 0x20000011ff217230 */ /* 0x104fe40000004100 */
        /* <DEDUP_REMOVED lines=34> */
.L_x_977:
[----:B------:R-:W-:Y:S05]  /*d050*/  BSYNC B0 ;  /* 0x0000000000007941 */ /* 0x000fea0003800000 */
.L_x_976:
[----:B-----5:R3:W-:Y:S02]  /*d060*/  STS.128 [R203+0x1000], R16 ;  /* 0x00100010cb007388 */ /* 0x0207e40000000c00 */
.L_x_975:
[----:B------:R-:W-:Y:S05]  /*d070*/  BSYNC B1 ;  /* 0x0000000000017941 */ /* 0x000fea0003800000 */
.L_x_974:
[----:B------:R1:W-:Y:S01]  /*d080*/  @P1 STS.128 [R203+0x3000], RZ ;  /* 0x003000ffcb001388 */ /* 0x0003e20000000c00 */
[----:B------:R-:W-:Y:S04]  /*d090*/  BSSY B1, `(.L_x_978) ;  /* 0x000002f000017945 */ /* 0x000fe80003800000 */
[----:B------:R-:W-:Y:S05]  /*d0a0*/  @P1 BRA `(.L_x_979) ;  /* 0x0000000000b41947 */ /* 0x000fea0003800000 */
        /* <DEDUP_REMOVED lines=43> */
.L_x_981:
[----:B------:R-:W-:Y:S05]  /*d360*/  BSYNC B0 ;  /* 0x0000000000007941 */ /* 0x000fea0003800000 */
.L_x_980:
[----:B-----5:R3:W-:Y:S02]  /*d370*/  STS.128 [R203+0x3000], R16 ;  /* 0x00300010cb007388 */ /* 0x0207e40000000c00 */
.L_x_979:
[----:B------:R-:W-:Y:S05]  /*d380*/  BSYNC B1 ;  /* 0x0000000000017941 */ /* 0x000fea0003800000 */
.L_x_978:
[----:B------:R1:W-:Y:S01]  /*d390*/  @P0 STS.128 [R203+0x5000], RZ ;  /* 0x005000ffcb000388 */ /* 0x0003e20000000c00 */
[----:B------:R-:W-:Y:S05]  /*d3a0*/  @P0 BRA `(.L_x_973) ;  /* 0x0000000000bc0947 */ /* 0x000fea0003800000 */
[----:B-1-3--:R1:W5:Y:S01]  /*d3b0*/  LDG.E.128 R16, desc[UR6][R14.64+0x100] ;  /* 0x000100060e107981 */ /* 0x00a362000c1e1d00 */
[----:B------:R-:W-:Y:S01]  /*d3c0*/  ISETP.GE.AND P2, PT, R9, UR12, PT ;  /* 0x0000000c09007c0c */ /* 0x000fe2000bf46270 */
[----:B------:R-:W-:-:S12]  /*d3d0*/  BSSY B0, `(.L_x_982) ;  /* 0x000002b000007945 */ /* 0x000fd80003800000 */
[----:B------:R-:W-:Y:S05]  /*d3e0*/  @P2 BRA `(.L_x_983) ;  /* 0x0000000000a42947 */ /* 0x000fea0003800000 */
[----:B------:R-:W3:Y:S04]  /*d3f0*/  LDG.E.64 R4, desc[UR6][R28.64+0x80] ;  /* 0x000080061c047981 */ /* 0x000ee8000c1e1b00 */
[----:B------:R-:W2:Y:S01]  /*d400*/  LDG.E.64 R6, desc[UR6][R26.64+0x80] ;  /* 0x000080061a067981 */ /* 0x000ea2000c1e1b00 */
[--C-:B-----5:R-:W-:Y:S01]  /*d410*/  HADD2.F32 R21, -RZ, R19.reuse.H0_H0 ;  /* 0x20000013ff157230 */ /* 0x120fe20000004100 */
[----:B------:R-:W-:Y:S01]  /*d420*/  MOV R25, R18 ;  /* 0x0000001200197202 */ /* 0x000fe20000000f00 */
[----:B------:R-:W-:Y:S02]  /*d430*/  HADD2.F32 R19, -RZ, R19.H1_H1 ;  /* 0x30000013ff137230 */ /* 0x000fe40000004100 */
[--C-:B------:R-:W-:Y:S02]  /*d440*/  HADD2.F32 R30, -RZ, R17.reuse.H0_H0 ;  /* 0x20000011ff1e7230 */ /* 0x100fe40000004100 */
[----:B------:R-:W-:-:S02]  /*d450*/  HADD2.F32 R31, -RZ, R17.H1_H1 ;  /* 0x30000011ff1f7230 */ /* 0x000fc40000004100 */
[----:B---3--:R-:W-:Y:S02]  /*d460*/  HADD2.F32 R0, -RZ, R5.H1_H1 ;  /* 0x30000005ff007230 */ /* 0x008fe40000004100 */
[----:B-1----:R-:W-:Y:S02]  /*d470*/  HADD2.F32 R14, -RZ, R4.H1_H1 ;  /* 0x30000004ff0e7230 */ /* 0x002fe40000004100 */
[----:B--2---:R-:W-:Y:S02]  /*d480*/  HADD2.F32 R17, -RZ, R7.H1_H1 ;  /* 0x30000007ff117230 */ /* 0x004fe40000004100 */
[-C--:B------:R-:W-:Y:S01]  /*d490*/  FMUL.FTZ R2, R19, R0.reuse ;  /* 0x0000000013027220 */ /* 0x080fe20000410000 */
[----:B------:R-:W-:Y:S01]  /*d4a0*/  FMUL.FTZ R0, R21, R0 ;  /* 0x0000000015007220 */ /* 0x000fe20000410000 */
[----:B------:R-:W-:Y:S02]  /*d4b0*/  HADD2.F32 R18, -RZ, R6.H1_H1 ;  /* 0x30000006ff127230 */ /* 0x000fe40000004100 */
[-C--:B------:R-:W-:Y:S01]  /*d4c0*/  FMUL.FTZ R15, R31, R14.reuse ;  /* 0x0000000e1f0f7220 */ /* 0x080fe20000410000 */
[-C--:B------:R-:W-:Y:S01]  /*d4d0*/  FFMA.FTZ R2, R21, R17.reuse, -R2 ;  /* 0x0000001115027223 */ /* 0x080fe20000010802 */
[----:B------:R-:W-:Y:S01]  /*d4e0*/  FMUL.FTZ R14, R30, R14 ;  /* 0x0000000e1e0e7220 */ /* 0x000fe20000410000 */
[----:B------:R-:W-:Y:S01]  /*d4f0*/  FFMA.FTZ R17, R19, R17, R0 ;  /* 0x0000001113117223 */ /* 0x000fe20000010000 */
[----:B------:R-:W-:-:S02]  /*d500*/  HADD2.F32 R4, -RZ, R4.H0_H0 ;  /* 0x20000004ff047230 */ /* 0x000fc40000004100 */
[-C--:B------:R-:W-:Y:S01]  /*d510*/  FFMA.FTZ R15, R30, R18.reuse, -R15 ;  /* 0x000000121e0f7223 */ /* 0x080fe2000001080f */
[--C-:B------:R-:W-:Y:S02]  /*d520*/  HADD2.F32 R21, -RZ, R16.reuse.H1_H1 ;  /* 0x30000010ff157230 */ /* 0x100fe40000004100 */
[----:B------:R-:W-:Y:S01]  /*d530*/  FFMA.FTZ R14, R31, R18, R14 ;  /* 0x000000121f0e7223 */ /* 0x000fe2000001000e */
[----:B------:R-:W-:Y:S02]  /*d540*/  HADD2.F32 R19, -RZ, R16.H0_H0 ;  /* 0x20000010ff137230 */ /* 0x000fe40000004100 */
[----:B------:R-:W-:Y:S02]  /*d550*/  HADD2.F32 R5, -RZ, R5.H0_H0 ;  /* 0x20000005ff057230 */ /* 0x000fe40000004100 */
[-C--:B------:R-:W-:Y:S01]  /*d560*/  FMUL.FTZ R18, R21, R4.reuse ;  /* 0x0000000415127220 */ /* 0x080fe20000410000 */
[--C-:B------:R-:W-:Y:S02]  /*d570*/  HADD2.F32 R16, -RZ, R25.reuse.H1_H1 ;  /* 0x30000019ff107230 */ /* 0x100fe40000004100 */
[----:B------:R-:W-:Y:S01]  /*d580*/  FMUL.FTZ R4, R19, R4 ;  /* 0x0000000413047220 */ /* 0x000fe20000410000 */
[----:B------:R-:W-:Y:S01]  /*d590*/  HADD2.F32 R0, -RZ, R25.H0_H0 ;  /* 0x20000019ff007230 */ /* 0x000fe20000004100 */
[----:B------:R-:W-:Y:S01]  /*d5a0*/  F2FP.F16.F32.PACK_AB R14, R14, R15 ;  /* 0x0000000f0e0e723e */ /* 0x000fe200000000ff */
[----:B------:R-:W-:-:S02]  /*d5b0*/  HADD2.F32 R6, -RZ, R6.H0_H0 ;  /* 0x20000006ff067230 */ /* 0x000fc40000004100 */
[-C--:B------:R-:W-:Y:S01]  /*d5c0*/  FMUL.FTZ R25, R16, R5.reuse ;  /* 0x0000000510197220 */ /* 0x080fe20000410000 */
[----:B------:R-:W-:Y:S02]  /*d5d0*/  HADD2.F32 R7, -RZ, R7.H0_H0 ;  /* 0x20000007ff077230 */ /* 0x000fe40000004100 */
[C---:B------:R-:W-:Y:S01]  /*d5e0*/  FMUL.FTZ R5, R0.reuse, R5 ;  /* 0x0000000500057220 */ /* 0x040fe20000410000 */
[-C--:B------:R-:W-:Y:S01]  /*d5f0*/  FFMA.FTZ R18, R19, R6.reuse, -R18 ;  /* 0x0000000613127223 */ /* 0x080fe20000010812 */
[----:B------:R-:W-:Y:S01]  /*d600*/  FFMA.FTZ R21, R21, R6, R4 ;  /* 0x0000000615157223 */ /* 0x000fe20000010004 */
[-C--:B------:R-:W-:Y:S01]  /*d610*/  FFMA.FTZ R25, R0, R7.reuse, -R25 ;  /* 0x0000000700197223 */ /* 0x080fe20000010819 */
[----:B------:R-:W-:Y:S01]  /*d620*/  FFMA.FTZ R16, R16, R7, R5 ;  /* 0x0000000710107223 */ /* 0x000fe20000010005 */
[----:B------:R-:W-:Y:S02]  /*d630*/  F2FP.F16.F32.PACK_AB R19, R17, R2 ;  /* 0x000000021113723e */ /* 0x000fe400000000ff */
[----:B------:R-:W-:-:S02]  /*d640*/  F2FP.F16.F32.PACK_AB R21, R21, R18 ;  /* 0x000000121515723e */ /* 0x000fc400000000ff */
[----:B------:R-:W-:Y:S02]  /*d650*/  F2FP.F16.F32.PACK_AB R18, R16, R25 ;  /* 0x000000191012723e */ /* 0x000fe400000000ff */
[----:B------:R-:W-:Y:S02]  /*d660*/  MOV R16, R21 ;  /* 0x0000001500107202 */ /* 0x000fe40000000f00 */
[----:B------:R-:W-:Y:S02]  /*d670*/  MOV R17, R14 ;  /* 0x0000000e00117202 */ /* 0x000fe40000000f00 */
.L_x_983:
[----:B------:R-:W-:Y:S05]  /*d680*/  BSYNC B0 ;  /* 0x0000000000007941 */ /* 0x000fea0003800000 */
.L_x_982:
[----:B-----5:R3:W-:Y:S02]  /*d690*/  STS.128 [R203+0x5000], R16 ;  /* 0x00500010cb007388 */ /* 0x0207e40000000c00 */
.L_x_973:
[----:B------:R-:W-:Y:S05]  /*d6a0*/  BSYNC B2 ;  /* 0x0000000000027941 */ /* 0x000fea0003800000 */
.L_x_972:
[----:B------:R-:W-:-:S05]  /*d6b0*/  VIADD R26, R152, 0x30 ;  /* 0x00000030981a7836 */ /* 0x000fca0000000000 */
[----:B------:R-:W-:-:S04]  /*d6c0*/  ISETP.GE.AND P2, PT, R26, R3, PT ;  /* 0x000000031a00720c */ /* 0x000fc80003f46270 */
[----:B------:R-:W-:-:S13]  /*d6d0*/  ISETP.LT.OR P2, PT, R125, -0x187, P2 ;  /* 0xfffffe797d00780c */ /* 0x000fda0001741670 */
[----:B------:R-:W-:Y:S05]  /*d6e0*/  @P2 BRA `(.L_x_984) ;  /* 0x0000005800bc2947 */ /* 0x000fea0003800000 */
[----:B------:R-:W-:Y:S01]  /*d6f0*/  ULDC UR5, c[0x0][0x2d0] ;  /* 0x0000b40000057ab9 */ /* 0x000fe20000000800 */
[----:B------:R-:W-:Y:S01]  /*d700*/  IMAD R145, R145, 0x30, RZ ;  /* 0x0000003091917824 */ /* 0x000fe200078e02ff */
        /* <DEDUP_REMOVED lines=19> */
[----:B------:R-:W2:Y:S01]  /*d840*/  LDG.E.64 R4, desc[UR6][R6.64] ;  /* 0x0000000606047981 */ /* 0x000ea2000c1e1b00 */
[----:B-----5:R-:W-:Y:S01]  /*d850*/  MOV R15, R19 ;  /* 0x00000013000f7202 */ /* 0x020fe20000000f00 */
[--C-:B------:R-:W-:Y:S02]  /*d860*/  HADD2.F32 R19, -RZ, R17.reuse.H0_H0 ;  /* 0x20000011ff137230 */ /* 0x100fe40000004100 */
[----:B------:R-:W-:Y:S02]  /*d870*/  HADD2.F32 R30, -RZ, R17.H1_H1 ;  /* 0x30000011ff1e7230 */ /* 0x000fe40000004100 */
[----:B------:R-:W-:-:S02]  /*d880*/  HADD2.F32 R17, -RZ, R15.H0_H0 ;  /* 0x2000000fff117230 */ /* 0x000fc40000004100 */
[----:B------:R-:W-:Y:S02]  /*d890*/  HADD2.F32 R15, -RZ, R15.H1_H1 ;  /* 0x3000000fff0f7230 */ /* 0x000fe40000004100 */
[----:B---3--:R-:W-:Y:S02]  /*d8a0*/  HADD2.F32 R0, -RZ, R3.H1_H1 ;  /* 0x30000003ff007230 */ /* 0x008fe40000004100 */
[----:B------:R-:W-:Y:S02]  /*d8b0*/  HADD2.F32 R11, -RZ, R2.H1_H1 ;  /* 0x30000002ff0b7230 */ /* 0x000fe40000004100 */
[----:B--2---:R-:W-:Y:S02]  /*d8c0*/  HADD2.F32 R13, -RZ, R5.H1_H1 ;  /* 0x30000005ff0d7230 */ /* 0x004fe40000004100 */
[-C--:B------:R-:W-:Y:S01]  /*d8d0*/  FMUL.FTZ R8, R15, R0.reuse ;  /* 0x000000000f087220 */ /* 0x080fe20000410000 */
[----:B------:R-:W-:Y:S01]  /*d8e0*/  FMUL.FTZ R0, R17, R0 ;  /* 0x0000000011007220 */ /* 0x000fe20000410000 */
[----:B------:R-:W-:-:S02]  /*d8f0*/  HADD2.F32 R14, -RZ, R4.H1_H1 ;  /* 0x30000004ff0e7230 */ /* 0x000fc40000004100 */
[C---:B------:R-:W-:Y:S01]  /*d900*/  FMUL.FTZ R12, R30.reuse, R11 ;  /* 0x0000000b1e0c7220 */ /* 0x040fe20000410000 */
        /* <DEDUP_REMOVED lines=8> */
[----:B------:R-:W-:Y:S01]  /*d990*/  HADD2.F32 R17, -RZ, R16.H1_H1 ;  /* 0x30000010ff117230 */ /* 0x000fe20000004100 */
[----:B------:R-:W-:Y:S01]  /*d9a0*/  F2FP.F16.F32.PACK_AB R8, R13, R8 ;  /* 0x000000080d08723e */ /* 0x000fe200000000ff */
[----:B------:R-:W-:-:S02]  /*d9b0*/  HADD2.F32 R18, -RZ, R18.H1_H1 ;  /* 0x30000012ff127230 */ /* 0x000fc40000004100 */
[----:B------:R-:W-:Y:S02]  /*d9c0*/  HADD2.F32 R15, -RZ, R16.H0_H0 ;  /* 0x20000010ff0f7230 */ /* 0x000fe40000004100 */
        /* <DEDUP_REMOVED lines=13> */
[----:B------:R-:W-:Y:S02]  /*daa0*/  MOV R17, R11 ;  /* 0x0000000b00117202 */ /* 0x000fe40000000f00 */
[----:B------:R-:W-:Y:S02]  /*dab0*/  MOV R19, R8 ;  /* 0x0000000800137202 */ /* 0x000fe40000000f00 */
.L_x_988:
[----:B------:R-:W-:Y:S05]  /*dac0*/  BSYNC B0 ;  /* 0x0000000000007941 */ /* 0x000fea0003800000 */
.L_x_987:
[----:B-----5:R3:W-:Y:S02]  /*dad0*/  STS.128 [R203+0x1800], R16 ;  /* 0x00180010cb007388 */ /* 0x0207e40000000c00 */
.L_x_986:
[----:B------:R-:W-:Y:S05]  /*dae0*/  BSYNC B1 ;  /* 0x0000000000017941 */ /* 0x000fea0003800000 */
.L_x_985:
[----:B------:R1:W-:Y:S01]  /*daf0*/  @P1 STS.128 [R203+0x3800], RZ ;  /* 0x003800ffcb001388 */ /* 0x0003e20000000c00 */
[----:B------:R-:W-:Y:S04]  /*db00*/  BSSY B1, `(.L_x_989) ;  /* 0x0000030000017945 */ /* 0x000fe80003800000 */
[----:B------:R-:W-:Y:S05]  /*db10*/  @P1 BRA `(.L_x_990) ;  /* 0x0000000000b81947 */ /* 0x000fea0003800000 */
[----:B-1----:R1:W5:Y:S01]  /*db20*/  LDG.E.128 R12, desc[UR6][R22.64+0x80] ;  /* 0x00008006160c7981 */ /* 0x002362000c1e1d00 */
[----:B------:R-:W-:Y:S01]  /*db30*/  ISETP.GE.AND P1, PT, R10, UR12, PT ;  /* 0x0000000c0a007c0c */ /* 0x000fe2000bf26270 */
[----:B------:R-:W-:-:S12]  /*db40*/  BSSY B0, `(.L_x_991) ;  /* 0x000002a000007945 */ /* 0x000fd80003800000 */
[----:B------:R-:W-:Y:S05]  /*db50*/  @P1 BRA `(.L_x_992) ;  /* 0x0000000000a01947 */ /* 0x000fea0003800000 */
[----:B------:R-:W2:Y:S04]  /*db60*/  LDG.E.64 R2, desc[UR6][R28.64+0x40] ;  /* 0x000040061c027981 */ /* 0x000ea8000c1e1b00 */
[----:B------:R-:W4:Y:S01]  /*db70*/  LDG.E.64 R4, desc[UR6][R6.64+0x40] ;  /* 0x0000400606047981 */ /* 0x000f22000c1e1b00 */
[--C-:B---3-5:R-:W-:Y:S01]  /*db80*/  HADD2.F32 R17, -RZ, R15.reuse.H0_H0 ;  /* 0x2000000fff117230 */ /* 0x128fe20000004100 */
[----:B------:R-:W-:Y:S01]  /*db90*/  MOV R16, R14 ;  /* 0x0000000e00107202 */ /* 0x000fe20000000f00 */
[----:B------:R-:W-:Y:S02]  /*dba0*/  HADD2.F32 R15, -RZ, R15.H1_H1 ;  /* 0x3000000fff0f7230 */ /* 0x000fe40000004100 */
[--C-:B------:R-:W-:Y:S02]  /*dbb0*/  HADD2.F32 R18, -RZ, R13.reuse.H0_H0 ;  /* 0x2000000dff127230 */ /* 0x100fe40000004100 */
[----:B------:R-:W-:-:S02]  /*dbc0*/  HADD2.F32 R19, -RZ, R13.H1_H1 ;  /* 0x3000000dff137230 */ /* 0x000fc40000004100 */
[----:B--2---:R-:W-:Y:S02]  /*dbd0*/  HADD2.F32 R0, -RZ, R3.H1_H1 ;  /* 0x30000003ff007230 */ /* 0x004fe40000004100 */
[----:B------:R-:W-:Y:S02]  /*dbe0*/  HADD2.F32 R10, -RZ, R2.H1_H1 ;  /* 0x30000002ff0a7230 */ /* 0x000fe40000004100 */
[----:B----4-:R-:W-:Y:S02]  /*dbf0*/  HADD2.F32 R13, -RZ, R5.H1_H1 ;  /* 0x30000005ff0d7230 */ /* 0x010fe40000004100 */
[-C--:B------:R-:W-:Y:S01]  /*dc00*/  FMUL.FTZ R8, R15, R0.reuse ;  /* 0x000000000f087220 */ /* 0x080fe20000410000 */
[----:B------:R-:W-:Y:S01]  /*dc10*/  FMUL.FTZ R0, R17, R0 ;  /* 0x0000000011007220 */ /* 0x000fe20000410000 */
        /* <DEDUP_REMOVED lines=10> */
[----:B------:R-:W-:Y:S02]  /*dcc0*/  HADD2.F32 R17, -RZ, R12.H1_H1 ;  /* 0x3000000cff117230 */ /* 0x000fe40000004100 */
[----:B------:R-:W-:Y:S02]  /*dcd0*/  HADD2.F32 R16, -RZ, R16.H1_H1 ;  /* 0x30000010ff107230 */ /* 0x000fe40000004100 */
[----:B------:R-:W-:-:S02]  /*dce0*/  HADD2.F32 R15, -RZ, R12.H0_H0 ;  /* 0x2000000cff0f7230 */ /* 0x000fc40000004100 */
[-C--:B------:R-:W-:Y:S01]  /*dcf0*/  FMUL.FTZ R12, R17, R2.reuse ;  /* 0x00000002110c7220 */ /* 0x080fe20000410000 */
        /* <DEDUP_REMOVED lines=9> */
[----:B------:R-:W-:Y:S01]  /*dd90*/  FFMA.FTZ R16, R16, R5, R3 ;  /* 0x0000000510107223 */ /* 0x000fe20000010003 */
[----:B------:R-:W-:-:S02]  /*dda0*/  F2FP.F16.F32.PACK_AB R15, R13, R8 ;  /* 0x000000080d0f723e */ /* 0x000fc400000000ff */
[----:B------:R-:W-:Y:S02]  /*ddb0*/  F2FP.F16.F32.PACK_AB R12, R17, R12 ;  /* 0x0000000c110c723e */ /* 0x000fe400000000ff */
[----:B------:R-:W-:Y:S02]  /*ddc0*/  F2FP.F16.F32.PACK_AB R14, R16, R19 ;  /* 0x00000013100e723e */ /* 0x000fe400000000ff */
[----:B------:R-:W-:Y:S02]  /*ddd0*/  MOV R13, R10 ;  /* 0x0000000a000d7202 */ /* 0x000fe40000000f00 */
.L_x_992:
[----:B------:R-:W-:Y:S05]  /*dde0*/  BSYNC B0 ;  /* 0x0000000000007941 */ /* 0x000fea0003800000 */
.L_x_991:
[----:B-----5:R1:W-:Y:S02]  /*ddf0*/  STS.128 [R203+0x3800], R12 ;  /* 0x0038000ccb007388 */ /* 0x0203e40000000c00 */
.L_x_990:
[----:B------:R-:W-:Y:S05]  /*de00*/  BSYNC B1 ;  /* 0x0000000000017941 */ /* 0x000fea0003800000 */
.L_x_989:
[----:B------:R1:W-:Y:S01]  /*de10*/  @P0 STS.128 [R203+0x5800], RZ ;  /* 0x005800ffcb000388 */ /* 0x0003e20000000c00 */
[----:B------:R-:W-:Y:S05]  /*de20*/  @P0 BRA `(.L_x_984) ;  /* 0x0000005000ec0947 */ /* 0x000fea0003800000 */
[----:B-1----:R1:W5:Y:S01]  /*de30*/  LDG.E.128 R12, desc[UR6][R22.64+0x100] ;  /* 0x00010006160c7981 */ /* 0x002362000c1e1d00 */
[----:B------:R-:W-:Y:S01]  /*de40*/  ISETP.GE.AND P0, PT, R9, UR12, PT ;  /* 0x0000000c09007c0c */ /* 0x000fe2000bf06270 */
[----:B------:R-:W-:-:S12]  /*de50*/  BSSY B0, `(.L_x_993) ;  /* 0x000002b000007945 */ /* 0x000fd80003800000 */
[----:B------:R-:W-:Y:S05]  /*de60*/  @P0 BRA `(.L_x_994) ;  /* 0x0000000000a40947 */ /* 0x000fea0003800000 */
[----:B------:R-:W2:Y:S04]  /*de70*/  LDG.E.64 R2, desc[UR6][R28.64+0x80] ;  /* 0x000080061c027981 */ /* 0x000ea8000c1e1b00 */
[----:B------:R-:W4:Y:S01]  /*de80*/  LDG.E.64 R4, desc[UR6][R6.64+0x80] ;  /* 0x0000800606047981 */ /* 0x000f22000c1e1b00 */
[----:B-----5:R-:W-:Y:S01]  /*de90*/  MOV R11, R15 ;  /* 0x0000000f000b7202 */ /* 0x020fe20000000f00 */
[--C-:B------:R-:W-:Y:S02]  /*dea0*/  HADD2.F32 R15, -RZ, R13.reuse.H0_H0 ;  /* 0x2000000dff0f7230 */ /* 0x100fe40000004100 */
[----:B---3--:R-:W-:Y:S02]  /*deb0*/  HADD2.F32 R16, -RZ, R13.H1_H1 ;  /* 0x3000000dff107230 */ /* 0x008fe40000004100 */
[----:B------:R-:W-:-:S02]  /*dec0*/  HADD2.F32 R13, -RZ, R11.H0_H0 ;  /* 0x2000000bff0d7230 */ /* 0x000fc40000004100 */
[----:B------:R-:W-:Y:S02]  /*ded0*/  HADD2.F32 R11, -RZ, R11.H1_H1 ;  /* 0x3000000bff0b7230 */ /* 0x000fe40000004100 */
[----:B--2---:R-:W-:Y:S02]  /*dee0*/  HADD2.F32 R0, -RZ, R3.H1_H1 ;  /* 0x30000003ff007230 */ /* 0x004fe40000004100 */
[----:B------:R-:W-:Y:S02]  /*def0*/  HADD2.F32 R17, -RZ, R2.H1_H1 ;  /* 0x30000002ff117230 */ /* 0x000fe40000004100 */
[----:B----4-:R-:W-:Y:S02]  /*df00*/  HADD2.F32 R9, -RZ, R5.H1_H1 ;  /* 0x30000005ff097230 */ /* 0x010fe40000004100 */
        /* <DEDUP_REMOVED lines=31> */
.L_x_994:
[----:B------:R-:W-:Y:S05]  /*e100*/  BSYNC B0 ;  /* 0x0000000000007941 */ /* 0x000fea0003800000 */
.L_x_993:
[----:B-----5:R1:W-:Y:S01]  /*e110*/  STS.128 [R203+0x5800], R12 ;  /* 0x0058000ccb007388 */ /* 0x0203e20000000c00 */
[----:B------:R-:W-:Y:S05]  /*e120*/  BRA `(.L_x_984) ;  /* 0x00000050002c7947 */ /* 0x000fea0003800000 */
.L_x_947:
[----:B------:R-:W-:Y:S04]  /*e130*/  BSSY B2, `(.L_x_995) ;  /* 0x0000116000027945 */ /* 0x000fe80003800000 */
[----:B------:R-:W-:Y:S05]  /*e140*/  @!P4 BRA `(.L_x_996) ;  /* 0x000000100050c947 */ /* 0x000fea0003800000 */
[----:B------:R-:W-:Y:S01]  /*e150*/  ULDC UR5, c[0x0][0x2d0] ;  /* 0x0000b40000057ab9 */ /* 0x000fe20000000800 */
[----:B------:R-:W-:Y:S01]  /*e160*/  BSSY B1, `(.L_x_997) ;  /* 0x000005c000017945 */ /* 0x000fe20003800000 */
[----:B------:R-:W-:-:S13]  /*e170*/  ISETP.GE.AND P2, PT, R12, UR5, PT ;  /* 0x000000050c007c0c */ /* 0x000fda000bf46270 */
[----:B------:R1:W-:Y:S01]  /*e180*/  @P2 STS.128 [R203], RZ ;  /* 0x000000ffcb002388 */ /* 0x0003e20000000c00 */
[----:B------:R-:W-:Y:S05]  /*e190*/  @P2 BRA `(.L_x_998) ;  /* 0x0000000400602947 */ /* 0x000fea0003800000 */
[----:B------:R2:W5:Y:S01]  /*e1a0*/  LDG.E.128 R28, desc[UR6][R20.64] ;  /* 0x00000006141c7981 */ /* 0x000562000c1e1d00 */
[----:B------:R-:W-:Y:S01]  /*e1b0*/  ISETP.GE.AND P2, PT, R12, UR12, PT ;  /* 0x0000000c0c007c0c */ /* 0x000fe2000bf46270 */
[----:B------:R-:W-:-:S12]  /*e1c0*/  BSSY B0, `(.L_x_999) ;  /* 0x0000054000007945 */ /* 0x000fd80003800000 */
[----:B------:R-:W-:Y:S05]  /*e1d0*/  @P2 BRA `(.L_x_1000) ;  /* 0x0000000400482947 */ /* 0x000fea0003800000 */
[-C--:B------:R-:W-:Y:S01]  /*e1e0*/  ISETP.GE.AND P4, PT, R12, R145.reuse, PT ;  /* 0x000000910c00720c */ /* 0x080fe20003f86270 */
[----:B------:R-:W-:Y:S01]  /*e1f0*/  ULDC.64 UR8, c[0x0][0x360] ;  /* 0x0000d80000087ab9 */ /* 0x000fe20000000a00 */
[----:B------:R-:W-:Y:S02]  /*e200*/  MOV R7, R145 ;  /* 0x0000009100077202 */ /* 0x000fe40000000f00 */
[----:B------:R-:W-:Y:S02]  /*e210*/  MOV R11, RZ ;  /* 0x000000ff000b7202 */ /* 0x000fe40000000f00 */
[----:B------:R-:W-:-:S07]  /*e220*/  MOV R17, RZ ;  /* 0x000000ff00117202 */ /* 0x000fce0000000f00 */
[----:B------:R-:W-:-:S04]  /*e230*/  @P4 SHF.R.S32.HI R145, RZ, 0x1, R144 ;  /* 0x00000001ff914819 */ /* 0x000fc80000011490 */
[C---:B------:R-:W-:Y:S02]  /*e240*/  @P4 IADD3 R11, -R145.reuse, RZ, RZ ;  /* 0x000000ff910b4210 */ /* 0x040fe40007ffe1ff */
[----:B------:R-:W-:Y:S02]  /*e250*/  @P4 IADD3 R7, -R145, RZ, RZ ;  /* 0x000000ff91074210 */ /* 0x000fe40007ffe1ff */
[----:B------:R-:W-:Y:S02]  /*e260*/  IADD3 R5, P2, R11, R0, RZ ;  /* 0x000000000b057210 */ /* 0x000fe40007f5e0ff */
[----:B------:R-:W-:Y:S01]  /*e270*/  @P4 IADD3 R17, -R145, RZ, RZ ;  /* 0x000000ff91114210 */ /* 0x000fe20007ffe1ff */
[----:B------:R-:W-:Y:S01]  /*e280*/  IMAD.WIDE R24, R7, 0x2, R20 ;  /* 0x0000000207187825 */ /* 0x000fe200078e0214 */
[----:B------:R-:W-:Y:S02]  /*e290*/  LEA.HI.X.SX32 R4, R11, R2, 0x1, P2 ;  /* 0x000000020b047211 */ /* 0x000fe400010f0eff */
[----:B------:R-:W-:-:S03]  /*e2a0*/  LEA R6, P2, R5, UR8, 0x1 ;  /* 0x0000000805067c11 */ /* 0x000fc6000f8408ff */
[----:B------:R-:W3:Y:S01]  /*e2b0*/  LDG.E.128 R24, desc[UR6][R24.64] ;  /* 0x0000000618187981 */ /* 0x000ee2000c1e1d00 */
[----:B------:R-:W-:Y:S01]  /*e2c0*/  LEA.HI.X R7, R5, UR9, R4, 0x1, P2 ;  /* 0x0000000905077c11 */ /* 0x000fe200090f0c04 */
[----:B------:R-:W-:Y:S01]  /*e2d0*/  ULDC.64 UR8, c[0x0][0x358] ;  /* 0x0000d60000087ab9 */ /* 0x000fe20000000a00 */
[----:B------:R-:W-:-:S04]  /*e2e0*/  IADD3 R11, P2, R17, R0, RZ ;  /* 0x00000000110b7210 */ /* 0x000fc80007f5e0ff */
[----:B------:R-:W4:Y:S01]  /*e2f0*/  LDG.E.128 R4, desc[UR6][R6.64] ;  /* 0x0000000606047981 */ /* 0x000f22000c1e1d00 */
[----:B------:R-:W-:Y:S02]  /*e300*/  LEA.HI.X.SX32 R8, R17, R2, 0x1, P2 ;  /* 0x0000000211087211 */ /* 0x000fe400010f0eff */
[----:B------:R-:W-:-:S04]  /*e310*/  LEA R16, P2, R11, UR8, 0x1 ;  /* 0x000000080b107c11 */ /* 0x000fc8000f8408ff */
[----:B------:R-:W-:-:S06]  /*e320*/  LEA.HI.X R17, R11, UR9, R8, 0x1, P2 ;  /* 0x000000090b117c11 */ /* 0x000fcc00090f0c08 */
[----:B------:R-:W2:Y:S01]  /*e330*/  LDG.E.128 R16, desc[UR6][R16.64] ;  /* 0x0000000610107981 */ /* 0x000ea2000c1e1d00 */
[----:B---3--:R-:W-:Y:S02]  /*e340*/  HADD2.F32 R37, -RZ, R24.H0_H0 ;  /* 0x20000018ff257230 */ /* 0x008fe40000004100 */
[----:B------:R-:W-:Y:S02]  /*e350*/  HADD2.F32 R39, -RZ, R25.H0_H0 ;  /* 0x20000019ff277230 */ /* 0x000fe40000004100 */
[--C-:B----4-:R-:W-:Y:S02]  /*e360*/  HADD2.F32 R8, -RZ, R4.reuse.H0_H0 ;  /* 0x20000004ff087230 */ /* 0x110fe40000004100 */
[----:B------:R-:W-:Y:S02]  /*e370*/  HADD2.F32 R11, -RZ, R4.H1_H1 ;  /* 0x30000004ff0b7230 */ /* 0x000fe40000004100 */
[--C-:B------:R-:W-:Y:S02]  /*e380*/  HADD2.F32 R4, -RZ, R5.reuse.H0_H0 ;  /* 0x20000005ff047230 */ /* 0x100fe40000004100 */
[----:B------:R-:W-:-:S02]  /*e390*/  HADD2.F32 R34, -RZ, R5.H1_H1 ;  /* 0x30000005ff227230 */ /* 0x000fc40000004100 */
[----:B------:R-:W-:Y:S01]  /*e3a0*/  @!P4 FADD.FTZ R8, -R8, -RZ ;  /* 0x800000ff0808c221 */ /* 0x000fe20000010100 */
[--C-:B------:R-:W-:Y:S02]  /*e3b0*/  HADD2.F32 R5, -RZ, R6.reuse.H0_H0 ;  /* 0x20000006ff057230 */ /* 0x100fe40000004100 */
[----:B------:R-:W-:Y:S01]  /*e3c0*/  @!P4 FADD.FTZ R4, -R4, -RZ ;  /* 0x800000ff0404c221 */ /* 0x000fe20000010100 */
[----:B------:R-:W-:Y:S02]  /*e3d0*/  HADD2.F32 R35, -RZ, R6.H1_H1 ;  /* 0x30000006ff237230 */ /* 0x000fe40000004100 */
[----:B------:R-:W-:Y:S01]  /*e3e0*/  @!P4 FADD.FTZ R11, -R11, -RZ ;  /* 0x800000ff0b0bc221 */ /* 0x000fe20000010100 */
[--C-:B------:R-:W-:Y:S02]  /*e3f0*/  HADD2.F32 R6, -RZ, R7.reuse.H0_H0 ;  /* 0x20000007ff067230 */ /* 0x100fe40000004100 */
[----:B------:R-:W-:Y:S02]  /*e400*/  HADD2.F32 R24, -RZ, R24.H1_H1 ;  /* 0x30000018ff187230 */ /* 0x000fe40000004100 */
[----:B------:R-:W-:-:S02]  /*e410*/  HADD2.F32 R7, -RZ, R7.H1_H1 ;  /* 0x30000007ff077230 */ /* 0x000fc40000004100 */
[----:B------:R-:W-:Y:S01]  /*e420*/  FMUL.FTZ R37, R37, R8 ;  /* 0x0000000825257220 */ /* 0x000fe20000410000 */
[----:B------:R-:W-:Y:S01]  /*e430*/  FMUL.FTZ R39, R39, R4 ;  /* 0x0000000427277220 */ /* 0x000fe20000410000 */
[----:B------:R-:W-:Y:S01]  /*e440*/  FMUL.FTZ R24, R24, R11 ;  /* 0x0000000b18187220 */ /* 0x000fe20000410000 */
[--C-:B------:R-:W-:Y:S02]  /*e450*/  HADD2.F32 R8, -RZ, R26.reuse.H0_H0 ;  /* 0x2000001aff087230 */ /* 0x100fe40000004100 */
[----:B------:R-:W-:Y:S01]  /*e460*/  @!P4 FADD.FTZ R5, -R5, -RZ ;  /* 0x800000ff0505c221 */ /* 0x000fe20000010100 */
[--C-:B------:R-:W-:Y:S02]  /*e470*/  HADD2.F32 R4, -RZ, R27.reuse.H1_H1 ;  /* 0x3000001bff047230 */ /* 0x100fe40000004100 */
[----:B------:R-:W-:Y:S01]  /*e480*/  @!P4 FADD.FTZ R7, -R7, -RZ ;  /* 0x800000ff0707c221 */ /* 0x000fe20000010100 */
[----:B------:R-:W-:Y:S02]  /*e490*/  HADD2.F32 R26, -RZ, R26.H1_H1 ;  /* 0x3000001aff1a7230 */ /* 0x000fe40000004100 */
[----:B------:R-:W-:Y:S01]  /*e4a0*/  @!P4 FADD.FTZ R35, -R35, -RZ ;  /* 0x800000ff2323c221 */ /* 0x000fe20000010100 */
[----:B------:R-:W-:-:S02]  /*e4b0*/  HADD2.F32 R11, -RZ, R27.H0_H0 ;  /* 0x2000001bff0b7230 */ /* 0x000fc40000004100 */
[----:B------:R-:W-:Y:S01]  /*e4c0*/  @!P4 FADD.FTZ R6, -R6, -RZ ;  /* 0x800000ff0606c221 */ /* 0x000fe20000010100 */
[----:B------:R-:W-:Y:S02]  /*e4d0*/  HADD2.F32 R25, -RZ, R25.H1_H1 ;  /* 0x30000019ff197230 */ /* 0x000fe40000004100 */
[----:B------:R-:W-:Y:S01]  /*e4e0*/  FMUL.FTZ R5, R8, R5 ;  /* 0x0000000508057220 */ /* 0x000fe20000410000 */
[----:B------:R-:W-:Y:S01]  /*e4f0*/  FMUL.FTZ R7, R4, R7 ;  /* 0x0000000704077220 */ /* 0x000fe20000410000 */
[----:B------:R-:W-:Y:S01]  /*e500*/  @!P4 FADD.FTZ R34, -R34, -RZ ;  /* 0x800000ff2222c221 */ /* 0x000fe20000010100 */
[----:B------:R-:W-:Y:S01]  /*e510*/  FMUL.FTZ R35, R26, R35 ;  /* 0x000000231a237220 */ /* 0x000fe20000410000 */
[----:B------:R-:W-:Y:S01]  /*e520*/  FMUL.FTZ R6, R11, R6 ;  /* 0x000000060b067220 */ /* 0x000fe20000410000 */
[----:B-----5:R-:W-:Y:S02]  /*e530*/  HADD2.F32 R4, -RZ, R28.H0_H0 ;  /* 0x2000001cff047230 */ /* 0x020fe40000004100 */
[----:B--2---:R-:W-:-:S02]  /*e540*/  HADD2.F32 R8, -RZ, R16.H0_H0 ;  /* 0x20000010ff087230 */ /* 0x004fc40000004100 */
[----:B------:R-:W-:Y:S02]  /*e550*/  HADD2.F32 R27, -RZ, R16.H1_H1 ;  /* 0x30000010ff1b7230 */ /* 0x000fe40000004100 */
[----:B------:R-:W-:Y:S02]  /*e560*/  HADD2.F32 R11, -RZ, R28.H1_H1 ;  /* 0x3000001cff0b7230 */ /* 0x000fe40000004100 */
[----:B------:R-:W-:Y:S02]  /*e570*/  HADD2.F32 R26, -RZ, R29.H0_H0 ;  /* 0x2000001dff1a7230 */ /* 0x000fe40000004100 */
[--C-:B------:R-:W-:Y:S02]  /*e580*/  HADD2.F32 R16, -RZ, R17.reuse.H0_H0 ;  /* 0x20000011ff107230 */ /* 0x100fe40000004100 */
[----:B------:R-:W-:Y:S01]  /*e590*/  FMUL.FTZ R25, R25, R34 ;  /* 0x0000002219197220 */ /* 0x000fe20000410000 */
[----:B------:R-:W-:Y:S02]  /*e5a0*/  HADD2.F32 R34, -RZ, R17.H1_H1 ;  /* 0x30000011ff227230 */ /* 0x000fe40000004100 */
[----:B------:R-:W-:Y:S01]  /*e5b0*/  FFMA.FTZ R4, R4, R8, R37 ;  /* 0x0000000804047223 */ /* 0x000fe20000010025 */
[----:B------:R-:W-:-:S02]  /*e5c0*/  HADD2.F32 R28, -RZ, R18.H0_H0 ;  /* 0x20000012ff1c7230 */ /* 0x000fc40000004100 */
[----:B------:R-:W-:Y:S01]  /*e5d0*/  FFMA.FTZ R11, R11, R27, R24 ;  /* 0x0000001b0b0b7223 */ /* 0x000fe20000010018 */
[--C-:B------:R-:W-:Y:S02]  /*e5e0*/  HADD2.F32 R17, -RZ, R19.reuse.H0_H0 ;  /* 0x20000013ff117230 */ /* 0x100fe40000004100 */
[----:B------:R-:W-:Y:S01]  /*e5f0*/  FFMA.FTZ R16, R26, R16, R39 ;  /* 0x000000101a107223 */ /* 0x000fe20000010027 */
[----:B------:R-:W-:Y:S02]  /*e600*/  HADD2.F32 R36, -RZ, R19.H1_H1 ;  /* 0x30000013ff247230 */ /* 0x000fe40000004100 */
[----:B------:R-:W-:Y:S02]  /*e610*/  HADD2.F32 R8, -RZ, R30.H0_H0 ;  /* 0x2000001eff087230 */ /* 0x000fe40000004100 */
[----:B------:R-:W-:Y:S02]  /*e620*/  HADD2.F32 R18, -RZ, R18.H1_H1 ;  /* 0x30000012ff127230 */ /* 0x000fe40000004100 */
[----:B------:R-:W-:-:S02]  /*e630*/  HADD2.F32 R24, -RZ, R29.H1_H1 ;  /* 0x3000001dff187230 */ /* 0x000fc40000004100 */
[----:B------:R-:W-:Y:S02]  /*e640*/  HADD2.F32 R30, -RZ, R30.H1_H1 ;  /* 0x3000001eff1e7230 */ /* 0x000fe40000004100 */
[--C-:B------:R-:W-:Y:S02]  /*e650*/  HADD2.F32 R19, -RZ, R31.reuse.H0_H0 ;  /* 0x2000001fff137230 */ /* 0x100fe40000004100 */
[----:B------:R-:W-:Y:S02]  /*e660*/  HADD2.F32 R26, -RZ, R31.H1_H1 ;  /* 0x3000001fff1a7230 */ /* 0x000fe40000004100 */
[----:B------:R-:W-:Y:S01]  /*e670*/  FFMA.FTZ R25, R24, R34, R25 ;  /* 0x0000002218197223 */ /* 0x000fe20000010019 */
[----:B------:R-:W-:Y:S01]  /*e680*/  FFMA.FTZ R5, R8, R28, R5 ;  /* 0x0000001c08057223 */ /* 0x000fe20000010005 */
[----:B------:R-:W-:Y:S01]  /*e690*/  FFMA.FTZ R18, R30, R18, R35 ;  /* 0x000000121e127223 */ /* 0x000fe20000010023 */
[----:B------:R-:W-:Y:S01]  /*e6a0*/  FFMA.FTZ R6, R19, R17, R6 ;  /* 0x0000001113067223 */ /* 0x000fe20000010006 */
[----:B------:R-:W-:Y:S01]  /*e6b0*/  FFMA.FTZ R7, R26, R36, R7 ;  /* 0x000000241a077223 */ /* 0x000fe20000010007 */
[----:B------:R-:W-:-:S02]  /*e6c0*/  F2FP.F16.F32.PACK_AB R28, R11, R4 ;  /* 0x000000040b1c723e */ /* 0x000fc400000000ff */
[----:B------:R-:W-:Y:S02]  /*e6d0*/  F2FP.F16.F32.PACK_AB R29, R25, R16 ;  /* 0x00000010191d723e */ /* 0x000fe400000000ff */
[----:B------:R-:W-:Y:S02]  /*e6e0*/  F2FP.F16.F32.PACK_AB R30, R18, R5 ;  /* 0x00000005121e723e */ /* 0x000fe400000000ff */
[----:B------:R-:W-:Y:S02]  /*e6f0*/  F2FP.F16.F32.PACK_AB R31, R7, R6 ;  /* 0x00000006071f723e */ /* 0x000fe400000000ff */
.L_x_1000:
[----:B------:R-:W-:Y:S05]  /*e700*/  BSYNC B0 ;  /* 0x0000000000007941 */ /* 0x000fea0003800000 */
.L_x_999:
[----:B-----5:R3:W-:Y:S02]  /*e710*/  STS.128 [R203], R28 ;  /* 0x0000001ccb007388 */ /* 0x0207e40000000c00 */
.L_x_998:
[----:B------:R-:W-:Y:S05]  /*e720*/  BSYNC B1 ;  /* 0x0000000000017941 */ /* 0x000fea0003800000 */
.L_x_997:
[----:B------:R4:W-:Y:S01]  /*e730*/  @P1 STS.128 [R203+0x2000], RZ ;  /* 0x002000ffcb001388 */ /* 0x0009e20000000c00 */
[----:B------:R-:W-:Y:S04]  /*e740*/  BSSY B1, `(.L_x_1001) ;  /* 0x000005a000017945 */ /* 0x000fe80003800000 */
[----:B------:R-:W-:Y:S05]  /*e750*/  @P1 BRA `(.L_x_1002) ;  /* 0x0000000400601947 */ /* 0x000fea0003800000 */
[----:B---3--:R3:W5:Y:S01]  /*e760*/  LDG.E.128 R28, desc[UR6][R20.64+0x80] ;  /* 0x00008006141c7981 */ /* 0x008762000c1e1d00 */
        /* <DEDUP_REMOVED lines=16> */
[----:B------:R-:W2:Y:S01]  /*e870*/  LDG.E.128 R24, desc[UR6][R24.64+0x80] ;  /* 0x0000800618187981 */ /* 0x000ea2000c1e1d00 */
[----:B------:R-:W-:Y:S01]  /*e880*/  LEA.HI.X R7, R5, UR9, R4, 0x1, P2 ;  /* 0x0000000905077c11 */ /* 0x000fe200090f0c04 */
[----:B------:R-:W-:Y:S01]  /*e890*/  ULDC.64 UR8, c[0x0][0x358] ;  /* 0x0000d60000087ab9 */ /* 0x000fe20000000a00 */
[----:B------:R-:W-:-:S04]  /*e8a0*/  IADD3 R11, P2, R17, R0, RZ ;  /* 0x00000000110b7210 */ /* 0x000fc80007f5e0ff */
[----:B------:R-:W4:Y:S01]  /*e8b0*/  LDG.E.128 R4, desc[UR6][R6.64+0x80] ;  /* 0x0000800606047981 */ /* 0x000f22000c1e1d00 */
[----:B------:R-:W-:Y:S02]  /*e8c0*/  LEA.HI.X.SX32 R8, R17, R2, 0x1, P2 ;  /* 0x0000000211087211 */ /* 0x000fe400010f0eff */
[----:B------:R-:W-:-:S04]  /*e8d0*/  LEA R16, P2, R11, UR8, 0x1 ;  /* 0x000000080b107c11 */ /* 0x000fc8000f8408ff */
[----:B------:R-:W-:-:S06]  /*e8e0*/  LEA.HI.X R17, R11, UR9, R8, 0x1, P2 ;  /* 0x000000090b117c11 */ /* 0x000fcc00090f0c08 */
[----:B------:R-:W3:Y:S01]  /*e8f0*/  LDG.E.128 R16, desc[UR6][R16.64+0x80] ;  /* 0x0000800610107981 */ /* 0x000ee2000c1e1d00 */
[----:B--2---:R-:W-:Y:S02]  /*e900*/  HADD2.F32 R37, -RZ, R24.H0_H0 ;  /* 0x20000018ff257230 */ /* 0x004fe40000004100 */
        /* <DEDUP_REMOVED lines=31> */
[----:B---3--:R-:W-:-:S02]  /*eb00*/  HADD2.F32 R8, -RZ, R16.H0_H0 ;  /* 0x20000010ff087230 */ /* 0x008fc40000004100 */
        /* <DEDUP_REMOVED lines=27> */
.L_x_1004:
[----:B------:R-:W-:Y:S05]  /*ecc0*/  BSYNC B0 ;  /* 0x0000000000007941 */ /* 0x000fea0003800000 */
.L_x_1003:
[----:B-----5:R1:W-:Y:S02]  /*ecd0*/  STS.128 [R203+0x2000], R28 ;  /* 0x0020001ccb007388 */ /* 0x0203e40000000c00 */
.L_x_1002:
[----:B------:R-:W-:Y:S05]  /*ece0*/  BSYNC B1 ;  /* 0x0000000000017941 */ /* 0x000fea0003800000 */
.L_x_1001:
[----:B------:R1:W-:Y:S01]  /*ecf0*/  @P0 STS.128 [R203+0x4000], RZ ;  /* 0x004000ffcb000388 */ /* 0x0003e20000000c00 */
[----:B------:R-:W-:Y:S05]  /*ed00*/  @P0 BRA `(.L_x_996) ;  /* 0x0000000400600947 */ /* 0x000fea0003800000 */
[----:B-1-3--:R1:W5:Y:S01]  /*ed10*/  LDG.E.128 R28, desc[UR6][R20.64+0x100] ;  /* 0x00010006141c7981 */ /* 0x00a362000c1e1d00 */
        /* <DEDUP_REMOVED lines=20> */
[----:B------:R-:W2:Y:S01]  /*ee60*/  LDG.E.128 R4, desc[UR6][R6.64+0x100] ;  /* 0x0001000606047981 */ /* 0x000ea2000c1e1d00 */
[----:B------:R-:W-:Y:S02]  /*ee70*/  LEA.HI.X.SX32 R11, R11, R2, 0x1, P2 ;  /* 0x000000020b0b7211 */ /* 0x000fe400010f0eff */
[----:B------:R-:W-:-:S04]  /*ee80*/  LEA R16, P2, R8, UR8, 0x1 ;  /* 0x0000000808107c11 */ /* 0x000fc8000f8408ff */
[----:B------:R-:W-:-:S06]  /*ee90*/  LEA.HI.X R17, R8, UR9, R11, 0x1, P2 ;  /* 0x0000000908117c11 */ /* 0x000fcc00090f0c0b */
[----:B------:R-:W4:Y:S01]  /*eea0*/  LDG.E.128 R16, desc[UR6][R16.64+0x100] ;  /* 0x0001000610107981 */ /* 0x000f22000c1e1d00 */
[----:B---3--:R-:W-:Y:S02]  /*eeb0*/  HADD2.F32 R35, -RZ, R24.H0_H0 ;  /* 0x20000018ff237230 */ /* 0x008fe40000004100 */
[----:B------:R-:W-:Y:S02]  /*eec0*/  HADD2.F32 R37, -RZ, R25.H0_H0 ;  /* 0x20000019ff257230 */ /* 0x000fe40000004100 */
[--C-:B--2---:R-:W-:Y:S02]  /*eed0*/  HADD2.F32 R8, -RZ, R4.reuse.H0_H0 ;  /* 0x20000004ff087230 */ /* 0x104fe40000004100 */
[----:B------:R-:W-:Y:S02]  /*eee0*/  HADD2.F32 R11, -RZ, R4.H1_H1 ;  /* 0x30000004ff0b7230 */ /* 0x000fe40000004100 */
[--C-:B------:R-:W-:Y:S02]  /*eef0*/  HADD2.F32 R4, -RZ, R5.reuse.H0_H0 ;  /* 0x20000005ff047230 */ /* 0x100fe40000004100 */
[----:B------:R-:W-:Y:S01]  /*ef00*/  @!P4 FADD.FTZ R8, -R8, -RZ ;  /* 0x800000ff0808c221 */ /* 0x000fe20000010100 */
[----:B-1----:R-:W-:-:S02]  /*ef10*/  HADD2.F32 R20, -RZ, R5.H1_H1 ;  /* 0x30000005ff147230 */ /* 0x002fc40000004100 */
        /* <DEDUP_REMOVED lines=9> */
[--C-:B------:R-:W-:Y:S02]  /*efb0*/  HADD2.F32 R8, -RZ, R26.reuse.H0_H0 ;  /* 0x2000001aff087230 */ /* 0x100fe40000004100 */
[----:B------:R-:W-:Y:S01]  /*efc0*/  FMUL.FTZ R24, R24, R11 ;  /* 0x0000000b18187220 */ /* 0x000fe20000410000 */
[----:B------:R-:W-:Y:S02]  /*efd0*/  HADD2.F32 R26, -RZ, R26.H1_H1 ;  /* 0x3000001aff1a7230 */ /* 0x000fe40000004100 */
[----:B------:R-:W-:Y:S01]  /*efe0*/  @!P4 FADD.FTZ R5, -R5, -RZ ;  /* 0x800000ff0505c221 */ /* 0x000fe20000010100 */
[----:B------:R-:W-:Y:S02]  /*eff0*/  HADD2.F32 R4, -RZ, R27.H1_H1 ;  /* 0x3000001bff047230 */ /* 0x000fe40000004100 */
[----:B------:R-:W-:Y:S01]  /*f000*/  @!P4 FADD.FTZ R21, -R21, -RZ ;  /* 0x800000ff1515c221 */ /* 0x000fe20000010100 */
[----:B------:R-:W-:-:S02]  /*f010*/  HADD2.F32 R25, -RZ, R25.H1_H1 ;  /* 0x30000019ff197230 */ /* 0x000fc40000004100 */
[----:B------:R-:W-:Y:S01]  /*f020*/  @!P4 FADD.FTZ R7, -R7, -RZ ;  /* 0x800000ff0707c221 */ /* 0x000fe20000010100 */
[----:B------:R-:W-:Y:S02]  /*f030*/  HADD2.F32 R11, -RZ, R27.H0_H0 ;  /* 0x2000001bff0b7230 */ /* 0x000fe40000004100 */
[----:B------:R-:W-:Y:S01]  /*f040*/  @!P4 FADD.FTZ R20, -R20, -RZ ;  /* 0x800000ff1414c221 */ /* 0x000fe20000010100 */
[----:B------:R-:W-:Y:S01]  /*f050*/  @!P4 FADD.FTZ R6, -R6, -RZ ;  /* 0x800000ff0606c221 */ /* 0x000fe20000010100 */
[----:B------:R-:W-:Y:S01]  /*f060*/  FMUL.FTZ R5, R8, R5 ;  /* 0x0000000508057220 */ /* 0x000fe20000410000 */
[----:B------:R-:W-:Y:S01]  /*f070*/  FMUL.FTZ R21, R26, R21 ;  /* 0x000000151a157220 */ /* 0x000fe20000410000 */
[----:B------:R-:W-:Y:S01]  /*f080*/  FMUL.FTZ R7, R4, R7 ;  /* 0x0000000704077220 */ /* 0x000fe20000410000 */
[----:B------:R-:W-:Y:S01]  /*f090*/  FMUL.FTZ R25, R25, R20 ;  /* 0x0000001419197220 */ /* 0x000fe20000410000 */
[----:B------:R-:W-:Y:S01]  /*f0a0*/  FMUL.FTZ R6, R11, R6 ;  /* 0x000000060b067220 */ /* 0x000fe20000410000 */
[----:B-----5:R-:W-:-:S02]  /*f0b0*/  HADD2.F32 R4, -RZ, R28.H0_H0 ;  /* 0x2000001cff047230 */ /* 0x020fc40000004100 */
[--C-:B----4-:R-:W-:Y:S02]  /*f0c0*/  HADD2.F32 R8, -RZ, R16.reuse.H0_H0 ;  /* 0x20000010ff087230 */ /* 0x110fe40000004100 */
[----:B------:R-:W-:Y:S02]  /*f0d0*/  HADD2.F32 R26, -RZ, R16.H1_H1 ;  /* 0x30000010ff1a7230 */ /* 0x000fe40000004100 */
[----:B------:R-:W-:Y:S02]  /*f0e0*/  HADD2.F32 R11, -RZ, R28.H1_H1 ;  /* 0x3000001cff0b7230 */ /* 0x000fe40000004100 */
[----:B------:R-:W-:Y:S02]  /*f0f0*/  HADD2.F32 R20, -RZ, R29.H0_H0 ;  /* 0x2000001dff147230 */ /* 0x000fe40000004100 */
[--C-:B------:R-:W-:Y:S02]  /*f100*/  HADD2.F32 R16, -RZ, R17.reuse.H0_H0 ;  /* 0x20000011ff107230 */ /* 0x100fe40000004100 */
[----:B------:R-:W-:Y:S01]  /*f110*/  FFMA.FTZ R4, R4, R8, R35 ;  /* 0x0000000804047223 */ /* 0x000fe20000010023 */
[----:B------:R-:W-:-:S02]  /*f120*/  HADD2.F32 R34, -RZ, R17.H1_H1 ;  /* 0x30000011ff227230 */ /* 0x000fc40000004100 */
[----:B------:R-:W-:Y:S01]  /*f130*/  FFMA.FTZ R11, R11, R26, R24 ;  /* 0x0000001a0b0b7223 */ /* 0x000fe20000010018 */
[----:B------:R-:W-:Y:S02]  /*f140*/  HADD2.F32 R28, -RZ, R18.H0_H0 ;  /* 0x20000012ff1c7230 */ /* 0x000fe40000004100 */
[----:B------:R-:W-:Y:S01]  /*f150*/  FFMA.FTZ R16, R20, R16, R37 ;  /* 0x0000001014107223 */ /* 0x000fe20000010025 */
[--C-:B------:R-:W-:Y:S02]  /*f160*/  HADD2.F32 R17, -RZ, R19.reuse.H0_H0 ;  /* 0x20000013ff117230 */ /* 0x100fe40000004100 */
[----:B------:R-:W-:Y:S02]  /*f170*/  HADD2.F32 R36, -RZ, R19.H1_H1 ;  /* 0x30000013ff247230 */ /* 0x000fe40000004100 */
[----:B------:R-:W-:Y:S02]  /*f180*/  HADD2.F32 R8, -RZ, R30.H0_H0 ;  /* 0x2000001eff087230 */ /* 0x000fe40000004100 */
[----:B------:R-:W-:-:S02]  /*f190*/  HADD2.F32 R18, -RZ, R18.H1_H1 ;  /* 0x30000012ff127230 */ /* 0x000fc40000004100 */
[----:B------:R-:W-:Y:S02]  /*f1a0*/  HADD2.F32 R20, -RZ, R29.H1_H1 ;  /* 0x3000001dff147230 */ /* 0x000fe40000004100 */
        /* <DEDUP_REMOVED lines=12> */
.L_x_1006:
[----:B------:R-:W-:Y:S05]  /*f270*/  BSYNC B0 ;  /* 0x0000000000007941 */ /* 0x000fea0003800000 */
.L_x_1005:
[----:B-----5:R3:W-:Y:S02]  /*f280*/  STS.128 [R203+0x4000], R28 ;  /* 0x0040001ccb007388 */ /* 0x0207e40000000c00 */
.L_x_996:
[----:B------:R-:W-:Y:S05]  /*f290*/  BSYNC B2 ;  /* 0x0000000000027941 */ /* 0x000fea0003800000 */
.L_x_995:
[----:B-123--:R-:W-:Y:S01]  /*f2a0*/  VIADD R20, R152, 0x10 ;  /* 0x0000001098147836 */ /* 0x00efe20000000000 */
[----:B------:R-:W-:Y:S04]  /*f2b0*/  BSSY B2, `(.L_x_1007) ;  /* 0x0000120000027945 */ /* 0x000fe80003800000 */
[----:B------:R-:W-:-:S04]  /*f2c0*/  ISETP.GE.AND P2, PT, R20, R3, PT ;  /* 0x000000031400720c */ /* 0x000fc80003f46270 */
[----:B------:R-:W-:-:S13]  /*f2d0*/  ISETP.LT.OR P2, PT, R125, -0x87, P2 ;  /* 0xffffff797d00780c */ /* 0x000fda0001741670 */
[----:B------:R-:W-:Y:S05]  /*f2e0*/  @P2 BRA `(.L_x_1008) ;  /* 0x0000001000702947 */ /* 0x000fea0003800000 */
[----:B------:R-:W-:Y:S01]  /*f2f0*/  ULDC UR5, c[0x0][0x2d0] ;  /* 0x0000b40000057ab9 */ /* 0x000fe20000000800 */
[----:B------:R-:W-:Y:S01]  /*f300*/  BSSY B1, `(.L_x_1009) ;  /* 0x000005e000017945 */ /* 0x000fe20003800000 */
[----:B------:R-:W-:-:S13]  /*f310*/  ISETP.GE.AND P2, PT, R12, UR5, PT ;  /* 0x000000050c007c0c */ /* 0x000fda000bf46270 */
[----:B------:R1:W-:Y:S01]  /*f320*/  @P2 STS.128 [R203+0x800], RZ ;  /* 0x000800ffcb002388 */ /* 0x0003e20000000c00 */
        /* <DEDUP_REMOVED lines=9> */
[C---:B------:R-:W-:Y:S02]  /*f3c0*/  IADD3 R11, P4, R143.reuse, R0, RZ ;  /* 0x000000008f0b7210 */ /* 0x040fe40007f9e0ff */
[----:B------:R-:W-:Y:S02]  /*f3d0*/  MOV R16, RZ ;  /* 0x000000ff00107202 */ /* 0x000fe40000000f00 */
[----:B------:R-:W-:-:S03]  /*f3e0*/  LEA.HI.X.SX32 R8, R143, R2, 0x1, P4 ;  /* 0x000000028f087211 */ /* 0x000fc600020f0eff */
[----:B------:R-:W-:-:S04]  /*f3f0*/  @P2 SHF.R.S32.HI R145, RZ, 0x1, R144 ;  /* 0x00000001ff912819 */ /* 0x000fc80000011490 */
[C---:B------:R-:W-:Y:S02]  /*f400*/  @P2 IADD3 R4, -R145.reuse, RZ, RZ ;  /* 0x000000ff91042210 */ /* 0x040fe40007ffe1ff */
[C---:B------:R-:W-:Y:S02]  /*f410*/  @P2 IADD3 R7, -R145.reuse, RZ, RZ ;  /* 0x000000ff91072210 */ /* 0x040fe40007ffe1ff */
[C---:B------:R-:W-:Y:S02]  /*f420*/  IADD3 R5, P4, R4.reuse, R11, RZ ;  /* 0x0000000b04057210 */ /* 0x040fe40007f9e0ff */
        /* <DEDUP_REMOVED lines=13> */
[--C-:B---3--:R-:W-:Y:S02]  /*f500*/  HADD2.F32 R35, -RZ, R24.reuse.H0_H0 ;  /* 0x20000018ff237230 */ /* 0x108fe40000004100 */
[----:B------:R-:W-:Y:S02]  /*f510*/  HADD2.F32 R24, -RZ, R24.H1_H1 ;  /* 0x30000018ff187230 */ /* 0x000fe40000004100 */
        /* <DEDUP_REMOVED lines=10> */
[----:B------:R-:W-:Y:S01]  /*f5c0*/  @!P2 FADD.FTZ R21, -R21, -RZ ;  /* 0x800000ff1515a221 */ /* 0x000fe20000010100 */
[----:B------:R-:W-:-:S02]  /*f5d0*/  HADD2.F32 R36, -RZ, R25.H1_H1 ;  /* 0x30000019ff247230 */ /* 0x000fc40000004100 */
[--C-:B------:R-:W-:Y:S02]  /*f5e0*/  HADD2.F32 R6, -RZ, R7.reuse.H0_H0 ;  /* 0x20000007ff067230 */ /* 0x100fe40000004100 */
[----:B------:R-:W-:Y:S02]  /*f5f0*/  HADD2.F32 R7, -RZ, R7.H1_H1 ;  /* 0x30000007ff077230 */ /* 0x000fe40000004100 */
[----:B------:R-:W-:Y:S01]  /*f600*/  FMUL.FTZ R35, R35, R8 ;  /* 0x0000000823237220 */ /* 0x000fe20000410000 */
[----:B------:R-:W-:Y:S01]  /*f610*/  FMUL.FTZ R24, R24, R11 ;  /* 0x0000000b18187220 */ /* 0x000fe20000410000 */
[----:B------:R-:W-:Y:S01]  /*f620*/  FMUL.FTZ R37, R37, R4 ;  /* 0x0000000425257220 */ /* 0x000fe20000410000 */
[----:B------:R-:W-:Y:S01]  /*f630*/  FMUL.FTZ R36, R36, R21 ;  /* 0x0000001524247220 */ /* 0x000fe20000410000 */
[--C-:B------:R-:W-:Y:S02]  /*f640*/  HADD2.F32 R8, -RZ, R26.reuse.H0_H0 ;  /* 0x2000001aff087230 */ /* 0x100fe40000004100 */
[----:B------:R-:W-:Y:S01]  /*f650*/  @!P2 FADD.FTZ R5, -R5, -RZ ;  /* 0x800000ff0505a221 */ /* 0x000fe20000010100 */
[----:B------:R-:W-:-:S02]  /*f660*/  HADD2.F32 R21, -RZ, R26.H1_H1 ;  /* 0x3000001aff157230 */ /* 0x000fc40000004100 */
[----:B------:R-:W-:Y:S01]  /*f670*/  @!P2 FADD.FTZ R34, -R34, -RZ ;  /* 0x800000ff2222a221 */ /* 0x000fe20000010100 */
[--C-:B------:R-:W-:Y:S02]  /*f680*/  HADD2.F32 R11, -RZ, R27.reuse.H0_H0 ;  /* 0x2000001bff0b7230 */ /* 0x100fe40000004100 */
[----:B------:R-:W-:Y:S01]  /*f690*/  @!P2 FADD.FTZ R6, -R6, -RZ ;  /* 0x800000ff0606a221 */ /* 0x000fe20000010100 */
[----:B------:R-:W-:Y:S02]  /*f6a0*/  HADD2.F32 R4, -RZ, R27.H1_H1 ;  /* 0x3000001bff047230 */ /* 0x000fe40000004100 */
[----:B------:R-:W-:Y:S01]  /*f6b0*/  @!P2 FADD.FTZ R7, -R7, -RZ ;  /* 0x800000ff0707a221 */ /* 0x000fe20000010100 */
[----:B------:R-:W-:Y:S01]  /*f6c0*/  FMUL.FTZ R5, R8, R5 ;  /* 0x0000000508057220 */ /* 0x000fe20000410000 */
[----:B------:R-:W-:Y:S01]  /*f6d0*/  FMUL.FTZ R34, R21, R34 ;  /* 0x0000002215227220 */ /* 0x000fe20000410000 */
[----:B------:R-:W-:Y:S01]  /*f6e0*/  FMUL.FTZ R6, R11, R6 ;  /* 0x000000060b067220 */ /* 0x000fe20000410000 */
[----:B------:R-:W-:Y:S01]  /*f6f0*/  FMUL.FTZ R7, R4, R7 ;  /* 0x0000000704077220 */ /* 0x000fe20000410000 */
[----:B-----5:R-:W-:-:S02]  /*f700*/  HADD2.F32 R4, -RZ, R28.H0_H0 ;  /* 0x2000001cff047230 */ /* 0x020fc40000004100 */
[----:B------:R-:W-:Y:S02]  /*f710*/  HADD2.F32 R11, -RZ, R28.H1_H1 ;  /* 0x3000001cff0b7230 */ /* 0x000fe40000004100 */
[--C-:B--2---:R-:W-:Y:S02]  /*f720*/  HADD2.F32 R8, -RZ, R16.reuse.H0_H0 ;  /* 0x20000010ff087230 */ /* 0x104fe40000004100 */
[----:B------:R-:W-:Y:S02]  /*f730*/  HADD2.F32 R21, -RZ, R16.H1_H1 ;  /* 0x30000010ff157230 */ /* 0x000fe40000004100 */
[--C-:B------:R-:W-:Y:S02]  /*f740*/  HADD2.F32 R28, -RZ, R18.reuse.H0_H0 ;  /* 0x20000012ff1c7230 */ /* 0x100fe40000004100 */
[----:B------:R-:W-:Y:S01]  /*f750*/  FFMA.FTZ R4, R4, R8, R35 ;  /* 0x0000000804047223 */ /* 0x000fe20000010023 */
[----:B------:R-:W-:Y:S02]  /*f760*/  HADD2.F32 R27, -RZ, R18.H1_H1 ;  /* 0x30000012ff1b7230 */ /* 0x000fe40000004100 */
[----:B------:R-:W-:Y:S01]  /*f770*/  FFMA.FTZ R11, R11, R21, R24 ;  /* 0x000000150b0b7223 */ /* 0x000fe20000010018 */
[----:B------:R-:W-:-:S02]  /*f780*/  HADD2.F32 R26, -RZ, R29.H0_H0 ;  /* 0x2000001dff1a7230 */ /* 0x000fc40000004100 */
[----:B------:R-:W-:Y:S02]  /*f790*/  HADD2.F32 R16, -RZ, R17.H0_H0 ;  /* 0x20000011ff107230 */ /* 0x000fe40000004100 */
[--C-:B------:R-:W-:Y:S02]  /*f7a0*/  HADD2.F32 R25, -RZ, R19.reuse.H0_H0 ;  /* 0x20000013ff197230 */ /* 0x100fe40000004100 */
[----:B------:R-:W-:Y:S02]  /*f7b0*/  HADD2.F32 R18, -RZ, R19.H1_H1 ;  /* 0x30000013ff127230 */ /* 0x000fe40000004100 */
[----:B------:R-:W-:Y:S02]  /*f7c0*/  HADD2.F32 R17, -RZ, R17.H1_H1 ;  /* 0x30000011ff117230 */ /* 0x000fe40000004100 */
[----:B------:R-:W-:Y:S02]  /*f7d0*/  HADD2.F32 R29, -RZ, R29.H1_H1 ;  /* 0x3000001dff1d7230 */ /* 0x000fe40000004100 */
[----:B------:R-:W-:-:S02]  /*f7e0*/  HADD2.F32 R8, -RZ, R30.H0_H0 ;  /* 0x2000001eff087230 */ /* 0x000fc40000004100 */
        /* <DEDUP_REMOVED lines=13> */
.L_x_1012:
[----:B------:R-:W-:Y:S05]  /*f8c0*/  BSYNC B0 ;  /* 0x0000000000007941 */ /* 0x000fea0003800000 */
.L_x_1011:
[----:B-----5:R3:W-:Y:S02]  /*f8d0*/  STS.128 [R203+0x800], R28 ;  /* 0x0008001ccb007388 */ /* 0x0207e40000000c00 */
.L_x_1010:
[----:B------:R-:W-:Y:S05]  /*f8e0*/  BSYNC B1 ;  /* 0x0000000000017941 */ /* 0x000fea0003800000 */
.L_x_1009:
        /* <DEDUP_REMOVED lines=10> */
[----:B------:R-:W-:Y:S02]  /*f990*/  IADD3 R5, R143, 0x40, RZ ;  /* 0x000000408f057810 */ /* 0x000fe40007ffe0ff */
[----:B------:R-:W-:Y:S02]  /*f9a0*/  MOV R4, RZ ;  /* 0x000000ff00047202 */ /* 0x000fe40000000f00 */
[----:B------:R-:W-:Y:S02]  /*f9b0*/  IADD3 R11, P4, R5, R0, RZ ;  /* 0x00000000050b7210 */ /* 0x000fe40007f9e0ff */
[----:B------:R-:W-:-:S02]  /*f9c0*/  MOV R16, RZ ;  /* 0x000000ff00107202 */ /* 0x000fc40000000f00 */
[----:B------:R-:W-:Y:S02]  /*f9d0*/  LEA.HI.X.SX32 R8, R5, R2, 0x1, P4 ;  /* 0x0000000205087211 */ /* 0x000fe400020f0eff */
        /* <DEDUP_REMOVED lines=17> */
[--C-:B--2---:R-:W-:Y:S02]  /*faf0*/  HADD2.F32 R35, -RZ, R24.reuse.H0_H0 ;  /* 0x20000018ff237230 */ /* 0x104fe40000004100 */
        /* <DEDUP_REMOVED lines=33> */
[--C-:B---3--:R-:W-:Y:S02]  /*fd10*/  HADD2.F32 R8, -RZ, R16.reuse.H0_H0 ;  /* 0x20000010ff087230 */ /* 0x108fe40000004100 */
        /* <DEDUP_REMOVED lines=25> */
.L_x_1016:
[----:B------:R-:W-:Y:S05]  /*feb0*/  BSYNC B0 ;  /* 0x0000000000007941 */ /* 0x000fea0003800000 */
.L_x_1015:
[----:B-----5:R1:W-:Y:S02]  /*fec0*/  STS.128 [R203+0x2800], R28 ;  /* 0x0028001ccb007388 */ /* 0x0203e40000000c00 */
.L_x_1014:
[----:B------:R-:W-:Y:S05]  /*fed0*/  BSYNC B1 ;  /* 0x0000000000017941 */ /* 0x000fea0003800000 */
.L_x_1013:
        /* <DEDUP_REMOVED lines=19> */
[----:B-1-3--:R-:W-:Y:S01]  /*10010*/  IMAD.WIDE R28, R5, 0x2, R32 ;  /* 0x00000002051c7825 */ /* 0x00afe200078e0220 */
[----:B------:R-:W-:Y:S02]  /*10020*/  LEA.HI.X.SX32 R4, R4, R11, 0x1, P4 ;  /* 0x0000000b04047211 */ /* 0x000fe400020f0eff */
[----:B------:R-:W-:-:S03]  /*10030*/  LEA R6, P4, R7, UR8, 0x1 ;  /* 0x0000000807067c11 */ /* 0x000fc6000f8808ff */
[----:B------:R-:W2:Y:S01]  /*10040*/  LDG.E.128 R28, desc[UR6][R28.64+0x100] ;  /* 0x000100061c1c7981 */ /* 0x000ea2000c1e1d00 */
[----:B------:R-:W-:Y:S01]  /*10050*/  LEA.HI.X R7, R7, UR9, R4, 0x1, P4 ;  /* 0x0000000907077c11 */ /* 0x000fe2000a0f0c04 */
[----:B------:R-:W-:Y:S01]  /*10060*/  ULDC.64 UR8, c[0x0][0x358] ;  /* 0x0000d60000087ab9 */ /* 0x000fe20000000a00 */
[----:B------:R-:W-:-:S04]  /*10070*/  IADD3 R17, P4, R8, R17, RZ ;  /* 0x0000001108117210 */ /* 0x000fc80007f9e0ff */
[----:B------:R-:W3:Y:S01]  /*10080*/  LDG.E.128 R4, desc[UR6][R6.64] ;  /* 0x0000000606047981 */ /* 0x000ee2000c1e1d00 */
[----:B------:R-:W-:Y:S02]  /*10090*/  LEA.HI.X.SX32 R8, R8, R11, 0x1, P4 ;  /* 0x0000000b08087211 */ /* 0x000fe400020f0eff */
[----:B------:R-:W-:-:S04]  /*100a0*/  LEA R16, P4, R17, UR8, 0x1 ;  /* 0x0000000811107c11 */ /* 0x000fc8000f8808ff */
[----:B------:R-:W-:-:S06]  /*100b0*/  LEA.HI.X R17, R17, UR9, R8, 0x1, P4 ;  /* 0x0000000911117c11 */ /* 0x000fcc000a0f0c08 */
[----:B------:R-:W4:Y:S01]  /*100c0*/  LDG.E.128 R16, desc[UR6][R16.64] ;  /* 0x0000000610107981 */ /* 0x000f22000c1e1d00 */
[--C-:B--2---:R-:W-:Y:S02]  /*100d0*/  HADD2.F32 R33, -RZ, R28.reuse.H0_H0 ;  /* 0x2000001cff217230 */ /* 0x104fe40000004100 */
[----:B------:R-:W-:Y:S02]  /*100e0*/  HADD2.F32 R28, -RZ, R28.H1_H1 ;  /* 0x3000001cff1c7230 */ /* 0x000fe40000004100 */
[--C-:B---3--:R-:W-:Y:S02]  /*100f0*/  HADD2.F32 R8, -RZ, R4.reuse.H0_H0 ;  /* 0x20000004ff087230 */ /* 0x108fe40000004100 */
        /* <DEDUP_REMOVED lines=31> */
[--C-:B----4-:R-:W-:Y:S02]  /*102f0*/  HADD2.F32 R8, -RZ, R16.reuse.H0_H0 ;  /* 0x20000010ff087230 */ /* 0x110fe40000004100 */
[----:B------:R-:W-:Y:S02]  /*10300*/  HADD2.F32 R21, -RZ, R16.H1_H1 ;  /* 0x30000010ff157230 */ /* 0x000fe40000004100 */
[----:B------:R-:W-:Y:S02]  /*10310*/  HADD2.F32 R24, -RZ, R25.H0_H0 ;  /* 0x20000019ff187230 */ /* 0x000fe40000004100 */
[----:B------:R-:W-:Y:S02]  /*10320*/  HADD2.F32 R16, -RZ, R17.H0_H0 ;  /* 0x20000011ff107230 */ /* 0x000fe40000004100 */
[----:B------:R-:W-:Y:S01]  /*10330*/  FFMA.FTZ R4, R4, R8, R33 ;  /* 0x0000000804047223 */ /* 0x000fe20000010021 */
[----:B------:R-:W-:-:S02]  /*10340*/  HADD2.F32 R30, -RZ, R18.H0_H0 ;  /* 0x20000012ff1e7230 */ /* 0x000fc40000004100 */
[----:B------:R-:W-:Y:S01]  /*10350*/  FFMA.FTZ R11, R11, R21, R28 ;  /* 0x000000150b0b7223 */ /* 0x000fe2000001001c */
[----:B------:R-:W-:Y:S02]  /*10360*/  HADD2.F32 R31, -RZ, R18.H1_H1 ;  /* 0x30000012ff1f7230 */ /* 0x000fe40000004100 */
[----:B------:R-:W-:Y:S01]  /*10370*/  FFMA.FTZ R16, R24, R16, R35 ;  /* 0x0000001018107223 */ /* 0x000fe20000010023 */
[--C-:B------:R-:W-:Y:S02]  /*10380*/  HADD2.F32 R29, -RZ, R19.reuse.H0_H0 ;  /* 0x20000013ff1d7230 */ /* 0x100fe40000004100 */
[----:B------:R-:W-:Y:S02]  /*10390*/  HADD2.F32 R18, -RZ, R19.H1_H1 ;  /* 0x30000013ff127230 */ /* 0x000fe40000004100 */
[----:B------:R-:W-:Y:S02]  /*103a0*/  HADD2.F32 R17, -RZ, R17.H1_H1 ;  /* 0x30000011ff117230 */ /* 0x000fe40000004100 */
[----:B------:R-:W-:-:S02]  /*103b0*/  HADD2.F32 R25, -RZ, R25.H1_H1 ;  /* 0x30000019ff197230 */ /* 0x000fc40000004100 */
[--C-:B------:R-:W-:Y:S02]  /*103c0*/  HADD2.F32 R8, -RZ, R26.reuse.H0_H0 ;  /* 0x2000001aff087230 */ /* 0x100fe40000004100 */
        /* <DEDUP_REMOVED lines=12> */
.L_x_1018:
[----:B------:R-:W-:Y:S05]  /*10490*/  BSYNC B0 ;  /* 0x0000000000007941 */ /* 0x000fea0003800000 */
.L_x_1017:
[----:B-----5:R1:W-:Y:S02]  /*104a0*/  STS.128 [R203+0x4800], R24 ;  /* 0x00480018cb007388 */ /* 0x0203e40000000c00 */
.L_x_1008:
[----:B------:R-:W-:Y:S05]  /*104b0*/  BSYNC B2 ;  /* 0x0000000000027941 */ /* 0x000fea0003800000 */
.L_x_1007:
[----:B-1----:R-:W-:Y:S01]  /*104c0*/  VIADD R24, R152, 0x20 ;  /* 0x0000002098187836 */ /* 0x002fe20000000000 */
        /* <DEDUP_REMOVED lines=9> */
[----:B--23--:R2:W5:Y:S01]  /*10560*/  LDG.E.128 R32, desc[UR6][R14.64] ;  /* 0x000000060e207981 */ /* 0x00c562000c1e1d00 */
        /* <DEDUP_REMOVED lines=9> */
[C---:B------:R-:W-:Y:S02]  /*10600*/  SHF.L.U32 R5, R145.reuse, 0x5, RZ ;  /* 0x0000000591057819 */ /* 0x040fe400000006ff */
[----:B------:R-:W-:Y:S02]  /*10610*/  @P2 IADD3 R4, -R145, RZ, RZ ;  /* 0x000000ff91042210 */ /* 0x000fe40007ffe1ff */
[----:B------:R-:W-:Y:S02]  /*10620*/  IADD3 R11, P4, R5, R0, RZ ;  /* 0x00000000050b7210 */ /* 0x000fe40007f9e0ff */
[----:B------:R-:W-:Y:S02]  /*10630*/  @P2 IADD3 R7, -R145, RZ, RZ ;  /* 0x000000ff91072210 */ /* 0x000fe40007ffe1ff */
[----:B------:R-:W-:Y:S02]  /*10640*/  LEA.HI.X.SX32 R8, R5, R2, 0x1, P4 ;  /* 0x0000000205087211 */ /* 0x000fe400020f0eff */
[----:B------:R-:W-:Y:S01]  /*10650*/  IADD3 R5, P4, R4, R11, RZ ;  /* 0x0000000b04057210 */ /* 0x000fe20007f9e0ff */
[----:B------:R-:W-:Y:S01]  /*10660*/  IMAD.WIDE R28, R7, 0x2, R14 ;  /* 0x00000002071c7825 */ /* 0x000fe200078e020e */
[----:B------:R-:W-:-:S02]  /*10670*/  @P2 IADD3 R16, -R145, RZ, RZ ;  /* 0x000000ff91102210 */ /* 0x000fc40007ffe1ff */
[----:B------:R-:W-:Y:S02]  /*10680*/  LEA.HI.X.SX32 R4, R4, R8, 0x1, P4 ;  /* 0x0000000804047211 */ /* 0x000fe400020f0eff */
[C---:B------:R-:W-:Y:S01]  /*10690*/  LEA R6, P4, R5.reuse, UR8, 0x1 ;  /* 0x0000000805067c11 */ /* 0x040fe2000f8808ff */
[----:B------:R-:W3:Y:S03]  /*106a0*/  LDG.E.128 R28, desc[UR6][R28.64] ;  /* 0x000000061c1c7981 */ /* 0x000ee6000c1e1d00 */
        /* <DEDUP_REMOVED lines=25> */
[----:B------:R-:W-:Y:S02]  /*10840*/  HADD2.F32 R8, -RZ, R30.H0_H0 ;  /* 0x2000001eff087230 */ /* 0x000fe40000004100 */
[----:B------:R-:W-:Y:S01]  /*10850*/  @!P2 FADD.FTZ R5, -R5, -RZ ;  /* 0x800000ff0505a221 */ /* 0x000fe20000010100 */
[----:B------:R-:W-:Y:S02]  /*10860*/  HADD2.F32 R4, -RZ, R31.H1_H1 ;  /* 0x3000001fff047230 */ /* 0x000fe40000004100 */
[----:B------:R-:W-:Y:S01]  /*10870*/  @!P2 FADD.FTZ R7, -R7, -RZ ;  /* 0x800000ff0707a221 */ /* 0x000fe20000010100 */
[----:B------:R-:W-:Y:S02]  /*10880*/  HADD2.F32 R26, -RZ, R29.H1_H1 ;  /* 0x3000001dff1a7230 */ /* 0x000fe40000004100 */
[----:B------:R-:W-:Y:S01]  /*10890*/  @!P2 FADD.FTZ R21, -R21, -RZ ;  /* 0x800000ff1515a221 */ /* 0x000fe20000010100 */
[----:B------:R-:W-:-:S02]  /*108a0*/  HADD2.F32 R11, -RZ, R31.H0_H0 ;  /* 0x2000001fff0b7230 */ /* 0x000fc40000004100 */
[----:B------:R-:W-:Y:S01]  /*108b0*/  @!P2 FADD.FTZ R6, -R6, -RZ ;  /* 0x800000ff0606a221 */ /* 0x000fe20000010100 */
[----:B------:R-:W-:Y:S01]  /*108c0*/  FMUL.FTZ R5, R8, R5 ;  /* 0x0000000508057220 */ /* 0x000fe20000410000 */
[----:B------:R-:W-:Y:S01]  /*108d0*/  FMUL.FTZ R7, R4, R7 ;  /* 0x0000000704077220 */ /* 0x000fe20000410000 */
[----:B------:R-:W-:Y:S01]  /*108e0*/  FMUL.FTZ R26, R26, R21 ;  /* 0x000000151a1a7220 */ /* 0x000fe20000410000 */
[----:B------:R-:W-:Y:S02]  /*108f0*/  HADD2.F32 R30, -RZ, R30.H1_H1 ;  /* 0x3000001eff1e7230 */ /* 0x000fe40000004100 */
[----:B------:R-:W-:Y:S01]  /*10900*/  FMUL.FTZ R6, R11, R6 ;  /* 0x000000060b067220 */ /* 0x000fe20000410000 */
[----:B-----5:R-:W-:Y:S02]  /*10910*/  HADD2.F32 R4, -RZ, R32.H0_H0 ;  /* 0x20000020ff047230 */ /* 0x020fe40000004100 */
[----:B------:R-:W-:Y:S01]  /*10920*/  @!P2 FADD.FTZ R25, -R25, -RZ ;  /* 0x800000ff1919a221 */ /* 0x000fe20000010100 */
[----:B--2---:R-:W-:-:S02]  /*10930*/  HADD2.F32 R8, -RZ, R16.H0_H0 ;  /* 0x20000010ff087230 */ /* 0x004fc40000004100 */
[----:B------:R-:W-:Y:S02]  /*10940*/  HADD2.F32 R11, -RZ, R32.H1_H1 ;  /* 0x30000020ff0b7230 */ /* 0x000fe40000004100 */
[----:B------:R-:W-:Y:S02]  /*10950*/  HADD2.F32 R21, -RZ, R16.H1_H1 ;  /* 0x30000010ff157230 */ /* 0x000fe40000004100 */
[----:B------:R-:W-:Y:S01]  /*10960*/  FMUL.FTZ R25, R30, R25 ;  /* 0x000000191e197220 */ /* 0x000fe20000410000 */
[----:B------:R-:W-:Y:S01]  /*10970*/  FFMA.FTZ R4, R4, R8, R27 ;  /* 0x0000000804047223 */ /* 0x000fe2000001001b */
[----:B------:R-:W-:Y:S02]  /*10980*/  HADD2.F32 R30, -RZ, R33.H0_H0 ;  /* 0x20000021ff1e7230 */ /* 0x000fe40000004100 */
[----:B------:R-:W-:Y:S02]  /*10990*/  HADD2.F32 R16, -RZ, R17.H0_H0 ;  /* 0x20000011ff107230 */ /* 0x000fe40000004100 */
[----:B------:R-:W-:Y:S01]  /*109a0*/  FFMA.FTZ R11, R11, R21, R28 ;  /* 0x000000150b0b7223 */ /* 0x000fe2000001001c */
[----:B------:R-:W-:-:S02]  /*109b0*/  HADD2.F32 R32, -RZ, R18.H0_H0 ;  /* 0x20000012ff207230 */ /* 0x000fc40000004100 */
[--C-:B------:R-:W-:Y:S02]  /*109c0*/  HADD2.F32 R29, -RZ, R19.reuse.H0_H0 ;  /* 0x20000013ff1d7230 */ /* 0x100fe40000004100 */
[----:B------:R-:W-:Y:S02]  /*109d0*/  HADD2.F32 R36, -RZ, R19.H1_H1 ;  /* 0x30000013ff247230 */ /* 0x000fe40000004100 */
[----:B------:R-:W-:Y:S02]  /*109e0*/  HADD2.F32 R8, -RZ, R34.H0_H0 ;  /* 0x20000022ff087230 */ /* 0x000fe40000004100 */
[----:B------:R-:W-:Y:S02]  /*109f0*/  HADD2.F32 R17, -RZ, R17.H1_H1 ;  /* 0x30000011ff117230 */ /* 0x000fe40000004100 */
        /* <DEDUP_REMOVED lines=15> */
.L_x_1024:
[----:B------:R-:W-:Y:S05]  /*10af0*/  BSYNC B0 ;  /* 0x0000000000007941 */ /* 0x000fea0003800000 */
.L_x_1023:
[----:B-----5:R3:W-:Y:S02]  /*10b00*/  STS.128 [R203+0x1000], R32 ;  /* 0x00100020cb007388 */ /* 0x0207e40000000c00 */
.L_x_1022:
[----:B------:R-:W-:Y:S05]  /*10b10*/  BSYNC B1 ;  /* 0x0000000000017941 */ /* 0x000fea0003800000 */
.L_x_1021:
[----:B------:R1:W-:Y:S01]  /*10b20*/  @P1 STS.128 [R203+0x3000], RZ ;  /* 0x003000ffcb001388 */ /* 0x0003e20000000c00 */
[----:B------:R-:W-:Y:S04]  /*10b30*/  BSSY B1, `(.L_x_1025) ;  /* 0x000005d000017945 */ /* 0x000fe80003800000 */
        /* <DEDUP_REMOVED lines=11> */
[C---:B------:R-:W-:Y:S02]  /*10bf0*/  LEA R5, R145.reuse, 0x40, 0x5 ;  /* 0x0000004091057811 */ /* 0x040fe400078e28ff */
        /* <DEDUP_REMOVED lines=78> */
.L_x_1028:
[----:B------:R-:W-:Y:S05]  /*110e0*/  BSYNC B0 ;  /* 0x0000000000007941 */ /* 0x000fea0003800000 */
.L_x_1027:
[----:B-----5:R3:W-:Y:S02]  /*110f0*/  STS.128 [R203+0x3000], R32 ;  /* 0x00300020cb007388 */ /* 0x0207e40000000c00 */
.L_x_1026:
[----:B------:R-:W-:Y:S05]  /*11100*/  BSYNC B1 ;  /* 0x0000000000017941 */ /* 0x000fea0003800000 */
.L_x_1025:
[----:B------:R1:W-:Y:S01]  /*11110*/  @P0 STS.128 [R203+0x5000], RZ ;  /* 0x005000ffcb000388 */ /* 0x0003e20000000c00 */
        /* <DEDUP_REMOVED lines=17> */
[----:B--2---:R-:W-:Y:S01]  /*11230*/  IMAD.WIDE R32, R7, 0x2, R14 ;  /* 0x0000000207207825 */ /* 0x004fe200078e020e */
[----:B------:R-:W-:-:S02]  /*11240*/  @P2 IADD3 R16, -R145, RZ, RZ ;  /* 0x000000ff91102210 */ /* 0x000fc40007ffe1ff */
[----:B------:R-:W-:Y:S02]  /*11250*/  LEA.HI.X.SX32 R4, R4, R8, 0x1, P4 ;  /* 0x0000000804047211 */ /* 0x000fe400020f0eff */
[C---:B------:R-:W-:Y:S01]  /*11260*/  LEA R6, P4, R5.reuse, UR8, 0x1 ;  /* 0x0000000805067c11 */ /* 0x040fe2000f8808ff */
[----:B------:R-:W2:Y:S03]  /*11270*/  LDG.E.128 R32, desc[UR6][R32.64+0x100] ;  /* 0x0001000620207981 */ /* 0x000ea6000c1e1d00 */
        /* <DEDUP_REMOVED lines=13> */
[----:B---3--:R-:W-:-:S02]  /*11350*/  HADD2.F32 R14, -RZ, R5.H1_H1 ;  /* 0x30000005ff0e7230 */ /* 0x008fc40000004100 */
        /* <DEDUP_REMOVED lines=22> */
[----:B------:R-:W-:Y:S01]  /*114c0*/  FMUL.FTZ R33, R33, R14 ;  /* 0x0000000e21217220 */ /* 0x000fe20000410000 */
[----:B------:R-:W-:Y:S01]  /*114d0*/  @!P2 FADD.FTZ R15, -R15, -RZ ;  /* 0x800000ff0f0fa221 */ /* 0x000fe20000010100 */
[----:B------:R-:W-:Y:S01]  /*114e0*/  FMUL.FTZ R6, R11, R6 ;  /* 0x000000060b067220 */ /* 0x000fe20000410000 */
[----:B-----5:R-:W-:Y:S02]  /*114f0*/  HADD2.F32 R4, -RZ, R28.H0_H0 ;  /* 0x2000001cff047230 */ /* 0x020fe40000004100 */
[----:B------:R-:W-:-:S02]  /*11500*/  HADD2.F32 R8, -RZ, R16.H0_H0 ;  /* 0x20000010ff087230 */ /* 0x000fc40000004100 */
        /* <DEDUP_REMOVED lines=27> */
.L_x_1030:
[----:B------:R-:W-:Y:S05]  /*116c0*/  BSYNC B0 ;  /* 0x0000000000007941 */ /* 0x000fea0003800000 */
.L_x_1029:
[----:B-----5:R1:W-:Y:S02]  /*116d0*/  STS.128 [R203+0x5000], R28 ;  /* 0x0050001ccb007388 */ /* 0x0203e40000000c00 */
.L_x_1020:
[----:B------:R-:W-:Y:S05]  /*116e0*/  BSYNC B2 ;  /* 0x0000000000027941 */ /* 0x000fea0003800000 */
.L_x_1019:
[----:B------:R-:W-:-:S05]  /*116f0*/  VIADD R26, R152, 0x30 ;  /* 0x00000030981a7836 */ /* 0x000fca0000000000 */
        /* <DEDUP_REMOVED lines=18> */
[C---:B------:R-:W-:Y:S01]  /*11820*/  @P2 IADD3 R4, -R145.reuse, RZ, RZ ;  /* 0x000000ff91042210 */ /* 0x040fe20007ffe1ff */
[C---:B------:R-:W-:Y:S01]  /*11830*/  IMAD R3, R145.reuse, 0x30, RZ ;  /* 0x0000003091037824 */ /* 0x040fe200078e02ff */
[C---:B------:R-:W-:Y:S02]  /*11840*/  @P2 IADD3 R7, -R145.reuse, RZ, RZ ;  /* 0x000000ff91072210 */ /* 0x040fe40007ffe1ff */
[----:B------:R-:W-:Y:S02]  /*11850*/  @P2 IADD3 R11, -R145, RZ, RZ ;  /* 0x000000ff910b2210 */ /* 0x000fe40007ffe1ff */
[----:B------:R-:W-:Y:S01]  /*11860*/  IADD3 R8, P4, R3, R0, RZ ;  /* 0x0000000003087210 */ /* 0x000fe20007f9e0ff */
[----:B-1-3--:R-:W-:-:S03]  /*11870*/  IMAD.WIDE R28, R7, 0x2, R22 ;  /* 0x00000002071c7825 */ /* 0x00afc600078e0216 */
[----:B------:R-:W-:Y:S02]  /*11880*/  LEA.HI.X.SX32 R3, R3, R2, 0x1, P4 ;  /* 0x0000000203037211 */ /* 0x000fe400020f0eff */
[C---:B------:R-:W-:Y:S01]  /*11890*/  IADD3 R5, P4, R4.reuse, R8, RZ ;  /* 0x0000000804057210 */ /* 0x040fe20007f9e0ff */
[----:B------:R-:W3:Y:S03]  /*118a0*/  LDG.E.128 R28, desc[UR6][R28.64] ;  /* 0x000000061c1c7981 */ /* 0x000ee6000c1e1d00 */
[----:B------:R-:W-:Y:S02]  /*118b0*/  LEA.HI.X.SX32 R4, R4, R3, 0x1, P4 ;  /* 0x0000000304047211 */ /* 0x000fe400020f0eff */
[----:B------:R-:W-:-:S04]  /*118c0*/  LEA R6, P4, R5, UR8, 0x1 ;  /* 0x0000000805067c11 */ /* 0x000fc8000f8808ff */
[----:B------:R-:W-:Y:S01]  /*118d0*/  LEA.HI.X R7, R5, UR9, R4, 0x1, P4 ;  /* 0x0000000905077c11 */ /* 0x000fe2000a0f0c04 */
[----:B------:R-:W-:Y:S01]  /*118e0*/  ULDC.64 UR8, c[0x0][0x358] ;  /* 0x0000d60000087ab9 */ /* 0x000fe20000000a00 */
[----:B------:R-:W-:-:S04]  /*118f0*/  IADD3 R8, P4, R11, R8, RZ ;  /* 0x000000080b087210 */ /* 0x000fc80007f9e0ff */
[----:B------:R-:W4:Y:S01]  /*11900*/  LDG.E.128 R4, desc[UR6][R6.64] ;  /* 0x0000000606047981 */ /* 0x000f22000c1e1d00 */
[----:B------:R-:W-:Y:S02]  /*11910*/  LEA.HI.X.SX32 R3, R11, R3, 0x1, P4 ;  /* 0x000000030b037211 */ /* 0x000fe400020f0eff */
[----:B------:R-:W-:-:S04]  /*11920*/  LEA R12, P4, R8, UR8, 0x1 ;  /* 0x00000008080c7c11 */ /* 0x000fc8000f8808ff */
[----:B------:R-:W-:-:S06]  /*11930*/  LEA.HI.X R13, R8, UR9, R3, 0x1, P4 ;  /* 0x00000009080d7c11 */ /* 0x000fcc000a0f0c03 */
[----:B--2---:R-:W2:Y:S01]  /*11940*/  LDG.E.128 R12, desc[UR6][R12.64] ;  /* 0x000000060c0c7981 */ /* 0x004ea2000c1e1d00 */
[--C-:B---3--:R-:W-:Y:S02]  /*11950*/  HADD2.F32 R32, -RZ, R28.reuse.H0_H0 ;  /* 0x2000001cff207230 */ /* 0x108fe40000004100 */
[----:B------:R-:W-:Y:S02]  /*11960*/  HADD2.F32 R25, -RZ, R29.H0_H0 ;  /* 0x2000001dff197230 */ /* 0x000fe40000004100 */
[----:B------:R-:W-:Y:S02]  /*11970*/  HADD2.F32 R27, -RZ, R28.H1_H1 ;  /* 0x3000001cff1b7230 */ /* 0x000fe40000004100 */
[--C-:B----4-:R-:W-:Y:S02]  /*11980*/  HADD2.F32 R3, -RZ, R4.reuse.H0_H0 ;  /* 0x20000004ff037230 */ /* 0x110fe40000004100 */
[----:B------:R-:W-:Y:S02]  /*11990*/  HADD2.F32 R8, -RZ, R4.H1_H1 ;  /* 0x30000004ff087230 */ /* 0x000fe40000004100 */
[----:B------:R-:W-:-:S02]  /*119a0*/  HADD2.F32 R4, -RZ, R5.H0_H0 ;  /* 0x20000005ff047230 */ /* 0x000fc40000004100 */
[----:B------:R-:W-:Y:S02]  /*119b0*/  HADD2.F32 R11, -RZ, R5.H1_H1 ;  /* 0x30000005ff0b7230 */ /* 0x000fe40000004100 */
[----:B------:R-:W-:Y:S01]  /*119c0*/  @!P2 FADD.FTZ R3, -R3, -RZ ;  /* 0x800000ff0303a221 */ /* 0x000fe20000010100 */
[--C-:B------:R-:W-:Y:S02]  /*119d0*/  HADD2.F32 R5, -RZ, R6.reuse.H0_H0 ;  /* 0x20000006ff057230 */ /* 0x100fe40000004100 */
[----:B------:R-:W-:Y:S01]  /*119e0*/  @!P2 FADD.FTZ R4, -R4, -RZ ;  /* 0x800000ff0404a221 */ /* 0x000fe20000010100 */
[----:B------:R-:W-:Y:S02]  /*119f0*/  HADD2.F32 R21, -RZ, R6.H1_H1 ;  /* 0x30000006ff157230 */ /* 0x000fe40000004100 */
[----:B------:R-:W-:Y:S01]  /*11a00*/  @!P2 FADD.FTZ R8, -R8, -RZ ;  /* 0x800000ff0808a221 */ /* 0x000fe20000010100 */
[--C-:B------:R-:W-:Y:S02]  /*11a10*/  HADD2.F32 R6, -RZ, R7.reuse.H0_H0 ;  /* 0x20000007ff067230 */ /* 0x100fe40000004100 */
[----:B------:R-:W-:-:S02]  /*11a20*/  HADD2.F32 R7, -RZ, R7.H1_H1 ;  /* 0x30000007ff077230 */ /* 0x000fc40000004100 */
[----:B------:R-:W-:Y:S01]  /*11a30*/  FMUL.FTZ R32, R32, R3 ;  /* 0x0000000320207220 */ /* 0x000fe20000410000 */
[----:B------:R-:W-:Y:S01]  /*11a40*/  FMUL.FTZ R25, R25, R4 ;  /* 0x0000000419197220 */ /* 0x000fe20000410000 */
[----:B------:R-:W-:Y:S01]  /*11a50*/  FMUL.FTZ R27, R27, R8 ;  /* 0x000000081b1b7220 */ /* 0x000fe20000410000 */
[--C-:B------:R-:W-:Y:S02]  /*11a60*/  HADD2.F32 R3, -RZ, R31.reuse.H0_H0 ;  /* 0x2000001fff037230 */ /* 0x100fe40000004100 */
        /* <DEDUP_REMOVED lines=16> */
[----:B------:R-:W-:Y:S02]  /*11b70*/  HADD2.F32 R8, -RZ, R17.H0_H0 ;  /* 0x20000011ff087230 */ /* 0x000fe40000004100 */
[----:B------:R-:W-:Y:S02]  /*11b80*/  HADD2.F32 R12, -RZ, R12.H1_H1 ;  /* 0x3000000cff0c7230 */ /* 0x000fe40000004100 */
[----:B------:R-:W-:Y:S02]  /*11b90*/  HADD2.F32 R11, -RZ, R13.H0_H0 ;  /* 0x2000000dff0b7230 */ /* 0x000fe40000004100 */
[----:B------:R-:W-:Y:S01]  /*11ba0*/  FMUL.FTZ R21, R30, R21 ;  /* 0x000000151e157220 */ /* 0x000fe20000410000 */
[----:B------:R-:W-:Y:S01]  /*11bb0*/  FFMA.FTZ R3, R3, R4, R32 ;  /* 0x0000000403037223 */ /* 0x000fe20000010020 */
[----:B------:R-:W-:-:S02]  /*11bc0*/  HADD2.F32 R30, -RZ, R14.H0_H0 ;  /* 0x2000000eff1e7230 */ /* 0x000fc40000004100 */
[----:B------:R-:W-:Y:S01]  /*11bd0*/  FFMA.FTZ R12, R16, R12, R27 ;  /* 0x0000000c100c7223 */ /* 0x000fe2000001001b */
[----:B------:R-:W-:Y:S01]  /*11be0*/  FFMA.FTZ R8, R8, R11, R25 ;  /* 0x0000000b08087223 */ /* 0x000fe20000010019 */
[----:B------:R-:W-:Y:S02]  /*11bf0*/  HADD2.F32 R4, -RZ, R18.H0_H0 ;  /* 0x20000012ff047230 */ /* 0x000fe40000004100 */
[----:B------:R-:W-:Y:S02]  /*11c00*/  HADD2.F32 R13, -RZ, R13.H1_H1 ;  /* 0x3000000dff0d7230 */ /* 0x000fe40000004100 */
[----:B------:R-:W-:Y:S02]  /*11c10*/  HADD2.F32 R14, -RZ, R14.H1_H1 ;  /* 0x3000000eff0e7230 */ /* 0x000fe40000004100 */
[--C-:B------:R-:W-:Y:S02]  /*11c20*/  HADD2.F32 R29, -RZ, R15.reuse.H0_H0 ;  /* 0x2000000fff1d7230 */ /* 0x100fe40000004100 */
        /* <DEDUP_REMOVED lines=14> */
.L_x_1034:
[----:B------:R-:W-:Y:S05]  /*11d10*/  BSYNC B0 ;  /* 0x0000000000007941 */ /* 0x000fea0003800000 */
.L_x_1033:
[----:B-----5:R1:W-:Y:S02]  /*11d20*/  STS.128 [R203+0x1800], R16 ;  /* 0x00180010cb007388 */ /* 0x0203e40000000c00 */
.L_x_1032:
[----:B------:R-:W-:Y:S05]  /*11d30*/  BSYNC B1 ;  /* 0x0000000000017941 */ /* 0x000fea0003800000 */
.L_x_1031:
[----:B------:R1:W-:Y:S01]  /*11d40*/  @P1 STS.128 [R203+0x3800], RZ ;  /* 0x003800ffcb001388 */ /* 0x0003e20000000c00 */
[----:B------:R-:W-:Y:S04]  /*11d50*/  BSSY B1, `(.L_x_1035) ;  /* 0x000005e000017945 */ /* 0x000fe80003800000 */
[----:B------:R-:W-:Y:S05]  /*11d60*/  @P1 BRA `(.L_x_1036) ;  /* 0x0000000400701947 */ /* 0x000fea0003800000 */
[----:B-1----:R1:W5:Y:S01]  /*11d70*/  LDG.E.128 R16, desc[UR6][R22.64+0x80] ;  /* 0x0000800616107981 */ /* 0x002362000c1e1d00 */
[----:B------:R-:W-:Y:S01]  /*11d80*/  ISETP.GE.AND P1, PT, R10, UR12, PT ;  /* 0x0000000c0a007c0c */ /* 0x000fe2000bf26270 */
[----:B------:R-:W-:-:S12]  /*11d90*/  BSSY B0, `(.L_x_1037) ;  /* 0x0000058000007945 */ /* 0x000fd80003800000 */
[----:B------:R-:W-:Y:S05]  /*11da0*/  @P1 BRA `(.L_x_1038) ;  /* 0x0000000400581947 */ /* 0x000fea0003800000 */
[-C--:B------:R-:W-:Y:S01]  /*11db0*/  ISETP.GE.AND P1, PT, R10, R145.reuse, PT ;  /* 0x000000910a00720c */ /* 0x080fe20003f26270 */
[----:B------:R-:W-:Y:S01]  /*11dc0*/  ULDC.64 UR8, c[0x0][0x360] ;  /* 0x0000d80000087ab9 */ /* 0x000fe20000000a00 */
[----:B------:R-:W-:Y:S02]  /*11dd0*/  MOV R7, R145 ;  /* 0x0000009100077202 */ /* 0x000fe40000000f00 */
[----:B------:R-:W-:Y:S02]  /*11de0*/  MOV R4, 0x30 ;  /* 0x0000003000047802 */ /* 0x000fe40000000f00 */
[----:B------:R-:W-:-:S07]  /*11df0*/  MOV R10, RZ ;  /* 0x000000ff000a7202 */ /* 0x000fce0000000f00 */
[----:B------:R-:W-:-:S04]  /*11e00*/  @P1 SHF.R.S32.HI R145, RZ, 0x1, R144 ;  /* 0x00000001ff911819 */ /* 0x000fc80000011490 */
[C---:B------:R-:W-:Y:S01]  /*11e10*/  @P1 IADD3 R7, -R145.reuse, RZ, RZ ;  /* 0x000000ff91071210 */ /* 0x040fe20007ffe1ff */
[C---:B------:R-:W-:Y:S01]  /*11e20*/  IMAD R3, R145.reuse, R4, 0x40 ;  /* 0x0000004091037424 */ /* 0x040fe200078e0204 */
[----:B------:R-:W-:Y:S02]  /*11e30*/  MOV R4, RZ ;  /* 0x000000ff00047202 */ /* 0x000fe40000000f00 */
[----:B------:R-:W-:Y:S01]  /*11e40*/  @P1 IADD3 R4, -R145, RZ, RZ ;  /* 0x000000ff91041210 */ /* 0x000fe20007ffe1ff */
[----:B---3--:R-:W-:Y:S01]  /*11e50*/  IMAD.WIDE R28, R7, 0x2, R22 ;  /* 0x00000002071c7825 */ /* 0x008fe200078e0216 */
[----:B------:R-:W-:Y:S02]  /*11e60*/  IADD3 R8, P2, R3, R0, RZ ;  /* 0x0000000003087210 */ /* 0x000fe40007f5e0ff */
[----:B------:R-:W-:Y:S02]  /*11e70*/  @P1 IADD3 R10, -R145, RZ, RZ ;  /* 0x000000ff910a1210 */ /* 0x000fe40007ffe1ff */
[----:B------:R-:W-:Y:S01]  /*11e80*/  LEA.HI.X.SX32 R3, R3, R2, 0x1, P2 ;  /* 0x0000000203037211 */ /* 0x000fe200010f0eff */
[----:B------:R-:W3:Y:S01]  /*11e90*/  LDG.E.128 R28, desc[UR6][R28.64+0x80] ;  /* 0x000080061c1c7981 */ /* 0x000ee2000c1e1d00 */
[----:B------:R-:W-:-:S04]  /*11ea0*/  IADD3 R5, P2, R4, R8, RZ ;  /* 0x0000000804057210 */ /* 0x000fc80007f5e0ff */
        /* <DEDUP_REMOVED lines=42> */
[----:B--2---:R-:W-:-:S02]  /*12150*/  HADD2.F32 R4, -RZ, R12.H0_H0 ;  /* 0x2000000cff047230 */ /* 0x004fc40000004100 */
[----:B------:R-:W-:Y:S02]  /*12160*/  HADD2.F32 R16, -RZ, R16.H1_H1 ;  /* 0x30000010ff107230 */ /* 0x000fe40000004100 */
[----:B------:R-:W-:Y:S02]  /*12170*/  HADD2.F32 R8, -RZ, R17.H0_H0 ;  /* 0x20000011ff087230 */ /* 0x000fe40000004100 */
[----:B------:R-:W-:Y:S02]  /*12180*/  HADD2.F32 R12, -RZ, R12.H1_H1 ;  /* 0x3000000cff0c7230 */ /* 0x000fe40000004100 */
        /* <DEDUP_REMOVED lines=24> */
.L_x_1038:
[----:B------:R-:W-:Y:S05]  /*12310*/  BSYNC B0 ;  /* 0x0000000000007941 */ /* 0x000fea0003800000 */
.L_x_1037:
[----:B-----5:R1:W-:Y:S02]  /*12320*/  STS.128 [R203+0x3800], R16 ;  /* 0x00380010cb007388 */ /* 0x0203e40000000c00 */
.L_x_1036:
[----:B------:R-:W-:Y:S05]  /*12330*/  BSYNC B1 ;  /* 0x0000000000017941 */ /* 0x000fea0003800000 */
.L_x_1035:
[----:B------:R1:W-:Y:S01]  /*12340*/  @P0 STS.128 [R203+0x5800], RZ ;  /* 0x005800ffcb000388 */ /* 0x0003e20000000c00 */
[----:B------:R-:W-:Y:S05]  /*12350*/  @P0 BRA `(.L_x_984) ;  /* 0x0000000c00a00947 */ /* 0x000fea0003800000 */
[----:B--23--:R2:W5:Y:S01]  /*12360*/  LDG.E.128 R12, desc[UR6][R22.64+0x100] ;  /* 0x00010006160c7981 */ /* 0x00c562000c1e1d00 */
[----:B------:R-:W-:Y:S01]  /*12370*/  ISETP.GE.AND P0, PT, R9, UR12, PT ;  /* 0x0000000c09007c0c */ /* 0x000fe2000bf06270 */
[----:B------:R-:W-:Y:S01]  /*12380*/  BSSY B0, `(.L_x_1039) ;  /* 0x000005c000007945 */ /* 0x000fe20003800000 */
[----:B------:R-:W-:-:S05]  /*12390*/  IADD3 R10, P1, R22, 0x100, RZ ;  /* 0x00000100160a7810 */ /* 0x000fca0007f3e0ff */
[----:B------:R-:W-:-:S06]  /*123a0*/  IMAD.X R11, RZ, RZ, R23, P1 ;  /* 0x000000ffff0b7224 */ /* 0x000fcc00008e0617 */
[----:B------:R-:W-:Y:S05]  /*123b0*/  @P0 BRA `(.L_x_1040) ;  /* 0x0000000400600947 */ /* 0x000fea0003800000 */
[-C--:B------:R-:W-:Y:S01]  /*123c0*/  ISETP.GE.AND P0, PT, R9, R145.reuse, PT ;  /* 0x000000910900720c */ /* 0x080fe20003f06270 */
[----:B------:R-:W-:Y:S01]  /*123d0*/  ULDC.64 UR8, c[0x0][0x360] ;  /* 0x0000d80000087ab9 */ /* 0x000fe20000000a00 */
[----:B------:R-:W-:Y:S02]  /*123e0*/  MOV R4, R145 ;  /* 0x0000009100047202 */ /* 0x000fe40000000f00 */
[----:B------:R-:W-:Y:S02]  /*123f0*/  MOV R6, 0x30 ;  /* 0x0000003000067802 */ /* 0x000fe40000000f00 */
[----:B------:R-:W-:-:S07]  /*12400*/  MOV R3, RZ ;  /* 0x000000ff00037202 */ /* 0x000fce0000000f00 */
[--C-:B------:R-:W-:Y:S02]  /*12410*/  @P0 SHF.R.S32.HI R145, RZ, 0x1, R144.reuse ;  /* 0x00000001ff910819 */ /* 0x100fe40000011490 */
[--C-:B------:R-:W-:Y:S02]  /*12420*/  @P0 SHF.R.S32.HI R5, RZ, 0x1, R144.reuse ;  /* 0x00000001ff050819 */ /* 0x100fe40000011490 */
[C---:B------:R-:W-:Y:S01]  /*12430*/  @P0 IADD3 R4, -R145.reuse, RZ, RZ ;  /* 0x000000ff91040210 */ /* 0x040fe20007ffe1ff */
[----:B------:R-:W-:Y:S01]  /*12440*/  IMAD R7, R145, R6, 0x80 ;  /* 0x0000008091077424 */ /* 0x000fe200078e0206 */
[----:B------:R-:W-:Y:S02]  /*12450*/  @P0 IADD3 R3, -R5, RZ, RZ ;  /* 0x000000ff05030210 */ /* 0x000fe40007ffe1ff */
[----:B------:R-:W-:Y:S01]  /*12460*/  @P0 SHF.R.S32.HI R144, RZ, 0x1, R144 ;  /* 0x00000001ff900819 */ /* 0x000fe20000011490 */
[----:B-1----:R-:W-:Y:S01]  /*12470*/  IMAD.WIDE R16, R4, 0x2, R10 ;  /* 0x0000000204107825 */ /* 0x002fe200078e020a */
[----:B------:R-:W-:-:S04]  /*12480*/  IADD3 R0, P1, R7, R0, RZ ;  /* 0x0000000007007210 */ /* 0x000fc80007f3e0ff */
[----:B------:R-:W-:Y:S01]  /*12490*/  LEA.HI.X.SX32 R2, R7, R2, 0x1, P1 ;  /* 0x0000000207027211 */ /* 0x000fe200008f0eff */
[----:B------:R-:W3:Y:S01]  /*124a0*/  LDG.E.128 R16, desc[UR6][R16.64] ;  /* 0x0000000610107981 */ /* 0x000ee2000c1e1d00 */
[----:B------:R-:W-:-:S04]  /*124b0*/  IADD3 R5, P1, R3, R0, RZ ;  /* 0x0000000003057210 */ /* 0x000fc80007f3e0ff */
[----:B------:R-:W-:Y:S02]  /*124c0*/  LEA.HI.X.SX32 R6, R3, R2, 0x1, P1 ;  /* 0x0000000203067211 */ /* 0x000fe400008f0eff */
[C---:B--2---:R-:W-:Y:S02]  /*124d0*/  LEA R22, P1, R5.reuse, UR8, 0x1 ;  /* 0x0000000805167c11 */ /* 0x044fe4000f8208ff */
[----:B------:R-:W-:Y:S02]  /*124e0*/  MOV R3, RZ ;  /* 0x000000ff00037202 */ /* 0x000fe40000000f00 */
[----:B------:R-:W-:Y:S01]  /*124f0*/  LEA.HI.X R23, R5, UR9, R6, 0x1, P1 ;  /* 0x0000000905177c11 */ /* 0x000fe200088f0c06 */
[----:B------:R-:W-:Y:S01]  /*12500*/  ULDC.64 UR8, c[0x0][0x358] ;  /* 0x0000d60000087ab9 */ /* 0x000fe20000000a00 */
[----:B------:R-:W-:-:S03]  /*12510*/  @P0 IADD3 R3, -R144, RZ, RZ ;  /* 0x000000ff90030210 */ /* 0x000fc60007ffe1ff */
[----:B------:R3:W2:Y:S01]  /*12520*/  LDG.E.128 R4, desc[UR6][R22.64] ;  /* 0x0000000616047981 */ /* 0x0006a2000c1e1d00 */
[----:B------:R-:W-:-:S04]  /*12530*/  IADD3 R0, P1, R3, R0, RZ ;  /* 0x0000000003007210 */ /* 0x000fc80007f3e0ff */
[----:B------:R-:W-:Y:S02]  /*12540*/  LEA.HI.X.SX32 R3, R3, R2, 0x1, P1 ;  /* 0x0000000203037211 */ /* 0x000fe400008f0eff */
[----:B------:R-:W-:-:S04]  /*12550*/  LEA R8, P1, R0, UR8, 0x1 ;  /* 0x0000000800087c11 */ /* 0x000fc8000f8208ff */
[----:B------:R-:W-:-:S06]  /*12560*/  LEA.HI.X R9, R0, UR9, R3, 0x1, P1 ;  /* 0x0000000900097c11 */ /* 0x000fcc00088f0c03 */
[----:B------:R-:W4:Y:S01]  /*12570*/  LDG.E.128 R8, desc[UR6][R8.64] ;  /* 0x0000000608087981 */ /* 0x000f22000c1e1d00 */
[--C-:B---3--:R-:W-:Y:S02]  /*12580*/  HADD2.F32 R23, -RZ, R17.reuse.H0_H0 ;  /* 0x20000011ff177230 */ /* 0x108fe40000004100 */
[----:B------:R-:W-:Y:S02]  /*12590*/  HADD2.F32 R22, -RZ, R17.H1_H1 ;  /* 0x30000011ff167230 */ /* 0x000fe40000004100 */
[----:B------:R-:W-:Y:S02]  /*125a0*/  HADD2.F32 R17, -RZ, R16.H0_H0 ;  /* 0x20000010ff117230 */ /* 0x000fe40000004100 */
[--C-:B--2---:R-:W-:Y:S02]  /*125b0*/  HADD2.F32 R0, -RZ, R5.reuse.H0_H0 ;  /* 0x20000005ff007230 */ /* 0x104fe40000004100 */
[----:B------:R-:W-:Y:S02]  /*125c0*/  HADD2.F32 R2, -RZ, R4.H0_H0 ;  /* 0x20000004ff027230 */ /* 0x000fe40000004100 */
[----:B------:R-:W-:-:S02]  /*125d0*/  HADD2.F32 R5, -RZ, R5.H1_H1 ;  /* 0x30000005ff057230 */ /* 0x000fc40000004100 */
[----:B------:R-:W-:Y:S01]  /*125e0*/  @!P0 FADD.FTZ R0, -R0, -RZ ;  /* 0x800000ff00008221 */ /* 0x000fe20000010100 */
[--C-:B------:R-:W-:Y:S02]  /*125f0*/  HADD2.F32 R3, -RZ, R6.reuse.H0_H0 ;  /* 0x20000006ff037230 */ /* 0x100fe40000004100 */
[----:B------:R-:W-:Y:S01]  /*12600*/  @!P0 FADD.FTZ R2, -R2, -RZ ;  /* 0x800000ff02028221 */ /* 0x000fe20000010100 */
[----:B------:R-:W-:Y:S02]  /*12610*/  HADD2.F32 R21, -RZ, R6.H1_H1 ;  /* 0x30000006ff157230 */ /* 0x000fe40000004100 */
[--C-:B------:R-:W-:Y:S02]  /*12620*/  HADD2.F32 R6, -RZ, R7.reuse.H0_H0 ;  /* 0x20000007ff067230 */ /* 0x100fe40000004100 */
[----:B------:R-:W-:Y:S01]  /*12630*/  @!P0 FADD.FTZ R5, -R5, -RZ ;  /* 0x800000ff05058221 */ /* 0x000fe20000010100 */
[----:B------:R-:W-:Y:S02]  /*12640*/  HADD2.F32 R7, -RZ, R7.H1_H1 ;  /* 0x30000007ff077230 */ /* 0x000fe40000004100 */
[----:B------:R-:W-:Y:S01]  /*12650*/  FMUL.FTZ R23, R23, R0 ;  /* 0x0000000017177220 */ /* 0x000fe20000410000 */
[----:B------:R-:W-:-:S02]  /*12660*/  HADD2.F32 R4, -RZ, R4.H1_H1 ;  /* 0x30000004ff047230 */ /* 0x000fc40000004100 */
[----:B------:R-:W-:Y:S01]  /*12670*/  FMUL.FTZ R17, R17, R2 ;  /* 0x0000000211117220 */ /* 0x000fe20000410000 */
[----:B------:R-:W-:Y:S02]  /*12680*/  HADD2.F32 R2, -RZ, R18.H0_H0 ;  /* 0x20000012ff027230 */ /* 0x000fe40000004100 */
[----:B------:R-:W-:Y:S01]  /*12690*/  FMUL.FTZ R22, R22, R5 ;  /* 0x0000000516167220 */ /* 0x000fe20000410000 */
[--C-:B------:R-:W-:Y:S02]  /*126a0*/  HADD2.F32 R0, -RZ, R19.reuse.H1_H1 ;  /* 0x30000013ff007230 */ /* 0x100fe40000004100 */
[----:B------:R-:W-:Y:S01]  /*126b0*/  @!P0 FADD.FTZ R3, -R3, -RZ ;  /* 0x800000ff03038221 */ /* 0x000fe20000010100 */
[----:B------:R-:W-:Y:S01]  /*126c0*/  @!P0 FADD.FTZ R7, -R7, -RZ ;  /* 0x800000ff07078221 */ /* 0x000fe20000010100 */
[----:B------:R-:W-:Y:S02]  /*126d0*/  HADD2.F32 R25, -RZ, R16.H1_H1 ;  /* 0x30000010ff197230 */ /* 0x000fe40000004100 */
[----:B------:R-:W-:Y:S01]  /*126e0*/  @!P0 FADD.FTZ R4, -R4, -RZ ;  /* 0x800000ff04048221 */ /* 0x000fe20000010100 */
[----:B------:R-:W-:-:S02]  /*126f0*/  HADD2.F32 R5, -RZ, R19.H0_H0 ;  /* 0x20000013ff057230 */ /* 0x000fc40000004100 */
[----:B------:R-:W-:Y:S01]  /*12700*/  @!P0 FADD.FTZ R6, -R6, -RZ ;  /* 0x800000ff06068221 */ /* 0x000fe20000010100 */
[----:B------:R-:W-:Y:S01]  /*12710*/  FMUL.FTZ R3, R2, R3 ;  /* 0x0000000302037220 */ /* 0x000fe20000410000 */
[----:B------:R-:W-:Y:S01]  /*12720*/  FMUL.FTZ R7, R0, R7 ;  /* 0x0000000700077220 */ /* 0x000fe20000410000 */
[----:B-----5:R-:W-:Y:S02]  /*12730*/  HADD2.F32 R0, -RZ, R13.H0_H0 ;  /* 0x2000000dff007230 */ /* 0x020fe40000004100 */
[----:B------:R-:W-:Y:S01]  /*12740*/  FMUL.FTZ R25, R25, R4 ;  /* 0x0000000419197220 */ /* 0x000fe20000410000 */
[----:B----4-:R-:W-:Y:S02]  /*12750*/  HADD2.F32 R2, -RZ, R9.H0_H0 ;  /* 0x20000009ff027230 */ /* 0x010fe40000004100 */
[----:B------:R-:W-:Y:S01]  /*12760*/  FMUL.FTZ R6, R5, R6 ;  /* 0x0000000605067220 */ /* 0x000fe20000410000 */
[----:B------:R-:W-:Y:S02]  /*12770*/  HADD2.F32 R18, -RZ, R18.H1_H1 ;  /* 0x30000012ff127230 */ /* 0x000fe40000004100 */
[----:B------:R-:W-:Y:S01]  /*12780*/  @!P0 FADD.FTZ R21, -R21, -RZ ;  /* 0x800000ff15158221 */ /* 0x000fe20000010100 */
[----:B------:R-:W-:-:S02]  /*12790*/  HADD2.F32 R13, -RZ, R13.H1_H1 ;  /* 0x3000000dff0d7230 */ /* 0x000fc40000004100 */
[----:B------:R-:W-:Y:S02]  /*127a0*/  HADD2.F32 R9, -RZ, R9.H1_H1 ;  /* 0x30000009ff097230 */ /* 0x000fe40000004100 */
[----:B------:R-:W-:Y:S02]  /*127b0*/  HADD2.F32 R4, -RZ, R12.H0_H0 ;  /* 0x2000000cff047230 */ /* 0x000fe40000004100 */
[----:B------:R-:W-:Y:S02]  /*127c0*/  HADD2.F32 R5, -RZ, R8.H0_H0 ;  /* 0x20000008ff057230 */ /* 0x000fe40000004100 */
[----:B------:R-:W-:Y:S01]  /*127d0*/  FMUL.FTZ R21, R18, R21 ;  /* 0x0000001512157220 */ /* 0x000fe20000410000 */
[----:B------:R-:W-:Y:S01]  /*127e0*/  FFMA.FTZ R9, R13, R9, R22 ;  /* 0x000000090d097223 */ /* 0x000fe20000010016 */
[----:B------:R-:W-:Y:S02]  /*127f0*/  HADD2.F32 R18, -RZ, R10.H0_H0 ;  /* 0x2000000aff127230 */ /* 0x000fe40000004100 */
[----:B------:R-:W-:Y:S01]  /*12800*/  FFMA.FTZ R0, R0, R2, R23 ;  /* 0x0000000200007223 */ /* 0x000fe20000010017 */
[----:B------:R-:W-:Y:S01]  /*12810*/  FFMA.FTZ R4, R4, R5, R17 ;  /* 0x0000000504047223 */ /* 0x000fe20000010011 */
[----:B------:R-:W-:-:S02]  /*12820*/  HADD2.F32 R22, -RZ, R14.H0_H0 ;  /* 0x2000000eff167230 */ /* 0x000fc40000004100 */
[----:B------:R-:W-:Y:S02]  /*12830*/  HADD2.F32 R8, -RZ, R8.H1_H1 ;  /* 0x30000008ff087230 */ /* 0x000fe40000004100 */
[--C-:B------:R-:W-:Y:S02]  /*12840*/  HADD2.F32 R19, -RZ, R11.reuse.H0_H0 ;  /* 0x2000000bff137230 */ /* 0x100fe40000004100 */
[----:B------:R-:W-:Y:S02]  /*12850*/  HADD2.F32 R16, -RZ, R11.H1_H1 ;  /* 0x3000000bff107230 */ /* 0x000fe40000004100 */
[----:B------:R-:W-:Y:S02]  /*12860*/  HADD2.F32 R10, -RZ, R10.H1_H1 ;  /* 0x3000000aff0a7230 */ /* 0x000fe40000004100 */
[----:B------:R-:W-:Y:S02]  /*12870*/  HADD2.F32 R12, -RZ, R12.H1_H1 ;  /* 0x3000000cff0c7230 */ /* 0x000fe40000004100 */
[----:B------:R-:W-:-:S02]  /*12880*/  HADD2.F32 R5, -RZ, R15.H0_H0 ;  /* 0x2000000fff057230 */ /* 0x000fc40000004100 */
[----:B------:R-:W-:Y:S02]  /*12890*/  HADD2.F32 R2, -RZ, R15.H1_H1 ;  /* 0x3000000fff027230 */ /* 0x000fe40000004100 */
[----:B------:R-:W-:Y:S02]  /*128a0*/  HADD2.F32 R14, -RZ, R14.H1_H1 ;  /* 0x3000000eff0e7230 */ /* 0x000fe40000004100 */
[----:B------:R-:W-:Y:S01]  /*128b0*/  FFMA.FTZ R25, R12, R8, R25 ;  /* 0x000000080c197223 */ /* 0x000fe20000010019 */
[----:B------:R-:W-:Y:S01]  /*128c0*/  FFMA.FTZ R5, R5, R19, R6 ;  /* 0x0000001305057223 */ /* 0x000fe20000010006 */
[----:B------:R-:W-:Y:S01]  /*128d0*/  FFMA.FTZ R2, R2, R16, R7 ;  /* 0x0000001002027223 */ /* 0x000fe20000010007 */
[----:B------:R-:W-:Y:S01]  /*128e0*/  FFMA.FTZ R3, R22, R18, R3 ;  /* 0x0000001216037223 */ /* 0x000fe20000010003 */
[----:B------:R-:W-:Y:S01]  /*128f0*/  FFMA.FTZ R10, R14, R10, R21 ;  /* 0x0000000a0e0a7223 */ /* 0x000fe20000010015 */
[----:B------:R-:W-:Y:S02]  /*12900*/  F2FP.F16.F32.PACK_AB R13, R9, R0 ;  /* 0x00000000090d723e */ /* 0x000fe400000000ff */
[----:B------:R-:W-:-:S02]  /*12910*/  F2FP.F16.F32.PACK_AB R12, R25, R4 ;  /* 0x00000004190c723e */ /* 0x000fc400000000ff */
[----:B------:R-:W-:Y:S02]  /*12920*/  F2FP.F16.F32.PACK_AB R15, R2, R5 ;  /* 0x00000005020f723e */ /* 0x000fe400000000ff */
[----:B------:R-:W-:Y:S02]  /*12930*/  F2FP.F16.F32.PACK_AB R14, R10, R3 ;  /* 0x000000030a0e723e */ /* 0x000fe400000000ff */
.L_x_1040:
[----:B------:R-:W-:Y:S05]  /*12940*/  BSYNC B0 ;  /* 0x0000000000007941 */ /* 0x000fea0003800000 */
.L_x_1039:
[----:B-----5:R3:W-:Y:S01]  /*12950*/  STS.128 [R203+0x5800], R12 ;  /* 0x0058000ccb007388 */ /* 0x0207e20000000c00 */
[----:B------:R-:W-:Y:S05]  /*12960*/  BRA `(.L_x_984) ;  /* 0x00000008001c7947 */ /* 0x000fea0003800000 */
.L_x_946:
[----:B------:R-:W-:Y:S01]  /*12970*/  IMAD.IADD R9, R201, 0x1, -R60 ;  /* 0x00000001c9097824 */ /* 0x000fe200078e0a3c */
[C---:B------:R-:W-:Y:S01]  /*12980*/  IADD3 R24, R152.reuse, 0x20, RZ ;  /* 0x0000002098187810 */ /* 0x040fe20007ffe0ff */
[C---:B------:R-:W-:Y:S01]  /*12990*/  VIADD R20, R152.reuse, 0x10 ;  /* 0x0000001098147836 */ /* 0x040fe20000000000 */
[----:B------:R-:W-:Y:S01]  /*129a0*/  BSSY B0, `(.L_x_1041) ;  /* 0x0000021000007945 */ /* 0x000fe20003800000 */
[C---:B------:R-:W-:Y:S01]  /*129b0*/  VIADD R26, R152.reuse, 0x30 ;  /* 0x00000030981a7836 */ /* 0x040fe20000000000 */
[-C--:B------:R-:W-:Y:S02]  /*129c0*/  ISETP.GE.AND P4, PT, R152, R9.reuse, PT ;  /* 0x000000099800720c */ /* 0x080fe40003f86270 */
[-C--:B------:R-:W-:Y:S02]  /*129d0*/  ISETP.GE.AND P2, PT, R20, R9.reuse, PT ;  /* 0x000000091400720c */ /* 0x080fe40003f46270 */
[----:B------:R-:W-:-:S09]  /*129e0*/  ISETP.GE.AND P6, PT, R24, R9, PT ;  /* 0x000000091800720c */ /* 0x000fd20003fc6270 */
[----:B------:R-:W-:Y:S05]  /*129f0*/  @P4 BRA `(.L_x_1042) ;  /* 0x00000000006c4947 */ /* 0x000fea0003800000 */
[----:B------:R-:W-:Y:S01]  /*12a00*/  ULDC UR5, c[0x0][0x2d0] ;  /* 0x0000b40000057ab9 */ /* 0x000fe20000000800 */
[----:B------:R-:W1:Y:S01]  /*12a10*/  @!P1 LDC.64 R2, c[0x0][0x210] ;  /* 0x00008400ff029b82 */ /* 0x000e620000000a00 */
[----:B------:R-:W-:-:S13]  /*12a20*/  ISETP.GE.AND P5, PT, R12, UR5, PT ;  /* 0x000000050c007c0c */ /* 0x000fda000bfa6270 */
[----:B------:R-:W2:Y:S01]  /*12a30*/  @!P5 LDC.64 R6, c[0x0][0x210] ;  /* 0x00008400ff06db82 */ /* 0x000ea20000000a00 */
[----:B------:R3:W-:Y:S01]  /*12a40*/  @P5 STS.128 [R203], RZ ;  /* 0x000000ffcb005388 */ /* 0x0007e20000000c00 */
[----:B--2---:R-:W-:-:S04]  /*12a50*/  @!P5 LEA R6, P4, R154, R6, 0x1 ;  /* 0x000000069a06d211 */ /* 0x004fc800078808ff */
[C---:B------:R-:W-:Y:S02]  /*12a60*/  @!P5 LEA.HI.X R7, R154.reuse, R7, R157, 0x1, P4 ;  /* 0x000000079a07d211 */ /* 0x040fe400020f0c9d */
[----:B-1----:R-:W-:-:S03]  /*12a70*/  @!P1 LEA R2, P4, R154, R2, 0x1 ;  /* 0x000000029a029211 */ /* 0x002fc600078808ff */
        /* <DEDUP_REMOVED lines=19> */
.L_x_1042:
[----:B------:R-:W-:Y:S05]  /*12bb0*/  BSYNC B0 ;  /* 0x0000000000007941 */ /* 0x000fea0003800000 */
.L_x_1041:
[----:B------:R-:W-:Y:S01]  /*12bc0*/  BSSY B0, `(.L_x_1043) ;  /* 0x0000020000007945 */ /* 0x000fe20003800000 */
[----:B------:R-:W-:-:S03]  /*12bd0*/  ISETP.GE.AND P5, PT, R26, R9, PT ;  /* 0x000000091a00720c */ /* 0x000fc60003fa6270 */
[----:B------:R-:W-:Y:S10]  /*12be0*/  @P2 BRA `(.L_x_1044) ;  /* 0x0000000000742947 */ /* 0x000ff40003800000 */
[----:B------:R-:W-:Y:S01]  /*12bf0*/  ULDC UR5, c[0x0][0x2d0] ;  /* 0x0000b40000057ab9 */ /* 0x000fe20000000800 */
[----:B-1-3--:R-:W1:Y:S01]  /*12c00*/  @!P1 LDC.64 R2, c[0x0][0x210] ;  /* 0x00008400ff029b82 */ /* 0x00ae620000000a00 */
[----:B------:R-:W-:Y:S02]  /*12c10*/  ISETP.GE.AND P4, PT, R12, UR5, PT ;  /* 0x000000050c007c0c */ /* 0x000fe4000bf86270 */
[----:B------:R-:W-:-:S05]  /*12c20*/  IADD3 R15, P2, R15, R154, RZ ;  /* 0x0000009a0f0f7210 */ /* 0x000fca0007f5e0ff */
[----:B------:R-:W-:-:S06]  /*12c30*/  IMAD.X R0, R11, 0x1, R157, P2 ;  /* 0x000000010b007824 */ /* 0x000fcc00010e069d */
[----:B------:R-:W2:Y:S01]  /*12c40*/  @!P4 LDC.64 R6, c[0x0][0x210] ;  /* 0x00008400ff06cb82 */ /* 0x000ea20000000a00 */
[----:B------:R4:W-:Y:S01]  /*12c50*/  @P4 STS.128 [R203+0x800], RZ ;  /* 0x000800ffcb004388 */ /* 0x0009e20000000c00 */
        /* <DEDUP_REMOVED lines=16> */
[----:B----4-:R-:W-:-:S04]  /*12d60*/  LEA R2, P2, R15, UR8, 0x1 ;  /* 0x000000080f027c11 */ /* 0x010fc8000f8408ff */
[----:B------:R-:W-:-:S05]  /*12d70*/  LEA.HI.X R3, R15, UR9, R0, 0x1, P2 ;  /* 0x000000090f037c11 */ /* 0x000fca00090f0c00 */
[----:B------:R-:W-:Y:S01]  /*12d80*/  @!PT LDS RZ, [RZ] ;  /* 0x00000000fffff984 */ /* 0x000fe20000000800 */
[----:B------:R-:W-:Y:S01]  /*12d90*/  @!PT LDS RZ, [RZ] ;  /* 0x00000000fffff984 */ /* 0x000fe20000000800 */
[----:B------:R-:W-:Y:S01]  /*12da0*/  @!PT LDS RZ, [RZ] ;  /* 0x00000000fffff984 */ /* 0x000fe20000000800 */
[----:B------:R2:W-:Y:S04]  /*12db0*/  LDGSTS.E.BYPASS.LTC128B.128 [R203+0x4800], desc[UR6][R2.64+0x100] ;  /* 0x0480010002cb7fae */ /* 0x0005e8000b901d46 */
.L_x_1044:
[----:B------:R-:W-:Y:S05]  /*12dc0*/  BSYNC B0 ;  /* 0x0000000000007941 */ /* 0x000fea0003800000 */
.L_x_1043:
[----:B------:R-:W-:Y:S04]  /*12dd0*/  BSSY B0, `(.L_x_1045) ;  /* 0x000001f000007945 */ /* 0x000fe80003800000 */
[----:B------:R-:W-:Y:S05]  /*12de0*/  @P6 BRA `(.L_x_1046) ;  /* 0x0000000000746947 */ /* 0x000fea0003800000 */
[----:B------:R-:W-:Y:S01]  /*12df0*/  ULDC UR5, c[0x0][0x2d0] ;  /* 0x0000b40000057ab9 */ /* 0x000fe20000000800 */
[----:B-1234-:R-:W1:Y:S01]  /*12e00*/  @!P1 LDC.64 R2, c[0x0][0x210] ;  /* 0x00008400ff029b82 */ /* 0x01ee620000000a00 */
[----:B------:R-:W-:Y:S02]  /*12e10*/  ISETP.GE.AND P4, PT, R12, UR5, PT ;  /* 0x000000050c007c0c */ /* 0x000fe4000bf86270 */
[----:B------:R-:W-:-:S04]  /*12e20*/  LEA R9, P2, R4, R154, 0x5 ;  /* 0x0000009a04097211 */ /* 0x000fc800078428ff */
[----:B------:R-:W-:-:S07]  /*12e30*/  LEA.HI.X R0, R4, R157, R5, 0x5, P2 ;  /* 0x0000009d04007211 */ /* 0x000fce00010f2c05 */
[----:B------:R-:W2:Y:S01]  /*12e40*/  @!P4 LDC.64 R6, c[0x0][0x210] ;  /* 0x00008400ff06cb82 */ /* 0x000ea20000000a00 */
[----:B------:R3:W-:Y:S01]  /*12e50*/  @P4 STS.128 [R203+0x1000], RZ ;  /* 0x001000ffcb004388 */ /* 0x0007e20000000c00 */
[----:B-1----:R-:W-:-:S04]  /*12e60*/  @!P1 LEA R2, P2, R9, R2, 0x1 ;  /* 0x0000000209029211 */ /* 0x002fc800078408ff */
[C---:B------:R-:W-:Y:S02]  /*12e70*/  @!P1 LEA.HI.X R3, R9.reuse, R3, R0, 0x1, P2 ;  /* 0x0000000309039211 */ /* 0x040fe400010f0c00 */
[----:B--2---:R-:W-:-:S04]  /*12e80*/  @!P4 LEA R6, P6, R9, R6, 0x1 ;  /* 0x000000060906c211 */ /* 0x004fc800078c08ff */
[----:B------:R-:W-:-:S05]  /*12e90*/  @!P4 LEA.HI.X R7, R9, R7, R0, 0x1, P6 ;  /* 0x000000070907c211 */ /* 0x000fca00030f0c00 */
        /* <DEDUP_REMOVED lines=18> */
.L_x_1046:
[----:B------:R-:W-:Y:S05]  /*12fc0*/  BSYNC B0 ;  /* 0x0000000000007941 */ /* 0x000fea0003800000 */
.L_x_1045:
[----:B------:R-:W-:Y:S05]  /*12fd0*/  @P5 BRA `(.L_x_984) ;  /* 0x0000000000805947 */ /* 0x000fea0003800000 */
[----:B------:R-:W-:Y:S01]  /*12fe0*/  ULDC UR5, c[0x0][0x2d0] ;  /* 0x0000b40000057ab9 */ /* 0x000fe20000000800 */
[----:B-1234-:R-:W1:Y:S01]  /*12ff0*/  @!P1 LDC.64 R2, c[0x0][0x210] ;  /* 0x00008400ff029b82 */ /* 0x01ee620000000a00 */
[----:B------:R-:W-:Y:S01]  /*13000*/  ISETP.GE.AND P4, PT, R12, UR5, PT ;  /* 0x000000050c007c0c */ /* 0x000fe2000bf86270 */
[----:B------:R-:W-:Y:S02]  /*13010*/  IMAD.MOV.U32 R8, RZ, RZ, R154 ;  /* 0x000000ffff087224 */ /* 0x000fe400078e009a */
[----:B------:R-:W-:Y:S02]  /*13020*/  IMAD.MOV.U32 R9, RZ, RZ, R157 ;  /* 0x000000ffff097224 */ /* 0x000fe400078e009d */
[----:B------:R-:W-:Y:S02]  /*13030*/  IMAD R5, R5, 0x30, RZ ;  /* 0x0000003005057824 */ /* 0x000fe400078e02ff */
[----:B------:R-:W-:-:S04]  /*13040*/  IMAD.WIDE.U32 R8, R4, 0x30, R8 ;  /* 0x0000003004087825 */ /* 0x000fc800078e0008 */
[----:B------:R-:W-:Y:S02]  /*13050*/  IMAD.IADD R0, R5, 0x1, R9 ;  /* 0x0000000105007824 */ /* 0x000fe400078e0209 */
        /* <DEDUP_REMOVED lines=24> */
.L_x_984:
[----:B------:R-:W-:Y:S05]  /*131e0*/  BSYNC B3 ;  /* 0x0000000000037941 */ /* 0x000fea0003800000 */
.L_x_945:
[----:B------:R-:W-:Y:S01]  /*131f0*/  VIADD R207, R134, 0xffffffff ;  /* 0xffffffff86cf7836 */ /* 0x000fe20000000000 */
[----:B------:R-:W-:Y:S01]  /*13200*/  ULDC.64 UR10, c[0x0][0x218] ;  /* 0x00008600000a7ab9 */ /* 0x000fe20000000a00 */
[----:B------:R-:W-:Y:S01]  /*13210*/  LOP3.LUT R208, R146, 0xffff, RZ, 0xc0, !PT ;  /* 0x0000ffff92d07812 */ /* 0x000fe200078ec0ff */
[----:B------:R-:W-:Y:S01]  /*13220*/  BSSY B0, `(.L_x_1047) ;  /* 0x0000022000007945 */ /* 0x000fe20003800000 */
[----:B-1234-:R-:W-:Y:S01]  /*13230*/  IMAD.SHL.U32 R3, R207, 0x40, RZ ;  /* 0x00000040cf037824 */ /* 0x01efe200078e00ff */
[----:B------:R-:W-:Y:S02]  /*13240*/  LEA R206, P0, R150, UR10, 0x1 ;  /* 0x0000000a96ce7c11 */ /* 0x000fe4000f8008ff */
[----:B------:R-:W-:Y:S01]  /*13250*/  LOP3.LUT R44, R208, 0xff, RZ, 0xc0, !PT ;  /* 0x000000ffd02c7812 */ /* 0x000fe200078ec0ff */
[----:B------:R-:W-:Y:S01]  /*13260*/  IMAD.IADD R7, R62, 0x1, -R3 ;  /* 0x000000013e077824 */ /* 0x000fe200078e0a03 */
[----:B------:R-:W-:-:S04]  /*13270*/  LEA.HI.X R209, R150, UR11, R149, 0x1, P0 ;  /* 0x0000000b96d17c11 */ /* 0x000fc800080f0c95 */
[----:B------:R-:W-:-:S13]  /*13280*/  ISETP.GE.AND P1, PT, R152, R7, PT ;  /* 0x000000079800720c */ /* 0x000fda0003f26270 */
[----:B------:R-:W-:Y:S05]  /*13290*/  @P1 BRA `(.L_x_1048) ;  /* 0x0000000000681947 */ /* 0x000fea0003800000 */
[C---:B------:R-:W-:Y:S02]  /*132a0*/  LOP3.LUT R0, R44.reuse, 0x1, RZ, 0xc0, !PT ;  /* 0x000000012c007812 */ /* 0x040fe400078ec0ff */
[----:B------:R-:W-:Y:S02]  /*132b0*/  R2P PR, R44, 0x6 ;  /* 0x000000062c007804 */ /* 0x000fe40000000000 */
[----:B------:R-:W-:-:S11]  /*132c0*/  ISETP.NE.U32.AND P0, PT, R0, 0x1, PT ;  /* 0x000000010000780c */ /* 0x000fd60003f05070 */
[----:B------:R-:W-:Y:S02]  /*132d0*/  @P1 IMAD.MOV.U32 R4, RZ, RZ, R206 ;  /* 0x000000ffff041224 */ /* 0x000fe400078e00ce */
[----:B------:R-:W-:Y:S01]  /*132e0*/  @!P0 MOV R8, R206 ;  /* 0x000000ce00088202 */ /* 0x000fe20000000f00 */
[--C-:B------:R-:W-:Y:S02]  /*132f0*/  @!P0 IMAD.MOV.U32 R9, RZ, RZ, R209.reuse ;  /* 0x000000ffff098224 */ /* 0x100fe400078e00d1 */
[----:B------:R-:W-:-:S03]  /*13300*/  @P1 IMAD.MOV.U32 R5, RZ, RZ, R209 ;  /* 0x000000ffff051224 */ /* 0x000fc600078e00d1 */
        /* <DEDUP_REMOVED lines=8> */
[----:B------:R1:W-:Y:S04]  /*13390*/  @P1 LDGSTS.E.BYPASS.LTC128B.128 [R203+0x8000], desc[UR6][R4.64+0x80] ;  /* 0x0800008004cb1fae */ /* 0x0003e8000b901d46 */
[----:B------:R1:W-:Y:S01]  /*133a0*/  @!P1 STS.128 [R203+0x8000], RZ ;  /* 0x008000ffcb009388 */ /* 0x0003e20000000c00 */
[----:B------:R-:W-:Y:S05]  /*133b0*/  @!P2 BRA `(.L_x_1049) ;  /* 0x00000000001ca947 */ /* 0x000fea0003800000 */
[----:B-1----:R-:W-:Y:S02]  /*133c0*/  MOV R4, R206 ;  /* 0x000000ce00047202 */ /* 0x002fe40000000f00 */
[----:B------:R-:W-:-:S05]  /*133d0*/  MOV R5, R209 ;  /* 0x000000d100057202 */ /* 0x000fca0000000f00 */
[----:B------:R-:W-:Y:S01]  /*133e0*/  @!PT LDS RZ, [RZ] ;  /* 0x00000000fffff984 */ /* 0x000fe20000000800 */
[----:B------:R-:W-:Y:S01]  /*133f0*/  @!PT LDS RZ, [RZ] ;  /* 0x00000000fffff984 */ /* 0x000fe20000000800 */
[----:B------:R-:W-:Y:S01]  /*13400*/  @!PT LDS RZ, [RZ] ;  /* 0x00000000fffff984 */ /* 0x000fe20000000800 */
[----:B------:R1:W-:Y:S01]  /*13410*/  LDGSTS.E.BYPASS.LTC128B.128 [R203+0xa000], desc[UR6][R4.64+0x100] ;  /* 0x0a00010004cb7fae */ /* 0x0003e2000b901d46 */
[----:B------:R-:W-:Y:S05]  /*13420*/  BRA `(.L_x_1048) ;  /* 0x0000000000047947 */ /* 0x000fea0003800000 */
.L_x_1049:
[----:B------:R2:W-:Y:S02]  /*13430*/  STS.128 [R203+0xa000], RZ ;  /* 0x00a000ffcb007388 */ /* 0x0005e40000000c00 */
.L_x_1048:
[----:B------:R-:W-:Y:S05]  /*13440*/  BSYNC B0 ;  /* 0x0000000000007941 */ /* 0x000fea0003800000 */
.L_x_1047:
[----:B------:R-:W-:Y:S01]  /*13450*/  ISETP.GE.AND P0, PT, R20, R7, PT ;  /* 0x000000071400720c */ /* 0x000fe20003f06270 */
[----:B------:R-:W-:-:S12]  /*13460*/  BSSY B0, `(.L_x_1050) ;  /* 0x000001f000007945 */ /* 0x000fd80003800000 */
[----:B------:R-:W-:Y:S05]  /*13470*/  @P0 BRA `(.L_x_1051) ;  /* 0x0000000000740947 */ /* 0x000fea0003800000 */
[C---:B------:R-:W-:Y:S02]  /*13480*/  LOP3.LUT R0, R44.reuse, 0x1, RZ, 0xc0, !PT ;  /* 0x000000012c007812 */ /* 0x040fe400078ec0ff */
[----:B------:R-:W-:Y:S02]  /*13490*/  LOP3.LUT P0, RZ, R44, 0x2, RZ, 0xc0, !PT ;  /* 0x000000022cff7812 */ /* 0x000fe4000780c0ff */
[----:B------:R-:W-:Y:S02]  /*134a0*/  ISETP.NE.U32.AND P1, PT, R0, 0x1, PT ;  /* 0x000000010000780c */ /* 0x000fe40003f25070 */
[----:B-1----:R-:W-:-:S05]  /*134b0*/  IADD3 R5, P2, R200, R150, RZ ;  /* 0x00000096c8057210 */ /* 0x002fca0007f5e0ff */
[----:B------:R-:W-:-:S04]  /*134c0*/  IMAD.X R0, R199, 0x1, R149, P2 ;  /* 0x00000001c7007824 */ /* 0x000fc800010e0695 */
[C---:B------:R-:W-:Y:S02]  /*134d0*/  @P0 LEA R8, P2, R5.reuse, UR10, 0x1 ;  /* 0x0000000a05080c11 */ /* 0x040fe4000f8408ff */
[C---:B------:R-:W-:Y:S02]  /*134e0*/  @!P1 LEA R10, P4, R200.reuse, R206, 0x1 ;  /* 0x000000cec80a9211 */ /* 0x040fe400078808ff */
[----:B------:R-:W-:Y:S02]  /*134f0*/  @P0 LEA.HI.X R9, R5, UR11, R0, 0x1, P2 ;  /* 0x0000000b05090c11 */ /* 0x000fe400090f0c00 */
        /* <DEDUP_REMOVED lines=11> */
[----:B------:R-:W-:-:S13]  /*135b0*/  LOP3.LUT P0, RZ, R44, 0x4, RZ, 0xc0, !PT ;  /* 0x000000042cff7812 */ /* 0x000fda000780c0ff */
[----:B------:R-:W-:Y:S05]  /*135c0*/  @!P0 BRA `(.L_x_1052) ;  /* 0x00000000001c8947 */ /* 0x000fea0003800000 */
[----:B------:R-:W-:-:S04]  /*135d0*/  LEA R4, P0, R5, UR10, 0x1 ;  /* 0x0000000a05047c11 */ /* 0x000fc8000f8008ff */
[----:B------:R-:W-:-:S05]  /*135e0*/  LEA.HI.X R5, R5, UR11, R0, 0x1, P0 ;  /* 0x0000000b05057c11 */ /* 0x000fca00080f0c00 */
[----:B------:R-:W-:Y:S01]  /*135f0*/  @!PT LDS RZ, [RZ] ;  /* 0x00000000fffff984 */ /* 0x000fe20000000800 */
[----:B------:R-:W-:Y:S01]  /*13600*/  @!PT LDS RZ, [RZ] ;  /* 0x00000000fffff984 */ /* 0x000fe20000000800 */
[----:B------:R-:W-:Y:S01]  /*13610*/  @!PT LDS RZ, [RZ] ;  /* 0x00000000fffff984 */ /* 0x000fe20000000800 */
[----:B------:R3:W-:Y:S01]  /*13620*/  LDGSTS.E.BYPASS.LTC128B.128 [R203+0xa800], desc[UR6][R4.64+0x100] ;  /* 0x0a80010004cb7fae */ /* 0x0007e2000b901d46 */
[----:B------:R-:W-:Y:S05]  /*13630*/  BRA `(.L_x_1051) ;  /* 0x0000000000047947 */ /* 0x000fea0003800000 */
.L_x_1052:
[----:B------:R4:W-:Y:S02]  /*13640*/  STS.128 [R203+0xa800], RZ ;  /* 0x00a800ffcb007388 */ /* 0x0009e40000000c00 */
.L_x_1051:
[----:B------:R-:W-:Y:S05]  /*13650*/  BSYNC B0 ;  /* 0x0000000000007941 */ /* 0x000fea0003800000 */
.L_x_1050:
[----:B------:R-:W-:Y:S01]  /*13660*/  ISETP.GE.AND P0, PT, R24, R7, PT ;  /* 0x000000071800720c */ /* 0x000fe20003f06270 */
[----:B------:R-:W-:-:S12]  /*13670*/  BSSY B0, `(.L_x_1053) ;  /* 0x0000022000007945 */ /* 0x000fd80003800000 */
[----:B------:R-:W-:Y:S05]  /*13680*/  @P0 BRA `(.L_x_1054) ;  /* 0x0000000000800947 */ /* 0x000fea0003800000 */
[----:B-1-3--:R-:W1:Y:S01]  /*13690*/  LDC.64 R4, c[0x0][0x248] ;  /* 0x00009200ff047b82 */ /* 0x00ae620000000a00 */
[C---:B------:R-:W-:Y:S02]  /*136a0*/  LOP3.LUT R0, R44.reuse, 0x1, RZ, 0xc0, !PT ;  /* 0x000000012c007812 */ /* 0x040fe400078ec0ff */
[----:B------:R-:W-:Y:S02]  /*136b0*/  LOP3.LUT P0, RZ, R44, 0x2, RZ, 0xc0, !PT ;  /* 0x000000022cff7812 */ /* 0x000fe4000780c0ff */
[----:B------:R-:W-:Y:S01]  /*136c0*/  ISETP.NE.U32.AND P1, PT, R0, 0x1, PT ;  /* 0x000000010000780c */ /* 0x000fe20003f25070 */
[C---:B-1----:R-:W-:Y:S01]  /*136d0*/  IMAD.SHL.U32 R9, R4.reuse, 0x20, RZ ;  /* 0x0000002004097824 */ /* 0x042fe200078e00ff */
[----:B------:R-:W-:-:S04]  /*136e0*/  SHF.L.U64.HI R4, R4, 0x5, R5 ;  /* 0x0000000504047819 */ /* 0x000fc80000010205 */
[----:B------:R-:W-:-:S07]  /*136f0*/  IADD3 R5, P2, R9, R150, RZ ;  /* 0x0000009609057210 */ /* 0x000fce0007f5e0ff */
[----:B------:R-:W-:Y:S01]  /*13700*/  @!P1 LEA R10, P4, R9, R206, 0x1 ;  /* 0x000000ce090a9211 */ /* 0x000fe200078808ff */
[----:B------:R-:W-:Y:S01]  /*13710*/  IMAD.X R0, R4, 0x1, R149, P2 ;  /* 0x0000000104007824 */ /* 0x000fe200010e0695 */
[----:B------:R-:W-:Y:S02]  /*13720*/  @P0 LEA R8, P2, R5, UR10, 0x1 ;  /* 0x0000000a05080c11 */ /* 0x000fe4000f8408ff */
[----:B------:R-:W-:Y:S02]  /*13730*/  @!P1 LEA.HI.X R11, R9, R209, R4, 0x1, P4 ;  /* 0x000000d1090b9211 */ /* 0x000fe400020f0c04 */
[----:B------:R-:W-:-:S03]  /*13740*/  @P0 LEA.HI.X R9, R5, UR11, R0, 0x1, P2 ;  /* 0x0000000b05090c11 */ /* 0x000fc600090f0c00 */
        /* <DEDUP_REMOVED lines=19> */
.L_x_1055:
[----:B------:R3:W-:Y:S02]  /*13880*/  STS.128 [R203+0xb000], RZ ;  /* 0x00b000ffcb007388 */ /* 0x0007e40000000c00 */
.L_x_1054:
[----:B------:R-:W-:Y:S05]  /*13890*/  BSYNC B0 ;  /* 0x0000000000007941 */ /* 0x000fea0003800000 */
.L_x_1053:
[----:B------:R-:W-:Y:S01]  /*138a0*/  ISETP.GE.AND P0, PT, R26, R7, PT ;  /* 0x000000071a00720c */ /* 0x000fe20003f06270 */
[----:B------:R-:W-:-:S12]  /*138b0*/  BSSY B0, `(.L_x_1056) ;  /* 0x0000023000007945 */ /* 0x000fd80003800000 */
[----:B------:R-:W-:Y:S05]  /*138c0*/  @P0 BRA `(.L_x_1057) ;  /* 0x0000000000840947 */ /* 0x000fea0003800000 */
[----:B-1-3--:R-:W1:Y:S01]  /*138d0*/  LDC.64 R4, c[0x0][0x248] ;  /* 0x00009200ff047b82 */ /* 0x00ae620000000a00 */
[C---:B------:R-:W-:Y:S01]  /*138e0*/  LOP3.LUT R0, R44.reuse, 0x1, RZ, 0xc0, !PT ;  /* 0x000000012c007812 */ /* 0x040fe200078ec0ff */
[----:B------:R-:W-:Y:S01]  /*138f0*/  IMAD.MOV.U32 R148, RZ, RZ, R150 ;  /* 0x000000ffff947224 */ /* 0x000fe200078e0096 */
[----:B------:R-:W-:Y:S02]  /*13900*/  LOP3.LUT P2, RZ, R44, 0x2, RZ, 0xc0, !PT ;  /* 0x000000022cff7812 */ /* 0x000fe4000784c0ff */
[----:B------:R-:W-:Y:S02]  /*13910*/  ISETP.NE.U32.AND P4, PT, R0, 0x1, PT ;  /* 0x000000010000780c */ /* 0x000fe40003f85070 */
[----:B------:R-:W-:-:S11]  /*13920*/  LOP3.LUT P1, RZ, R44, 0x4, RZ, 0xc0, !PT ;  /* 0x000000042cff7812 */ /* 0x000fd6000782c0ff */
[----:B------:R-:W-:Y:S01]  /*13930*/  @!P4 MOV R11, R209 ;  /* 0x000000d1000bc202 */ /* 0x000fe20000000f00 */
[----:B------:R-:W-:Y:S02]  /*13940*/  @!P4 IMAD.MOV.U32 R10, RZ, RZ, R206 ;  /* 0x000000ffff0ac224 */ /* 0x000fe400078e00ce */
[----:B-1----:R-:W-:-:S04]  /*13950*/  IMAD.WIDE.U32 R8, R4, 0x30, R148 ;  /* 0x0000003004087825 */ /* 0x002fc800078e0094 */
[----:B------:R-:W-:Y:S01]  /*13960*/  IMAD R0, R5, 0x30, RZ ;  /* 0x0000003005007824 */ /* 0x000fe200078e02ff */
[----:B------:R-:W-:Y:S01]  /*13970*/  @P2 LEA R14, P5, R8, UR10, 0x1 ;  /* 0x0000000a080e2c11 */ /* 0x000fe2000f8a08ff */
[----:B------:R-:W-:Y:S01]  /*13980*/  @!P4 IMAD.WIDE.U32 R10, R4, 0x60, R10 ;  /* 0x00000060040ac825 */ /* 0x000fe200078e000a */
[----:B------:R-:W-:-:S03]  /*13990*/  @P1 LEA R12, P0, R8, UR10, 0x1 ;  /* 0x0000000a080c1c11 */ /* 0x000fc6000f8008ff */
[----:B------:R-:W-:Y:S02]  /*139a0*/  @!P4 IMAD R5, R5, 0x60, RZ ;  /* 0x000000600505c824 */ /* 0x000fe400078e02ff */
[----:B------:R-:W-:-:S03]  /*139b0*/  IMAD.IADD R0, R9, 0x1, R0 ;  /* 0x0000000109007824 */ /* 0x000fc600078e0200 */
[----:B------:R-:W-:Y:S02]  /*139c0*/  @!P4 IADD3 R11, R5, R11, RZ ;  /* 0x0000000b050bc210 */ /* 0x000fe40007ffe0ff */
[C-C-:B------:R-:W-:Y:S02]  /*139d0*/  @P2 LEA.HI.X R15, R8.reuse, UR11, R0.reuse, 0x1, P5 ;  /* 0x0000000b080f2c11 */ /* 0x140fe4000a8f0c00 */
[----:B------:R-:W-:Y:S01]  /*139e0*/  @P1 LEA.HI.X R13, R8, UR11, R0, 0x1, P0 ;  /* 0x0000000b080d1c11 */ /* 0x000fe200080f0c00 */
        /* <DEDUP_REMOVED lines=9> */
[----:B------:R1:W-:Y:S04]  /*13a80*/  @!P2 STS.128 [R203+0x9800], RZ ;  /* 0x009800ffcb00a388 */ /* 0x0003e80000000c00 */
[----:B------:R-:W-:Y:S01]  /*13a90*/  @!PT LDS RZ, [RZ] ;  /* 0x00000000fffff984 */ /* 0x000fe20000000800 */
[----:B------:R-:W-:Y:S01]  /*13aa0*/  @!PT LDS RZ, [RZ] ;  /* 0x00000000fffff984 */ /* 0x000fe20000000800 */
[----:B------:R-:W-:Y:S01]  /*13ab0*/  @!PT LDS RZ, [RZ] ;  /* 0x00000000fffff984 */ /* 0x000fe20000000800 */
[----:B------:R1:W-:Y:S04]  /*13ac0*/  @P1 LDGSTS.E.BYPASS.LTC128B.128 [R203+0xb800], desc[UR6][R12.64+0x100] ;  /* 0x0b8001000ccb1fae */ /* 0x0003e8000b901d46 */
[----:B------:R1:W-:Y:S02]  /*13ad0*/  @!P1 STS.128 [R203+0xb800], RZ ;  /* 0x00b800ffcb009388 */ /* 0x0003e40000000c00 */
.L_x_1057:
[----:B------:R-:W-:Y:S05]  /*13ae0*/  BSYNC B0 ;  /* 0x0000000000007941 */ /* 0x000fea0003800000 */
.L_x_1056:
[----:B------:R-:W0:Y:S01]  /*13af0*/  LDGDEPBAR ;  /* 0x00000000000079af */ /* 0x000e220000000000 */
[----:B------:R-:W-:Y:S01]  /*13b00*/  ISETP.GE.AND P1, PT, R152, R7, PT ;  /* 0x000000079800720c */ /* 0x000fe20003f26270 */
[----:B------:R-:W-:Y:S01]  /*13b10*/  ULDC.64 UR8, c[0x0][0x220] ;  /* 0x0000880000087ab9 */ /* 0x000fe20000000a00 */
[----:B------:R-:W-:Y:S01]  /*13b20*/  SHF.R.S32.HI R2, RZ, 0x1f, R147 ;  /* 0x0000001fff027819 */ /* 0x000fe20000011493 */
[----:B------:R-:W-:Y:S01]  /*13b30*/  IMAD.SHL.U32 R84, R125, 0x2, RZ ;  /* 0x000000027d547824 */ /* 0x000fe200078e00ff */
[----:B------:R-:W-:Y:S01]  /*13b40*/  LEA R164, P0, R136, UR8, 0x1 ;  /* 0x0000000888a47c11 */ /* 0x000fe2000f8008ff */
[----:B------:R-:W-:Y:S01]  /*13b50*/  BSSY B0, `(.L_x_1058) ;  /* 0x0000021000007945 */ /* 0x000fe20003800000 */
[----:B------:R-:W-:Y:S02]  /*13b60*/  LEA.HI R2, R2, R147, RZ, 0x2 ;  /* 0x0000009302027211 */ /* 0x000fe400078f10ff */
[----:B------:R-:W-:Y:S02]  /*13b70*/  LEA.HI.X R165, R136, UR9, R133, 0x1, P0 ;  /* 0x0000000988a57c11 */ /* 0x000fe400080f0c85 */
[----:B------:R-:W-:-:S02]  /*13b80*/  LOP3.LUT R84, R84, 0x6, RZ, 0xc0, !PT ;  /* 0x0000000654547812 */ /* 0x000fc400078ec0ff */
[----:B------:R-:W-:Y:S01]  /*13b90*/  SHF.R.S32.HI R2, RZ, 0x2, R2 ;  /* 0x00000002ff027819 */ /* 0x000fe20000011402 */
[----:B------:R-:W-:-:S04]  /*13ba0*/  DEPBAR.LE SB0, 0x0 ;  /* 0x000080000000791a */ /* 0x000fc80000000000 */
[----:B------:R-:W-:Y:S06]  /*13bb0*/  BAR.SYNC.DEFER_BLOCKING 0x0 ;  /* 0x0000000000007b1d */ /* 0x000fec0000010000 */
[----:B------:R1:W-:Y:S04]  /*13bc0*/  @P1 STS.128 [R203+0xc000], RZ ;  /* 0x00c000ffcb001388 */ /* 0x0003e80000000c00 */
[----:B------:R1:W-:Y:S04]  /*13bd0*/  @P1 STS.128 [R203+0xe000], RZ ;  /* 0x00e000ffcb001388 */ /* 0x0003e80000000c00 */
[----:B------:R1:W-:Y:S01]  /*13be0*/  @P1 STS.128 [R203+0x10000], RZ ;  /* 0x010000ffcb001388 */ /* 0x0003e20000000c00 */
[----:B------:R-:W-:Y:S05]  /*13bf0*/  @P1 BRA `(.L_x_1059) ;  /* 0x0000000000581947 */ /* 0x000fea0003800000 */
[C---:B------:R-:W-:Y:S02]  /*13c00*/  LOP3.LUT R0, R44.reuse, 0x1, RZ, 0xc0, !PT ;  /* 0x000000012c007812 */ /* 0x040fe400078ec0ff */
[----:B------:R-:W-:Y:S02]  /*13c10*/  R2P PR, R44, 0x6 ;  /* 0x000000062c007804 */ /* 0x000fe40000000000 */
[----:B------:R-:W-:-:S13]  /*13c20*/  ISETP.NE.U32.AND P0, PT, R0, 0x1, PT ;  /* 0x000000010000780c */ /* 0x000fda0003f05070 */
[----:B-1-3--:R-:W-:Y:S02]  /*13c30*/  @!P0 IMAD.MOV.U32 R4, RZ, RZ, R164 ;  /* 0x000000ffff048224 */ /* 0x00afe400078e00a4 */
[----:B------:R-:W-:-:S05]  /*13c40*/  @!P0 IMAD.MOV.U32 R5, RZ, RZ, R165 ;  /* 0x000000ffff058224 */ /* 0x000fca00078e00a5 */
        /* <DEDUP_REMOVED lines=11> */
[----:B------:R-:W-:Y:S01]  /*13d00*/  @!PT LDS RZ, [RZ] ;  /* 0x00000000fffff984 */ /* 0x000fe20000000800 */
[----:B------:R-:W-:Y:S01]  /*13d10*/  @!PT LDS RZ, [RZ] ;  /* 0x00000000fffff984 */ /* 0x000fe20000000800 */
[----:B------:R-:W-:Y:S01]  /*13d20*/  @!PT LDS RZ, [RZ] ;  /* 0x00000000fffff984 */ /* 0x000fe20000000800 */
[----:B------:R3:W-:Y:S01]  /*13d30*/  LDGSTS.E.BYPASS.LTC128B.128 [R203+0x10000], desc[UR6][R164.64+0x100] ;  /* 0x10000100a4cb7fae */ /* 0x0007e2000b901d46 */
[----:B------:R-:W-:Y:S05]  /*13d40*/  BRA `(.L_x_1059) ;  /* 0x0000000000047947 */ /* 0x000fea0003800000 */
.L_x_1060:
[----:B------:R3:W-:Y:S02]  /*13d50*/  STS.128 [R203+0x10000], RZ ;  /* 0x010000ffcb007388 */ /* 0x0007e40000000c00 */
.L_x_1059:
[----:B------:R-:W-:Y:S05]  /*13d60*/  BSYNC B0 ;  /* 0x0000000000007941 */ /* 0x000fea0003800000 */
.L_x_1058:
[----:B------:R-:W-:Y:S01]  /*13d70*/  ISETP.GE.AND P0, PT, R20, R7, PT ;  /* 0x000000071400720c */ /* 0x000fe20003f06270 */
[----:B------:R-:W-:-:S12]  /*13d80*/  BSSY B0, `(.L_x_1061) ;  /* 0x0000020000007945 */ /* 0x000fd80003800000 */
[----:B------:R1:W-:Y:S04]  /*13d90*/  @P0 STS.128 [R203+0xc800], RZ ;  /* 0x00c800ffcb000388 */ /* 0x0003e80000000c00 */
[----:B------:R1:W-:Y:S04]  /*13da0*/  @P0 STS.128 [R203+0xe800], RZ ;  /* 0x00e800ffcb000388 */ /* 0x0003e80000000c00 */
[----:B------:R1:W-:Y:S01]  /*13db0*/  @P0 STS.128 [R203+0x10800], RZ ;  /* 0x010800ffcb000388 */ /* 0x0003e20000000c00 */
[----:B------:R-:W-:Y:S05]  /*13dc0*/  @P0 BRA `(.L_x_1062) ;  /* 0x00000000006c0947 */ /* 0x000fea0003800000 */
[C---:B------:R-:W-:Y:S02]  /*13dd0*/  LOP3.LUT R0, R44.reuse, 0x1, RZ, 0xc0, !PT ;  /* 0x000000012c007812 */ /* 0x040fe400078ec0ff */
[----:B------:R-:W-:Y:S02]  /*13de0*/  LOP3.LUT P1, RZ, R44, 0x2, RZ, 0xc0, !PT ;  /* 0x000000022cff7812 */ /* 0x000fe4000782c0ff */
[----:B------:R-:W-:-:S11]  /*13df0*/  ISETP.NE.U32.AND P2, PT, R0, 0x1, PT ;  /* 0x000000010000780c */ /* 0x000fd60003f45070 */
[CC--:B-1-3--:R-:W-:Y:S02]  /*13e00*/  @P1 LEA R4, P0, R198.reuse, R164.reuse, 0x1 ;  /* 0x000000a4c6041211 */ /* 0x0cafe400078008ff */
[C---:B------:R-:W-:Y:S02]  /*13e10*/  @!P2 LEA R8, P4, R198.reuse, R164, 0x1 ;  /* 0x000000a4c608a211 */ /* 0x040fe400078808ff */
[CCC-:B------:R-:W-:Y:S02]  /*13e20*/  @P1 LEA.HI.X R5, R198.reuse, R165.reuse, R197.reuse, 0x1, P0 ;  /* 0x000000a5c6051211 */ /* 0x1c0fe400000f0cc5 */
[----:B------:R-:W-:Y:S02]  /*13e30*/  @!P2 LEA.HI.X R9, R198, R165, R197, 0x1, P4 ;  /* 0x000000a5c609a211 */ /* 0x000fe400020f0cc5 */
[----:B------:R-:W-:-:S03]  /*13e40*/  LOP3.LUT P0, RZ, R44, 0x4, RZ, 0xc0, !PT ;  /* 0x000000042cff7812 */ /* 0x000fc6000780c0ff */
        /* <DEDUP_REMOVED lines=11> */
[----:B-1----:R-:W-:-:S04]  /*13f00*/  LEA R4, P0, R198, R164, 0x1 ;  /* 0x000000a4c6047211 */ /* 0x002fc800078008ff */
[----:B------:R-:W-:-:S05]  /*13f10*/  LEA.HI.X R5, R198, R165, R197, 0x1, P0 ;  /* 0x000000a5c6057211 */ /* 0x000fca00000f0cc5 */
[----:B------:R-:W-:Y:S01]  /*13f20*/  @!PT LDS RZ, [RZ] ;  /* 0x00000000fffff984 */ /* 0x000fe20000000800 */
[----:B------:R-:W-:Y:S01]  /*13f30*/  @!PT LDS RZ, [RZ] ;  /* 0x00000000fffff984 */ /* 0x000fe20000000800 */
[----:B------:R-:W-:Y:S01]  /*13f40*/  @!PT LDS RZ, [RZ] ;  /* 0x00000000fffff984 */ /* 0x000fe20000000800 */
[----:B------:R1:W-:Y:S01]  /*13f50*/  LDGSTS.E.BYPASS.LTC128B.128 [R203+0x10800], desc[UR6][R4.64+0x100] ;  /* 0x1080010004cb7fae */ /* 0x0003e2000b901d46 */
[----:B------:R-:W-:Y:S05]  /*13f60*/  BRA `(.L_x_1062) ;  /* 0x0000000000047947 */ /* 0x000fea0003800000 */
.L_x_1063:
[----:B------:R3:W-:Y:S02]  /*13f70*/  STS.128 [R203+0x10800], RZ ;  /* 0x010800ffcb007388 */ /* 0x0007e40000000c00 */
.L_x_1062:
[----:B------:R-:W-:Y:S05]  /*13f80*/  BSYNC B0 ;  /* 0x0000000000007941 */ /* 0x000fea0003800000 */
.L_x_1061:
[----:B------:R-:W-:Y:S01]  /*13f90*/  ISETP.GE.AND P0, PT, R24, R7, PT ;  /* 0x000000071800720c */ /* 0x000fe20003f06270 */
[----:B------:R-:W-:-:S12]  /*13fa0*/  BSSY B0, `(.L_x_1064) ;  /* 0x0000023000007945 */ /* 0x000fd80003800000 */
[----:B------:R1:W-:Y:S04]  /*13fb0*/  @P0 STS.128 [R203+0xd000], RZ ;  /* 0x00d000ffcb000388 */ /* 0x0003e80000000c00 */
[----:B------:R1:W-:Y:S04]  /*13fc0*/  @P0 STS.128 [R203+0xf000], RZ ;  /* 0x00f000ffcb000388 */ /* 0x0003e80000000c00 */
[----:B------:R1:W-:Y:S01]  /*13fd0*/  @P0 STS.128 [R203+0x11000], RZ ;  /* 0x011000ffcb000388 */ /* 0x0003e20000000c00 */
[----:B------:R-:W-:Y:S05]  /*13fe0*/  @P0 BRA `(.L_x_1065) ;  /* 0x0000000000780947 */ /* 0x000fea0003800000 */
[----:B-1-3--:R-:W1:Y:S01]  /*13ff0*/  LDC.64 R4, c[0x0][0x250] ;  /* 0x00009400ff047b82 */ /* 0x00ae620000000a00 */
[C---:B------:R-:W-:Y:S02]  /*14000*/  LOP3.LUT R0, R44.reuse, 0x1, RZ, 0xc0, !PT ;  /* 0x000000012c007812 */ /* 0x040fe400078ec0ff */
[----:B------:R-:W-:Y:S02]  /*14010*/  LOP3.LUT P1, RZ, R44, 0x2, RZ, 0xc0, !PT ;  /* 0x000000022cff7812 */ /* 0x000fe4000782c0ff */
[----:B------:R-:W-:Y:S01]  /*14020*/  ISETP.NE.U32.AND P2, PT, R0, 0x1, PT ;  /* 0x000000010000780c */ /* 0x000fe20003f45070 */
[C---:B-1----:R-:W-:Y:S01]  /*14030*/  IMAD.SHL.U32 R0, R4.reuse, 0x20, RZ ;  /* 0x0000002004007824 */ /* 0x042fe200078e00ff */
[----:B------:R-:W-:-:S11]  /*14040*/  SHF.L.U64.HI R5, R4, 0x5, R5 ;  /* 0x0000000504057819 */ /* 0x000fd60000010205 */
[CC--:B------:R-:W-:Y:S02]  /*14050*/  @!P2 LEA R10, P4, R0.reuse, R164.reuse, 0x1 ;  /* 0x000000a4000aa211 */ /* 0x0c0fe400078808ff */
[C---:B------:R-:W-:Y:S02]  /*14060*/  @P1 LEA R8, P0, R0.reuse, R164, 0x1 ;  /* 0x000000a400081211 */ /* 0x040fe400078008ff */
[CCC-:B------:R-:W-:Y:S02]  /*14070*/  @!P2 LEA.HI.X R11, R0.reuse, R165.reuse, R5.reuse, 0x1, P4 ;  /* 0x000000a5000ba211 */ /* 0x1c0fe400020f0c05 */
[----:B------:R-:W-:Y:S02]  /*14080*/  @P1 LEA.HI.X R9, R0, R165, R5, 0x1, P0 ;  /* 0x000000a500091211 */ /* 0x000fe400000f0c05 */
[----:B------:R-:W-:Y:S01]  /*14090*/  LOP3.LUT P0, RZ, R44, 0x4, RZ, 0xc0, !PT ;  /* 0x000000042cff7812 */ /* 0x000fe2000780c0ff */
        /* <DEDUP_REMOVED lines=11> */
[----:B------:R-:W-:-:S04]  /*14150*/  LEA R4, P0, R0, R164, 0x1 ;  /* 0x000000a400047211 */ /* 0x000fc800078008ff */
[----:B------:R-:W-:-:S05]  /*14160*/  LEA.HI.X R5, R0, R165, R5, 0x1, P0 ;  /* 0x000000a500057211 */ /* 0x000fca00000f0c05 */
[----:B------:R-:W-:Y:S01]  /*14170*/  @!PT LDS RZ, [RZ] ;  /* 0x00000000fffff984 */ /* 0x000fe20000000800 */
[----:B------:R-:W-:Y:S01]  /*14180*/  @!PT LDS RZ, [RZ] ;  /* 0x00000000fffff984 */ /* 0x000fe20000000800 */
[----:B------:R-:W-:Y:S01]  /*14190*/  @!PT LDS RZ, [RZ] ;  /* 0x00000000fffff984 */ /* 0x000fe20000000800 */
[----:B------:R3:W-:Y:S01]  /*141a0*/  LDGSTS.E.BYPASS.LTC128B.128 [R203+0x11000], desc[UR6][R4.64+0x100] ;  /* 0x1100010004cb7fae */ /* 0x0007e2000b901d46 */
[----:B------:R-:W-:Y:S05]  /*141b0*/  BRA `(.L_x_1065) ;  /* 0x0000000000047947 */ /* 0x000fea0003800000 */
.L_x_1066:
[----:B------:R3:W-:Y:S02]  /*141c0*/  STS.128 [R203+0x11000], RZ ;  /* 0x011000ffcb007388 */ /* 0x0007e40000000c00 */
.L_x_1065:
[----:B------:R-:W-:Y:S05]  /*141d0*/  BSYNC B0 ;  /* 0x0000000000007941 */ /* 0x000fea0003800000 */
.L_x_1064:
[----:B------:R-:W-:Y:S01]  /*141e0*/  ISETP.GE.AND P0, PT, R26, R7, PT ;  /* 0x000000071a00720c */ /* 0x000fe20003f06270 */
[----:B------:R-:W-:-:S12]  /*141f0*/  BSSY B0, `(.L_x_1067) ;  /* 0x0000026000007945 */ /* 0x000fd80003800000 */
[----:B------:R1:W-:Y:S04]  /*14200*/  @P0 STS.128 [R203+0xd800], RZ ;  /* 0x00d800ffcb000388 */ /* 0x0003e80000000c00 */
[----:B------:R1:W-:Y:S04]  /*14210*/  @P0 STS.128 [R203+0xf800], RZ ;  /* 0x00f800ffcb000388 */ /* 0x0003e80000000c00 */
[----:B------:R1:W-:Y:S01]  /*14220*/  @P0 STS.128 [R203+0x11800], RZ ;  /* 0x011800ffcb000388 */ /* 0x0003e20000000c00 */
[----:B------:R-:W-:Y:S05]  /*14230*/  @P0 BRA `(.L_x_1068) ;  /* 0x0000000000840947 */ /* 0x000fea0003800000 */
[C---:B------:R-:W-:Y:S02]  /*14240*/  LOP3.LUT R0, R44.reuse, 0x1, RZ, 0xc0, !PT ;  /* 0x000000012c007812 */ /* 0x040fe400078ec0ff */
[----:B------:R-:W-:Y:S02]  /*14250*/  R2P PR, R44, 0x6 ;  /* 0x000000062c007804 */ /* 0x000fe40000000000 */
[----:B------:R-:W-:-:S11]  /*14260*/  ISETP.NE.U32.AND P0, PT, R0, 0x1, PT ;  /* 0x000000010000780c */ /* 0x000fd60003f05070 */
[----:B-1-3--:R-:W1:Y:S08]  /*14270*/  @P1 LDC.64 R4, c[0x0][0x250] ;  /* 0x00009400ff041b82 */ /* 0x00ae700000000a00 */
[----:B------:R-:W3:Y:S01]  /*14280*/  @!P0 LDC.64 R6, c[0x0][0x250] ;  /* 0x00009400ff068b82 */ /* 0x000ee20000000a00 */
[----:B-1----:R-:W-:-:S04]  /*14290*/  @P1 IMAD.WIDE.U32 R8, R4, 0x60, R164 ;  /* 0x0000006004081825 */ /* 0x002fc800078e00a4 */
[----:B------:R-:W-:Y:S01]  /*142a0*/  @P1 IMAD R5, R5, 0x60, RZ ;  /* 0x0000006005051824 */ /* 0x000fe200078e02ff */
[----:B------:R-:W-:Y:S01]  /*142b0*/  @P1 MOV R4, R8 ;  /* 0x0000000800041202 */ /* 0x000fe20000000f00 */
[----:B---3--:R-:W-:-:S03]  /*142c0*/  @!P0 IMAD.WIDE.U32 R10, R6, 0x60, R164 ;  /* 0x00000060060a8825 */ /* 0x008fc600078e00a4 */
[----:B------:R-:W-:Y:S01]  /*142d0*/  @P1 IADD3 R5, R5, R9, RZ ;  /* 0x0000000905051210 */ /* 0x000fe20007ffe0ff */
[----:B------:R-:W-:-:S05]  /*142e0*/  @!P0 IMAD R7, R7, 0x60, RZ ;  /* 0x0000006007078824 */ /* 0x000fca00078e02ff */
[----:B------:R-:W-:-:S05]  /*142f0*/  @!P0 IADD3 R11, R7, R11, RZ ;  /* 0x0000000b070b8210 */ /* 0x000fca0007ffe0ff */
        /* <DEDUP_REMOVED lines=11> */
[----:B-1----:R-:W1:Y:S02]  /*143b0*/  LDC.64 R4, c[0x0][0x250] ;  /* 0x00009400ff047b82 */ /* 0x002e640000000a00 */
[----:B-1----:R-:W-:-:S04]  /*143c0*/  IMAD.WIDE.U32 R6, R4, 0x60, R164 ;  /* 0x0000006004067825 */ /* 0x002fc800078e00a4 */
[----:B------:R-:W-:-:S05]  /*143d0*/  IMAD R5, R5, 0x60, RZ ;  /* 0x0000006005057824 */ /* 0x000fca00078e02ff */
[----:B------:R-:W-:-:S05]  /*143e0*/  IADD3 R7, R5, R7, RZ ;  /* 0x0000000705077210 */ /* 0x000fca0007ffe0ff */
[----:B------:R-:W-:Y:S01]  /*143f0*/  @!PT LDS RZ, [RZ] ;  /* 0x00000000fffff984 */ /* 0x000fe20000000800 */
[----:B------:R-:W-:Y:S01]  /*14400*/  @!PT LDS RZ, [RZ] ;  /* 0x00000000fffff984 */ /* 0x000fe20000000800 */
[----:B------:R-:W-:Y:S01]  /*14410*/  @!PT LDS RZ, [RZ] ;  /* 0x00000000fffff984 */ /* 0x000fe20000000800 */
[----:B------:R1:W-:Y:S01]  /*14420*/  LDGSTS.E.BYPASS.LTC128B.128 [R203+0x11800], desc[UR6][R6.64+0x100] ;  /* 0x1180010006cb7fae */ /* 0x0003e2000b901d46 */
[----:B------:R-:W-:Y:S05]  /*14430*/  BRA `(.L_x_1068) ;  /* 0x0000000000047947 */ /* 0x000fea0003800000 */
.L_x_1069:
[----:B------:R3:W-:Y:S02]  /*14440*/  STS.128 [R203+0x11800], RZ ;  /* 0x011800ffcb007388 */ /* 0x0007e40000000c00 */
.L_x_1068:
[----:B------:R-:W-:Y:S05]  /*14450*/  BSYNC B0 ;  /* 0x0000000000007941 */ /* 0x000fea0003800000 */
.L_x_1067:
[C---:B------:R-:W-:Y:S01]  /*14460*/  IMAD.SHL.U32 R0, R63.reuse, 0x40, RZ ;  /* 0x000000403f007824 */ /* 0x040fe200078e00ff */
[----:B------:R-:W-:Y:S01]  /*14470*/  R2P PR, R63, 0x6 ;  /* 0x000000063f007804 */ /* 0x000fe20000000000 */
[----:B------:R-:W-:Y:S01]  /*14480*/  IMAD.SHL.U32 R152, R152, 0x8, RZ ;  /* 0x0000000898987824 */ /* 0x000fe200078e00ff */
[----:B------:R-:W0:Y:S01]  /*14490*/  LDGDEPBAR ;  /* 0x00000000000079af */ /* 0x000e220000000000 */
[C---:B------:R-:W-:Y:S01]  /*144a0*/  IMAD R196, R61.reuse, 0x400, R46 ;  /* 0x000004003dc47824 */ /* 0x040fe200078e022e */
[----:B-1-3--:R-:W-:Y:S01]  /*144b0*/  LOP3.LUT R5, R0, 0x1c0, RZ, 0xc0, !PT ;  /* 0x000001c000057812 */ /* 0x00afe200078ec0ff */
[----:B------:R-:W-:Y:S01]  /*144c0*/  IMAD R61, R61, 0x10, R60 ;  /* 0x000000103d3d7824 */ /* 0x000fe200078e023c */
[----:B------:R-:W-:Y:S01]  /*144d0*/  ISETP.GE.AND P4, PT, R134, 0x2, PT ;  /* 0x000000028600780c */ /* 0x000fe20003f86270 */
[----:B------:R-:W-:Y:S01]  /*144e0*/  ULDC UR5, c[0x0][0x398] ;  /* 0x0000e60000057ab9 */ /* 0x000fe20000000800 */
[----:B------:R-:W-:Y:S02]  /*144f0*/  LOP3.LUT R152, R5, 0x8, R152, 0xf8, !PT ;  /* 0x0000000805987812 */ /* 0x000fe400078ef898 */
[----:B------:R-:W-:-:S02]  /*14500*/  SHF.R.U32.HI R195, RZ, 0x3, R5 ;  /* 0x00000003ffc37819 */ /* 0x000fc40000011605 */
[----:B------:R-:W-:Y:S02]  /*14510*/  LEA R196, R196, UR4, 0x1 ;  /* 0x00000004c4c47c11 */ /* 0x000fe4000f8e08ff */
[----:B------:R-:W-:Y:S02]  /*14520*/  LOP3.LUT R195, R152, R195, RZ, 0x3c, !PT ;  /* 0x000000c398c37212 */ /* 0x000fe400078e3cff */
[-C--:B------:R-:W-:Y:S01]  /*14530*/  LEA R194, R47, R196.reuse, 0x1 ;  /* 0x000000c42fc27211 */ /* 0x080fe200078e08ff */
[----:B------:R-:W-:Y:S01]  /*14540*/  LDSM.16.M88.4 R12, [R196] ;  /* 0x00000000c40c783b */ /* 0x000fe20000000200 */
[----:B------:R-:W-:Y:S02]  /*14550*/  LEA R195, R64, R195, 0x9 ;  /* 0x000000c340c37211 */ /* 0x000fe400078e48ff */
[----:B------:R-:W-:Y:S01]  /*14560*/  LEA R212, R45, R196, 0x1 ;  /* 0x000000c42dd47211 */ /* 0x000fe200078e08ff */
[----:B------:R-:W-:Y:S01]  /*14570*/  LDSM.16.M88.4 R56, [R194] ;  /* 0x00000000c238783b */ /* 0x000fe20000000200 */
[----:B------:R-:W-:Y:S01]  /*14580*/  LEA R195, R195, UR4, 0x1 ;  /* 0x00000004c3c37c11 */ /* 0x000fe2000f8e08ff */
[----:B------:R-:W-:Y:S01]  /*14590*/  IMAD R135, R45, 0x2, R194 ;  /* 0x000000022d877824 */ /* 0x000fe200078e02c2 */
[----:B------:R-:W-:Y:S01]  /*145a0*/  IADD3 R2, R61, 0x1, R2 ;  /* 0x000000013d027810 */ /* 0x000fe20007ffe002 */
[----:B------:R-:W-:Y:S02]  /*145b0*/  LDSM.16.M88.4 R72, [R212] ;  /* 0x00000000d448783b */ /* 0x000fe40000000200 */
[C---:B------:R-:W-:Y:S01]  /*145c0*/  VIADD R0, R195.reuse, 0x6000 ;  /* 0x00006000c3007836 */ /* 0x040fe20000000000 */
[----:B------:R-:W-:Y:S01]  /*145d0*/  IADD3 R2, R62, R2, -R201 ;  /* 0x000000023e027210 */ /* 0x000fe20007ffe8c9 */
[----:B------:R-:W1:Y:S01]  /*145e0*/  LDSM.16.M88.4 R28, [R195+0x6800] ;  /* 0x00680000c31c783b */ /* 0x000e620000000200 */
[----:B------:R-:W-:-:S02]  /*145f0*/  VIADD R193, R195, 0x6020 ;  /* 0x00006020c3c17836 */ /* 0x000fc40000000000 */
[----:B------:R-:W-:Y:S01]  /*14600*/  @P1 VIADD R193, R0, 0xffffffe0 ;  /* 0xffffffe000c11836 */ /* 0x000fe20000000000 */
[----:B------:R-:W3:Y:S01]  /*14610*/  LDSM.16.M88.4 R36, [R195+0x6000] ;  /* 0x00600000c324783b */ /* 0x000ee20000000200 */
[----:B------:R-:W-:Y:S02]  /*14620*/  IMAD.MOV.U32 R0, RZ, RZ, 0x40 ;  /* 0x00000040ff007424 */ /* 0x000fe400078e00ff */
[C---:B------:R-:W-:Y:S01]  /*14630*/  VIADD R186, R193.reuse, 0x1000 ;  /* 0x00001000c1ba7836 */ /* 0x040fe20000000000 */
[----:B------:R-:W5:Y:S01]  /*14640*/  LDSM.16.M88.4 R20, [R195+0x7000] ;  /* 0x00700000c314783b */ /* 0x000f620000000200 */
[C---:B------:R-:W-:Y:S01]  /*14650*/  IADD3 R187, R193.reuse, 0x800, RZ ;  /* 0x00000800c1bb7810 */ /* 0x040fe20007ffe0ff */
[C---:B------:R-:W-:Y:S01]  /*14660*/  VIADD R185, R193.reuse, 0x1800 ;  /* 0x00001800c1b97836 */ /* 0x040fe20000000000 */
[----:B------:R-:W-:Y:S01]  /*14670*/  SEL R0, R0, 0xffffffc0, !P2 ;  /* 0xffffffc000007807 */ /* 0x000fe20005000000 */
[----:B------:R-:W2:Y:S01]  /*14680*/  LDSM.16.M88.4 R76, [R195+0x7800] ;  /* 0x00780000c34c783b */ /* 0x000ea20000000200 */
[C---:B------:R-:W-:Y:S01]  /*14690*/  IADD3 R183, R193.reuse, 0x2000, RZ ;  /* 0x00002000c1b77810 */ /* 0x040fe20007ffe0ff */
[----:B------:R-:W-:Y:S01]  /*146a0*/  VIADD R182, R193, 0x2800 ;  /* 0x00002800c1b67836 */ /* 0x000fe20000000000 */
[----:B------:R-:W-:Y:S01]  /*146b0*/  IADD3 R184, R0, R193, RZ ;  /* 0x000000c100b87210 */ /* 0x000fe20007ffe0ff */
[----:B------:R-:W4:Y:S01]  /*146c0*/  LDSM.16.M88.4 R8, [R193+0x800] ;  /* 0x00080000c108783b */ /* 0x000f220000000200 */
[----:B------:R-:W-:Y:S01]  /*146d0*/  IMAD.IADD R191, R195, 0x1, R0 ;  /* 0x00000001c3bf7824 */ /* 0x000fe200078e0200 */
[C---:B------:R-:W-:Y:S01]  /*146e0*/  IADD3 R180, R193.reuse, 0x3800, RZ ;  /* 0x00003800c1b47810 */ /* 0x040fe20007ffe0ff */
[C---:B------:R-:W-:Y:S01]  /*146f0*/  VIADD R181, R193.reuse, 0x3000 ;  /* 0x00003000c1b57836 */ /* 0x040fe20000000000 */
[----:B------:R-:W4:Y:S01]  /*14700*/  LDSM.16.M88.4 R68, [R193] ;  /* 0x00000000c144783b */ /* 0x000f220000000200 */
[C---:B------:R-:W-:Y:S01]  /*14710*/  VIADD R179, R193.reuse, 0x4000 ;  /* 0x00004000c1b37836 */ /* 0x040fe20000000000 */
[C---:B------:R-:W-:Y:S01]  /*14720*/  IADD3 R177, R193.reuse, 0x5000, RZ ;  /* 0x00005000c1b17810 */ /* 0x040fe20007ffe0ff */
[C---:B------:R-:W-:Y:S01]  /*14730*/  VIADD R178, R193.reuse, 0x4800 ;  /* 0x00004800c1b27836 */ /* 0x040fe20000000000 */
[----:B------:R-:W4:Y:S01]  /*14740*/  LDSM.16.M88.4 R4, [R193+0x1000] ;  /* 0x00100000c104783b */ /* 0x000f220000000200 */
[----:B------:R-:W-:-:S03]  /*14750*/  VIADD R176, R193, 0x5800 ;  /* 0x00005800c1b07836 */ /* 0x000fc60000000000 */
[----:B------:R-:W4:Y:S04]  /*14760*/  LDSM.16.M88.4 R64, [R193+0x1800] ;  /* 0x00180000c140783b */ /* 0x000f280000000200 */
[----:B------:R-:W4:Y:S04]  /*14770*/  LDSM.16.M88.4 R52, [R191+0x6000] ;  /* 0x00600000bf34783b */ /* 0x000f280000000200 */
[----:B------:R-:W4:Y:S01]  /*14780*/  LDSM.16.M88.4 R48, [R191+0x6800] ;  /* 0x00680000bf30783b */ /* 0x000f220000000200 */
[C---:B-1----:R-:W-:Y:S03]  /*14790*/  HMMA.16816.F32 R32, R12.reuse, R28, RZ ;  /* 0x0000001c0c20723c */ /* 0x042fe600000018ff */
[----:B------:R-:W-:Y:S03]  /*147a0*/  LDSM.16.M88.4 R80, [R191+0x7800] ;  /* 0x00780000bf50783b */ /* 0x000fe60000000200 */
[C---:B---3--:R-:W-:Y:S06]  /*147b0*/  HMMA.16816.F32 R40, R12.reuse, R36, RZ ;  /* 0x000000240c28723c */ /* 0x048fec00000018ff */
[C---:B------:R-:W-:Y:S06]  /*147c0*/  HMMA.16816.F32 R28, R12.reuse, R30, RZ ;  /* 0x0000001e0c1c723c */ /* 0x040fec00000018ff */
[C---:B------:R-:W-:Y:S06]  /*147d0*/  HMMA.16816.F32 R36, R12.reuse, R38, RZ ;  /* 0x000000260c24723c */ /* 0x040fec00000018ff */
[C---:B-----5:R-:W-:Y:S06]  /*147e0*/  HMMA.16816.F32 R24, R12.reuse, R20, RZ ;  /* 0x000000140c18723c */ /* 0x060fec00000018ff */
[C---:B------:R-:W-:Y:S06]  /*147f0*/  HMMA.16816.F32 R20, R12.reuse, R22, RZ ;  /* 0x000000160c14723c */ /* 0x040fec00000018ff */
[C---:B--2---:R-:W-:Y:S06]  /*14800*/  HMMA.16816.F32 R16, R12.reuse, R76, RZ ;  /* 0x0000004c0c10723c */ /* 0x044fec00000018ff */
[----:B------:R-:W-:Y:S01]  /*14810*/  HMMA.16816.F32 R12, R12, R78, RZ ;  /* 0x0000004e0c0c723c */ /* 0x000fe200000018ff */
[----:B------:R-:W-:Y:S05]  /*14820*/  LDSM.16.M88.4 R76, [R184] ;  /* 0x00000000b84c783b */ /* 0x000fea0000000200 */
[C---:B----4-:R-:W-:Y:S06]  /*14830*/  HMMA.16816.F32 R32, R56.reuse, R8, R32 ;  /* 0x000000083820723c */ /* 0x050fec0000001820 */
[C---:B------:R-:W-:Y:S01]  /*14840*/  HMMA.16816.F32 R28, R56.reuse, R10, R28 ;  /* 0x0000000a381c723c */ /* 0x040fe2000000181c */
[----:B------:R-:W1:Y:S05]  /*14850*/  LDSM.16.M88.4 R8, [R191+0x7000] ;  /* 0x00700000bf08783b */ /* 0x000e6a0000000200 */
[C---:B------:R-:W-:Y:S06]  /*14860*/  HMMA.16816.F32 R40, R56.reuse, R68, R40 ;  /* 0x000000443828723c */ /* 0x040fec0000001828 */
[C---:B------:R-:W-:Y:S01]  /*14870*/  HMMA.16816.F32 R36, R56.reuse, R70, R36 ;  /* 0x000000463824723c */ /* 0x040fe20000001824 */
[----:B------:R-:W-:Y:S05]  /*14880*/  LDSM.16.M88.4 R68, [R184+0x800] ;  /* 0x00080000b844783b */ /* 0x000fea0000000200 */
[C---:B------:R-:W-:Y:S06]  /*14890*/  HMMA.16816.F32 R24, R56.reuse, R4, R24 ;  /* 0x000000043818723c */ /* 0x040fec0000001818 */
[C---:B------:R-:W-:Y:S01]  /*148a0*/  HMMA.16816.F32 R20, R56.reuse, R6, R20 ;  /* 0x000000063814723c */ /* 0x040fe20000001814 */
[----:B------:R-:W2:Y:S05]  /*148b0*/  LDSM.16.M88.4 R4, [R135] ;  /* 0x000000008704783b */ /* 0x000eaa0000000200 */
[C---:B------:R-:W-:Y:S06]  /*148c0*/  HMMA.16816.F32 R16, R56.reuse, R64, R16 ;  /* 0x000000403810723c */ /* 0x040fec0000001810 */
[----:B------:R-:W-:Y:S01]  /*148d0*/  HMMA.16816.F32 R12, R56, R66, R12 ;  /* 0x00000042380c723c */ /* 0x000fe2000000180c */
[----:B------:R-:W3:Y:S04]  /*148e0*/  LDSM.16.M88.4 R64, [R184+0x1000] ;  /* 0x00100000b840783b */ /* 0x000ee80000000200 */
[----:B------:R-:W-:Y:S01]  /*148f0*/  LDSM.16.M88.4 R56, [R195+0x8800] ;  /* 0x00880000c338783b */ /* 0x000fe20000000200 */
[C---:B------:R-:W-:Y:S06]  /*14900*/  HMMA.16816.F32 R40, R72.reuse, R52, R40 ;  /* 0x000000344828723c */ /* 0x040fec0000001828 */
[C---:B------:R-:W-:Y:S01]  /*14910*/  HMMA.16816.F32 R36, R72.reuse, R54, R36 ;  /* 0x000000364824723c */ /* 0x040fe20000001824 */
[----:B------:R-:W4:Y:S05]  /*14920*/  LDSM.16.M88.4 R52, [R184+0x1800] ;  /* 0x00180000b834783b */ /* 0x000f2a0000000200 */
[C---:B------:R-:W-:Y:S06]  /*14930*/  HMMA.16816.F32 R32, R72.reuse, R48, R32 ;  /* 0x000000304820723c */ /* 0x040fec0000001820 */
[C---:B------:R-:W-:Y:S01]  /*14940*/  HMMA.16816.F32 R28, R72.reuse, R50, R28 ;  /* 0x00000032481c723c */ /* 0x040fe2000000181c */
[----:B------:R-:W-:Y:S05]  /*14950*/  LDSM.16.M88.4 R48, [R196+0x2000] ;  /* 0x00200000c430783b */ /* 0x000fea0000000200 */
[C---:B-1----:R-:W-:Y:S06]  /*14960*/  HMMA.16816.F32 R24, R72.reuse, R8, R24 ;  /* 0x000000084818723c */ /* 0x042fec0000001818 */
[C---:B------:R-:W-:Y:S01]  /*14970*/  HMMA.16816.F32 R20, R72.reuse, R10, R20 ;  /* 0x0000000a4814723c */ /* 0x040fe20000001814 */
[----:B------:R-:W1:Y:S05]  /*14980*/  LDSM.16.M88.4 R8, [R195+0x8000] ;  /* 0x00800000c308783b */ /* 0x000e6a0000000200 */
[C---:B------:R-:W-:Y:S06]  /*14990*/  HMMA.16816.F32 R16, R72.reuse, R80, R16 ;  /* 0x000000504810723c */ /* 0x040fec0000001810 */
[----:B------:R-:W-:Y:S01]  /*149a0*/  HMMA.16816.F32 R72, R72, R82, R12 ;  /* 0x000000524848723c */ /* 0x000fe2000000180c */
[----:B------:R-:W5:Y:S04]  /*149b0*/  LDSM.16.M88.4 R12, [R195+0x9000] ;  /* 0x00900000c30c783b */ /* 0x000f680000000200 */
[----:B------:R-:W-:Y:S01]  /*149c0*/  LDSM.16.M88.4 R80, [R191+0x9800] ;  /* 0x00980000bf50783b */ /* 0x000fe20000000200 */
[C---:B--2---:R-:W-:Y:S06]  /*149d0*/  HMMA.16816.F32 R40, R4.reuse, R76, R40 ;  /* 0x0000004c0428723c */ /* 0x044fec0000001828 */
[C---:B------:R-:W-:Y:S01]  /*149e0*/  HMMA.16816.F32 R36, R4.reuse, R78, R36 ;  /* 0x0000004e0424723c */ /* 0x040fe20000001824 */
[----:B------:R-:W2:Y:S05]  /*149f0*/  LDSM.16.M88.4 R76, [R195+0x9800] ;  /* 0x00980000c34c783b */ /* 0x000eaa0000000200 */
[C---:B------:R-:W-:Y:S06]  /*14a00*/  HMMA.16816.F32 R32, R4.reuse, R68, R32 ;  /* 0x000000440420723c */ /* 0x040fec0000001820 */
[C---:B------:R-:W-:Y:S01]  /*14a10*/  HMMA.16816.F32 R28, R4.reuse, R70, R28 ;  /* 0x00000046041c723c */ /* 0x040fe2000000181c */
[----:B------:R-:W-:Y:S05]  /*14a20*/  LDSM.16.M88.4 R68, [R193+0x2800] ;  /* 0x00280000c144783b */ /* 0x000fea0000000200 */
[C---:B---3--:R-:W-:Y:S06]  /*14a30*/  HMMA.16816.F32 R24, R4.reuse, R64, R24 ;  /* 0x000000400418723c */ /* 0x048fec0000001818 */
[C---:B------:R-:W-:Y:S01]  /*14a40*/  HMMA.16816.F32 R20, R4.reuse, R66, R20 ;  /* 0x000000420414723c */ /* 0x040fe20000001814 */
[----:B------:R-:W-:Y:S05]  /*14a50*/  LDSM.16.M88.4 R64, [R193+0x3800] ;  /* 0x00380000c140783b */ /* 0x000fea0000000200 */
[C---:B----4-:R-:W-:Y:S06]  /*14a60*/  HMMA.16816.F32 R16, R4.reuse, R52, R16 ;  /* 0x000000340410723c */ /* 0x050fec0000001810 */
[----:B------:R-:W-:Y:S01]  /*14a70*/  HMMA.16816.F32 R72, R4, R54, R72 ;  /* 0x000000360448723c */ /* 0x000fe20000001848 */
[----:B------:R-:W-:Y:S04]  /*14a80*/  LDSM.16.M88.4 R52, [R194+0x2000] ;  /* 0x00200000c234783b */ /* 0x000fe80000000200 */
[----:B------:R-:W3:Y:S01]  /*14a90*/  LDSM.16.M88.4 R4, [R193+0x2000] ;  /* 0x00200000c104783b */ /* 0x000ee20000000200 */
[C---:B-1----:R-:W-:Y:S06]  /*14aa0*/  HMMA.16816.F32 R40, R48.reuse, R8, R40 ;  /* 0x000000083028723c */ /* 0x042fec0000001828 */
[C---:B------:R-:W-:Y:S01]  /*14ab0*/  HMMA.16816.F32 R36, R48.reuse, R10, R36 ;  /* 0x0000000a3024723c */ /* 0x040fe20000001824 */
[----:B------:R-:W1:Y:S05]  /*14ac0*/  LDSM.16.M88.4 R8, [R193+0x3000] ;  /* 0x00300000c108783b */ /* 0x000e6a0000000200 */
[C---:B------:R-:W-:Y:S06]  /*14ad0*/  HMMA.16816.F32 R32, R48.reuse, R56, R32 ;  /* 0x000000383020723c */ /* 0x040fec0000001820 */
[C---:B------:R-:W-:Y:S01]  /*14ae0*/  HMMA.16816.F32 R28, R48.reuse, R58, R28 ;  /* 0x0000003a301c723c */ /* 0x040fe2000000181c */
[----:B------:R-:W-:Y:S05]  /*14af0*/  LDSM.16.M88.4 R56, [R212+0x2000] ;  /* 0x00200000d438783b */ /* 0x000fea0000000200 */
[C---:B-----5:R-:W-:Y:S06]  /*14b00*/  HMMA.16816.F32 R24, R48.reuse, R12, R24 ;  /* 0x0000000c3018723c */ /* 0x060fec0000001818 */
[C---:B------:R-:W-:Y:S01]  /*14b10*/  HMMA.16816.F32 R20, R48.reuse, R14, R20 ;  /* 0x0000000e3014723c */ /* 0x040fe20000001814 */
[----:B------:R-:W4:Y:S05]  /*14b20*/  LDSM.16.M88.4 R12, [R191+0x8000] ;  /* 0x00800000bf0c783b */ /* 0x000f2a0000000200 */
[C---:B--2---:R-:W-:Y:S06]  /*14b30*/  HMMA.16816.F32 R16, R48.reuse, R76, R16 ;  /* 0x0000004c3010723c */ /* 0x044fec0000001810 */
[----:B------:R-:W-:Y:S01]  /*14b40*/  HMMA.16816.F32 R72, R48, R78, R72 ;  /* 0x0000004e3048723c */ /* 0x000fe20000001848 */
[----:B------:R-:W-:Y:S04]  /*14b50*/  LDSM.16.M88.4 R48, [R191+0x8800] ;  /* 0x00880000bf30783b */ /* 0x000fe80000000200 */
[----:B------:R-:W-:Y:S01]  /*14b60*/  LDSM.16.M88.4 R76, [R184+0x2000] ;  /* 0x00200000b84c783b */ /* 0x000fe20000000200 */
[C---:B---3--:R-:W-:Y:S06]  /*14b70*/  HMMA.16816.F32 R40, R52.reuse, R4, R40 ;  /* 0x000000043428723c */ /* 0x048fec0000001828 */
[C---:B------:R-:W-:Y:S01]  /*14b80*/  HMMA.16816.F32 R36, R52.reuse, R6, R36 ;  /* 0x000000063424723c */ /* 0x040fe20000001824 */
[----:B------:R-:W2:Y:S05]  /*14b90*/  LDSM.16.M88.4 R4, [R191+0x9000] ;  /* 0x00900000bf04783b */ /* 0x000eaa0000000200 */
        /* <DEDUP_REMOVED lines=8> */
[----:B------:R-:W3:Y:S04]  /*14c20*/  LDSM.16.M88.4 R52, [R184+0x3000] ;  /* 0x00300000b834783b */ /* 0x000ee80000000200 */
[----:B------:R-:W-:Y:S01]  /*14c30*/  LDSM.16.M88.4 R64, [R195+0xa800] ;  /* 0x00a80000c340783b */ /* 0x000fe20000000200 */
[C---:B----4-:R-:W-:Y:S06]  /*14c40*/  HMMA.16816.F32 R40, R56.reuse, R12, R40 ;  /* 0x0000000c3828723c */ /* 0x050fec0000001828 */
[C---:B------:R-:W-:Y:S01]  /*14c50*/  HMMA.16816.F32 R36, R56.reuse, R14, R36 ;  /* 0x0000000e3824723c */ /* 0x040fe20000001824 */
[----:B------:R-:W4:Y:S05]  /*14c60*/  LDSM.16.M88.4 R12, [R184+0x3800] ;  /* 0x00380000b80c783b */ /* 0x000f2a0000000200 */
        /* <DEDUP_REMOVED lines=8> */
[----:B------:R-:W5:Y:S04]  /*14cf0*/  LDSM.16.M88.4 R56, [R195+0xb000] ;  /* 0x00b00000c338783b */ /* 0x000f680000000200 */
[----:B------:R-:W-:Y:S01]  /*14d00*/  LDSM.16.M88.4 R80, [R193+0x5800] ;  /* 0x00580000c150783b */ /* 0x000fe20000000200 */
[C---:B-1----:R-:W-:Y:S06]  /*14d10*/  HMMA.16816.F32 R40, R8.reuse, R76, R40 ;  /* 0x0000004c0828723c */ /* 0x042fec0000001828 */
[C---:B------:R-:W-:Y:S01]  /*14d20*/  HMMA.16816.F32 R36, R8.reuse, R78, R36 ;  /* 0x0000004e0824723c */ /* 0x040fe20000001824 */
[----:B------:R-:W-:Y:S05]  /*14d30*/  LDSM.16.M88.4 R76, [R194+0x4000] ;  /* 0x00400000c24c783b */ /* 0x000fea0000000200 */
[C---:B---3--:R-:W-:Y:S06]  /*14d40*/  HMMA.16816.F32 R24, R8.reuse, R52, R24 ;  /* 0x000000340818723c */ /* 0x048fec0000001818 */
[C---:B------:R-:W-:Y:S01]  /*14d50*/  HMMA.16816.F32 R20, R8.reuse, R54, R20 ;  /* 0x000000360814723c */ /* 0x040fe20000001814 */
[----:B------:R-:W1:Y:S05]  /*14d60*/  LDSM.16.M88.4 R52, [R195+0xb800] ;  /* 0x00b80000c334783b */ /* 0x000e6a0000000200 */
[C---:B------:R-:W-:Y:S06]  /*14d70*/  HMMA.16816.F32 R32, R8.reuse, R68, R32 ;  /* 0x000000440820723c */ /* 0x040fec0000001820 */
[C---:B------:R-:W-:Y:S01]  /*14d80*/  HMMA.16816.F32 R28, R8.reuse, R70, R28 ;  /* 0x00000046081c723c */ /* 0x040fe2000000181c */
[----:B------:R-:W-:Y:S05]  /*14d90*/  LDSM.16.M88.4 R68, [R212+0x4000] ;  /* 0x00400000d444783b */ /* 0x000fea0000000200 */
[C---:B----4-:R-:W-:Y:S06]  /*14da0*/  HMMA.16816.F32 R16, R8.reuse, R12, R16 ;  /* 0x0000000c0810723c */ /* 0x050fec0000001810 */
[----:B------:R-:W-:Y:S01]  /*14db0*/  HMMA.16816.F32 R72, R8, R14, R72 ;  /* 0x0000000e0848723c */ /* 0x000fe20000001848 */
[----:B------:R-:W3:Y:S04]  /*14dc0*/  LDSM.16.M88.4 R12, [R193+0x4000] ;  /* 0x00400000c10c783b */ /* 0x000ee80000000200 */
[----:B------:R-:W4:Y:S01]  /*14dd0*/  LDSM.16.M88.4 R8, [R193+0x4800] ;  /* 0x00480000c108783b */ /* 0x000f220000000200 */
[C---:B--2---:R-:W-:Y:S06]  /*14de0*/  HMMA.16816.F32 R40, R48.reuse, R4, R40 ;  /* 0x000000043028723c */ /* 0x044fec0000001828 */
[C---:B------:R-:W-:Y:S01]  /*14df0*/  HMMA.16816.F32 R36, R48.reuse, R6, R36 ;  /* 0x000000063024723c */ /* 0x040fe20000001824 */
[----:B------:R-:W2:Y:S05]  /*14e00*/  LDSM.16.M88.4 R4, [R193+0x5000] ;  /* 0x00500000c104783b */ /* 0x000eaa0000000200 */
[C---:B------:R-:W-:Y:S06]  /*14e10*/  HMMA.16816.F32 R32, R48.reuse, R64, R32 ;  /* 0x000000403020723c */ /* 0x040fec0000001820 */
[C---:B------:R-:W-:Y:S01]  /*14e20*/  HMMA.16816.F32 R28, R48.reuse, R66, R28 ;  /* 0x00000042301c723c */ /* 0x040fe2000000181c */
[----:B------:R-:W2:Y:S05]  /*14e30*/  LDSM.16.M88.4 R64, [R191+0xa000] ;  /* 0x00a00000bf40783b */ /* 0x000eaa0000000200 */
[C---:B-----5:R-:W-:Y:S06]  /*14e40*/  HMMA.16816.F32 R24, R48.reuse, R56, R24 ;  /* 0x000000383018723c */ /* 0x060fec0000001818 */
[C---:B------:R-:W-:Y:S01]  /*14e50*/  HMMA.16816.F32 R20, R48.reuse, R58, R20 ;  /* 0x0000003a3014723c */ /* 0x040fe20000001814 */
[----:B------:R-:W5:Y:S05]  /*14e60*/  LDSM.16.M88.4 R56, [R191+0xa800] ;  /* 0x00a80000bf38783b */ /* 0x000f6a0000000200 */
[C---:B-1----:R-:W-:Y:S06]  /*14e70*/  HMMA.16816.F32 R16, R48.reuse, R52, R16 ;  /* 0x000000343010723c */ /* 0x042fec0000001810 */
[----:B------:R-:W-:Y:S01]  /*14e80*/  HMMA.16816.F32 R72, R48, R54, R72 ;  /* 0x000000363048723c */ /* 0x000fe20000001848 */
[----:B------:R-:W1:Y:S04]  /*14e90*/  LDSM.16.M88.4 R52, [R191+0xb000] ;  /* 0x00b00000bf34783b */ /* 0x000e680000000200 */
[----:B------:R-:W1:Y:S01]  /*14ea0*/  LDSM.16.M88.4 R48, [R191+0xb800] ;  /* 0x00b80000bf30783b */ /* 0x000e620000000200 */
[C---:B---3--:R-:W-:Y:S06]  /*14eb0*/  HMMA.16816.F32 R40, R76.reuse, R12, R40 ;  /* 0x0000000c4c28723c */ /* 0x048fec0000001828 */
[C---:B------:R-:W-:Y:S01]  /*14ec0*/  HMMA.16816.F32 R36, R76.reuse, R14, R36 ;  /* 0x0000000e4c24723c */ /* 0x040fe20000001824 */
[----:B------:R-:W-:Y:S05]  /*14ed0*/  LDSM.16.M88.4 R12, [R135+0x4000] ;  /* 0x00400000870c783b */ /* 0x000fea0000000200 */
[C---:B----4-:R-:W-:Y:S06]  /*14ee0*/  HMMA.16816.F32 R32, R76.reuse, R8, R32 ;  /* 0x000000084c20723c */ /* 0x050fec0000001820 */
[C---:B------:R-:W-:Y:S01]  /*14ef0*/  HMMA.16816.F32 R28, R76.reuse, R10, R28 ;  /* 0x0000000a4c1c723c */ /* 0x040fe2000000181c */
[----:B------:R-:W-:Y:S05]  /*14f00*/  LDSM.16.M88.4 R8, [R184+0x4000] ;  /* 0x00400000b808783b */ /* 0x000fea0000000200 */
[C---:B--2---:R-:W-:Y:S06]  /*14f10*/  HMMA.16816.F32 R24, R76.reuse, R4, R24 ;  /* 0x000000044c18723c */ /* 0x044fec0000001818 */
[C---:B------:R-:W-:Y:S01]  /*14f20*/  HMMA.16816.F32 R20, R76.reuse, R6, R20 ;  /* 0x000000064c14723c */ /* 0x040fe20000001814 */
[----:B------:R-:W2:Y:S05]  /*14f30*/  LDSM.16.M88.4 R4, [R184+0x4800] ;  /* 0x00480000b804783b */ /* 0x000eaa0000000200 */
[C---:B------:R-:W-:Y:S06]  /*14f40*/  HMMA.16816.F32 R16, R76.reuse, R80, R16 ;  /* 0x000000504c10723c */ /* 0x040fec0000001810 */
[----:B------:R-:W-:Y:S01]  /*14f50*/  HMMA.16816.F32 R72, R76, R82, R72 ;  /* 0x000000524c48723c */ /* 0x000fe20000001848 */
[----:B------:R-:W3:Y:S05]  /*14f60*/  LDSM.16.M88.4 R76, [R184+0x5000] ;  /* 0x00500000b84c783b */ /* 0x000eea0000000200 */
[C---:B------:R-:W-:Y:S06]  /*14f70*/  HMMA.16816.F32 R40, R68.reuse, R64, R40 ;  /* 0x000000404428723c */ /* 0x040fec0000001828 */
[----:B------:R-:W-:Y:S01]  /*14f80*/  HMMA.16816.F32 R36, R68, R66, R36 ;  /* 0x000000424424723c */ /* 0x000fe20000001824 */
[----:B------:R-:W4:Y:S01]  /*14f90*/  LDSM.16.M88.4 R64, [R184+0x5800] ;  /* 0x00580000b840783b */ /* 0x000f220000000200 */
[----:B------:R-:W-:-:S04]  /*14fa0*/  DEPBAR.LE SB0, 0x0 ;  /* 0x000080000000791a */ /* 0x000fc80000000000 */
[C---:B-----5:R-:W-:Y:S06]  /*14fb0*/  HMMA.16816.F32 R32, R68.reuse, R56, R32 ;  /* 0x000000384420723c */ /* 0x060fec0000001820 */
[C---:B------:R-:W-:Y:S06]  /*14fc0*/  HMMA.16816.F32 R28, R68.reuse, R58, R28 ;  /* 0x0000003a441c723c */ /* 0x040fec000000181c */
[C---:B-1----:R-:W-:Y:S06]  /*14fd0*/  HMMA.16816.F32 R24, R68.reuse, R52, R24 ;  /* 0x000000344418723c */ /* 0x042fec0000001818 */
[C---:B------:R-:W-:Y:S06]  /*14fe0*/  HMMA.16816.F32 R20, R68.reuse, R54, R20 ;  /* 0x000000364414723c */ /* 0x040fec0000001814 */
[C---:B------:R-:W-:Y:S06]  /*14ff0*/  HMMA.16816.F32 R16, R68.reuse, R48, R16 ;  /* 0x000000304410723c */ /* 0x040fec0000001810 */
[----:B------:R-:W-:Y:S06]  /*15000*/  HMMA.16816.F32 R72, R68, R50, R72 ;  /* 0x000000324448723c */ /* 0x000fec0000001848 */
[C---:B--2---:R-:W-:Y:S06]  /*15010*/  HMMA.16816.F32 R32, R12.reuse, R4, R32 ;  /* 0x000000040c20723c */ /* 0x044fec0000001820 */
[----:B------:R-:W-:Y:S01]  /*15020*/  HMMA.16816.F32 R40, R12, R8, R40 ;  /* 0x000000080c28723c */ /* 0x000fe20000001828 */
[----:B------:R-:W-:-:S05]  /*15030*/  VIADD R5, R2, UR5 ;  /* 0x0000000502057c36 */ /* 0x000fca0008000000 */
[----:B------:R-:W-:Y:S01]  /*15040*/  HMMA.16816.F32 R36, R12, R10, R36 ;  /* 0x0000000a0c24723c */ /* 0x000fe20000001824 */
[C---:B------:R-:W-:Y:S02]  /*15050*/  VIMNMX R0, R5.reuse, R62, PT ;  /* 0x0000003e05007248 */ /* 0x040fe40003fe0100 */
[----:B------:R-:W-:-:S03]  /*15060*/  VIADDMNMX R2, R5, 0x8, R62, PT ;  /* 0x0000000805027846 */ /* 0x000fc6000380013e */
[C---:B------:R-:W-:Y:S06]  /*15070*/  HMMA.16816.F32 R28, R12.reuse, R6, R28 ;  /* 0x000000060c1c723c */ /* 0x040fec000000181c */
[C---:B---3--:R-:W-:Y:S06]  /*15080*/  HMMA.16816.F32 R24, R12.reuse, R76, R24 ;  /* 0x0000004c0c18723c */ /* 0x048fec0000001818 */
[C---:B------:R-:W-:Y:S06]  /*15090*/  HMMA.16816.F32 R20, R12.reuse, R78, R20 ;  /* 0x0000004e0c14723c */ /* 0x040fec0000001814 */
[C---:B----4-:R-:W-:Y:S06]  /*150a0*/  HMMA.16816.F32 R16, R12.reuse, R64, R16 ;  /* 0x000000400c10723c */ /* 0x050fec0000001810 */
[----:B------:R-:W-:Y:S01]  /*150b0*/  HMMA.16816.F32 R72, R12, R66, R72 ;  /* 0x000000420c48723c */ /* 0x000fe20000001848 */
[----:B------:R-:W-:Y:S06]  /*150c0*/  BAR.SYNC.DEFER_BLOCKING 0x0 ;  /* 0x0000000000007b1d */ /* 0x000fec0000010000 */
[----:B------:R-:W-:-:S02]  /*150d0*/  NOP ;  /* 0x0000000000007918 */ /* 0x000fc40000000000 */
[----:B------:R-:W-:-:S15]  /*150e0*/  @!P4 BRA `(.L_x_1070) ;  /* 0x0000000800c0c947 */ /* 0x000fde0003800000 */
[----:B------:R-:W-:Y:S05]  /*150f0*/  @!P3 BRA `(.L_x_1071) ;  /* 0x0000000000f0b947 */ /* 0x000fea0003800000 */
[----:B------:R-:W1:Y:S01]  /*15100*/  LDC R6, c[0x0][0x380] ;  /* 0x0000e000ff067b82 */ /* 0x000e620000000800 */
[----:B------:R-:W-:Y:S01]  /*15110*/  VIADD R11, R3, 0xffffffc0 ;  /* 0xffffffc0030b7836 */ /* 0x000fe20000000000 */
[----:B------:R-:W-:Y:S01]  /*15120*/  IABS R8, R3 ;  /* 0x0000000300087213 */ /* 0x000fe20000000000 */
[----:B------:R-:W-:-:S03]  /*15130*/  ULDC.64 UR8, c[0x0][0x248] ;  /* 0x0000920000087ab9 */ /* 0x000fc60000000a00 */
[----:B------:R-:W-:Y:S02]  /*15140*/  IABS R7, R11 ;  /* 0x0000000b00077213 */ /* 0x000fe40000000000 */
[-C--:B-1----:R-:W-:Y:S02]  /*15150*/  IABS R4, R6.reuse ;  /* 0x0000000600047213 */ /* 0x082fe40000000000 */
[----:B------:R-:W-:Y:S02]  /*15160*/  LOP3.LUT R11, R11, R6, RZ, 0x3c, !PT ;  /* 0x000000060b0b7212 */ /* 0x000fe400078e3cff */
[----:B------:R-:W1:Y:S08]  /*15170*/  I2F.RP R9, R4 ;  /* 0x0000000400097306 */ /* 0x000e700000209400 */
[----:B-1----:R-:W1:Y:S02]  /*15180*/  MUFU.RCP R12, R9 ;  /* 0x00000009000c7308 */ /* 0x002e640000001000 */
[----:B-1----:R-:W-:-:S06]  /*15190*/  VIADD R12, R12, 0xffffffe ;  /* 0x0ffffffe0c0c7836 */ /* 0x002fcc0000000000 */
[----:B------:R-:W1:Y:S02]  /*151a0*/  F2I.FTZ.U32.TRUNC.NTZ R13, R12 ;  /* 0x0000000c000d7305 */ /* 0x000e64000021f000 */
[----:B-1----:R-:W-:Y:S02]  /*151b0*/  IADD3 R5, RZ, -R13, RZ ;  /* 0x8000000dff057210 */ /* 0x002fe40007ffe0ff */
[----:B------:R-:W-:-:S03]  /*151c0*/  MOV R12, RZ ;  /* 0x000000ff000c7202 */ /* 0x000fc60000000f00 */
[----:B------:R-:W-:-:S04]  /*151d0*/  IMAD R10, R5, R4, RZ ;  /* 0x00000004050a7224 */ /* 0x000fc800078e02ff */
[----:B------:R-:W-:-:S06]  /*151e0*/  IMAD.HI.U32 R10, R13, R10, R12 ;  /* 0x0000000a0d0a7227 */ /* 0x000fcc00078e000c */
[----:B------:R-:W-:-:S04]  /*151f0*/  IMAD.HI.U32 R12, R10, R8, RZ ;  /* 0x000000080a0c7227 */ /* 0x000fc800078e00ff */
[----:B------:R-:W-:-:S04]  /*15200*/  IMAD.HI.U32 R10, R10, R7, RZ ;  /* 0x000000070a0a7227 */ /* 0x000fc800078e00ff */
[----:B------:R-:W-:Y:S01]  /*15210*/  IMAD.MOV R9, RZ, RZ, -R12 ;  /* 0x000000ffff097224 */ /* 0x000fe200078e0a0c */
[----:B------:R-:W-:-:S03]  /*15220*/  IADD3 R5, -R10, RZ, RZ ;  /* 0x000000ff0a057210 */ /* 0x000fc60007ffe1ff */
[C---:B------:R-:W-:Y:S01]  /*15230*/  IMAD R9, R4.reuse, R9, R8 ;  /* 0x0000000904097224 */ /* 0x040fe200078e0208 */
[----:B------:R-:W-:Y:S01]  /*15240*/  LOP3.LUT R8, RZ, R6, RZ, 0x33, !PT ;  /* 0x00000006ff087212 */ /* 0x000fe200078e33ff */
[----:B------:R-:W-:-:S03]  /*15250*/  IMAD R5, R4, R5, R7 ;  /* 0x0000000504057224 */ /* 0x000fc600078e0207 */
[C---:B------:R-:W-:Y:S02]  /*15260*/  ISETP.GT.U32.AND P0, PT, R4.reuse, R9, PT ;  /* 0x000000090400720c */ /* 0x040fe40003f04070 */
[----:B------:R-:W-:-:S11]  /*15270*/  ISETP.GT.U32.AND P1, PT, R4, R5, PT ;  /* 0x000000050400720c */ /* 0x000fd60003f24070 */
[----:B------:R-:W-:Y:S02]  /*15280*/  @!P0 IMAD.IADD R9, R9, 0x1, -R4 ;  /* 0x0000000109098824 */ /* 0x000fe400078e0a04 */
[-C--:B------:R-:W-:Y:S01]  /*15290*/  @!P1 IADD3 R5, R5, -R4.reuse, RZ ;  /* 0x8000000405059210 */ /* 0x080fe20007ffe0ff */
[----:B------:R-:W-:Y:S01]  /*152a0*/  @!P0 VIADD R12, R12, 0x1 ;  /* 0x000000010c0c8836 */ /* 0x000fe20000000000 */
[----:B------:R-:W-:Y:S02]  /*152b0*/  ISETP.GE.AND P0, PT, R11, RZ, PT ;  /* 0x000000ff0b00720c */ /* 0x000fe40003f06270 */
[-C--:B------:R-:W-:Y:S02]  /*152c0*/  ISETP.GE.U32.AND P6, PT, R9, R4.reuse, PT ;  /* 0x000000040900720c */ /* 0x080fe40003fc6070 */
[----:B------:R-:W-:Y:S02]  /*152d0*/  ISETP.GE.U32.AND P5, PT, R5, R4, PT ;  /* 0x000000040500720c */ /* 0x000fe40003fa6070 */
[----:B------:R-:W-:-:S02]  /*152e0*/  LOP3.LUT R4, R3, R6, RZ, 0x3c, !PT ;  /* 0x0000000603047212 */ /* 0x000fc400078e3cff */
[----:B------:R-:W-:Y:S02]  /*152f0*/  @!P1 IADD3 R10, R10, 0x1, RZ ;  /* 0x000000010a0a9810 */ /* 0x000fe40007ffe0ff */
[----:B------:R-:W-:Y:S02]  /*15300*/  ISETP.GE.AND P2, PT, R4, RZ, PT ;  /* 0x000000ff0400720c */ /* 0x000fe40003f46270 */
[----:B------:R-:W-:-:S03]  /*15310*/  ISETP.NE.AND P1, PT, R6, RZ, PT ;  /* 0x000000ff0600720c */ /* 0x000fc60003f25270 */
[----:B------:R-:W-:Y:S02]  /*15320*/  @P6 VIADD R12, R12, 0x1 ;  /* 0x000000010c0c6836 */ /* 0x000fe40000000000 */
[----:B------:R-:W-:-:S04]  /*15330*/  @P5 IADD3 R10, R10, 0x1, RZ ;  /* 0x000000010a0a5810 */ /* 0x000fc80007ffe0ff */
[----:B------:R-:W-:Y:S02]  /*15340*/  @!P0 IADD3 R10, -R10, RZ, RZ ;  /* 0x000000ff0a0a8210 */ /* 0x000fe40007ffe1ff */
[----:B------:R-:W-:-:S05]  /*15350*/  @!P2 IMAD.MOV R12, RZ, RZ, -R12 ;  /* 0x000000ffff0ca224 */ /* 0x000fca00078e0a0c */
[C---:B------:R-:W-:Y:S02]  /*15360*/  SEL R5, R8.reuse, R12, !P1 ;  /* 0x0000000c08057207 */ /* 0x040fe40004800000 */
[----:B------:R-:W-:-:S03]  /*15370*/  SEL R8, R8, R10, !P1 ;  /* 0x0000000a08087207 */ /* 0x000fc60004800000 */
[----:B------:R-:W-:-:S04]  /*15380*/  IMAD.WIDE R12, R5, 0x4, R204 ;  /* 0x00000004050c7825 */ /* 0x000fc800078e02cc */
[----:B------:R-:W-:Y:S01]  /*15390*/  IMAD.WIDE R10, R8, 0x4, R204 ;  /* 0x00000004080a7825 */ /* 0x000fe200078e02cc */
[----:B------:R-:W2:Y:S04]  /*153a0*/  LDG.E R7, desc[UR6][R12.64] ;  /* 0x000000060c077981 */ /* 0x000ea8000c1e1900 */
[----:B------:R-:W2:Y:S01]  /*153b0*/  LDG.E R4, desc[UR6][R10.64] ;  /* 0x000000060a047981 */ /* 0x000ea2000c1e1900 */
[----:B------:R-:W-:-:S04]  /*153c0*/  IMAD.IADD R5, R5, 0x1, -R8 ;  /* 0x0000000105057824 */ /* 0x000fc800078e0a08 */
[----:B------:R-:W-:-:S04]  /*153d0*/  IMAD R6, R5, R6, -0x40 ;  /* 0xffffffc005067424 */ /* 0x000fc800078e0206 */
[----:B------:R-:W-:Y:S01]  /*153e0*/  IMAD.WIDE.U32 R8, R6, UR8, RZ ;  /* 0x0000000806087c25 */ /* 0x000fe2000f8e00ff */
[----:B------:R-:W-:-:S05]  /*153f0*/  SHF.R.S32.HI R5, RZ, 0x1f, R6 ;  /* 0x0000001fff057819 */ /* 0x000fca0000011406 */
[----:B------:R-:W-:-:S04]  /*15400*/  IMAD R5, R5, UR8, RZ ;  /* 0x0000000805057c24 */ /* 0x000fc8000f8e02ff */
[----:B------:R-:W-:Y:S01]  /*15410*/  IMAD R5, R6, UR9, R5 ;  /* 0x0000000906057c24 */ /* 0x000fe2000f8e0205 */
[----:B------:R-:W-:-:S03]  /*15420*/  ULDC.64 UR8, c[0x0][0x230] ;  /* 0x00008c0000087ab9 */ /* 0x000fc60000000a00 */
[----:B------:R-:W-:Y:S01]  /*15430*/  IMAD.IADD R9, R9, 0x1, R5 ;  /* 0x0000000109097824 */ /* 0x000fe200078e0205 */
[----:B--2---:R-:W-:-:S04]  /*15440*/  IADD3 R4, -R7, R4, RZ ;  /* 0x0000000407047210 */ /* 0x004fc80007ffe1ff */
[----:B------:R-:W-:Y:S01]  /*15450*/  SHF.R.S32.HI R7, RZ, 0x1f, R4 ;  /* 0x0000001fff077819 */ /* 0x000fe20000011404 */
[----:B------:R-:W-:-:S04]  /*15460*/  IMAD.WIDE.U32 R8, R4, UR8, R8 ;  /* 0x0000000804087c25 */ /* 0x000fc8000f8e0008 */
[----:B------:R-:W-:Y:S02]  /*15470*/  IMAD R7, R7, UR8, RZ ;  /* 0x0000000807077c24 */ /* 0x000fe4000f8e02ff */
[----:B------:R-:W-:Y:S02]  /*15480*/  IMAD.MOV.U32 R5, RZ, RZ, R8 ;  /* 0x000000ffff057224 */ /* 0x000fe400078e0008 */
[----:B------:R-:W-:-:S05]  /*15490*/  IMAD R7, R4, UR9, R7 ;  /* 0x0000000904077c24 */ /* 0x000fca000f8e0207 */
[----:B------:R-:W-:Y:S01]  /*154a0*/  IADD3 R4, R9, R7, RZ ;  /* 0x0000000709047210 */ /* 0x000fe20007ffe0ff */
[----:B------:R-:W-:Y:S06]  /*154b0*/  BRA `(.L_x_1072) ;  /* 0x00000000000c7947 */ /* 0x000fec0003800000 */
.L_x_1071:
[----:B------:R-:W1:Y:S02]  /*154c0*/  LDC R5, c[0x0][0x248] ;  /* 0x00009200ff057b82 */ /* 0x000e640000000800 */
[----:B-1----:R-:W-:-:S04]  /*154d0*/  LEA R5, -R5, RZ, 0x6 ;  /* 0x000000ff05057211 */ /* 0x002fc800078e31ff */
[----:B------:R-:W-:-:S07]  /*154e0*/  SHF.R.S32.HI R4, RZ, 0x1f, R5 ;  /* 0x0000001fff047819 */ /* 0x000fce0000011405 */
.L_x_1072:
[C---:B------:R-:W-:Y:S02]  /*154f0*/  LOP3.LUT P2, RZ, R44.reuse, 0x2, RZ, 0xc0, !PT ;  /* 0x000000022cff7812 */ /* 0x040fe4000784c0ff */
[C---:B------:R-:W-:Y:S02]  /*15500*/  LOP3.LUT P1, RZ, R44.reuse, 0x4, RZ, 0xc0, !PT ;  /* 0x000000042cff7812 */ /* 0x040fe4000782c0ff */
[C---:B------:R-:W-:Y:S02]  /*15510*/  LEA R8, P5, R5.reuse, R206, 0x1 ;  /* 0x000000ce05087211 */ /* 0x040fe400078a08ff */
[----:B------:R-:W-:Y:S02]  /*15520*/  LOP3.LUT P6, RZ, R44, 0x1, RZ, 0xc0, !PT ;  /* 0x000000012cff7812 */ /* 0x000fe400078cc0ff */
[----:B------:R-:W-:-:S05]  /*15530*/  LEA.HI.X R9, R5, R209, R4, 0x1, P5 ;  /* 0x000000d105097211 */ /* 0x000fca00028f0c04 */
[----:B------:R-:W-:-:S04]  /*15540*/  @P2 IADD3 R6, P0, R5, R150, RZ ;  /* 0x0000009605062210 */ /* 0x000fc80007f1e0ff */
[----:B------:R-:W-:Y:S01]  /*15550*/  @P2 LEA R50, P5, R6, UR10, 0x1 ;  /* 0x0000000a06322c11 */ /* 0x000fe2000f8a08ff */
[----:B------:R-:W-:Y:S01]  /*15560*/  @P2 IMAD.X R11, R4, 0x1, R149, P0 ;  /* 0x00000001040b2824 */ /* 0x000fe200000e0695 */
[----:B------:R-:W-:Y:S01]  /*15570*/  @P1 IADD3 R7, P0, R5, R150, RZ ;  /* 0x0000009605071210 */ /* 0x000fe20007f1e0ff */
[----:B------:R-:W-:Y:S01]  /*15580*/  @!PT LDS RZ, [RZ] ;  /* 0x00000000fffff984 */ /* 0x000fe20000000800 */
[----:B------:R-:W-:Y:S01]  /*15590*/  @!PT LDS RZ, [RZ] ;  /* 0x00000000fffff984 */ /* 0x000fe20000000800 */
[----:B------:R-:W-:Y:S01]  /*155a0*/  @!PT LDS RZ, [RZ] ;  /* 0x00000000fffff984 */ /* 0x000fe20000000800 */
[----:B------:R1:W-:Y:S03]  /*155b0*/  @P6 LDGSTS.E.BYPASS.LTC128B.128 [R203+0x6000], desc[UR6][R8.64] ;  /* 0x0600000008cb6fae */ /* 0x0003e6000b901d46 */
[----:B------:R-:W-:Y:S01]  /*155c0*/  @P2 LEA.HI.X R51, R6, UR11, R11, 0x1, P5 ;  /* 0x0000000b06332c11 */ /* 0x000fe2000a8f0c0b */
[----:B------:R-:W-:Y:S01]  /*155d0*/  @P1 IMAD.X R6, R4, 0x1, R149, P0 ;  /* 0x0000000104061824 */ /* 0x000fe200000e0695 */
[----:B------:R-:W-:Y:S01]  /*155e0*/  @P1 LEA R12, P0, R7, UR10, 0x1 ;  /* 0x0000000a070c1c11 */ /* 0x000fe2000f8008ff */
[----:B------:R1:W-:Y:S01]  /*155f0*/  @!P6 STS.128 [R203+0x6000], RZ ;  /* 0x006000ffcb00e388 */ /* 0x0003e20000000c00 */
[----:B------:R-:W-:-:S02]  /*15600*/  IADD3 R5, P5, R200, R5, RZ ;  /* 0x00000005c8057210 */ /* 0x000fc40007fbe0ff */
[----:B------:R-:W-:Y:S01]  /*15610*/  @P1 LEA.HI.X R13, R7, UR11, R6, 0x1, P0 ;  /* 0x0000000b070d1c11 */ /* 0x000fe200080f0c06 */
[----:B------:R-:W-:Y:S01]  /*15620*/  @!PT LDS RZ, [RZ] ;  /* 0x00000000fffff984 */ /* 0x000fe20000000800 */
[----:B------:R-:W-:Y:S01]  /*15630*/  @!PT LDS RZ, [RZ] ;  /* 0x00000000fffff984 */ /* 0x000fe20000000800 */
[----:B------:R-:W-:Y:S01]  /*15640*/  @!PT LDS RZ, [RZ] ;  /* 0x00000000fffff984 */ /* 0x000fe20000000800 */
[----:B------:R1:W-:Y:S01]  /*15650*/  @P2 LDGSTS.E.BYPASS.LTC128B.128 [R203+0x8000], desc[UR6][R50.64+0x80] ;  /* 0x0800008032cb2fae */ /* 0x0003e2000b901d46 */
[----:B------:R-:W-:Y:S01]  /*15660*/  @P2 IADD3 R11, P0, R5, R150, RZ ;  /* 0x00000096050b2210 */ /* 0x000fe20007f1e0ff */
[----:B------:R-:W-:Y:S01]  /*15670*/  IMAD.X R148, R199, 0x1, R4, P5 ;  /* 0x00000001c7947824 */ /* 0x000fe200028e0604 */
[C---:B------:R-:W-:Y:S01]  /*15680*/  @P6 LEA R48, P5, R5.reuse, R206, 0x1 ;  /* 0x000000ce05306211 */ /* 0x040fe200078a08ff */
[----:B------:R1:W-:Y:S02]  /*15690*/  @!P2 STS.128 [R203+0x8000], RZ ;  /* 0x008000ffcb00a388 */ /* 0x0003e40000000c00 */
[----:B------:R-:W-:Y:S01]  /*156a0*/  @P2 IMAD.X R4, R148, 0x1, R149, P0 ;  /* 0x0000000194042824 */ /* 0x000fe200000e0695 */
[----:B------:R-:W-:Y:S01]  /*156b0*/  @P6 LEA.HI.X R49, R5, R209, R148, 0x1, P5 ;  /* 0x000000d105316211 */ /* 0x000fe200028f0c94 */
[----:B------:R-:W-:Y:S01]  /*156c0*/  @!PT LDS RZ, [RZ] ;  /* 0x00000000fffff984 */ /* 0x000fe20000000800 */
[----:B------:R-:W-:Y:S01]  /*156d0*/  @!PT LDS RZ, [RZ] ;  /* 0x00000000fffff984 */ /* 0x000fe20000000800 */
[----:B------:R-:W-:Y:S01]  /*156e0*/  @!PT LDS RZ, [RZ] ;  /* 0x00000000fffff984 */ /* 0x000fe20000000800 */
[----:B------:R1:W-:Y:S01]  /*156f0*/  @P1 LDGSTS.E.BYPASS.LTC128B.128 [R203+0xa000], desc[UR6][R12.64+0x100] ;  /* 0x0a0001000ccb1fae */ /* 0x0003e2000b901d46 */
[----:B------:R-:W-:-:S02]  /*15700*/  @P2 LEA R14, P5, R11, UR10, 0x1 ;  /* 0x0000000a0b0e2c11 */ /* 0x000fc4000f8a08ff */
[-C--:B------:R-:W-:Y:S01]  /*15710*/  @P1 IADD3 R7, P0, R5, R150.reuse, RZ ;  /* 0x0000009605071210 */ /* 0x080fe20007f1e0ff */
[----:B------:R1:W-:Y:S01]  /*15720*/  @!P1 STS.128 [R203+0xa000], RZ ;  /* 0x00a000ffcb009388 */ /* 0x0003e20000000c00 */
[----:B------:R-:W-:Y:S02]  /*15730*/  @P2 LEA.HI.X R15, R11, UR11, R4, 0x1, P5 ;  /* 0x0000000b0b0f2c11 */ /* 0x000fe4000a8f0c04 */
[----:B------:R-:W-:Y:S01]  /*15740*/  IADD3 R5, P5, R200, R5, RZ ;  /* 0x00000005c8057210 */ /* 0x000fe20007fbe0ff */
[----:B------:R-:W-:Y:S01]  /*15750*/  @P1 IMAD.X R4, R148, 0x1, R149, P0 ;  /* 0x0000000194041824 */ /* 0x000fe200000e0695 */
[----:B------:R-:W-:Y:S01]  /*15760*/  @P1 LEA R10, P0, R7, UR10, 0x1 ;  /* 0x0000000a070a1c11 */ /* 0x000fe2000f8008ff */
[----:B------:R-:W-:Y:S01]  /*15770*/  @!PT LDS RZ, [RZ] ;  /* 0x00000000fffff984 */ /* 0x000fe20000000800 */
[----:B------:R-:W-:Y:S01]  /*15780*/  @!PT LDS RZ, [RZ] ;  /* 0x00000000fffff984 */ /* 0x000fe20000000800 */
[----:B------:R-:W-:Y:S01]  /*15790*/  @!PT LDS RZ, [RZ] ;  /* 0x00000000fffff984 */ /* 0x000fe20000000800 */
[----:B------:R1:W-:Y:S02]  /*157a0*/  @P6 LDGSTS.E.BYPASS.LTC128B.128 [R203+0x6800], desc[UR6][R48.64] ;  /* 0x0680000030cb6fae */ /* 0x0003e4000b901d46 */
[----:B------:R-:W-:Y:S01]  /*157b0*/  IMAD.X R148, R199, 0x1, R148, P5 ;  /* 0x00000001c7947824 */ /* 0x000fe200028e0694 */
[----:B------:R-:W-:Y:S01]  /*157c0*/  @P1 LEA.HI.X R11, R7, UR11, R4, 0x1, P0 ;  /* 0x0000000b070b1c11 */ /* 0x000fe200080f0c04 */
[----:B------:R1:W-:Y:S01]  /*157d0*/  @!P6 STS.128 [R203+0x6800], RZ ;  /* 0x006800ffcb00e388 */ /* 0x0003e20000000c00 */
[----:B------:R-:W-:-:S02]  /*157e0*/  @P2 IADD3 R7, P0, R5, R150, RZ ;  /* 0x0000009605072210 */ /* 0x000fc40007f1e0ff */
[C---:B------:R-:W-:Y:S01]  /*157f0*/  @P6 LEA R54, P5, R5.reuse, R206, 0x1 ;  /* 0x000000ce05366211 */ /* 0x040fe200078a08ff */
[----:B------:R-:W-:Y:S01]  /*15800*/  @!PT LDS RZ, [RZ] ;  /* 0x00000000fffff984 */ /* 0x000fe20000000800 */
[----:B------:R-:W-:Y:S01]  /*15810*/  @!PT LDS RZ, [RZ] ;  /* 0x00000000fffff984 */ /* 0x000fe20000000800 */
[----:B------:R-:W-:Y:S01]  /*15820*/  @!PT LDS RZ, [RZ] ;  /* 0x00000000fffff984 */ /* 0x000fe20000000800 */
[----:B------:R1:W-:Y:S02]  /*15830*/  @P2 LDGSTS.E.BYPASS.LTC128B.128 [R203+0x8800], desc[UR6][R14.64+0x80] ;  /* 0x088000800ecb2fae */ /* 0x0003e4000b901d46 */
[----:B------:R-:W-:Y:S01]  /*15840*/  @P2 IMAD.X R6, R148, 0x1, R149, P0 ;  /* 0x0000000194062824 */ /* 0x000fe200000e0695 */
[----:B------:R-:W-:Y:S01]  /*15850*/  @P6 LEA.HI.X R55, R5, R209, R148, 0x1, P5 ;  /* 0x000000d105376211 */ /* 0x000fe200028f0c94 */
[----:B------:R1:W-:Y:S01]  /*15860*/  @!P2 STS.128 [R203+0x8800], RZ ;  /* 0x008800ffcb00a388 */ /* 0x0003e20000000c00 */
[----:B------:R-:W-:Y:S02]  /*15870*/  @P2 LEA R52, P5, R7, UR10, 0x1 ;  /* 0x0000000a07342c11 */ /* 0x000fe4000f8a08ff */
[----:B------:R-:W-:Y:S01]  /*15880*/  @P1 IADD3 R4, P0, R5, R150, RZ ;  /* 0x0000009605041210 */ /* 0x000fe20007f1e0ff */
[----:B------:R-:W-:Y:S01]  /*15890*/  @!PT LDS RZ, [RZ] ;  /* 0x00000000fffff984 */ /* 0x000fe20000000800 */
[----:B------:R-:W-:Y:S01]  /*158a0*/  @!PT LDS RZ, [RZ] ;  /* 0x00000000fffff984 */ /* 0x000fe20000000800 */
[----:B------:R-:W-:Y:S01]  /*158b0*/  @!PT LDS RZ, [RZ] ;  /* 0x00000000fffff984 */ /* 0x000fe20000000800 */
[----:B------:R1:W-:Y:S01]  /*158c0*/  @P1 LDGSTS.E.BYPASS.LTC128B.128 [R203+0xa800], desc[UR6][R10.64+0x100] ;  /* 0x0a8001000acb1fae */ /* 0x0003e2000b901d46 */
[----:B------:R-:W-:-:S02]  /*158d0*/  @P2 LEA.HI.X R53, R7, UR11, R6, 0x1, P5 ;  /* 0x0000000b07352c11 */ /* 0x000fc4000a8f0c06 */
[----:B------:R-:W-:Y:S01]  /*158e0*/  IADD3 R5, P5, R200, R5, RZ ;  /* 0x00000005c8057210 */ /* 0x000fe20007fbe0ff */
[----:B------:R-:W-:Y:S01]  /*158f0*/  @P1 IMAD.X R7, R148, 0x1, R149, P0 ;  /* 0x0000000194071824 */ /* 0x000fe200000e0695 */
[C---:B------:R-:W-:Y:S01]  /*15900*/  @P1 LEA R56, P0, R4.reuse, UR10, 0x1 ;  /* 0x0000000a04381c11 */ /* 0x040fe2000f8008ff */
[----:B------:R1:W-:Y:S02]  /*15910*/  @!P1 STS.128 [R203+0xa800], RZ ;  /* 0x00a800ffcb009388 */ /* 0x0003e40000000c00 */
[----:B------:R-:W-:Y:S01]  /*15920*/  IMAD.X R148, R199, 0x1, R148, P5 ;  /* 0x00000001c7947824 */ /* 0x000fe200028e0694 */
[----:B------:R-:W-:Y:S01]  /*15930*/  @P1 LEA.HI.X R57, R4, UR11, R7, 0x1, P0 ;  /* 0x0000000b04391c11 */ /* 0x000fe200080f0c07 */
[----:B------:R-:W-:Y:S01]  /*15940*/  @!PT LDS RZ, [RZ] ;  /* 0x00000000fffff984 */ /* 0x000fe20000000800 */
[----:B------:R-:W-:Y:S01]  /*15950*/  @!PT LDS RZ, [RZ] ;  /* 0x00000000fffff984 */ /* 0x000fe20000000800 */
[----:B------:R-:W-:Y:S01]  /*15960*/  @!PT LDS RZ, [RZ] ;  /* 0x00000000fffff984 */ /* 0x000fe20000000800 */
[----:B------:R1:W-:Y:S01]  /*15970*/  @P6 LDGSTS.E.BYPASS.LTC128B.128 [R203+0x7000], desc[UR6][R54.64] ;  /* 0x0700000036cb6fae */ /* 0x0003e2000b901d46 */
[C---:B------:R-:W-:Y:S01]  /*15980*/  @P6 LEA R58, P0, R5.reuse, R206, 0x1 ;  /* 0x000000ce053a6211 */ /* 0x040fe200078008ff */
[----:B------:R-:W-:Y:S01]  /*15990*/  IMAD.MOV.U32 R206, RZ, RZ, R8 ;  /* 0x000000ffffce7224 */ /* 0x000fe200078e0008 */
[CC--:B------:R-:W-:Y:S01]  /*159a0*/  @P2 IADD3 R4, P5, R5.reuse, R150.reuse, RZ ;  /* 0x0000009605042210 */ /* 0x0c0fe20007fbe0ff */
[----:B------:R1:W-:Y:S01]  /*159b0*/  @!P6 STS.128 [R203+0x7000], RZ ;  /* 0x007000ffcb00e388 */ /* 0x0003e20000000c00 */
[C---:B------:R-:W-:Y:S01]  /*159c0*/  @P6 LEA.HI.X R59, R5.reuse, R209, R148, 0x1, P0 ;  /* 0x000000d1053b6211 */ /* 0x040fe200000f0c94 */
[----:B------:R-:W-:Y:S01]  /*159d0*/  IMAD.MOV.U32 R209, RZ, RZ, R9 ;  /* 0x000000ffffd17224 */ /* 0x000fe200078e0009 */
[----:B------:R-:W-:Y:S01]  /*159e0*/  @P1 IADD3 R5, P0, R5, R150, RZ ;  /* 0x0000009605051210 */ /* 0x000fe20007f1e0ff */
[--C-:B------:R-:W-:Y:S01]  /*159f0*/  @P2 IMAD.X R7, R148, 0x1, R149.reuse, P5 ;  /* 0x0000000194072824 */ /* 0x100fe200028e0695 */
[----:B------:R-:W-:Y:S01]  /*15a00*/  @P2 LEA R6, P5, R4, UR10, 0x1 ;  /* 0x0000000a04062c11 */ /* 0x000fe2000f8a08ff */
[----:B------:R-:W-:Y:S01]  /*15a10*/  @!PT LDS RZ, [RZ] ;  /* 0x00000000fffff984 */ /* 0x000fe20000000800 */
[----:B------:R-:W-:Y:S01]  /*15a20*/  @!PT LDS RZ, [RZ] ;  /* 0x00000000fffff984 */ /* 0x000fe20000000800 */
[----:B------:R-:W-:Y:S01]  /*15a30*/  @!PT LDS RZ, [RZ] ;  /* 0x00000000fffff984 */ /* 0x000fe20000000800 */
[----:B------:R1:W-:Y:S02]  /*15a40*/  @P2 LDGSTS.E.BYPASS.LTC128B.128 [R203+0x9000], desc[UR6][R52.64+0x80] ;  /* 0x0900008034cb2fae */ /* 0x0003e4000b901d46 */
[----:B------:R-:W-:Y:S01]  /*15a50*/  @P1 IMAD.X R148, R148, 0x1, R149, P0 ;  /* 0x0000000194941824 */ /* 0x000fe200000e0695 */
[----:B------:R-:W-:Y:S01]  /*15a60*/  @P2 LEA.HI.X R7, R4, UR11, R7, 0x1, P5 ;  /* 0x0000000b04072c11 */ /* 0x000fe2000a8f0c07 */
[----:B------:R1:W-:Y:S01]  /*15a70*/  @!P2 STS.128 [R203+0x9000], RZ ;  /* 0x009000ffcb00a388 */ /* 0x0003e20000000c00 */
[----:B------:R-:W-:-:S03]  /*15a80*/  @P1 LEA R4, P0, R5, UR10, 0x1 ;  /* 0x0000000a05041c11 */ /* 0x000fc6000f8008ff */
[----:B------:R-:W-:Y:S01]  /*15a90*/  @!PT LDS RZ, [RZ] ;  /* 0x00000000fffff984 */ /* 0x000fe20000000800 */
[----:B------:R-:W-:Y:S01]  /*15aa0*/  @!PT LDS RZ, [RZ] ;  /* 0x00000000fffff984 */ /* 0x000fe20000000800 */
[----:B------:R-:W-:Y:S01]  /*15ab0*/  @!PT LDS RZ, [RZ] ;  /* 0x00000000fffff984 */ /* 0x000fe20000000800 */
[----:B------:R1:W-:Y:S01]  /*15ac0*/  @P1 LDGSTS.E.BYPASS.LTC128B.128 [R203+0xb000], desc[UR6][R56.64+0x100] ;  /* 0x0b00010038cb1fae */ /* 0x0003e2000b901d46 */
[----:B------:R-:W-:-:S03]  /*15ad0*/  @P1 LEA.HI.X R5, R5, UR11, R148, 0x1, P0 ;  /* 0x0000000b05051c11 */ /* 0x000fc600080f0c94 */
[----:B------:R1:W-:Y:S04]  /*15ae0*/  @!P1 STS.128 [R203+0xb000], RZ ;  /* 0x00b000ffcb009388 */ /* 0x0003e80000000c00 */
        /* <DEDUP_REMOVED lines=15> */
[----:B------:R-:W0:Y:S02]  /*15be0*/  LDGDEPBAR ;  /* 0x00000000000079af */ /* 0x000e240000000000 */
.L_x_1070:
[----:B-1----:R-:W-:Y:S01]  /*15bf0*/  IMAD.IADD R53, R3, 0x1, R84 ;  /* 0x0000000103357824 */ /* 0x002fe200078e0254 */
[----:B------:R-:W-:Y:S01]  /*15c00*/  ULDC UR5, c[0x0][0x2ec] ;  /* 0x0000bb0000057ab9 */ /* 0x000fe20000000800 */
[----:B------:R-:W-:Y:S02]  /*15c10*/  LEA R192, R46, UR4, 0x1 ;  /* 0x000000042ec07c11 */ /* 0x000fe4000f8e08ff */
[C---:B------:R-:W-:Y:S02]  /*15c20*/  VIADD R3, R53.reuse, 0x1 ;  /* 0x0000000135037836 */ /* 0x040fe40000000000 */
[C---:B------:R-:W-:Y:S01]  /*15c30*/  VIADD R5, R53.reuse, 0x8 ;  /* 0x0000000835057836 */ /* 0x040fe20000000000 */
[----:B------:R-:W-:Y:S01]  /*15c40*/  LDSM.16.MT88.4 R68, [R192+0xe000] ;  /* 0x00e00000c044783b */ /* 0x000fe20000004200 */
[----:B------:R-:W-:Y:S01]  /*15c50*/  VIADD R7, R53, 0x10 ;  /* 0x0000001035077836 */ /* 0x000fe20000000000 */
[----:B------:R-:W-:Y:S01]  /*15c60*/  ISETP.GE.AND P6, PT, R3, R0, PT ;  /* 0x000000000300720c */ /* 0x000fe20003fc6270 */
[----:B------:R-:W-:Y:S01]  /*15c70*/  VIADD R9, R53, 0x20 ;  /* 0x0000002035097836 */ /* 0x000fe20000000000 */
[----:B------:R-:W-:Y:S01]  /*15c80*/  ISETP.GE.AND P1, PT, R3, R2, PT ;  /* 0x000000020300720c */ /* 0x000fe20003f26270 */
[----:B------:R-:W-:Y:S01]  /*15c90*/  VIADD R3, R53, 0x9 ;  /* 0x0000000935037836 */ /* 0x000fe20000000000 */
[----:B------:R-:W-:Y:S01]  /*15ca0*/  ISETP.GE.AND P0, PT, R5, R0, PT ;  /* 0x000000000500720c */ /* 0x000fe20003f06270 */
[--C-:B------:R-:W-:Y:S01]  /*15cb0*/  IMAD R190, R47, 0x2, R192.reuse ;  /* 0x000000022fbe7824 */ /* 0x100fe200078e02c0 */
[----:B------:R-:W-:Y:S01]  /*15cc0*/  ISETP.GE.AND P2, PT, R5, R2, PT ;  /* 0x000000020500720c */ /* 0x000fe20003f46270 */
[C---:B------:R-:W-:Y:S01]  /*15cd0*/  IMAD R189, R45.reuse, 0x2, R192 ;  /* 0x000000022dbd7824 */ /* 0x040fe200078e02c0 */
        /* <DEDUP_REMOVED lines=21> */
[----:B------:R-:W-:Y:S01]  /*15e30*/  ISETP.GE.AND P5, PT, R7, R2, PT ;  /* 0x000000020700720c */ /* 0x000fe20003fa6270 */
[----:B------:R-:W-:Y:S01]  /*15e40*/  VIADD R7, R53, 0x18 ;  /* 0x0000001835077836 */ /* 0x000fe20000000000 */
[----:B------:R-:W-:Y:S01]  /*15e50*/  FSEL R35, R35, -INF , !P2 ;  /* 0xff80000023237808 */ /* 0x000fe20005000000 */
[----:B------:R-:W-:Y:S01]  /*15e60*/  LDSM.16.MT88.4 R112, [R189+0x10000] ;  /* 0x01000000bd70783b */ /* 0x000fe20000004200 */
[----:B------:R-:W-:Y:S02]  /*15e70*/  FSEL R43, R43, -INF , !P1 ;  /* 0xff8000002b2b7808 */ /* 0x000fe40004800000 */
[C---:B------:R-:W-:Y:S01]  /*15e80*/  ISETP.GE.AND P1, PT, R3.reuse, R0, PT ;  /* 0x000000000300720c */ /* 0x040fe20003f26270 */
[----:B------:R-:W-:Y:S01]  /*15e90*/  LDSM.16.MT88.4 R144, [R188+0x10000] ;  /* 0x01000000bc90783b */ /* 0x000fe20000004200 */
[----:B------:R-:W-:-:S02]  /*15ea0*/  ISETP.GE.AND P2, PT, R3, R2, PT ;  /* 0x000000020300720c */ /* 0x000fc40003f46270 */
[----:B------:R-:W-:Y:S01]  /*15eb0*/  FSEL R3, R40, -INF , !P6 ;  /* 0xff80000028037808 */ /* 0x000fe20007000000 */
[----:B------:R-:W-:Y:S01]  /*15ec0*/  LDSM.16.MT88.4 R140, [R192+0xc800] ;  /* 0x00c80000c08c783b */ /* 0x000fe20000004200 */
[----:B------:R-:W-:Y:S02]  /*15ed0*/  FSEL R13, R34, -INF , !P5 ;  /* 0xff800000220d7808 */ /* 0x000fe40006800000 */
[----:B------:R-:W-:Y:S02]  /*15ee0*/  FSEL R33, R33, -INF , !P0 ;  /* 0xff80000021217808 */ /* 0x000fe40004000000 */
[C---:B------:R-:W-:Y:S02]  /*15ef0*/  ISETP.GE.AND P5, PT, R7.reuse, R0, PT ;  /* 0x000000000700720c */ /* 0x040fe40003fa6270 */
[----:B------:R-:W-:Y:S01]  /*15f00*/  ISETP.GE.AND P0, PT, R7, R2, PT ;  /* 0x000000020700720c */ /* 0x000fe20003f06270 */
[----:B------:R-:W-:Y:S01]  /*15f10*/  VIADD R7, R53, 0x21 ;  /* 0x0000002135077836 */ /* 0x000fe20000000000 */
[----:B------:R-:W-:-:S02]  /*15f20*/  FMNMX.FTZ R4, R3, R41, !PT ;  /* 0x0000002903047209 */ /* 0x000fc40007810000 */
[----:B------:R-:W-:Y:S02]  /*15f30*/  FSEL R29, R29, -INF , !P1 ;  /* 0xff8000001d1d7808 */ /* 0x000fe40004800000 */
[----:B------:R-:W-:Y:S02]  /*15f40*/  FMNMX.FTZ R4, R5, R4, !PT ;  /* 0x0000000405047209 */ /* 0x000fe40007810000 */
[----:B------:R-:W-:Y:S02]  /*15f50*/  FSEL R15, R28, -INF , !P5 ;  /* 0xff8000001c0f7808 */ /* 0x000fe40006800000 */
[----:B------:R-:W-:Y:S02]  /*15f60*/  FSEL R11, R30, -INF , !P0 ;  /* 0xff8000001e0b7808 */ /* 0x000fe40004000000 */
[C---:B------:R-:W-:Y:S02]  /*15f70*/  ISETP.GE.AND P6, PT, R7.reuse, R0, PT ;  /* 0x000000000700720c */ /* 0x040fe40003fc6270 */
[----:B------:R-:W-:Y:S01]  /*15f80*/  ISETP.GE.AND P1, PT, R7, R2, PT ;  /* 0x000000020700720c */ /* 0x000fe20003f26270 */
[----:B------:R-:W-:Y:S01]  /*15f90*/  VIADD R7, R53, 0x28 ;  /* 0x0000002835077836 */ /* 0x000fe20000000000 */
[----:B------:R-:W-:-:S02]  /*15fa0*/  ISETP.GE.AND P5, PT, R9, R0, PT ;  /* 0x000000000900720c */ /* 0x000fc40003fa6270 */
[----:B------:R-:W-:Y:S02]  /*15fb0*/  ISETP.GE.AND P0, PT, R9, R2, PT ;  /* 0x000000020900720c */ /* 0x000fe40003f06270 */
[----:B------:R-:W-:Y:S01]  /*15fc0*/  FSEL R9, R31, -INF , !P2 ;  /* 0xff8000001f097808 */ /* 0x000fe20005000000 */
[----:B------:R-:W-:Y:S01]  /*15fd0*/  VIADD R31, R53, 0x29 ;  /* 0x00000029351f7836 */ /* 0x000fe20000000000 */
[----:B------:R-:W-:Y:S02]  /*15fe0*/  FMNMX.FTZ R4, R37, R4, !PT ;  /* 0x0000000425047209 */ /* 0x000fe40007810000 */
[----:B------:R-:W-:Y:S02]  /*15ff0*/  ISETP.GE.AND P2, PT, R53, R2, PT ;  /* 0x000000023500720c */ /* 0x000fe40003f46270 */
[----:B------:R-:W-:Y:S02]  /*16000*/  FSEL R229, R24, -INF , !P5 ;  /* 0xff80000018e57808 */ /* 0x000fe40006800000 */
[----:B------:R-:W-:-:S02]  /*16010*/  FSEL R225, R26, -INF , !P0 ;  /* 0xff8000001ae17808 */ /* 0x000fc40004000000 */
[C---:B------:R-:W-:Y:S02]  /*16020*/  ISETP.GE.AND P5, PT, R7.reuse, R0, PT ;  /* 0x000000000700720c */ /* 0x040fe40003fa6270 */
[----:B------:R-:W-:Y:S02]  /*16030*/  ISETP.GE.AND P0, PT, R7, R2, PT ;  /* 0x000000020700720c */ /* 0x000fe40003f06270 */
[----:B------:R-:W-:Y:S02]  /*16040*/  FMNMX.FTZ R4, R81, R4, !PT ;  /* 0x0000000451047209 */ /* 0x000fe40007810000 */
[----:B------:R-:W-:Y:S02]  /*16050*/  FSEL R7, R42, -INF , !P2 ;  /* 0xff8000002a077808 */ /* 0x000fe40005000000 */
[----:B------:R-:W-:Y:S02]  /*16060*/  FMNMX.FTZ R6, R33, R4, !PT ;  /* 0x0000000421067209 */ /* 0x000fe40007810000 */
[----:B------:R-:W-:-:S02]  /*16070*/  FMNMX.FTZ R4, R7, R43, !PT ;  /* 0x0000002b07047209 */ /* 0x000fc40007810000 */
[----:B------:R-:W-:Y:S02]  /*16080*/  FMNMX.FTZ R6, R15, R6, !PT ;  /* 0x000000060f067209 */ /* 0x000fe40007810000 */
[----:B------:R-:W-:Y:S02]  /*16090*/  FMNMX.FTZ R4, R51, R4, !PT ;  /* 0x0000000433047209 */ /* 0x000fe40007810000 */
[----:B------:R-:W-:Y:S02]  /*160a0*/  FMNMX.FTZ R6, R29, R6, !PT ;  /* 0x000000061d067209 */ /* 0x000fe40007810000 */
[----:B------:R-:W-:Y:S02]  /*160b0*/  FMNMX.FTZ R4, R49, R4, !PT ;  /* 0x0000000431047209 */ /* 0x000fe40007810000 */
[----:B------:R-:W-:Y:S01]  /*160c0*/  FSEL R163, R25, -INF , !P6 ;  /* 0xff80000019a37808 */ /* 0x000fe20007000000 */
[----:B------:R-:W-:Y:S01]  /*160d0*/  VIADD R25, R53, 0x38 ;  /* 0x0000003835197836 */ /* 0x000fe20000000000 */
[----:B------:R-:W-:-:S02]  /*160e0*/  FMNMX.FTZ R6, R229, R6, !PT ;  /* 0x00000006e5067209 */ /* 0x000fc40007810000 */
[----:B------:R-:W-:Y:S02]  /*160f0*/  FMNMX.FTZ R4, R13, R4, !PT ;  /* 0x000000040d047209 */ /* 0x000fe40007810000 */
[C---:B------:R-:W-:Y:S02]  /*16100*/  ISETP.GE.AND P6, PT, R31.reuse, R0, PT ;  /* 0x000000001f00720c */ /* 0x040fe40003fc6270 */
[----:B------:R-:W-:Y:S01]  /*16110*/  ISETP.GE.AND P2, PT, R31, R2, PT ;  /* 0x000000021f00720c */ /* 0x000fe20003f46270 */
[----:B------:R-:W-:Y:S01]  /*16120*/  VIADD R31, R53, 0x30 ;  /* 0x00000030351f7836 */ /* 0x000fe20000000000 */
[----:B------:R-:W-:Y:S02]  /*16130*/  FSEL R227, R20, -INF , !P5 ;  /* 0xff80000014e37808 */ /* 0x000fe40006800000 */
[----:B------:R-:W-:Y:S02]  /*16140*/  FMNMX.FTZ R6, R163, R6, !PT ;  /* 0x00000006a3067209 */ /* 0x000fe40007810000 */
[----:B------:R-:W-:-:S02]  /*16150*/  FMNMX.FTZ R4, R35, R4, !PT ;  /* 0x0000000423047209 */ /* 0x000fc40007810000 */
[----:B------:R-:W-:Y:S01]  /*16160*/  FSEL R169, R27, -INF , !P1 ;  /* 0xff8000001ba97808 */ /* 0x000fe20004800000 */
[----:B------:R-:W-:Y:S01]  /*16170*/  VIADD R27, R53, 0x31 ;  /* 0x00000031351b7836 */ /* 0x000fe20000000000 */
[----:B------:R-:W-:Y:S01]  /*16180*/  ISETP.GE.AND P1, PT, R31, R0, PT ;  /* 0x000000001f00720c */ /* 0x000fe20003f26270 */
[----:B------:R-:W-:Y:S01]  /*16190*/  VIADD R53, R53, 0x39 ;  /* 0x0000003935357836 */ /* 0x000fe20000000000 */
[----:B------:R-:W-:Y:S02]  /*161a0*/  FSEL R167, R21, -INF , !P6 ;  /* 0xff80000015a77808 */ /* 0x000fe40007000000 */
[----:B------:R-:W-:Y:S02]  /*161b0*/  FMNMX.FTZ R6, R227, R6, !PT ;  /* 0x00000006e3067209 */ /* 0x000fe40007810000 */
        /* <DEDUP_REMOVED lines=20> */
[----:B------:R-:W-:Y:S02]  /*16300*/  ISETP.GE.AND P1, PT, R27, R2, PT ;  /* 0x000000021b00720c */ /* 0x000fe40003f26270 */
[----:B------:R-:W-:Y:S01]  /*16310*/  FSEL R213, R18, -INF , !P0 ;  /* 0xff80000012d57808 */ /* 0x000fe20004000000 */
[----:B------:R-:W1:Y:S01]  /*16320*/  SHFL.BFLY PT, R17, R4, 0x2, 0x1f ;  /* 0x0c401f0004117f89 */ /* 0x000e6200000e0000 */
[----:B------:R-:W-:Y:S02]  /*16330*/  FMNMX.FTZ R8, R211, R8, !PT ;  /* 0x00000008d3087209 */ /* 0x000fe40007810000 */
[----:B------:R-:W-:Y:S02]  /*16340*/  ISETP.GE.AND P0, PT, R25, R2, PT ;  /* 0x000000021900720c */ /* 0x000fe40003f06270 */
[----:B------:R-:W-:Y:S01]  /*16350*/  FSEL R175, R19, -INF , !P1 ;  /* 0xff80000013af7808 */ /* 0x000fe20004800000 */
[----:B------:R-:W-:Y:S01]  /*16360*/  LDSM.16.MT88.4 R24, [R190+0xe800] ;  /* 0x00e80000be18783b */ /* 0x000fe20000004200 */
[----:B------:R-:W-:-:S02]  /*16370*/  FMNMX.FTZ R8, R213, R8, !PT ;  /* 0x00000008d5087209 */ /* 0x000fc40007810000 */
[----:B------:R-:W-:Y:S02]  /*16380*/  ISETP.GE.AND P1, PT, R53, R2, PT ;  /* 0x000000023500720c */ /* 0x000fe40003f26270 */
[----:B------:R-:W-:Y:S01]  /*16390*/  FSEL R173, R74, -INF , !P0 ;  /* 0xff8000004aad7808 */ /* 0x000fe20004000000 */
[----:B------:R-:W-:Y:S01]  /*163a0*/  LDSM.16.MT88.4 R52, [R189+0xc000] ;  /* 0x00c00000bd34783b */ /* 0x000fe20000004200 */
[----:B------:R-:W-:Y:S02]  /*163b0*/  FMNMX.FTZ R8, R175, R8, !PT ;  /* 0x00000008af087209 */ /* 0x000fe40007810000 */
[----:B------:R-:W-:Y:S02]  /*163c0*/  FSEL R171, R75, -INF , !P1 ;  /* 0xff8000004bab7808 */ /* 0x000fe40004800000 */
[----:B------:R-:W-:-:S04]  /*163d0*/  FMNMX.FTZ R8, R173, R8, !PT ;  /* 0x00000008ad087209 */ /* 0x000fc80007810000 */
[----:B------:R-:W-:Y:S02]  /*163e0*/  FMNMX.FTZ R21, R171, R8, !PT ;  /* 0x00000008ab157209 */ /* 0x000fe40007810000 */
[----:B-1----:R-:W-:-:S03]  /*163f0*/  FMNMX.FTZ R19, R4, R17, !PT ;  /* 0x0000001104137209 */ /* 0x002fc60007810000 */
[----:B------:R-:W1:Y:S04]  /*16400*/  SHFL.BFLY PT, R6, R21, 0x2, 0x1f ;  /* 0x0c401f0015067f89 */ /* 0x000e6800000e0000 */
[----:B------:R-:W2:Y:S01]  /*16410*/  SHFL.BFLY PT, R132, R19, 0x1, 0x1f ;  /* 0x0c201f0013847f89 */ /* 0x000ea200000e0000 */
[----:B-1----:R-:W-:-:S03]  /*16420*/  FMNMX.FTZ R17, R21, R6, !PT ;  /* 0x0000000615117209 */ /* 0x002fc60007810000 */
[----:B------:R-:W-:Y:S01]  /*16430*/  LDSM.16.MT88.4 R20, [R189+0xe800] ;  /* 0x00e80000bd14783b */ /* 0x000fe20000004200 */
[----:B--2---:R-:W-:-:S03]  /*16440*/  FMNMX.FTZ R132, R19, R132, !PT ;  /* 0x0000008413847209 */ /* 0x004fc60007810000 */
[----:B------:R-:W1:Y:S01]  /*16450*/  SHFL.BFLY PT, R4, R17, 0x1, 0x1f ;  /* 0x0c201f0011047f89 */ /* 0x000e6200000e0000 */
[C---:B------:R-:W-:Y:S01]  /*16460*/  FSETP.NEU.FTZ.AND P0, PT, R132.reuse, -INF , PT ;  /* 0xff8000008400780b */ /* 0x040fe20003f1d000 */
[----:B------:R-:W-:-:S05]  /*16470*/  FMUL.FTZ R174, R132, UR5 ;  /* 0x0000000584ae7c20 */ /* 0x000fca0008410000 */
[----:B------:R-:W-:-:S05]  /*16480*/  FSEL R174, R174, RZ, P0 ;  /* 0x000000ffaeae7208 */ /* 0x000fca0000000000 */
[--C-:B------:R-:W-:Y:S01]  /*16490*/  FFMA.FTZ R159, R3, UR5, -R174.reuse ;  /* 0x00000005039f7c23 */ /* 0x100fe200080108ae */
[--C-:B------:R-:W-:Y:S01]  /*164a0*/  FFMA.FTZ R157, R5, UR5, -R174.reuse ;  /* 0x00000005059d7c23 */ /* 0x100fe200080108ae */
[--C-:B------:R-:W-:Y:S01]  /*164b0*/  FFMA.FTZ R158, R41, UR5, -R174.reuse ;  /* 0x00000005299e7c23 */ /* 0x100fe200080108ae */
[--C-:B------:R-:W-:Y:S01]  /*164c0*/  FFMA.FTZ R154, R37, UR5, -R174.reuse ;  /* 0x00000005259a7c23 */ /* 0x100fe200080108ae */
[--C-:B------:R-:W-:Y:S01]  /*164d0*/  FFMA.FTZ R151, R15, UR5, -R174.reuse ;  /* 0x000000050f977c23 */ /* 0x100fe200080108ae */
[--C-:B------:R-:W-:Y:S01]  /*164e0*/  FFMA.FTZ R153, R81, UR5, -R174.reuse ;  /* 0x0000000551997c23 */ /* 0x100fe200080108ae */
[----:B------:R-:W-:Y:S01]  /*164f0*/  MUFU.EX2 R159, R159 ;  /* 0x0000009f009f7308 */ /* 0x000fe20000000800 */
[--C-:B------:R-:W-:Y:S01]  /*16500*/  FFMA.FTZ R150, R33, UR5, -R174.reuse ;  /* 0x0000000521967c23 */ /* 0x100fe200080108ae */
[--C-:B------:R-:W-:Y:S01]  /*16510*/  FFMA.FTZ R138, R29, UR5, -R174.reuse ;  /* 0x000000051d8a7c23 */ /* 0x100fe200080108ae */
[----:B------:R-:W-:Y:S01]  /*16520*/  LDSM.16.MT88.4 R36, [R192+0xc000] ;  /* 0x00c00000c024783b */ /* 0x000fe20000004200 */
[--C-:B------:R-:W-:Y:S01]  /*16530*/  FFMA.FTZ R162, R229, UR5, -R174.reuse ;  /* 0x00000005e5a27c23 */ /* 0x100fe200080108ae */
[----:B-1----:R-:W-:Y:S01]  /*16540*/  FMNMX.FTZ R3, R17, R4, !PT ;  /* 0x0000000411037209 */ /* 0x002fe20007810000 */
[--C-:B------:R-:W-:Y:S01]  /*16550*/  FFMA.FTZ R163, R163, UR5, -R174.reuse ;  /* 0x00000005a3a37c23 */ /* 0x100fe200080108ae */
[----:B------:R-:W-:Y:S01]  /*16560*/  LDSM.16.MT88.4 R16, [R188+0xe800] ;  /* 0x00e80000bc10783b */ /* 0x000fe20000004200 */
[----:B------:R-:W1:Y:S01]  /*16570*/  MUFU.EX2 R158, R158 ;  /* 0x0000009e009e7308 */ /* 0x000e620000000800 */
[C---:B------:R-:W-:Y:S01]  /*16580*/  FSETP.NEU.FTZ.AND P0, PT, R3.reuse, -INF , PT ;  /* 0xff8000000300780b */ /* 0x040fe20003f1d000 */
[----:B------:R-:W-:Y:S01]  /*16590*/  FMUL.FTZ R170, R3, UR5 ;  /* 0x0000000503aa7c20 */ /* 0x000fe20008410000 */
[----:B------:R-:W-:Y:S01]  /*165a0*/  LDSM.16.MT88.4 R28, [R188+0xc800] ;  /* 0x00c80000bc1c783b */ /* 0x000fe20000004200 */
[--C-:B------:R-:W-:Y:S01]  /*165b0*/  FFMA.FTZ R166, R227, UR5, -R174.reuse ;  /* 0x00000005e3a67c23 */ /* 0x100fe200080108ae */
[--C-:B------:R-:W-:Y:S01]  /*165c0*/  FFMA.FTZ R167, R167, UR5, -R174.reuse ;  /* 0x00000005a7a77c23 */ /* 0x100fe200080108ae */
[--C-:B------:R-:W-:Y:S01]  /*165d0*/  FFMA.FTZ R210, R221, UR5, -R174.reuse ;  /* 0x00000005ddd27c23 */ /* 0x100fe200080108ae */
[----:B------:R-:W-:Y:S01]  /*165e0*/  FSEL R170, R170, RZ, P0 ;  /* 0x000000ffaaaa7208 */ /* 0x000fe20000000000 */
[----:B------:R-:W-:Y:S01]  /*165f0*/  MUFU.EX2 R157, R157 ;  /* 0x0000009d009d7308 */ /* 0x000fe20000000800 */
[--C-:B------:R-:W-:Y:S01]  /*16600*/  FFMA.FTZ R219, R219, UR5, -R174.reuse ;  /* 0x00000005dbdb7c23 */ /* 0x100fe200080108ae */
[--C-:B------:R-:W-:Y:S01]  /*16610*/  FFMA.FTZ R214, R217, UR5, -R174.reuse ;  /* 0x00000005d9d67c23 */ /* 0x100fe200080108ae */
[----:B------:R-:W-:Y:S01]  /*16620*/  FFMA.FTZ R215, R215, UR5, -R174 ;  /* 0x00000005d7d77c23 */ /* 0x000fe200080108ae */
[--C-:B------:R-:W-:Y:S01]  /*16630*/  FFMA.FTZ R160, R7, UR5, -R170.reuse ;  /* 0x0000000507a07c23 */ /* 0x100fe200080108aa */
[--C-:B------:R-:W-:Y:S01]  /*16640*/  FFMA.FTZ R161, R43, UR5, -R170.reuse ;  /* 0x000000052ba17c23 */ /* 0x100fe200080108aa */
[----:B------:R-:W2:Y:S01]  /*16650*/  LDSM.16.MT88.4 R4, [R190+0xc000] ;  /* 0x00c00000be04783b */ /* 0x000ea20000004200 */
[--C-:B------:R-:W-:Y:S01]  /*16660*/  FFMA.FTZ R156, R51, UR5, -R170.reuse ;  /* 0x00000005339c7c23 */ /* 0x100fe200080108aa */
[--C-:B------:R-:W-:Y:S01]  /*16670*/  FFMA.FTZ R155, R49, UR5, -R170.reuse ;  /* 0x00000005319b7c23 */ /* 0x100fe200080108aa */
[----:B------:R-:W3:Y:S01]  /*16680*/  MUFU.EX2 R154, R154 ;  /* 0x0000009a009a7308 */ /* 0x000ee20000000800 */
[--C-:B------:R-:W-:Y:S01]  /*16690*/  FFMA.FTZ R152, R13, UR5, -R170.reuse ;  /* 0x000000050d987c23 */ /* 0x100fe200080108aa */
[--C-:B------:R-:W-:Y:S01]  /*166a0*/  FFMA.FTZ R148, R11, UR5, -R170.reuse ;  /* 0x000000050b947c23 */ /* 0x100fe200080108aa */
[--C-:B------:R-:W-:Y:S01]  /*166b0*/  FFMA.FTZ R139, R9, UR5, -R170.reuse ;  /* 0x00000005098b7c23 */ /* 0x100fe200080108aa */
[----:B------:R-:W4:Y:S01]  /*166c0*/  LDSM.16.MT88.4 R12, [R190+0xc800] ;  /* 0x00c80000be0c783b */ /* 0x000f220000004200 */
[----:B-1----:R-:W-:Y:S01]  /*166d0*/  F2FP.F16.F32.PACK_AB R116, R158, R159 ;  /* 0x0000009f9e74723e */ /* 0x002fe200000000ff */
[--C-:B------:R-:W-:Y:S01]  /*166e0*/  FFMA.FTZ R149, R35, UR5, -R170.reuse ;  /* 0x0000000523957c23 */ /* 0x100fe200080108aa */
[--C-:B------:R-:W-:Y:S01]  /*166f0*/  FFMA.FTZ R168, R225, UR5, -R170.reuse ;  /* 0x00000005e1a87c23 */ /* 0x100fe200080108aa */
[----:B------:R-:W-:Y:S01]  /*16700*/  MUFU.EX2 R160, R160 ;  /* 0x000000a000a07308 */ /* 0x000fe20000000800 */
[----:B------:R-:W1:Y:S01]  /*16710*/  LDSM.16.MT88.4 R8, [R192+0xe800] ;  /* 0x00e80000c008783b */ /* 0x000e620000004200 */
[--C-:B------:R-:W-:Y:S01]  /*16720*/  FFMA.FTZ R169, R169, UR5, -R170.reuse ;  /* 0x00000005a9a97c23 */ /* 0x100fe200080108aa */
[--C-:B------:R-:W-:Y:S01]  /*16730*/  FFMA.FTZ R172, R223, UR5, -R170.reuse ;  /* 0x00000005dfac7c23 */ /* 0x100fe200080108aa */
[--C-:B------:R-:W-:Y:S01]  /*16740*/  FFMA.FTZ R211, R211, UR5, -R170.reuse ;  /* 0x00000005d3d37c23 */ /* 0x100fe200080108aa */
[----:B------:R-:W-:Y:S01]  /*16750*/  LDSM.16.MT88.4 R32, [R189+0xc800] ;  /* 0x00c80000bd20783b */ /* 0x000fe20000004200 */
[--C-:B------:R-:W-:Y:S01]  /*16760*/  FFMA.FTZ R174, R213, UR5, -R170.reuse ;  /* 0x00000005d5ae7c23 */ /* 0x100fe200080108aa */
[--C-:B------:R-:W-:Y:S01]  /*16770*/  FFMA.FTZ R175, R175, UR5, -R170.reuse ;  /* 0x00000005afaf7c23 */ /* 0x100fe200080108aa */
[----:B------:R-:W5:Y:S01]  /*16780*/  MUFU.EX2 R161, R161 ;  /* 0x000000a100a17308 */ /* 0x000f620000000800 */
[----:B---3--:R-:W-:Y:S01]  /*16790*/  F2FP.F16.F32.PACK_AB R118, R154, R157 ;  /* 0x0000009d9a76723e */ /* 0x008fe200000000ff */
[--C-:B------:R-:W-:Y:S01]  /*167a0*/  FFMA.FTZ R173, R173, UR5, -R170.reuse ;  /* 0x00000005adad7c23 */ /* 0x100fe200080108aa */
[----:B------:R-:W-:Y:S01]  /*167b0*/  FFMA.FTZ R170, R171, UR5, -R170 ;  /* 0x00000005abaa7c23 */ /* 0x000fe200080108aa */
[----:B------:R-:W-:-:S04]  /*167c0*/  FADD.FTZ R158, R159, R158 ;  /* 0x0000009e9f9e7221 */ /* 0x000fc80000010000 */
[----:B------:R-:W-:Y:S01]  /*167d0*/  MUFU.EX2 R156, R156 ;  /* 0x0000009c009c7308 */ /* 0x000fe20000000800 */
[----:B------:R-:W-:-:S04]  /*167e0*/  FADD.FTZ R157, R157, R158 ;  /* 0x0000009e9d9d7221 */ /* 0x000fc80000010000 */
[----:B------:R-:W-:-:S03]  /*167f0*/  FADD.FTZ R154, R154, R157 ;  /* 0x0000009d9a9a7221 */ /* 0x000fc60000010000 */
[----:B------:R-:W3:Y:S01]  /*16800*/  MUFU.EX2 R155, R155 ;  /* 0x0000009b009b7308 */ /* 0x000ee20000000800 */
[----:B-----5:R-:W-:Y:S01]  /*16810*/  F2FP.F16.F32.PACK_AB R117, R161, R160 ;  /* 0x000000a0a175723e */ /* 0x020fe200000000ff */
[----:B------:R-:W-:-:S06]  /*16820*/  FADD.FTZ R161, R160, R161 ;  /* 0x000000a1a0a17221 */ /* 0x000fcc0000010000 */
[----:B------:R-:W-:Y:S08]  /*16830*/  MUFU.EX2 R153, R153 ;  /* 0x0000009900997308 */ /* 0x000ff00000000800 */
[----:B------:R-:W5:Y:S01]  /*16840*/  MUFU.EX2 R150, R150 ;  /* 0x0000009600967308 */ /* 0x000f620000000800 */
[----:B---3--:R-:W-:Y:S01]  /*16850*/  F2FP.F16.F32.PACK_AB R119, R155, R156 ;  /* 0x0000009c9b77723e */ /* 0x008fe200000000ff */
[----:B------:R-:W-:-:S04]  /*16860*/  FADD.FTZ R156, R156, R161 ;  /* 0x000000a19c9c7221 */ /* 0x000fc80000010000 */
[----:B------:R-:W-:Y:S02]  /*16870*/  FADD.FTZ R155, R155, R156 ;  /* 0x0000009c9b9b7221 */ /* 0x000fe40000010000 */
[C---:B------:R-:W-:Y:S01]  /*16880*/  HMMA.16816.F32 R64, R116.reuse, R68, RZ ;  /* 0x000000447440723c */ /* 0x040fe200000018ff */
[----:B------:R-:W-:Y:S05]  /*16890*/  MUFU.EX2 R151, R151 ;  /* 0x0000009700977308 */ /* 0x000fea0000000800 */
[C---:B--2---:R-:W-:Y:S03]  /*168a0*/  HMMA.16816.F32 R40, R116.reuse, R4, RZ ;  /* 0x000000047428723c */ /* 0x044fe600000018ff */
[----:B------:R-:W2:Y:S03]  /*168b0*/  MUFU.EX2 R138, R138 ;  /* 0x0000008a008a7308 */ /* 0x000ea60000000800 */
[----:B------:R-:W-:Y:S01]  /*168c0*/  HMMA.16816.F32 R44, R116, R6, RZ ;  /* 0x00000006742c723c */ /* 0x000fe200000018ff */
[----:B-----5:R-:W-:Y:S01]  /*168d0*/  F2FP.F16.F32.PACK_AB R4, R150, R153 ;  /* 0x000000999604723e */ /* 0x020fe200000000ff */
[----:B------:R-:W-:-:S03]  /*168e0*/  FADD.FTZ R153, R153, R154 ;  /* 0x0000009a99997221 */ /* 0x000fc60000010000 */
[----:B------:R-:W-:Y:S01]  /*168f0*/  MUFU.EX2 R152, R152 ;  /* 0x0000009800987308 */ /* 0x000fe20000000800 */
[----:B------:R-:W-:Y:S01]  /*16900*/  HMMA.16816.F32 R68, R116, R70, RZ ;  /* 0x000000467444723c */ /* 0x000fe200000018ff */
[----:B------:R-:W-:-:S05]  /*16910*/  FADD.FTZ R150, R150, R153 ;  /* 0x0000009996967221 */ /* 0x000fca0000010000 */
[----:B------:R-:W-:Y:S01]  /*16920*/  HMMA.16816.F32 R80, R116, R84, RZ ;  /* 0x000000547450723c */ /* 0x000fe200000018ff */
[----:B------:R-:W3:Y:S01]  /*16930*/  MUFU.EX2 R149, R149 ;  /* 0x0000009500957308 */ /* 0x000ee20000000800 */
[----:B--2---:R-:W-:Y:S01]  /*16940*/  F2FP.F16.F32.PACK_AB R6, R138, R151 ;  /* 0x000000978a06723e */ /* 0x004fe200000000ff */
[----:B------:R-:W-:-:S03]  /*16950*/  FADD.FTZ R151, R151, R150 ;  /* 0x0000009697977221 */ /* 0x000fc60000010000 */
[C---:B------:R-:W-:Y:S01]  /*16960*/  HMMA.16816.F32 R88, R116.reuse, R92, RZ ;  /* 0x0000005c7458723c */ /* 0x040fe200000018ff */
[----:B------:R-:W-:Y:S02]  /*16970*/  FADD.FTZ R151, R138, R151 ;  /* 0x000000978a977221 */ /* 0x000fe40000010000 */
[----:B------:R-:W-:Y:S03]  /*16980*/  MUFU.EX2 R148, R148 ;  /* 0x0000009400947308 */ /* 0x000fe60000000800 */
[C---:B------:R-:W-:Y:S05]  /*16990*/  HMMA.16816.F32 R84, R116.reuse, R86, RZ ;  /* 0x000000567454723c */ /* 0x040fea00000018ff */
[----:B------:R-:W2:Y:S01]  /*169a0*/  MUFU.EX2 R139, R139 ;  /* 0x0000008b008b7308 */ /* 0x000ea20000000800 */
[----:B---3--:R-:W-:Y:S01]  /*169b0*/  F2FP.F16.F32.PACK_AB R5, R149, R152 ;  /* 0x000000989505723e */ /* 0x008fe200000000ff */
[----:B------:R-:W-:Y:S01]  /*169c0*/  HMMA.16816.F32 R92, R116, R94, RZ ;  /* 0x0000005e745c723c */ /* 0x000fe200000018ff */
[----:B------:R-:W-:-:S04]  /*169d0*/  FADD.FTZ R152, R152, R155 ;  /* 0x0000009b98987221 */ /* 0x000fc80000010000 */
[----:B------:R-:W-:Y:S01]  /*169e0*/  FADD.FTZ R149, R149, R152 ;  /* 0x0000009895957221 */ /* 0x000fe20000010000 */
[C---:B------:R-:W-:Y:S01]  /*169f0*/  HMMA.16816.F32 R96, R116.reuse, R100, RZ ;  /* 0x000000647460723c */ /* 0x040fe200000018ff */
[----:B------:R-:W-:Y:S05]  /*16a00*/  MUFU.EX2 R162, R162 ;  /* 0x000000a200a27308 */ /* 0x000fea0000000800 */
[----:B------:R-:W-:Y:S01]  /*16a10*/  HMMA.16816.F32 R104, R116, R108, RZ ;  /* 0x0000006c7468723c */ /* 0x000fe200000018ff */
[----:B--2---:R-:W-:Y:S02]  /*16a20*/  F2FP.F16.F32.PACK_AB R7, R139, R148 ;  /* 0x000000948b07723e */ /* 0x004fe400000000ff */
[----:B------:R-:W2:Y:S01]  /*16a30*/  MUFU.EX2 R163, R163 ;  /* 0x000000a300a37308 */ /* 0x000ea20000000800 */
[----:B------:R-:W-:-:S02]  /*16a40*/  FADD.FTZ R148, R148, R149 ;  /* 0x0000009594947221 */ /* 0x000fc40000010000 */
[----:B------:R-:W-:Y:S02]  /*16a50*/  HMMA.16816.F32 R100, R116, R102, RZ ;  /* 0x000000667464723c */ /* 0x000fe400000018ff */
[----:B------:R-:W-:-:S04]  /*16a60*/  FADD.FTZ R139, R139, R148 ;  /* 0x000000948b8b7221 */ /* 0x000fc80000010000 */
[C---:B----4-:R-:W-:Y:S01]  /*16a70*/  HMMA.16816.F32 R40, R4.reuse, R12, R40 ;  /* 0x0000000c0428723c */ /* 0x050fe20000001828 */
[----:B------:R-:W-:Y:S05]  /*16a80*/  MUFU.EX2 R166, R166 ;  /* 0x000000a600a67308 */ /* 0x000fea0000000800 */
[C---:B------:R-:W-:Y:S01]  /*16a90*/  HMMA.16816.F32 R44, R4.reuse, R14, R44 ;  /* 0x0000000e042c723c */ /* 0x040fe2000000182c */
[----:B------:R-:W3:Y:S02]  /*16aa0*/  LDSM.16.MT88.4 R12, [R192+0x10800] ;  /* 0x01080000c00c783b */ /* 0x000ee40000004200 */
[----:B------:R-:W4:Y:S03]  /*16ab0*/  MUFU.EX2 R167, R167 ;  /* 0x000000a700a77308 */ /* 0x000f260000000800 */
[C---:B-1----:R-:W-:Y:S05]  /*16ac0*/  HMMA.16816.F32 R64, R4.reuse, R8, R64 ;  /* 0x000000080440723c */ /* 0x042fea0000001840 */
[----:B------:R-:W-:Y:S01]  /*16ad0*/  MUFU.EX2 R168, R168 ;  /* 0x000000a800a87308 */ /* 0x000fe20000000800 */
[----:B------:R-:W-:Y:S01]  /*16ae0*/  HMMA.16816.F32 R68, R4, R10, R68 ;  /* 0x0000000a0444723c */ /* 0x000fe20000001844 */
[----:B------:R-:W1:Y:S05]  /*16af0*/  LDSM.16.MT88.4 R8, [R190+0x10800] ;  /* 0x01080000be08783b */ /* 0x000e6a0000004200 */
[C---:B------:R-:W-:Y:S01]  /*16b00*/  HMMA.16816.F32 R108, R116.reuse, R110, RZ ;  /* 0x0000006e746c723c */ /* 0x040fe200000018ff */
[----:B------:R-:W5:Y:S05]  /*16b10*/  MUFU.EX2 R169, R169 ;  /* 0x000000a900a97308 */ /* 0x000f6a0000000800 */
[----:B------:R-:W-:Y:S03]  /*16b20*/  HMMA.16816.F32 R48, R116, R52, RZ ;  /* 0x000000347430723c */ /* 0x000fe600000018ff */
[----:B------:R-:W-:Y:S03]  /*16b30*/  MUFU.EX2 R172, R172 ;  /* 0x000000ac00ac7308 */ /* 0x000fe60000000800 */
[C---:B------:R-:W-:Y:S05]  /*16b40*/  HMMA.16816.F32 R80, R4.reuse, R20, R80 ;  /* 0x000000140450723c */ /* 0x040fea0000001850 */
[----:B------:R-:W5:Y:S01]  /*16b50*/  MUFU.EX2 R211, R211 ;  /* 0x000000d300d37308 */ /* 0x000f620000000800 */
[C---:B------:R-:W-:Y:S01]  /*16b60*/  HMMA.16816.F32 R84, R4.reuse, R22, R84 ;  /* 0x000000160454723c */ /* 0x040fe20000001854 */
[----:B------:R-:W2:Y:S05]  /*16b70*/  LDSM.16.MT88.4 R20, [R189+0x10800] ;  /* 0x01080000bd14783b */ /* 0x000eaa0000004200 */
[C---:B------:R-:W-:Y:S01]  /*16b80*/  HMMA.16816.F32 R88, R4.reuse, R16, R88 ;  /* 0x000000100458723c */ /* 0x040fe20000001858 */
[----:B------:R-:W-:Y:S05]  /*16b90*/  MUFU.EX2 R210, R210 ;  /* 0x000000d200d27308 */ /* 0x000fea0000000800 */
[----:B------:R-:W-:Y:S01]  /*16ba0*/  HMMA.16816.F32 R92, R4, R18, R92 ;  /* 0x00000012045c723c */ /* 0x000fe2000000185c */
[----:B------:R-:W4:Y:S02]  /*16bb0*/  LDSM.16.MT88.4 R16, [R188+0x10800] ;  /* 0x01080000bc10783b */ /* 0x000f240000004200 */
[----:B------:R-:W5:Y:S03]  /*16bc0*/  MUFU.EX2 R219, R219 ;  /* 0x000000db00db7308 */ /* 0x000f660000000800 */
[----:B------:R-:W-:Y:S05]  /*16bd0*/  HMMA.16816.F32 R52, R116, R54, RZ ;  /* 0x000000367434723c */ /* 0x000fea00000018ff */
[----:B------:R-:W-:Y:S01]  /*16be0*/  MUFU.EX2 R214, R214 ;  /* 0x000000d600d67308 */ /* 0x000fe20000000800 */
[C---:B---3--:R-:W-:Y:S06]  /*16bf0*/  HMMA.16816.F32 R96, R4.reuse, R12, R96 ;  /* 0x0000000c0460723c */ /* 0x048fec0000001860 */
[C---:B------:R-:W-:Y:S01]  /*16c00*/  HMMA.16816.F32 R100, R4.reuse, R14, R100 ;  /* 0x0000000e0464723c */ /* 0x040fe20000001864 */
[----:B------:R-:W3:Y:S01]  /*16c10*/  LDSM.16.MT88.4 R12, [R189+0xd000] ;  /* 0x00d00000bd0c783b */ /* 0x000ee20000004200 */
[----:B------:R-:W3:Y:S04]  /*16c20*/  MUFU.EX2 R215, R215 ;  /* 0x000000d700d77308 */ /* 0x000ee80000000800 */
[C---:B-1----:R-:W-:Y:S04]  /*16c30*/  HMMA.16816.F32 R104, R4.reuse, R8, R104 ;  /* 0x000000080468723c */ /* 0x042fe80000001868 */
[----:B------:R-:W-:Y:S02]  /*16c40*/  MUFU.EX2 R174, R174 ;  /* 0x000000ae00ae7308 */ /* 0x000fe40000000800 */
[----:B------:R-:W-:Y:S01]  /*16c50*/  HMMA.16816.F32 R108, R4, R10, R108 ;  /* 0x0000000a046c723c */ /* 0x000fe2000000186c */
[----:B------:R-:W1:Y:S05]  /*16c60*/  LDSM.16.MT88.4 R8, [R189+0xf000] ;  /* 0x00f00000bd08783b */ /* 0x000e6a0000004200 */
[C---:B------:R-:W-:Y:S01]  /*16c70*/  HMMA.16816.F32 R128, R116.reuse, R36, RZ ;  /* 0x000000247480723c */ /* 0x040fe200000018ff */
[----:B------:R-:W1:Y:S05]  /*16c80*/  MUFU.EX2 R175, R175 ;  /* 0x000000af00af7308 */ /* 0x000e6a0000000800 */
[C---:B------:R-:W-:Y:S03]  /*16c90*/  HMMA.16816.F32 R56, R116.reuse, R60, RZ ;  /* 0x0000003c7438723c */ /* 0x040fe600000018ff */
[----:B------:R-:W-:Y:S03]  /*16ca0*/  MUFU.EX2 R173, R173 ;  /* 0x000000ad00ad7308 */ /* 0x000fe60000000800 */
[C---:B------:R-:W-:Y:S05]  /*16cb0*/  HMMA.16816.F32 R72, R116.reuse, R76, RZ ;  /* 0x0000004c7448723c */ /* 0x040fea00000018ff */
[----:B------:R-:W1:Y:S01]  /*16cc0*/  MUFU.EX2 R170, R170 ;  /* 0x000000aa00aa7308 */ /* 0x000e620000000800 */
[C---:B------:R-:W-:Y:S06]  /*16cd0*/  HMMA.16816.F32 R124, R116.reuse, R112, RZ ;  /* 0x00000070747c723c */ /* 0x040fec00000018ff */
[C---:B------:R-:W-:Y:S06]  /*16ce0*/  HMMA.16816.F32 R36, R116.reuse, R38, RZ ;  /* 0x000000267424723c */ /* 0x040fec00000018ff */
[C---:B------:R-:W-:Y:S06]  /*16cf0*/  HMMA.16816.F32 R60, R116.reuse, R62, RZ ;  /* 0x0000003e743c723c */ /* 0x040fec00000018ff */
[C---:B------:R-:W-:Y:S06]  /*16d00*/  HMMA.16816.F32 R76, R116.reuse, R78, RZ ;  /* 0x0000004e744c723c */ /* 0x040fec00000018ff */
[C---:B------:R-:W-:Y:S06]  /*16d10*/  HMMA.16816.F32 R112, R116.reuse, R114, RZ ;  /* 0x000000727470723c */ /* 0x040fec00000018ff */
[C---:B------:R-:W-:Y:S06]  /*16d20*/  HMMA.16816.F32 R120, R116.reuse, R144, RZ ;  /* 0x000000907478723c */ /* 0x040fec00000018ff */
[----:B------:R-:W-:Y:S01]  /*16d30*/  HMMA.16816.F32 R116, R116, R146, RZ ;  /* 0x000000927474723c */ /* 0x000fe200000018ff */
        /* <DEDUP_REMOVED lines=16> */
[C---:B----4-:R-:W-:Y:S06]  /*16e40*/  HMMA.16816.F32 R120, R4.reuse, R16, R120 ;  /* 0x000000100478723c */ /* 0x050fec0000001878 */
[----:B------:R-:W-:Y:S01]  /*16e50*/  HMMA.16816.F32 R116, R4, R18, R116 ;  /* 0x000000120474723c */ /* 0x000fe20000001874 */
[----:B------:R-:W4:Y:S06]  /*16e60*/  LDSM.16.MT88.4 R16, [R192+0x11000] ;  /* 0x01100000c010783b */ /* 0x000f2c0000004200 */
[----:B------:R-:W-:Y:S01]  /*16e70*/  F2FP.F16.F32.PACK_AB R4, R163, R162 ;  /* 0x000000a2a304723e */ /* 0x000fe200000000ff */
[----:B------:R-:W-:Y:S01]  /*16e80*/  FADD.FTZ R162, R162, R151 ;  /* 0x00000097a2a27221 */ /* 0x000fe20000010000 */
[----:B------:R-:W-:-:S02]  /*16e90*/  F2FP.F16.F32.PACK_AB R6, R167, R166 ;  /* 0x000000a6a706723e */ /* 0x000fc400000000ff */
[----:B-----5:R-:W-:Y:S01]  /*16ea0*/  F2FP.F16.F32.PACK_AB R5, R169, R168 ;  /* 0x000000a8a905723e */ /* 0x020fe200000000ff */
[----:B------:R-:W-:Y:S01]  /*16eb0*/  FADD.FTZ R168, R168, R139 ;  /* 0x0000008ba8a87221 */ /* 0x000fe20000010000 */
[----:B------:R-:W-:Y:S01]  /*16ec0*/  F2FP.F16.F32.PACK_AB R7, R211, R172 ;  /* 0x000000acd307723e */ /* 0x000fe200000000ff */
[----:B------:R-:W-:Y:S02]  /*16ed0*/  FADD.FTZ R163, R163, R162 ;  /* 0x000000a2a3a37221 */ /* 0x000fe40000010000 */
[----:B------:R-:W-:Y:S02]  /*16ee0*/  FADD.FTZ R169, R169, R168 ;  /* 0x000000a8a9a97221 */ /* 0x000fe40000010000 */
[----:B------:R-:W-:Y:S02]  /*16ef0*/  FADD.FTZ R166, R166, R163 ;  /* 0x000000a3a6a67221 */ /* 0x000fe40000010000 */
[----:B---3--:R-:W-:Y:S01]  /*16f00*/  HMMA.16816.F32 R48, R4, R12, R48 ;  /* 0x0000000c0430723c */ /* 0x008fe20000001830 */
[----:B------:R-:W-:Y:S01]  /*16f10*/  FADD.FTZ R172, R172, R169 ;  /* 0x000000a9acac7221 */ /* 0x000fe20000010000 */
[----:B------:R-:W-:-:S03]  /*16f20*/  FADD.FTZ R167, R167, R166 ;  /* 0x000000a6a7a77221 */ /* 0x000fc60000010000 */
[----:B------:R-:W-:Y:S01]  /*16f30*/  FADD.FTZ R211, R211, R172 ;  /* 0x000000acd3d37221 */ /* 0x000fe20000010000 */
[C---:B------:R-:W-:Y:S01]  /*16f40*/  HMMA.16816.F32 R52, R4.reuse, R14, R52 ;  /* 0x0000000e0434723c */ /* 0x040fe20000001834 */
[----:B------:R-:W3:Y:S05]  /*16f50*/  LDSM.16.MT88.4 R12, [R190+0x11000] ;  /* 0x01100000be0c783b */ /* 0x000eea0000004200 */
[C---:B-1----:R-:W-:Y:S06]  /*16f60*/  HMMA.16816.F32 R80, R4.reuse, R8, R80 ;  /* 0x000000080450723c */ /* 0x042fec0000001850 */
[C---:B------:R-:W-:Y:S01]  /*16f70*/  HMMA.16816.F32 R84, R4.reuse, R10, R84 ;  /* 0x0000000a0454723c */ /* 0x040fe20000001854 */
[----:B------:R-:W1:Y:S05]  /*16f80*/  LDSM.16.MT88.4 R8, [R189+0x11000] ;  /* 0x01100000bd08783b */ /* 0x000e6a0000004200 */
[C---:B--2---:R-:W-:Y:S06]  /*16f90*/  HMMA.16816.F32 R88, R4.reuse, R20, R88 ;  /* 0x000000140458723c */ /* 0x044fec0000001858 */
[C---:B------:R-:W-:Y:S01]  /*16fa0*/  HMMA.16816.F32 R92, R4.reuse, R22, R92 ;  /* 0x00000016045c723c */ /* 0x040fe2000000185c */
[----:B------:R-:W2:Y:S05]  /*16fb0*/  LDSM.16.MT88.4 R20, [R188+0x11000] ;  /* 0x01100000bc14783b */ /* 0x000eaa0000004200 */
[C---:B----4-:R-:W-:Y:S06]  /*16fc0*/  HMMA.16816.F32 R96, R4.reuse, R16, R96 ;  /* 0x000000100460723c */ /* 0x050fec0000001860 */
[C---:B------:R-:W-:Y:S01]  /*16fd0*/  HMMA.16816.F32 R100, R4.reuse, R18, R100 ;  /* 0x000000120464723c */ /* 0x040fe20000001864 */
[----:B------:R-:W4:Y:S05]  /*16fe0*/  LDSM.16.MT88.4 R16, [R192+0xd800] ;  /* 0x00d80000c010783b */ /* 0x000f2a0000004200 */
[C---:B---3--:R-:W-:Y:S06]  /*16ff0*/  HMMA.16816.F32 R104, R4.reuse, R12, R104 ;  /* 0x0000000c0468723c */ /* 0x048fec0000001868 */
[C---:B------:R-:W-:Y:S01]  /*17000*/  HMMA.16816.F32 R108, R4.reuse, R14, R108 ;  /* 0x0000000e046c723c */ /* 0x040fe2000000186c */
[----:B------:R-:W3:Y:S05]  /*17010*/  LDSM.16.MT88.4 R12, [R190+0xd800] ;  /* 0x00d80000be0c783b */ /* 0x000eea0000004200 */
[C---:B-1----:R-:W-:Y:S06]  /*17020*/  HMMA.16816.F32 R124, R4.reuse, R8, R124 ;  /* 0x00000008047c723c */ /* 0x042fec000000187c */
[C---:B------:R-:W-:Y:S01]  /*17030*/  HMMA.16816.F32 R112, R4.reuse, R10, R112 ;  /* 0x0000000a0470723c */ /* 0x040fe20000001870 */
[----:B------:R-:W1:Y:S05]  /*17040*/  LDSM.16.MT88.4 R8, [R189+0xf800] ;  /* 0x00f80000bd08783b */ /* 0x000e6a0000004200 */
[C---:B------:R-:W-:Y:S06]  /*17050*/  HMMA.16816.F32 R128, R4.reuse, R144, R128 ;  /* 0x000000900480723c */ /* 0x040fec0000001880 */
[C---:B------:R-:W-:Y:S01]  /*17060*/  HMMA.16816.F32 R36, R4.reuse, R146, R36 ;  /* 0x000000920424723c */ /* 0x040fe20000001824 */
[----:B------:R-:W5:Y:S05]  /*17070*/  LDSM.16.MT88.4 R144, [R189+0xd800] ;  /* 0x00d80000bd90783b */ /* 0x000f6a0000004200 */
        /* <DEDUP_REMOVED lines=12> */
[C---:B--2---:R-:W-:Y:S06]  /*17140*/  HMMA.16816.F32 R120, R4.reuse, R20, R120 ;  /* 0x000000140478723c */ /* 0x044fec0000001878 */
[----:B------:R-:W-:Y:S01]  /*17150*/  HMMA.16816.F32 R116, R4, R22, R116 ;  /* 0x000000160474723c */ /* 0x000fe20000001874 */
[----:B------:R-:W2:Y:S06]  /*17160*/  LDSM.16.MT88.4 R20, [R192+0x11800] ;  /* 0x01180000c014783b */ /* 0x000eac0000004200 */
[----:B------:R-:W-:Y:S01]  /*17170*/  F2FP.F16.F32.PACK_AB R4, R219, R210 ;  /* 0x000000d2db04723e */ /* 0x000fe200000000ff */
[----:B------:R-:W-:Y:S01]  /*17180*/  FADD.FTZ R210, R210, R167 ;  /* 0x000000a7d2d27221 */ /* 0x000fe20000010000 */
[----:B------:R-:W-:-:S02]  /*17190*/  F2FP.F16.F32.PACK_AB R6, R215, R214 ;  /* 0x000000d6d706723e */ /* 0x000fc400000000ff */
[----:B------:R-:W-:Y:S01]  /*171a0*/  F2FP.F16.F32.PACK_AB R5, R175, R174 ;  /* 0x000000aeaf05723e */ /* 0x000fe200000000ff */
[----:B------:R-:W-:Y:S01]  /*171b0*/  FADD.FTZ R174, R174, R211 ;  /* 0x000000d3aeae7221 */ /* 0x000fe20000010000 */
[----:B------:R-:W-:Y:S01]  /*171c0*/  F2FP.F16.F32.PACK_AB R7, R170, R173 ;  /* 0x000000adaa07723e */ /* 0x000fe200000000ff */
[----:B------:R-:W-:Y:S02]  /*171d0*/  FADD.FTZ R219, R219, R210 ;  /* 0x000000d2dbdb7221 */ /* 0x000fe40000010000 */
[----:B------:R-:W-:Y:S02]  /*171e0*/  FADD.FTZ R174, R175, R174 ;  /* 0x000000aeafae7221 */ /* 0x000fe40000010000 */
[----:B------:R-:W-:Y:S02]  /*171f0*/  FADD.FTZ R214, R214, R219 ;  /* 0x000000dbd6d67221 */ /* 0x000fe40000010000 */
[----:B----4-:R-:W-:Y:S01]  /*17200*/  HMMA.16816.F32 R128, R4, R16, R128 ;  /* 0x000000100480723c */ /* 0x010fe20000001880 */
[----:B------:R-:W-:Y:S01]  /*17210*/  FADD.FTZ R173, R173, R174 ;  /* 0x000000aeadad7221 */ /* 0x000fe20000010000 */
[----:B------:R-:W-:-:S03]  /*17220*/  FADD.FTZ R215, R215, R214 ;  /* 0x000000d6d7d77221 */ /* 0x000fc60000010000 */
[----:B------:R-:W-:Y:S01]  /*17230*/  FADD.FTZ R213, R170, R173 ;  /* 0x000000adaad57221 */ /* 0x000fe20000010000 */
        /* <DEDUP_REMOVED lines=8> */
[C---:B-----5:R-:W-:Y:S06]  /*172c0*/  HMMA.16816.F32 R48, R4.reuse, R144, R48 ;  /* 0x000000900430723c */ /* 0x060fec0000001830 */
        /* <DEDUP_REMOVED lines=9> */
[C---:B--2---:R-:W-:Y:S06]  /*17360*/  HMMA.16816.F32 R96, R4.reuse, R20, R96 ;  /* 0x000000140460723c */ /* 0x044fec0000001860 */
[C---:B------:R-:W-:Y:S06]  /*17370*/  HMMA.16816.F32 R100, R4.reuse, R22, R100 ;  /* 0x000000160464723c */ /* 0x040fec0000001864 */
[C---:B----4-:R-:W-:Y:S06]  /*17380*/  HMMA.16816.F32 R104, R4.reuse, R16, R104 ;  /* 0x000000100468723c */ /* 0x050fec0000001868 */
[C---:B------:R-:W-:Y:S06]  /*17390*/  HMMA.16816.F32 R108, R4.reuse, R18, R108 ;  /* 0x00000012046c723c */ /* 0x040fec000000186c */
[C---:B---3--:R-:W-:Y:S06]  /*173a0*/  HMMA.16816.F32 R124, R4.reuse, R12, R124 ;  /* 0x0000000c047c723c */ /* 0x048fec000000187c */
[C---:B------:R-:W-:Y:S06]  /*173b0*/  HMMA.16816.F32 R112, R4.reuse, R14, R112 ;  /* 0x0000000e0470723c */ /* 0x040fec0000001870 */
[C---:B-1----:R-:W-:Y:S06]  /*173c0*/  HMMA.16816.F32 R120, R4.reuse, R8, R120 ;  /* 0x000000080478723c */ /* 0x042fec0000001878 */
[----:B------:R-:W-:Y:S01]  /*173d0*/  HMMA.16816.F32 R116, R4, R10, R116 ;  /* 0x0000000a0474723c */ /* 0x000fe20000001874 */
[----:B------:R-:W-:-:S08]  /*173e0*/  NOP ;  /* 0x0000000000007918 */ /* 0x000fd00000000000 */
[----:B------:R-:W-:-:S15]  /*173f0*/  @!P4 BRA `(.L_x_1073) ;  /* 0x0000003c00bcc947 */ /* 0x000fde0003800000 */
[----:B------:R-:W-:-:S04]  /*17400*/  DEPBAR.LE SB0, 0x0 ;  /* 0x000080000000791a */ /* 0x000fc80000000000 */
[----:B------:R-:W-:Y:S01]  /*17410*/  ULDC.64 UR6, c[0x0][0x208] ;  /* 0x0000820000067ab9 */ /* 0x000fe20000000a00 */
[----:B------:R-:W-:Y:S01]  /*17420*/  IADD3 R207, R134, -0x2, RZ ;  /* 0xfffffffe86cf7810 */ /* 0x000fe20007ffe0ff */
[----:B------:R-:W-:Y:S06]  /*17430*/  BAR.SYNC.DEFER_BLOCKING 0x0 ;  /* 0x0000000000007b1d */ /* 0x000fec0000010000 */
[----:B------:R-:W-:Y:S05]  /*17440*/  @!P3 BRA `(.L_x_1074) ;  /* 0x0000000000f4b947 */ /* 0x000fea0003800000 */
[----:B------:R-:W1:Y:S01]  /*17450*/  LDC R5, c[0x0][0x380] ;  /* 0x0000e000ff057b82 */ /* 0x000e620000000800 */
[----:B------:R-:W-:Y:S01]  /*17460*/  SHF.L.U32 R6, R207, 0x6, RZ ;  /* 0x00000006cf067819 */ /* 0x000fe200000006ff */
[----:B------:R-:W-:-:S03]  /*17470*/  ULDC.64 UR4, c[0x0][0x250] ;  /* 0x0000940000047ab9 */ /* 0x000fc60000000a00 */
[----:B------:R-:W-:Y:S01]  /*17480*/  IABS R8, R6 ;  /* 0x0000000600087213 */ /* 0x000fe20000000000 */
[----:B------:R-:W-:-:S05]  /*17490*/  VIADD R14, R6, 0x40 ;  /* 0x00000040060e7836 */ /* 0x000fca0000000000 */
[----:B------:R-:W-:Y:S02]  /*174a0*/  IABS R10, R14 ;  /* 0x0000000e000a7213 */ /* 0x000fe40000000000 */
[-C--:B-1----:R-:W-:Y:S02]  /*174b0*/  IABS R4, R5.reuse ;  /* 0x0000000500047213 */ /* 0x082fe40000000000 */
[-C--:B------:R-:W-:Y:S02]  /*174c0*/  LOP3.LUT R14, R14, R5.reuse, RZ, 0x3c, !PT ;  /* 0x000000050e0e7212 */ /* 0x080fe400078e3cff */
[----:B------:R-:W1:Y:S01]  /*174d0*/  I2F.RP R7, R4 ;  /* 0x0000000400077306 */ /* 0x000e620000209400 */
[----:B------:R-:W-:Y:S02]  /*174e0*/  LOP3.LUT R6, R6, R5, RZ, 0x3c, !PT ;  /* 0x0000000506067212 */ /* 0x000fe400078e3cff */
[----:B------:R-:W-:Y:S02]  /*174f0*/  ISETP.GE.AND P2, PT, R14, RZ, PT ;  /* 0x000000ff0e00720c */ /* 0x000fe40003f46270 */
[----:B------:R-:W-:-:S03]  /*17500*/  ISETP.GE.AND P0, PT, R6, RZ, PT ;  /* 0x000000ff0600720c */ /* 0x000fc60003f06270 */
[----:B-1----:R-:W1:Y:S02]  /*17510*/  MUFU.RCP R12, R7 ;  /* 0x00000007000c7308 */ /* 0x002e640000001000 */
[----:B-1----:R-:W-:-:S06]  /*17520*/  VIADD R12, R12, 0xffffffe ;  /* 0x0ffffffe0c0c7836 */ /* 0x002fcc0000000000 */
[----:B------:R-:W1:Y:S02]  /*17530*/  F2I.FTZ.U32.TRUNC.NTZ R13, R12 ;  /* 0x0000000c000d7305 */ /* 0x000e64000021f000 */
[----:B-1----:R-:W-:Y:S01]  /*17540*/  IMAD.MOV R11, RZ, RZ, -R13 ;  /* 0x000000ffff0b7224 */ /* 0x002fe200078e0a0d */
[----:B------:R-:W-:-:S03]  /*17550*/  MOV R12, RZ ;  /* 0x000000ff000c7202 */ /* 0x000fc60000000f00 */
[----:B------:R-:W-:-:S04]  /*17560*/  IMAD R11, R11, R4, RZ ;  /* 0x000000040b0b7224 */ /* 0x000fc800078e02ff */
[----:B------:R-:W-:-:S06]  /*17570*/  IMAD.HI.U32 R11, R13, R11, R12 ;  /* 0x0000000b0d0b7227 */ /* 0x000fcc00078e000c */
[----:B------:R-:W-:-:S04]  /*17580*/  IMAD.HI.U32 R12, R11, R10, RZ ;  /* 0x0000000a0b0c7227 */ /* 0x000fc800078e00ff */
[----:B------:R-:W-:-:S04]  /*17590*/  IMAD.HI.U32 R11, R11, R8, RZ ;  /* 0x000000080b0b7227 */ /* 0x000fc800078e00ff */
[----:B------:R-:W-:Y:S01]  /*175a0*/  IMAD.MOV R9, RZ, RZ, -R12 ;  /* 0x000000ffff097224 */ /* 0x000fe200078e0a0c */
[----:B------:R-:W-:-:S03]  /*175b0*/  IADD3 R7, -R11, RZ, RZ ;  /* 0x000000ff0b077210 */ /* 0x000fc60007ffe1ff */
[C---:B------:R-:W-:Y:S02]  /*175c0*/  IMAD R9, R4.reuse, R9, R10 ;  /* 0x0000000904097224 */ /* 0x040fe400078e020a */
[----:B------:R-:W-:-:S03]  /*175d0*/  IMAD R7, R4, R7, R8 ;  /* 0x0000000704077224 */ /* 0x000fc600078e0208 */
[C---:B------:R-:W-:Y:S02]  /*175e0*/  ISETP.GT.U32.AND P4, PT, R4.reuse, R9, PT ;  /* 0x000000090400720c */ /* 0x040fe40003f84070 */
[----:B------:R-:W-:-:S11]  /*175f0*/  ISETP.GT.U32.AND P1, PT, R4, R7, PT ;  /* 0x000000070400720c */ /* 0x000fd60003f24070 */
[----:B------:R-:W-:Y:S02]  /*17600*/  @!P4 IMAD.IADD R9, R9, 0x1, -R4 ;  /* 0x000000010909c824 */ /* 0x000fe400078e0a04 */
[-C--:B------:R-:W-:Y:S01]  /*17610*/  @!P1 IADD3 R7, R7, -R4.reuse, RZ ;  /* 0x8000000407079210 */ /* 0x080fe20007ffe0ff */
[----:B------:R-:W-:Y:S01]  /*17620*/  @!P4 VIADD R12, R12, 0x1 ;  /* 0x000000010c0cc836 */ /* 0x000fe20000000000 */
[----:B------:R-:W-:Y:S02]  /*17630*/  @!P1 IADD3 R11, R11, 0x1, RZ ;  /* 0x000000010b0b9810 */ /* 0x000fe40007ffe0ff */
[-C--:B------:R-:W-:Y:S02]  /*17640*/  ISETP.GE.U32.AND P6, PT, R9, R4.reuse, PT ;  /* 0x000000040900720c */ /* 0x080fe40003fc6070 */
[----:B------:R-:W-:Y:S02]  /*17650*/  ISETP.GE.U32.AND P5, PT, R7, R4, PT ;  /* 0x000000040700720c */ /* 0x000fe40003fa6070 */
[----:B------:R-:W-:-:S02]  /*17660*/  ISETP.NE.AND P1, PT, R5, RZ, PT ;  /* 0x000000ff0500720c */ /* 0x000fc40003f25270 */
[----:B------:R-:W-:-:S07]  /*17670*/  LOP3.LUT R4, RZ, R5, RZ, 0x33, !PT ;  /* 0x00000005ff047212 */ /* 0x000fce00078e33ff */
[----:B------:R-:W-:Y:S02]  /*17680*/  @P6 VIADD R12, R12, 0x1 ;  /* 0x000000010c0c6836 */ /* 0x000fe40000000000 */
[----:B------:R-:W-:Y:S02]  /*17690*/  @P5 IADD3 R11, R11, 0x1, RZ ;  /* 0x000000010b0b5810 */ /* 0x000fe40007ffe0ff */
[----:B------:R-:W-:Y:S02]  /*176a0*/  @!P2 IMAD.MOV R12, RZ, RZ, -R12 ;  /* 0x000000ffff0ca224 */ /* 0x000fe400078e0a0c */
[----:B------:R-:W-:-:S03]  /*176b0*/  @!P0 IADD3 R11, -R11, RZ, RZ ;  /* 0x000000ff0b0b8210 */ /* 0x000fc60007ffe1ff */
[C---:B------:R-:W-:Y:S02]  /*176c0*/  SEL R7, R4.reuse, R12, !P1 ;  /* 0x0000000c04077207 */ /* 0x040fe40004800000 */
[----:B------:R-:W-:-:S03]  /*176d0*/  SEL R4, R4, R11, !P1 ;  /* 0x0000000b04047207 */ /* 0x000fc60004800000 */
[----:B------:R-:W-:-:S04]  /*176e0*/  IMAD.WIDE R12, R7, 0x4, R204 ;  /* 0x00000004070c7825 */ /* 0x000fc800078e02cc */
[----:B------:R-:W-:Y:S01]  /*176f0*/  IMAD.WIDE R10, R4, 0x4, R204 ;  /* 0x00000004040a7825 */ /* 0x000fe200078e02cc */
[----:B------:R-:W2:Y:S04]  /*17700*/  LDG.E R9, desc[UR6][R12.64] ;  /* 0x000000060c097981 */ /* 0x000ea8000c1e1900 */
[----:B------:R-:W2:Y:S01]  /*17710*/  LDG.E R6, desc[UR6][R10.64] ;  /* 0x000000060a067981 */ /* 0x000ea2000c1e1900 */
[----:B------:R-:W-:-:S04]  /*17720*/  IMAD.IADD R4, R7, 0x1, -R4 ;  /* 0x0000000107047824 */ /* 0x000fc800078e0a04 */
[----:B------:R-:W-:-:S05]  /*17730*/  IMAD R7, R4, R5, -0x40 ;  /* 0xffffffc004077424 */ /* 0x000fca00078e0205 */
[----:B------:R-:W-:-:S05]  /*17740*/  SHF.R.S32.HI R4, RZ, 0x1f, R7 ;  /* 0x0000001fff047819 */ /* 0x000fca0000011407 */
[----:B------:R-:W-:-:S04]  /*17750*/  IMAD R4, R4, UR4, RZ ;  /* 0x0000000404047c24 */ /* 0x000fc8000f8e02ff */
[----:B------:R-:W-:Y:S01]  /*17760*/  IMAD R4, R7, UR5, R4 ;  /* 0x0000000507047c24 */ /* 0x000fe2000f8e0204 */
[----:B--2---:R-:W-:Y:S01]  /*17770*/  IADD3 R6, -R9, R6, RZ ;  /* 0x0000000609067210 */ /* 0x004fe20007ffe1ff */
[----:B------:R-:W-:Y:S01]  /*17780*/  IMAD.WIDE.U32 R8, R7, UR4, RZ ;  /* 0x0000000407087c25 */ /* 0x000fe2000f8e00ff */
[----:B------:R-:W-:Y:S02]  /*17790*/  ULDC.64 UR4, c[0x0][0x238] ;  /* 0x00008e0000047ab9 */ /* 0x000fe40000000a00 */
[----:B------:R-:W-:Y:S01]  /*177a0*/  SHF.R.S32.HI R5, RZ, 0x1f, R6 ;  /* 0x0000001fff057819 */ /* 0x000fe20000011406 */
[----:B------:R-:W-:-:S04]  /*177b0*/  IMAD.IADD R9, R9, 0x1, R4 ;  /* 0x0000000109097824 */ /* 0x000fc800078e0204 */
[----:B------:R-:W-:-:S04]  /*177c0*/  IMAD R5, R5, UR4, RZ ;  /* 0x0000000405057c24 */ /* 0x000fc8000f8e02ff */
[C---:B------:R-:W-:Y:S02]  /*177d0*/  IMAD R5, R6.reuse, UR5, R5 ;  /* 0x0000000506057c24 */ /* 0x040fe4000f8e0205 */
[----:B------:R-:W-:-:S05]  /*177e0*/  IMAD.WIDE.U32 R6, R6, UR4, R8 ;  /* 0x0000000406067c25 */ /* 0x000fca000f8e0008 */
[----:B------:R-:W-:Y:S01]  /*177f0*/  IADD3 R4, R7, R5, RZ ;  /* 0x0000000507047210 */ /* 0x000fe20007ffe0ff */
[----:B------:R-:W-:Y:S01]  /*17800*/  IMAD.MOV.U32 R5, RZ, RZ, R6 ;  /* 0x000000ffff057224 */ /* 0x000fe200078e0006 */
[----:B------:R-:W-:Y:S06]  /*17810*/  BRA `(.L_x_1075) ;  /* 0x00000000000c7947 */ /* 0x000fec0003800000 */
.L_x_1074:
[----:B------:R-:W1:Y:S02]  /*17820*/  LDC R5, c[0x0][0x250] ;  /* 0x00009400ff057b82 */ /* 0x000e640000000800 */
[----:B-1----:R-:W-:-:S04]  /*17830*/  LEA R5, -R5, RZ, 0x6 ;  /* 0x000000ff05057211 */ /* 0x002fc800078e31ff */
[----:B------:R-:W-:-:S07]  /*17840*/  SHF.R.S32.HI R4, RZ, 0x1f, R5 ;  /* 0x0000001fff047819 */ /* 0x000fce0000011405 */
.L_x_1075:
[----:B------:R-:W-:Y:S01]  /*17850*/  LOP3.LUT R6, R208, 0xff, RZ, 0xc0, !PT ;  /* 0x000000ffd0067812 */ /* 0x000fe200078ec0ff */
[----:B------:R-:W-:Y:S01]  /*17860*/  ULDC.64 UR4, c[0x0][0x220] ;  /* 0x0000880000047ab9 */ /* 0x000fe20000000a00 */
[C---:B------:R-:W-:Y:S02]  /*17870*/  LEA R210, P0, R5.reuse, R164, 0x1 ;  /* 0x000000a405d27211 */ /* 0x040fe400078008ff */
[C---:B------:R-:W-:Y:S02]  /*17880*/  LOP3.LUT P4, RZ, R6.reuse, 0x2, RZ, 0xc0, !PT ;  /* 0x0000000206ff7812 */ /* 0x040fe4000788c0ff */
[----:B------:R-:W-:Y:S02]  /*17890*/  LOP3.LUT P2, RZ, R6, 0x4, RZ, 0xc0, !PT ;  /* 0x0000000406ff7812 */ /* 0x000fe4000784c0ff */
[----:B------:R-:W-:Y:S02]  /*178a0*/  IADD3 R7, P1, R198, R5, RZ ;  /* 0x00000005c6077210 */ /* 0x000fe40007f3e0ff */
[----:B------:R-:W-:-:S07]  /*178b0*/  LEA.HI.X R211, R5, R165, R4, 0x1, P0 ;  /* 0x000000a505d37211 */ /* 0x000fce00000f0c04 */
[CC--:B------:R-:W-:Y:S02]  /*178c0*/  @P4 IADD3 R9, P5, R5.reuse, R136.reuse, RZ ;  /* 0x0000008805094210 */ /* 0x0c0fe40007fbe0ff */
[----:B------:R-:W-:Y:S02]  /*178d0*/  @P2 IADD3 R5, P0, R5, R136, RZ ;  /* 0x0000008805052210 */ /* 0x000fe40007f1e0ff */
[----:B------:R-:W-:Y:S01]  /*178e0*/  @P4 LEA R18, P6, R9, UR4, 0x1 ;  /* 0x0000000409124c11 */ /* 0x000fe2000f8c08ff */
[--C-:B------:R-:W-:Y:S01]  /*178f0*/  @P4 IMAD.X R8, R4, 0x1, R133.reuse, P5 ;  /* 0x0000000104084824 */ /* 0x100fe200028e0685 */
[----:B------:R-:W-:Y:S01]  /*17900*/  LOP3.LUT P5, RZ, R6, 0x1, RZ, 0xc0, !PT ;  /* 0x0000000106ff7812 */ /* 0x000fe200078ac0ff */
[----:B------:R-:W-:Y:S02]  /*17910*/  IMAD.X R6, R197, 0x1, R4, P1 ;  /* 0x00000001c5067824 */ /* 0x000fe400008e0604 */
[----:B------:R-:W-:Y:S01]  /*17920*/  @P2 IMAD.X R4, R4, 0x1, R133, P0 ;  /* 0x0000000104042824 */ /* 0x000fe200000e0685 */
[----:B------:R-:W-:-:S02]  /*17930*/  @P4 LEA.HI.X R19, R9, UR5, R8, 0x1, P6 ;  /* 0x0000000509134c11 */ /* 0x000fc4000b0f0c08 */
[----:B------:R-:W-:Y:S02]  /*17940*/  @P2 LEA R12, P0, R5, UR4, 0x1 ;  /* 0x00000004050c2c11 */ /* 0x000fe4000f8008ff */
[-C--:B------:R-:W-:Y:S02]  /*17950*/  @P4 IADD3 R9, P1, R7, R136.reuse, RZ ;  /* 0x0000008807094210 */ /* 0x080fe40007f3e0ff */
[----:B------:R-:W-:Y:S02]  /*17960*/  @P2 LEA.HI.X R13, R5, UR5, R4, 0x1, P0 ;  /* 0x00000005050d2c11 */ /* 0x000fe400080f0c04 */
[----:B------:R-:W-:Y:S01]  /*17970*/  @P2 IADD3 R5, P0, R7, R136, RZ ;  /* 0x0000008807052210 */ /* 0x000fe20007f1e0ff */
[----:B------:R-:W-:Y:S01]  /*17980*/  @P4 IMAD.X R4, R6, 0x1, R133, P1 ;  /* 0x0000000106044824 */ /* 0x000fe200008e0685 */
[----:B------:R-:W-:Y:S01]  /*17990*/  @P4 LEA R14, P1, R9, UR4, 0x1 ;  /* 0x00000004090e4c11 */ /* 0x000fe2000f8208ff */
[----:B------:R-:W-:Y:S01]  /*179a0*/  @!PT LDS RZ, [RZ] ;  /* 0x00000000fffff984 */ /* 0x000fe20000000800 */
[----:B------:R-:W-:Y:S01]  /*179b0*/  @!PT LDS RZ, [RZ] ;  /* 0x00000000fffff984 */ /* 0x000fe20000000800 */
[----:B------:R-:W-:Y:S01]  /*179c0*/  @!PT LDS RZ, [RZ] ;  /* 0x00000000fffff984 */ /* 0x000fe20000000800 */
[----:B------:R-:W-:Y:S01]  /*179d0*/  @P5 LDGSTS.E.BYPASS.LTC128B.128 [R203+0xc000], desc[UR6][R210.64] ;  /* 0x0c000000d2cb5fae */ /* 0x000fe2000b901d46 */
[----:B------:R-:W-:-:S02]  /*179e0*/  @P5 LEA R16, P6, R7, R164, 0x1 ;  /* 0x000000a407105211 */ /* 0x000fc400078c08ff */
[----:B------:R-:W-:Y:S01]  /*179f0*/  @P4 LEA.HI.X R15, R9, UR5, R4, 0x1, P1 ;  /* 0x00000005090f4c11 */ /* 0x000fe200088f0c04 */
[----:B------:R-:W-:Y:S01]  /*17a00*/  @P2 IMAD.X R4, R6, 0x1, R133, P0 ;  /* 0x0000000106042824 */ /* 0x000fe200000e0685 */
[C---:B------:R-:W-:Y:S01]  /*17a10*/  @P2 LEA R10, P0, R5.reuse, UR4, 0x1 ;  /* 0x00000004050a2c11 */ /* 0x040fe2000f8008ff */
[----:B------:R-:W-:Y:S01]  /*17a20*/  @!P5 STS.128 [R203+0xc000], RZ ;  /* 0x00c000ffcb00d388 */ /* 0x000fe20000000c00 */
[----:B------:R-:W-:Y:S02]  /*17a30*/  IADD3 R9, P1, R198, R7, RZ ;  /* 0x00000007c6097210 */ /* 0x000fe40007f3e0ff */
[----:B------:R-:W-:Y:S01]  /*17a40*/  @P2 LEA.HI.X R11, R5, UR5, R4, 0x1, P0 ;  /* 0x00000005050b2c11 */ /* 0x000fe200080f0c04 */
[----:B------:R-:W-:Y:S01]  /*17a50*/  @!PT LDS RZ, [RZ] ;  /* 0x00000000fffff984 */ /* 0x000fe20000000800 */
[----:B------:R-:W-:Y:S01]  /*17a60*/  @!PT LDS RZ, [RZ] ;  /* 0x00000000fffff984 */ /* 0x000fe20000000800 */
[----:B------:R-:W-:Y:S01]  /*17a70*/  @!PT LDS RZ, [RZ] ;  /* 0x00000000fffff984 */ /* 0x000fe20000000800 */
[----:B------:R-:W-:Y:S01]  /*17a80*/  @P4 LDGSTS.E.BYPASS.LTC128B.128 [R203+0xe000], desc[UR6][R18.64+0x80] ;  /* 0x0e00008012cb4fae */ /* 0x000fe2000b901d46 */
[--C-:B------:R-:W-:Y:S01]  /*17a90*/  @P5 LEA.HI.X R17, R7, R165, R6.reuse, 0x1, P6 ;  /* 0x000000a507115211 */ /* 0x100fe200030f0c06 */
[----:B------:R-:W-:Y:S01]  /*17aa0*/  IMAD.X R6, R197, 0x1, R6, P1 ;  /* 0x00000001c5067824 */ /* 0x000fe200008e0606 */
[C---:B------:R-:W-:Y:S01]  /*17ab0*/  @P4 IADD3 R8, P0, R9.reuse, R136, RZ ;  /* 0x0000008809084210 */ /* 0x040fe20007f1e0ff */
[----:B------:R-:W-:Y:S01]  /*17ac0*/  @!P4 STS.128 [R203+0xe000], RZ ;  /* 0x00e000ffcb00c388 */ /* 0x000fe20000000c00 */
[----:B------:R-:W-:-:S02]  /*17ad0*/  @P5 LEA R22, P1, R9, R164, 0x1 ;  /* 0x000000a409165211 */ /* 0x000fc400078208ff */
[----:B------:R-:W-:Y:S01]  /*17ae0*/  IADD3 R5, P6, R198, R9, RZ ;  /* 0x00000009c6057210 */ /* 0x000fe20007fde0ff */
[----:B------:R-:W-:Y:S01]  /*17af0*/  @P4 IMAD.X R7, R6, 0x1, R133, P0 ;  /* 0x0000000106074824 */ /* 0x000fe200000e0685 */
[C---:B------:R-:W-:Y:S01]  /*17b00*/  @P4 LEA R20, P0, R8.reuse, UR4, 0x1 ;  /* 0x0000000408144c11 */ /* 0x040fe2000f8008ff */
[----:B------:R-:W-:Y:S01]  /*17b10*/  @!PT LDS RZ, [RZ] ;  /* 0x00000000fffff984 */ /* 0x000fe20000000800 */
[----:B------:R-:W-:Y:S01]  /*17b20*/  @!PT LDS RZ, [RZ] ;  /* 0x00000000fffff984 */ /* 0x000fe20000000800 */
[----:B------:R-:W-:Y:S01]  /*17b30*/  @!PT LDS RZ, [RZ] ;  /* 0x00000000fffff984 */ /* 0x000fe20000000800 */
[----:B------:R-:W-:Y:S01]  /*17b40*/  @P2 LDGSTS.E.BYPASS.LTC128B.128 [R203+0x10000], desc[UR6][R12.64+0x100] ;  /* 0x100001000ccb2fae */ /* 0x000fe2000b901d46 */
[C-C-:B------:R-:W-:Y:S02]  /*17b50*/  @P5 LEA.HI.X R23, R9.reuse, R165, R6.reuse, 0x1, P1 ;  /* 0x000000a509175211 */ /* 0x140fe400008f0c06 */
[----:B------:R-:W-:Y:S01]  /*17b60*/  @P2 IADD3 R4, P1, R9, R136, RZ ;  /* 0x0000008809042210 */ /* 0x000fe20007f3e0ff */
[----:B------:R-:W-:Y:S01]  /*17b70*/  @!P2 STS.128 [R203+0x10000], RZ ;  /* 0x010000ffcb00a388 */ /* 0x000fe20000000c00 */
[----:B------:R-:W-:Y:S01]  /*17b80*/  @P4 LEA.HI.X R21, R8, UR5, R7, 0x1, P0 ;  /* 0x0000000508154c11 */ /* 0x000fe200080f0c07 */
[----:B------:R-:W-:Y:S01]  /*17b90*/  IMAD.X R8, R197, 0x1, R6, P6 ;  /* 0x00000001c5087824 */ /* 0x000fe200030e0606 */
[C---:B------:R-:W-:Y:S01]  /*17ba0*/  @P5 LEA R28, P0, R5.reuse, R164, 0x1 ;  /* 0x000000a4051c5211 */ /* 0x040fe200078008ff */
[----:B------:R-:W-:Y:S01]  /*17bb0*/  @P2 IMAD.X R7, R6, 0x1, R133, P1 ;  /* 0x0000000106072824 */ /* 0x000fe200008e0685 */
[----:B------:R-:W-:Y:S01]  /*17bc0*/  @P2 LEA R30, P1, R4, UR4, 0x1 ;  /* 0x00000004041e2c11 */ /* 0x000fe2000f8208ff */
[----:B------:R-:W-:Y:S01]  /*17bd0*/  @!PT LDS RZ, [RZ] ;  /* 0x00000000fffff984 */ /* 0x000fe20000000800 */
[----:B------:R-:W-:Y:S01]  /*17be0*/  @!PT LDS RZ, [RZ] ;  /* 0x00000000fffff984 */ /* 0x000fe20000000800 */
[----:B------:R-:W-:Y:S01]  /*17bf0*/  @!PT LDS RZ, [RZ] ;  /* 0x00000000fffff984 */ /* 0x000fe20000000800 */
[----:B------:R1:W-:Y:S01]  /*17c00*/  @P5 LDGSTS.E.BYPASS.LTC128B.128 [R203+0xc800], desc[UR6][R16.64] ;  /* 0x0c80000010cb5fae */ /* 0x0003e2000b901d46 */
[----:B------:R-:W-:-:S02]  /*17c10*/  @P4 IADD3 R6, P6, R5, R136, RZ ;  /* 0x0000008805064210 */ /* 0x000fc40007fde0ff */
[C---:B------:R-:W-:Y:S01]  /*17c20*/  @P5 LEA.HI.X R29, R5.reuse, R165, R8, 0x1, P0 ;  /* 0x000000a5051d5211 */ /* 0x040fe200000f0c08 */
[----:B------:R-:W-:Y:S01]  /*17c30*/  @!P5 STS.128 [R203+0xc800], RZ ;  /* 0x00c800ffcb00d388 */ /* 0x000fe20000000c00 */
[----:B------:R-:W-:Y:S02]  /*17c40*/  @P2 IADD3 R5, P0, R5, R136, RZ ;  /* 0x0000008805052210 */ /* 0x000fe40007f1e0ff */
[----:B------:R-:W-:Y:S01]  /*17c50*/  @P2 LEA.HI.X R31, R4, UR5, R7, 0x1, P1 ;  /* 0x00000005041f2c11 */ /* 0x000fe200088f0c07 */
[----:B------:R-:W-:Y:S01]  /*17c60*/  @!PT LDS RZ, [RZ] ;  /* 0x00000000fffff984 */ /* 0x000fe20000000800 */
[----:B------:R-:W-:Y:S01]  /*17c70*/  @!PT LDS RZ, [RZ] ;  /* 0x00000000fffff984 */ /* 0x000fe20000000800 */
[----:B------:R-:W-:Y:S01]  /*17c80*/  @!PT LDS RZ, [RZ] ;  /* 0x00000000fffff984 */ /* 0x000fe20000000800 */
[----:B------:R2:W-:Y:S01]  /*17c90*/  @P4 LDGSTS.E.BYPASS.LTC128B.128 [R203+0xe800], desc[UR6][R14.64+0x80] ;  /* 0x0e8000800ecb4fae */ /* 0x0005e2000b901d46 */
[--C-:B------:R-:W-:Y:S01]  /*17ca0*/  @P4 IMAD.X R7, R8, 0x1, R133.reuse, P6 ;  /* 0x0000000108074824 */ /* 0x100fe200030e0685 */
[----:B------:R-:W-:Y:S01]  /*17cb0*/  @P4 LEA R136, P1, R6, UR4, 0x1 ;  /* 0x0000000406884c11 */ /* 0x000fe2000f8208ff */
[----:B------:R-:W-:Y:S01]  /*17cc0*/  @P2 IMAD.X R8, R8, 0x1, R133, P0 ;  /* 0x0000000108082824 */ /* 0x000fe200000e0685 */
[----:B------:R-:W-:Y:S01]  /*17cd0*/  @!P4 STS.128 [R203+0xe800], RZ ;  /* 0x00e800ffcb00c388 */ /* 0x000fe20000000c00 */
[----:B------:R-:W-:-:S02]  /*17ce0*/  @P2 LEA R4, P0, R5, UR4, 0x1 ;  /* 0x0000000405042c11 */ /* 0x000fc4000f8008ff */
[----:B------:R-:W-:Y:S01]  /*17cf0*/  @P4 LEA.HI.X R137, R6, UR5, R7, 0x1, P1 ;  /* 0x0000000506894c11 */ /* 0x000fe200088f0c07 */
[----:B------:R-:W-:Y:S01]  /*17d00*/  @!PT LDS RZ, [RZ] ;  /* 0x00000000fffff984 */ /* 0x000fe20000000800 */
[----:B------:R-:W-:Y:S01]  /*17d10*/  @!PT LDS RZ, [RZ] ;  /* 0x00000000fffff984 */ /* 0x000fe20000000800 */
[----:B------:R-:W-:Y:S01]  /*17d20*/  @!PT LDS RZ, [RZ] ;  /* 0x00000000fffff984 */ /* 0x000fe20000000800 */
[----:B------:R3:W-:Y:S01]  /*17d30*/  @P2 LDGSTS.E.BYPASS.LTC128B.128 [R203+0x10800], desc[UR6][R10.64+0x100] ;  /* 0x108001000acb2fae */ /* 0x0007e2000b901d46 */
[----:B------:R-:W-:Y:S02]  /*17d40*/  @P2 LEA.HI.X R5, R5, UR5, R8, 0x1, P0 ;  /* 0x0000000505052c11 */ /* 0x000fe400080f0c08 */
[----:B------:R-:W-:Y:S01]  /*17d50*/  ISETP.GE.AND P0, PT, R134, 0x3, PT ;  /* 0x000000038600780c */ /* 0x000fe20003f06270 */
[----:B------:R-:W-:Y:S04]  /*17d60*/  @!P2 STS.128 [R203+0x10800], RZ ;  /* 0x010800ffcb00a388 */ /* 0x000fe80000000c00 */
[----:B------:R-:W-:Y:S01]  /*17d70*/  @!PT LDS RZ, [RZ] ;  /* 0x00000000fffff984 */ /* 0x000fe20000000800 */
[----:B------:R-:W-:Y:S01]  /*17d80*/  @!PT LDS RZ, [RZ] ;  /* 0x00000000fffff984 */ /* 0x000fe20000000800 */
[----:B------:R-:W-:Y:S01]  /*17d90*/  @!PT LDS RZ, [RZ] ;  /* 0x00000000fffff984 */ /* 0x000fe20000000800 */
[----:B------:R-:W-:Y:S04]  /*17da0*/  @P5 LDGSTS.E.BYPASS.LTC128B.128 [R203+0xd000], desc[UR6][R22.64] ;  /* 0x0d00000016cb5fae */ /* 0x000fe8000b901d46 */
        /* <DEDUP_REMOVED lines=24> */
[----:B------:R4:W-:Y:S04]  /*17f30*/  @P2 LDGSTS.E.BYPASS.LTC128B.128 [R203+0x11800], desc[UR6][R4.64+0x100] ;  /* 0x1180010004cb2fae */ /* 0x0009e8000b901d46 */
[----:B------:R-:W-:Y:S04]  /*17f40*/  @!P2 STS.128 [R203+0x11800], RZ ;  /* 0x011800ffcb00a388 */ /* 0x000fe80000000c00 */
[----:B------:R-:W-:Y:S04]  /*17f50*/  LDSM.16.M88.4 R160, [R196] ;  /* 0x00000000c4a0783b */ /* 0x000fe80000000200 */
[----:B------:R-:W5:Y:S04]  /*17f60*/  LDSM.16.M88.4 R32, [R195+0x6000] ;  /* 0x00600000c320783b */ /* 0x000f680000000200 */
[----:B------:R-:W5:Y:S04]  /*17f70*/  LDSM.16.M88.4 R24, [R195+0x6800] ;  /* 0x00680000c318783b */ /* 0x000f680000000200 */
[----:B-1----:R-:W1:Y:S04]  /*17f80*/  LDSM.16.M88.4 R16, [R195+0x7000] ;  /* 0x00700000c310783b */ /* 0x002e680000000200 */
[----:B------:R-:W1:Y:S04]  /*17f90*/  LDSM.16.M88.4 R144, [R195+0x7800] ;  /* 0x00780000c390783b */ /* 0x000e680000000200 */
[----:B--2---:R-:W-:Y:S04]  /*17fa0*/  LDSM.16.M88.4 R12, [R194] ;  /* 0x00000000c20c783b */ /* 0x004fe80000000200 */
[----:B------:R-:W2:Y:S04]  /*17fb0*/  LDSM.16.M88.4 R140, [R193] ;  /* 0x00000000c18c783b */ /* 0x000ea80000000200 */
[----:B---3--:R-:W3:Y:S04]  /*17fc0*/  LDSM.16.M88.4 R8, [R187] ;  /* 0x00000000bb08783b */ /* 0x008ee80000000200 */
[----:B------:R-:W3:Y:S04]  /*17fd0*/  LDSM.16.M88.4 R148, [R186] ;  /* 0x00000000ba94783b */ /* 0x000ee80000000200 */
[----:B------:R-:W3:Y:S04]  /*17fe0*/  LDSM.16.M88.4 R172, [R185] ;  /* 0x00000000b9ac783b */ /* 0x000ee80000000200 */
[----:B----4-:R-:W-:Y:S01]  /*17ff0*/  LDSM.16.M88.4 R4, [R212] ;  /* 0x00000000d404783b */ /* 0x010fe20000000200 */
[C---:B-----5:R-:W-:Y:S03]  /*18000*/  HMMA.16816.F32 R136, R160.reuse, R32, RZ ;  /* 0x00000020a088723c */ /* 0x060fe600000018ff */
[----:B------:R-:W4:Y:S04]  /*18010*/  LDSM.16.M88.4 R152, [R191+0x6000] ;  /* 0x00600000bf98783b */ /* 0x000f280000000200 */
[----:B------:R-:W-:Y:S01]  /*18020*/  LDSM.16.M88.4 R168, [R191+0x7800] ;  /* 0x00780000bfa8783b */ /* 0x000fe20000000200 */
[C---:B------:R-:W-:Y:S03]  /*18030*/  HMMA.16816.F32 R32, R160.reuse, R34, RZ ;  /* 0x00000022a020723c */ /* 0x040fe600000018ff */
[----:B------:R-:W-:Y:S03]  /*18040*/  LDSM.16.M88.4 R156, [R184] ;  /* 0x00000000b89c783b */ /* 0x000fe60000000200 */
[C---:B------:R-:W-:Y:S01]  /*18050*/  HMMA.16816.F32 R28, R160.reuse, R24, RZ ;  /* 0x00000018a01c723c */ /* 0x040fe200000018ff */
[----:B------:R-:W-:Y:S04]  /*18060*/  LDSM.16.M88.4 R216, [R181] ;  /* 0x00000000b5d8783b */ /* 0x000fe80000000200 */
[----:B------:R-:W0:Y:S01]  /*18070*/  LDGDEPBAR ;  /* 0x00000000000079af */ /* 0x000e220000000000 */
[C---:B------:R-:W-:Y:S06]  /*18080*/  HMMA.16816.F32 R24, R160.reuse, R26, RZ ;  /* 0x0000001aa018723c */ /* 0x040fec00000018ff */
[C---:B-1----:R-:W-:Y:S06]  /*18090*/  HMMA.16816.F32 R20, R160.reuse, R16, RZ ;  /* 0x00000010a014723c */ /* 0x042fec00000018ff */
[C---:B------:R-:W-:Y:S06]  /*180a0*/  HMMA.16816.F32 R16, R160.reuse, R18, RZ ;  /* 0x00000012a010723c */ /* 0x040fec00000018ff */
[C---:B------:R-:W-:Y:S06]  /*180b0*/  HMMA.16816.F32 R164, R160.reuse, R144, RZ ;  /* 0x00000090a0a4723c */ /* 0x040fec00000018ff */
[----:B------:R-:W-:Y:S01]  /*180c0*/  HMMA.16816.F32 R160, R160, R146, RZ ;  /* 0x00000092a0a0723c */ /* 0x000fe200000018ff */
[----:B------:R-:W1:Y:S05]  /*180d0*/  LDSM.16.M88.4 R144, [R191+0x6800] ;  /* 0x00680000bf90783b */ /* 0x000e6a0000000200 */
[C---:B--2---:R-:W-:Y:S06]  /*180e0*/  HMMA.16816.F32 R136, R12.reuse, R140, R136 ;  /* 0x0000008c0c88723c */ /* 0x044fec0000001888 */
[C---:B------:R-:W-:Y:S01]  /*180f0*/  HMMA.16816.F32 R32, R12.reuse, R142, R32 ;  /* 0x0000008e0c20723c */ /* 0x040fe20000001820 */
[----:B------:R-:W2:Y:S05]  /*18100*/  LDSM.16.M88.4 R140, [R191+0x7000] ;  /* 0x00700000bf8c783b */ /* 0x000eaa0000000200 */
[C---:B---3--:R-:W-:Y:S06]  /*18110*/  HMMA.16816.F32 R28, R12.reuse, R8, R28 ;  /* 0x000000080c1c723c */ /* 0x048fec000000181c */
[C---:B------:R-:W-:Y:S01]  /*18120*/  HMMA.16816.F32 R24, R12.reuse, R10, R24 ;  /* 0x0000000a0c18723c */ /* 0x040fe20000001818 */
[----:B------:R-:W3:Y:S05]  /*18130*/  LDSM.16.M88.4 R8, [R135] ;  /* 0x000000008708783b */ /* 0x000eea0000000200 */
[C---:B------:R-:W-:Y:S06]  /*18140*/  HMMA.16816.F32 R20, R12.reuse, R148, R20 ;  /* 0x000000940c14723c */ /* 0x040fec0000001814 */
[C---:B------:R-:W-:Y:S01]  /*18150*/  HMMA.16816.F32 R16, R12.reuse, R150, R16 ;  /* 0x000000960c10723c */ /* 0x040fe20000001810 */
[----:B------:R-:W5:Y:S05]  /*18160*/  LDSM.16.M88.4 R148, [R184+0x800] ;  /* 0x00080000b894783b */ /* 0x000f6a0000000200 */
[C---:B------:R-:W-:Y:S06]  /*18170*/  HMMA.16816.F32 R164, R12.reuse, R172, R164 ;  /* 0x000000ac0ca4723c */ /* 0x040fec00000018a4 */
[----:B------:R-:W-:Y:S01]  /*18180*/  HMMA.16816.F32 R160, R12, R174, R160 ;  /* 0x000000ae0ca0723c */ /* 0x000fe200000018a0 */
[----:B------:R-:W5:Y:S04]  /*18190*/  LDSM.16.M88.4 R12, [R184+0x1000] ;  /* 0x00100000b80c783b */ /* 0x000f680000000200 */
[----:B------:R-:W-:Y:S01]  /*181a0*/  LDSM.16.M88.4 R172, [R195+0x9000] ;  /* 0x00900000c3ac783b */ /* 0x000fe20000000200 */
[C---:B----4-:R-:W-:Y:S06]  /*181b0*/  HMMA.16816.F32 R136, R4.reuse, R152, R136 ;  /* 0x000000980488723c */ /* 0x050fec0000001888 */
[C---:B------:R-:W-:Y:S01]  /*181c0*/  HMMA.16816.F32 R32, R4.reuse, R154, R32 ;  /* 0x0000009a0420723c */ /* 0x040fe20000001820 */
[----:B------:R-:W4:Y:S05]  /*181d0*/  LDSM.16.M88.4 R152, [R184+0x1800] ;  /* 0x00180000b898783b */ /* 0x000f2a0000000200 */
[C---:B-1----:R-:W-:Y:S06]  /*181e0*/  HMMA.16816.F32 R28, R4.reuse, R144, R28 ;  /* 0x00000090041c723c */ /* 0x042fec000000181c */
[C---:B------:R-:W-:Y:S01]  /*181f0*/  HMMA.16816.F32 R24, R4.reuse, R146, R24 ;  /* 0x000000920418723c */ /* 0x040fe20000001818 */
[----:B------:R-:W-:Y:S05]  /*18200*/  LDSM.16.M88.4 R144, [R196+0x2000] ;  /* 0x00200000c490783b */ /* 0x000fea0000000200 */
[C---:B--2---:R-:W-:Y:S06]  /*18210*/  HMMA.16816.F32 R20, R4.reuse, R140, R20 ;  /* 0x0000008c0414723c */ /* 0x044fec0000001814 */
[C---:B------:R-:W-:Y:S01]  /*18220*/  HMMA.16816.F32 R16, R4.reuse, R142, R16 ;  /* 0x0000008e0410723c */ /* 0x040fe20000001810 */
[----:B------:R-:W1:Y:S05]  /*18230*/  LDSM.16.M88.4 R140, [R195+0x8000] ;  /* 0x00800000c38c783b */ /* 0x000e6a0000000200 */
[C---:B------:R-:W-:Y:S06]  /*18240*/  HMMA.16816.F32 R164, R4.reuse, R168, R164 ;  /* 0x000000a804a4723c */ /* 0x040fec00000018a4 */
[----:B------:R-:W-:Y:S01]  /*18250*/  HMMA.16816.F32 R160, R4, R170, R160 ;  /* 0x000000aa04a0723c */ /* 0x000fe200000018a0 */
[----:B------:R-:W2:Y:S04]  /*18260*/  LDSM.16.M88.4 R4, [R195+0x8800] ;  /* 0x00880000c304783b */ /* 0x000ea80000000200 */
[----:B------:R-:W-:Y:S01]  /*18270*/  LDSM.16.M88.4 R168, [R180] ;  /* 0x00000000b4a8783b */ /* 0x000fe20000000200 */
[C---:B---3--:R-:W-:Y:S06]  /*18280*/  HMMA.16816.F32 R136, R8.reuse, R156, R136 ;  /* 0x0000009c0888723c */ /* 0x048fec0000001888 */
[C---:B-----5:R-:W-:Y:S06]  /*18290*/  HMMA.16816.F32 R28, R8.reuse, R148, R28 ;  /* 0x00000094081c723c */ /* 0x060fec000000181c */
[C---:B------:R-:W-:Y:S01]  /*182a0*/  HMMA.16816.F32 R24, R8.reuse, R150, R24 ;  /* 0x000000960818723c */ /* 0x040fe20000001818 */
[----:B------:R-:W3:Y:S05]  /*182b0*/  LDSM.16.M88.4 R148, [R195+0x9800] ;  /* 0x00980000c394783b */ /* 0x000eea0000000200 */
[C---:B------:R-:W-:Y:S01]  /*182c0*/  HMMA.16816.F32 R32, R8.reuse, R158, R32 ;  /* 0x0000009e0820723c */ /* 0x040fe20000001820 */
[----:B------:R-:W-:Y:S05]  /*182d0*/  LDSM.16.M88.4 R156, [R194+0x2000] ;  /* 0x00200000c29c783b */ /* 0x000fea0000000200 */
[C---:B------:R-:W-:Y:S06]  /*182e0*/  HMMA.16816.F32 R20, R8.reuse, R12, R20 ;  /* 0x0000000c0814723c */ /* 0x040fec0000001814 */
[C---:B------:R-:W-:Y:S01]  /*182f0*/  HMMA.16816.F32 R16, R8.reuse, R14, R16 ;  /* 0x0000000e0810723c */ /* 0x040fe20000001810 */
[----:B------:R-:W5:Y:S05]  /*18300*/  LDSM.16.M88.4 R12, [R183] ;  /* 0x00000000b70c783b */ /* 0x000f6a0000000200 */
[C---:B----4-:R-:W-:Y:S06]  /*18310*/  HMMA.16816.F32 R164, R8.reuse, R152, R164 ;  /* 0x0000009808a4723c */ /* 0x050fec00000018a4 */
[----:B------:R-:W-:Y:S01]  /*18320*/  HMMA.16816.F32 R160, R8, R154, R160 ;  /* 0x0000009a08a0723c */ /* 0x000fe200000018a0 */
[----:B------:R-:W4:Y:S04]  /*18330*/  LDSM.16.M88.4 R8, [R182] ;  /* 0x00000000b608783b */ /* 0x000f280000000200 */
[----:B------:R-:W-:Y:S01]  /*18340*/  LDSM.16.M88.4 R152, [R191+0x8800] ;  /* 0x00880000bf98783b */ /* 0x000fe20000000200 */
[C---:B-1----:R-:W-:Y:S06]  /*18350*/  HMMA.16816.F32 R136, R144.reuse, R140, R136 ;  /* 0x0000008c9088723c */ /* 0x042fec0000001888 */
[C---:B------:R-:W-:Y:S01]  /*18360*/  HMMA.16816.F32 R32, R144.reuse, R142, R32 ;  /* 0x0000008e9020723c */ /* 0x040fe20000001820 */
[----:B------:R-:W-:Y:S05]  /*18370*/  LDSM.16.M88.4 R140, [R212+0x2000] ;  /* 0x00200000d48c783b */ /* 0x000fea0000000200 */
[C---:B--2---:R-:W-:Y:S06]  /*18380*/  HMMA.16816.F32 R28, R144.reuse, R4, R28 ;  /* 0x00000004901c723c */ /* 0x044fec000000181c */
[C---:B------:R-:W-:Y:S01]  /*18390*/  HMMA.16816.F32 R24, R144.reuse, R6, R24 ;  /* 0x000000069018723c */ /* 0x040fe20000001818 */
[----:B------:R-:W1:Y:S05]  /*183a0*/  LDSM.16.M88.4 R4, [R191+0x8000] ;  /* 0x00800000bf04783b */ /* 0x000e6a0000000200 */
[C---:B------:R-:W-:Y:S06]  /*183b0*/  HMMA.16816.F32 R20, R144.reuse, R172, R20 ;  /* 0x000000ac9014723c */ /* 0x040fec0000001814 */
[C---:B------:R-:W-:Y:S01]  /*183c0*/  HMMA.16816.F32 R16, R144.reuse, R174, R16 ;  /* 0x000000ae9010723c */ /* 0x040fe20000001810 */
[----:B------:R-:W-:Y:S05]  /*183d0*/  LDSM.16.M88.4 R172, [R135+0x2000] ;  /* 0x0020000087ac783b */ /* 0x000fea0000000200 */
[C---:B---3--:R-:W-:Y:S06]  /*183e0*/  HMMA.16816.F32 R164, R144.reuse, R148, R164 ;  /* 0x0000009490a4723c */ /* 0x048fec00000018a4 */
[----:B------:R-:W-:Y:S01]  /*183f0*/  HMMA.16816.F32 R160, R144, R150, R160 ;  /* 0x0000009690a0723c */ /* 0x000fe200000018a0 */
[----:B------:R-:W2:Y:S04]  /*18400*/  LDSM.16.M88.4 R148, [R191+0x9000] ;  /* 0x00900000bf94783b */ /* 0x000ea80000000200 */
[----:B------:R-:W-:Y:S01]  /*18410*/  LDSM.16.M88.4 R144, [R191+0x9800] ;  /* 0x00980000bf90783b */ /* 0x000fe20000000200 */
[C---:B-----5:R-:W-:Y:S06]  /*18420*/  HMMA.16816.F32 R136, R156.reuse, R12, R136 ;  /* 0x0000000c9c88723c */ /* 0x060fec0000001888 */
[C---:B------:R-:W-:Y:S01]  /*18430*/  HMMA.16816.F32 R32, R156.reuse, R14, R32 ;  /* 0x0000000e9c20723c */ /* 0x040fe20000001820 */
[----:B------:R-:W3:Y:S05]  /*18440*/  LDSM.16.M88.4 R12, [R184+0x2000] ;  /* 0x00200000b80c783b */ /* 0x000eea0000000200 */
[C---:B----4-:R-:W-:Y:S06]  /*18450*/  HMMA.16816.F32 R28, R156.reuse, R8, R28 ;  /* 0x000000089c1c723c */ /* 0x050fec000000181c */
[C---:B------:R-:W-:Y:S01]  /*18460*/  HMMA.16816.F32 R24, R156.reuse, R10, R24 ;  /* 0x0000000a9c18723c */ /* 0x040fe20000001818 */
[----:B------:R-:W4:Y:S05]  /*18470*/  LDSM.16.M88.4 R8, [R184+0x2800] ;  /* 0x00280000b808783b */ /* 0x000f2a0000000200 */
[C---:B------:R-:W-:Y:S06]  /*18480*/  HMMA.16816.F32 R20, R156.reuse, R216, R20 ;  /* 0x000000d89c14723c */ /* 0x040fec0000001814 */
[----:B------:R-:W-:Y:S06]  /*18490*/  HMMA.16816.F32 R16, R156, R218, R16 ;  /* 0x000000da9c10723c */ /* 0x000fec0000001810 */
[----:B-1----:R-:W-:Y:S06]  /*184a0*/  HMMA.16816.F32 R136, R140, R4, R136 ;  /* 0x000000048c88723c */ /* 0x002fec0000001888 */
        /* <DEDUP_REMOVED lines=8> */
[----:B------:R-:W1:Y:S05]  /*18530*/  LDSM.16.M88.4 R152, [R195+0xa000] ;  /* 0x00a00000c398783b */ /* 0x000e6a0000000200 */
[C---:B--2---:R-:W-:Y:S06]  /*18540*/  HMMA.16816.F32 R20, R140.reuse, R148, R20 ;  /* 0x000000948c14723c */ /* 0x044fec0000001814 */
[----:B------:R-:W-:Y:S01]  /*18550*/  HMMA.16816.F32 R16, R140, R150, R16 ;  /* 0x000000968c10723c */ /* 0x000fe20000001810 */
[----:B------:R-:W2:Y:S05]  /*18560*/  LDSM.16.M88.4 R148, [R195+0xa800] ;  /* 0x00a80000c394783b */ /* 0x000eaa0000000200 */
[----:B---3--:R-:W-:Y:S06]  /*18570*/  HMMA.16816.F32 R136, R172, R12, R136 ;  /* 0x0000000cac88723c */ /* 0x008fec0000001888 */
[C---:B------:R-:W-:Y:S06]  /*18580*/  HMMA.16816.F32 R164, R140.reuse, R144, R164 ;  /* 0x000000908ca4723c */ /* 0x040fec00000018a4 */
[----:B------:R-:W-:Y:S01]  /*18590*/  HMMA.16816.F32 R160, R140, R146, R160 ;  /* 0x000000928ca0723c */ /* 0x000fe200000018a0 */
[----:B------:R-:W-:Y:S04]  /*185a0*/  LDSM.16.M88.4 R144, [R195+0xb000] ;  /* 0x00b00000c390783b */ /* 0x000fe80000000200 */
[----:B------:R-:W-:Y:S01]  /*185b0*/  LDSM.16.M88.4 R140, [R195+0xb800] ;  /* 0x00b80000c38c783b */ /* 0x000fe20000000200 */
[C---:B------:R-:W-:Y:S03]  /*185c0*/  HMMA.16816.F32 R32, R172.reuse, R14, R32 ;  /* 0x0000000eac20723c */ /* 0x040fe60000001820 */
[----:B------:R-:W-:Y:S03]  /*185d0*/  LDSM.16.M88.4 R12, [R194+0x4000] ;  /* 0x00400000c20c783b */ /* 0x000fe60000000200 */
[C---:B----4-:R-:W-:Y:S06]  /*185e0*/  HMMA.16816.F32 R28, R172.reuse, R8, R28 ;  /* 0x00000008ac1c723c */ /* 0x050fec000000181c */
[----:B------:R-:W-:Y:S01]  /*185f0*/  HMMA.16816.F32 R24, R172, R10, R24 ;  /* 0x0000000aac18723c */ /* 0x000fe20000001818 */
[----:B------:R-:W3:Y:S05]  /*18600*/  LDSM.16.M88.4 R8, [R179] ;  /* 0x00000000b308783b */ /* 0x000eea0000000200 */
[----:B-1----:R-:W-:Y:S06]  /*18610*/  HMMA.16816.F32 R136, R156, R152, R136 ;  /* 0x000000989c88723c */ /* 0x002fec0000001888 */
[C---:B------:R-:W-:Y:S06]  /*18620*/  HMMA.16816.F32 R20, R172.reuse, R4, R20 ;  /* 0x00000004ac14723c */ /* 0x040fec0000001814 */
[C---:B------:R-:W-:Y:S01]  /*18630*/  HMMA.16816.F32 R16, R172.reuse, R6, R16 ;  /* 0x00000006ac10723c */ /* 0x040fe20000001810 */
[----:B------:R-:W1:Y:S05]  /*18640*/  LDSM.16.M88.4 R4, [R178] ;  /* 0x00000000b204783b */ /* 0x000e6a0000000200 */
[C---:B------:R-:W-:Y:S06]  /*18650*/  HMMA.16816.F32 R164, R172.reuse, R168, R164 ;  /* 0x000000a8aca4723c */ /* 0x040fec00000018a4 */
[----:B------:R-:W-:Y:S01]  /*18660*/  HMMA.16816.F32 R160, R172, R170, R160 ;  /* 0x000000aaaca0723c */ /* 0x000fe200000018a0 */
[----:B------:R-:W-:Y:S05]  /*18670*/  LDSM.16.M88.4 R168, [R212+0x4000] ;  /* 0x00400000d4a8783b */ /* 0x000fea0000000200 */
[C---:B------:R-:W-:Y:S01]  /*18680*/  HMMA.16816.F32 R32, R156.reuse, R154, R32 ;  /* 0x0000009a9c20723c */ /* 0x040fe20000001820 */
[----:B------:R-:W-:Y:S05]  /*18690*/  LDSM.16.M88.4 R152, [R177] ;  /* 0x00000000b198783b */ /* 0x000fea0000000200 */
[C---:B--2---:R-:W-:Y:S01]  /*186a0*/  HMMA.16816.F32 R172, R156.reuse, R148, R28 ;  /* 0x000000949cac723c */ /* 0x044fe2000000181c */
[----:B------:R-:W2:Y:S05]  /*186b0*/  LDSM.16.M88.4 R28, [R191+0xa000] ;  /* 0x00a00000bf1c783b */ /* 0x000eaa0000000200 */
[----:B------:R-:W-:Y:S01]  /*186c0*/  HMMA.16816.F32 R24, R156, R150, R24 ;  /* 0x000000969c18723c */ /* 0x000fe20000001818 */
[----:B------:R-:W-:Y:S05]  /*186d0*/  LDSM.16.M88.4 R148, [R135+0x4000] ;  /* 0x004000008794783b */ /* 0x000fea0000000200 */
[----:B---3--:R-:W-:Y:S06]  /*186e0*/  HMMA.16816.F32 R136, R12, R8, R136 ;  /* 0x000000080c88723c */ /* 0x008fec0000001888 */
[C---:B------:R-:W-:Y:S06]  /*186f0*/  HMMA.16816.F32 R20, R156.reuse, R144, R20 ;  /* 0x000000909c14723c */ /* 0x040fec0000001814 */
[----:B------:R-:W-:Y:S01]  /*18700*/  HMMA.16816.F32 R16, R156, R146, R16 ;  /* 0x000000929c10723c */ /* 0x000fe20000001810 */
[----:B------:R-:W-:Y:S05]  /*18710*/  LDSM.16.M88.4 R144, [R184+0x4000] ;  /* 0x00400000b890783b */ /* 0x000fea0000000200 */
[----:B------:R-:W-:Y:S01]  /*18720*/  HMMA.16816.F32 R32, R12, R10, R32 ;  /* 0x0000000a0c20723c */ /* 0x000fe20000001820 */
[----:B------:R-:W3:Y:S05]  /*18730*/  LDSM.16.M88.4 R8, [R191+0xa800] ;  /* 0x00a80000bf08783b */ /* 0x000eea0000000200 */
[C---:B------:R-:W-:Y:S06]  /*18740*/  HMMA.16816.F32 R164, R156.reuse, R140, R164 ;  /* 0x0000008c9ca4723c */ /* 0x040fec00000018a4 */
[----:B------:R-:W-:Y:S01]  /*18750*/  HMMA.16816.F32 R160, R156, R142, R160 ;  /* 0x0000008e9ca0723c */ /* 0x000fe200000018a0 */
[----:B------:R-:W4:Y:S01]  /*18760*/  S2R R159, SR_TID.X ;  /* 0x00000000009f7919 */ /* 0x000f220000002100 */
[----:B------:R-:W5:Y:S04]  /*18770*/  LDSM.16.M88.4 R140, [R176] ;  /* 0x00000000b08c783b */ /* 0x000f680000000200 */
[C---:B-1----:R-:W-:Y:S06]  /*18780*/  HMMA.16816.F32 R172, R12.reuse, R4, R172 ;  /* 0x000000040cac723c */ /* 0x042fec00000018ac */
[----:B------:R-:W-:Y:S01]  /*18790*/  HMMA.16816.F32 R24, R12, R6, R24 ;  /* 0x000000060c18723c */ /* 0x000fe20000001818 */
[----:B------:R-:W1:Y:S05]  /*187a0*/  LDSM.16.M88.4 R4, [R191+0xb000] ;  /* 0x00b00000bf04783b */ /* 0x000e6a0000000200 */
[----:B--2---:R-:W-:Y:S06]  /*187b0*/  HMMA.16816.F32 R136, R168, R28, R136 ;  /* 0x0000001ca888723c */ /* 0x004fec0000001888 */
[C---:B------:R-:W-:Y:S06]  /*187c0*/  HMMA.16816.F32 R20, R12.reuse, R152, R20 ;  /* 0x000000980c14723c */ /* 0x040fec0000001814 */
[----:B------:R-:W-:Y:S01]  /*187d0*/  HMMA.16816.F32 R152, R12, R154, R16 ;  /* 0x0000009a0c98723c */ /* 0x000fe20000001810 */
[----:B------:R-:W2:Y:S01]  /*187e0*/  LDSM.16.M88.4 R16, [R184+0x4800] ;  /* 0x00480000b810783b */ /* 0x000ea20000000200 */
[----:B----4-:R-:W-:-:S04]  /*187f0*/  IMAD.SHL.U32 R28, R159, 0x2, RZ ;  /* 0x000000029f1c7824 */ /* 0x010fc800078e00ff */
[----:B---3--:R-:W-:Y:S01]  /*18800*/  HMMA.16816.F32 R172, R168, R8, R172 ;  /* 0x00000008a8ac723c */ /* 0x008fe200000018ac */
[----:B------:R-:W-:-:S05]  /*18810*/  LOP3.LUT R28, R28, 0x6, RZ, 0xc0, !PT ;  /* 0x000000061c1c7812 */ /* 0x000fca00078ec0ff */
[----:B------:R-:W-:Y:S01]  /*18820*/  HMMA.16816.F32 R136, R148, R144, R136 ;  /* 0x000000909488723c */ /* 0x000fe20000001888 */
[----:B------:R-:W-:-:S04]  /*18830*/  IMAD R29, R207, 0x40, R28 ;  /* 0x00000040cf1d7824 */ /* 0x000fc800078e021c */
[C---:B------:R-:W-:Y:S01]  /*18840*/  VIADD R133, R29.reuse, 0x10 ;  /* 0x000000101d857836 */ /* 0x040fe20000000000 */
[----:B------:R-:W-:Y:S01]  /*18850*/  HMMA.16816.F32 R24, R168, R10, R24 ;  /* 0x0000000aa818723c */ /* 0x000fe20000001818 */
[----:B------:R-:W3:Y:S05]  /*18860*/  LDSM.16.M88.4 R8, [R191+0xb800] ;  /* 0x00b80000bf08783b */ /* 0x000eea0000000200 */
[C---:B-----5:R-:W-:Y:S06]  /*18870*/  HMMA.16816.F32 R164, R12.reuse, R140, R164 ;  /* 0x0000008c0ca4723c */ /* 0x060fec00000018a4 */
[----:B------:R-:W-:Y:S01]  /*18880*/  HMMA.16816.F32 R160, R12, R142, R160 ;  /* 0x0000008e0ca0723c */ /* 0x000fe200000018a0 */
[----:B------:R-:W4:Y:S05]  /*18890*/  LDSM.16.M88.4 R12, [R184+0x5000] ;  /* 0x00500000b80c783b */ /* 0x000f2a0000000200 */
[C---:B-1----:R-:W-:Y:S06]  /*188a0*/  HMMA.16816.F32 R20, R168.reuse, R4, R20 ;  /* 0x00000004a814723c */ /* 0x042fec0000001814 */
[----:B------:R-:W-:Y:S01]  /*188b0*/  HMMA.16816.F32 R32, R168, R30, R32 ;  /* 0x0000001ea820723c */ /* 0x000fe20000001820 */
[----:B------:R-:W-:-:S05]  /*188c0*/  VIADD R5, R29, 0x1 ;  /* 0x000000011d057836 */ /* 0x000fca0000000000 */
[----:B------:R-:W-:Y:S01]  /*188d0*/  HMMA.16816.F32 R152, R168, R6, R152 ;  /* 0x00000006a898723c */ /* 0x000fe20000001898 */
[----:B------:R-:W-:Y:S01]  /*188e0*/  ISETP.GE.AND P5, PT, R5, R0, PT ;  /* 0x000000000500720c */ /* 0x000fe20003fa6270 */
[----:B------:R-:W-:Y:S01]  /*188f0*/  VIADD R31, R29, 0x11 ;  /* 0x000000111d1f7836 */ /* 0x000fe20000000000 */
[----:B------:R-:W-:Y:S01]  /*18900*/  ISETP.GE.AND P1, PT, R5, R2, PT ;  /* 0x000000020500720c */ /* 0x000fe20003f26270 */
[C---:B------:R-:W-:Y:S02]  /*18910*/  VIADD R5, R29.reuse, 0x9 ;  /* 0x000000091d057836 */ /* 0x040fe40000000000 */
[----:B--2---:R-:W-:Y:S01]  /*18920*/  HMMA.16816.F32 R172, R148, R16, R172 ;  /* 0x0000001094ac723c */ /* 0x004fe200000018ac */
[----:B------:R-:W-:Y:S02]  /*18930*/  VIADD R7, R29, 0x8 ;  /* 0x000000081d077836 */ /* 0x000fe40000000000 */
[----:B------:R-:W-:-:S03]  /*18940*/  ISETP.GE.AND P2, PT, R5, R0, PT ;  /* 0x000000000500720c */ /* 0x000fc60003f46270 */
[----:B------:R-:W-:Y:S01]  /*18950*/  ISETP.GE.AND P4, PT, R7, R0, PT ;  /* 0x000000000700720c */ /* 0x000fe20003f86270 */
[----:B---3--:R-:W-:Y:S01]  /*18960*/  HMMA.16816.F32 R164, R168, R8, R164 ;  /* 0x00000008a8a4723c */ /* 0x008fe200000018a4 */
[----:B------:R-:W-:Y:S02]  /*18970*/  FSEL R17, R137, -INF , !P5 ;  /* 0xff80000089117808 */ /* 0x000fe40006800000 */
[-C--:B------:R-:W-:Y:S02]  /*18980*/  ISETP.GE.AND P6, PT, R7, R2.reuse, PT ;  /* 0x000000020700720c */ /* 0x080fe40003fc6270 */
[----:B------:R-:W-:Y:S01]  /*18990*/  ISETP.GE.AND P5, PT, R5, R2, PT ;  /* 0x000000020500720c */ /* 0x000fe20003fa6270 */
[----:B------:R-:W-:Y:S01]  /*189a0*/  HMMA.16816.F32 R32, R148, R146, R32 ;  /* 0x000000929420723c */ /* 0x000fe20000001820 */
[----:B------:R-:W1:Y:S01]  /*189b0*/  LDSM.16.M88.4 R4, [R184+0x5800] ;  /* 0x00580000b804783b */ /* 0x000e620000000200 */
[----:B------:R-:W-:Y:S01]  /*189c0*/  FSEL R16, R139, -INF , !P1 ;  /* 0xff8000008b107808 */ /* 0x000fe20004800000 */
[----:B------:R-:W-:Y:S01]  /*189d0*/  VIADD R9, R29, 0x18 ;  /* 0x000000181d097836 */ /* 0x000fe20000000000 */
[----:B------:R-:W-:Y:S01]  /*189e0*/  ISETP.GE.AND P1, PT, R133, R0, PT ;  /* 0x000000008500720c */ /* 0x000fe20003f26270 */
[----:B------:R-:W-:-:S04]  /*189f0*/  DEPBAR.LE SB0, 0x0 ;  /* 0x000080000000791a */ /* 0x000fc80000000000 */
[----:B------:R-:W-:Y:S02]  /*18a00*/  HMMA.16816.F32 R24, R148, R18, R24 ;  /* 0x000000129418723c */ /* 0x000fe40000001818 */
[----:B------:R-:W-:Y:S02]  /*18a10*/  FSEL R139, R172, -INF , !P1 ;  /* 0xff800000ac8b7808 */ /* 0x000fe40004800000 */
[----:B------:R-:W-:Y:S02]  /*18a20*/  ISETP.GE.AND P1, PT, R9, R2, PT ;  /* 0x000000020900720c */ /* 0x000fe40003f26270 */
[----:B------:R-:W-:Y:S06]  /*18a30*/  HMMA.16816.F32 R160, R168, R10, R160 ;  /* 0x0000000aa8a0723c */ /* 0x000fec00000018a0 */
[----:B----4-:R-:W-:Y:S01]  /*18a40*/  HMMA.16816.F32 R20, R148, R12, R20 ;  /* 0x0000000c9414723c */ /* 0x010fe20000001814 */
[----:B------:R-:W-:-:S02]  /*18a50*/  VIADD R11, R29, 0x21 ;  /* 0x000000211d0b7836 */ /* 0x000fc40000000000 */
[----:B------:R-:W-:Y:S02]  /*18a60*/  FSEL R33, R33, -INF , !P2 ;  /* 0xff80000021217808 */ /* 0x000fe40005000000 */
[----:B------:R-:W-:Y:S01]  /*18a70*/  FSEL R34, R34, -INF , !P6 ;  /* 0xff80000022227808 */ /* 0x000fe20007000000 */
[----:B------:R-:W-:Y:S01]  /*18a80*/  HMMA.16816.F32 R152, R148, R14, R152 ;  /* 0x0000000e9498723c */ /* 0x000fe20000001898 */
[----:B------:R-:W-:Y:S01]  /*18a90*/  FSEL R12, R35, -INF , !P5 ;  /* 0xff800000230c7808 */ /* 0x000fe20006800000 */
[----:B------:R-:W-:Y:S01]  /*18aa0*/  VIADD R13, R29, 0x19 ;  /* 0x000000191d0d7836 */ /* 0x000fe20000000000 */
[----:B------:R-:W-:Y:S01]  /*18ab0*/  BAR.SYNC.DEFER_BLOCKING 0x0 ;  /* 0x0000000000007b1d */ /* 0x000fe20000010000 */
[----:B------:R-:W-:Y:S01]  /*18ac0*/  ISETP.GE.AND P5, PT, R9, R0, PT ;  /* 0x000000000900720c */ /* 0x000fe20003fa6270 */
[----:B------:R-:W-:Y:S01]  /*18ad0*/  VIADD R9, R29, 0x20 ;  /* 0x000000201d097836 */ /* 0x000fe20000000000 */
[----:B------:R-:W-:Y:S02]  /*18ae0*/  ISETP.GE.AND P2, PT, R31, R2, PT ;  /* 0x000000021f00720c */ /* 0x000fe40003f46270 */
[----:B------:R-:W-:-:S02]  /*18af0*/  FSEL R19, R32, -INF , !P4 ;  /* 0xff80000020137808 */ /* 0x000fc40006000000 */
[----:B------:R-:W-:Y:S02]  /*18b00*/  ISETP.GE.AND P6, PT, R31, R0, PT ;  /* 0x000000001f00720c */ /* 0x000fe40003fc6270 */
[----:B------:R-:W-:Y:S01]  /*18b10*/  ISETP.GE.AND P4, PT, R133, R2, PT ;  /* 0x000000028500720c */ /* 0x000fe20003f86270 */
[C---:B-1----:R-:W-:Y:S01]  /*18b20*/  HMMA.16816.F32 R164, R148.reuse, R4, R164 ;  /* 0x0000000494a4723c */ /* 0x042fe200000018a4 */
[----:B------:R-:W-:Y:S02]  /*18b30*/  FSEL R168, R175, -INF , !P2 ;  /* 0xff800000afa87808 */ /* 0x000fe40005000000 */
[----:B------:R-:W-:Y:S02]  /*18b40*/  FSEL R133, R24, -INF , !P5 ;  /* 0xff80000018857808 */ /* 0x000fe40006800000 */
[----:B------:R-:W-:Y:S01]  /*18b50*/  FSEL R137, R173, -INF , !P6 ;  /* 0xff800000ad897808 */ /* 0x000fe20007000000 */
[----:B------:R-:W-:Y:S01]  /*18b60*/  HMMA.16816.F32 R160, R148, R6, R160 ;  /* 0x0000000694a0723c */ /* 0x000fe200000018a0 */
[----:B------:R-:W-:Y:S01]  /*18b70*/  ISETP.GE.AND P2, PT, R9, R0, PT ;  /* 0x000000000900720c */ /* 0x000fe20003f46270 */
[----:B------:R-:W-:Y:S01]  /*18b80*/  VIADD R5, R29, 0x31 ;  /* 0x000000311d057836 */ /* 0x000fe20000000000 */
[----:B------:R-:W-:Y:S01]  /*18b90*/  ISETP.GE.AND P5, PT, R9, R2, PT ;  /* 0x000000020900720c */ /* 0x000fe20003fa6270 */
[----:B------:R-:W-:Y:S01]  /*18ba0*/  VIADD R9, R29, 0x28 ;  /* 0x000000281d097836 */ /* 0x000fe20000000000 */
[----:B------:R-:W-:-:S02]  /*18bb0*/  FSEL R170, R174, -INF , !P4 ;  /* 0xff800000aeaa7808 */ /* 0x000fc40006000000 */
[C---:B------:R-:W-:Y:S02]  /*18bc0*/  ISETP.GE.AND P6, PT, R13.reuse, R2, PT ;  /* 0x000000020d00720c */ /* 0x040fe40003fc6270 */
[----:B------:R-:W-:Y:S02]  /*18bd0*/  ISETP.GE.AND P4, PT, R13, R0, PT ;  /* 0x000000000d00720c */ /* 0x000fe40003f86270 */
[----:B------:R-:W-:Y:S02]  /*18be0*/  FSEL R134, R27, -INF , !P6 ;  /* 0xff8000001b867808 */ /* 0x000fe40007000000 */
[----:B------:R-:W-:Y:S02]  /*18bf0*/  FSEL R157, R20, -INF , !P2 ;  /* 0xff800000149d7808 */ /* 0x000fe40005000000 */
[----:B------:R-:W-:Y:S02]  /*18c00*/  FSEL R158, R26, -INF , !P1 ;  /* 0xff8000001a9e7808 */ /* 0x000fe40004800000 */
[----:B------:R-:W-:-:S02]  /*18c10*/  FSEL R135, R25, -INF , !P4 ;  /* 0xff80000019877808 */ /* 0x000fc40006000000 */
[C---:B------:R-:W-:Y:S02]  /*18c20*/  ISETP.GE.AND P6, PT, R9.reuse, R0, PT ;  /* 0x000000000900720c */ /* 0x040fe40003fc6270 */
[----:B------:R-:W-:Y:S01]  /*18c30*/  ISETP.GE.AND P2, PT, R9, R2, PT ;  /* 0x000000020900720c */ /* 0x000fe20003f46270 */
[----:B------:R-:W-:Y:S01]  /*18c40*/  VIADD R9, R29, 0x29 ;  /* 0x000000291d097836 */ /* 0x000fe20000000000 */
[C---:B------:R-:W-:Y:S02]  /*18c50*/  ISETP.GE.AND P1, PT, R11.reuse, R0, PT ;  /* 0x000000000b00720c */ /* 0x040fe40003f26270 */
[----:B------:R-:W-:Y:S01]  /*18c60*/  ISETP.GE.AND P4, PT, R11, R2, PT ;  /* 0x000000020b00720c */ /* 0x000fe20003f86270 */
[----:B------:R-:W-:Y:S01]  /*18c70*/  VIADD R11, R29, 0x30 ;  /* 0x000000301d0b7836 */ /* 0x000fe20000000000 */
[----:B------:R-:W-:Y:S02]  /*18c80*/  FSEL R156, R22, -INF , !P5 ;  /* 0xff800000169c7808 */ /* 0x000fe40006800000 */
[----:B------:R-:W-:-:S02]  /*18c90*/  ISETP.GE.AND P5, PT, R9, R0, PT ;  /* 0x000000000900720c */ /* 0x000fc40003fa6270 */
[----:B------:R-:W-:Y:S02]  /*18ca0*/  FSEL R147, R21, -INF , !P1 ;  /* 0xff80000015937808 */ /* 0x000fe40004800000 */
[----:B------:R-:W-:Y:S02]  /*18cb0*/  FSEL R146, R23, -INF , !P4 ;  /* 0xff80000017927808 */ /* 0x000fe40006000000 */
[----:B------:R-:W-:Y:S02]  /*18cc0*/  ISETP.GE.AND P1, PT, R9, R2, PT ;  /* 0x000000020900720c */ /* 0x000fe40003f26270 */
[----:B------:R-:W-:Y:S02]  /*18cd0*/  ISETP.GE.AND P4, PT, R11, R0, PT ;  /* 0x000000000b00720c */ /* 0x000fe40003f86270 */
[----:B------:R-:W-:Y:S02]  /*18ce0*/  FSEL R154, R154, -INF , !P2 ;  /* 0xff8000009a9a7808 */ /* 0x000fe40005000000 */
[----:B------:R-:W-:-:S02]  /*18cf0*/  FSEL R153, R153, -INF , !P5 ;  /* 0xff80000099997808 */ /* 0x000fc40006800000 */
[C---:B------:R-:W-:Y:S02]  /*18d00*/  ISETP.GE.AND P2, PT, R5.reuse, R0, PT ;  /* 0x000000000500720c */ /* 0x040fe40003f46270 */
[----:B------:R-:W-:Y:S01]  /*18d10*/  ISETP.GE.AND P5, PT, R5, R2, PT ;  /* 0x000000020500720c */ /* 0x000fe20003fa6270 */
[----:B------:R-:W-:Y:S01]  /*18d20*/  VIADD R5, R29, 0x38 ;  /* 0x000000381d057836 */ /* 0x000fe20000000000 */
[----:B------:R-:W-:Y:S02]  /*18d30*/  FSEL R144, R155, -INF , !P1 ;  /* 0xff8000009b907808 */ /* 0x000fe40004800000 */
[----:B------:R-:W-:Y:S01]  /*18d40*/  FSEL R221, R164, -INF , !P4 ;  /* 0xff800000a4dd7808 */ /* 0x000fe20006000000 */
[----:B------:R-:W-:Y:S01]  /*18d50*/  IMAD.MOV.U32 R164, RZ, RZ, R210 ;  /* 0x000000ffffa47224 */ /* 0x000fe200078e00d2 */
[----:B------:R-:W-:Y:S02]  /*18d60*/  FSEL R145, R152, -INF , !P6 ;  /* 0xff80000098917808 */ /* 0x000fe40007000000 */
[----:B------:R-:W-:-:S02]  /*18d70*/  ISETP.GE.AND P1, PT, R29, R0, PT ;  /* 0x000000001d00720c */ /* 0x000fc40003f26270 */
[CC--:B------:R-:W-:Y:S01]  /*18d80*/  ISETP.GE.AND P4, PT, R29.reuse, R2.reuse, PT ;  /* 0x000000021d00720c */ /* 0x0c0fe20003f86270 */
[----:B------:R-:W-:Y:S01]  /*18d90*/  VIADD R29, R29, 0x39 ;  /* 0x000000391d1d7836 */ /* 0x000fe20000000000 */
[----:B------:R-:W-:Y:S02]  /*18da0*/  ISETP.GE.AND P6, PT, R11, R2, PT ;  /* 0x000000020b00720c */ /* 0x000fe40003fc6270 */
[----:B------:R-:W-:Y:S01]  /*18db0*/  FSEL R219, R165, -INF , !P2 ;  /* 0xff800000a5db7808 */ /* 0x000fe20005000000 */
[----:B------:R-:W-:Y:S01]  /*18dc0*/  IMAD.MOV.U32 R165, RZ, RZ, R211 ;  /* 0x000000ffffa57224 */ /* 0x000fe200078e00d3 */
[----:B------:R-:W-:Y:S02]  /*18dd0*/  FSEL R218, R166, -INF , !P6 ;  /* 0xff800000a6da7808 */ /* 0x000fe40007000000 */
[----:B------:R-:W-:Y:S02]  /*18de0*/  FSEL R216, R167, -INF , !P5 ;  /* 0xff800000a7d87808 */ /* 0x000fe40006800000 */
[----:B------:R-:W-:-:S02]  /*18df0*/  FSEL R9, R136, -INF , !P1 ;  /* 0xff80000088097808 */ /* 0x000fc40004800000 */
[C---:B------:R-:W-:Y:S02]  /*18e00*/  ISETP.GE.AND P6, PT, R5.reuse, R0, PT ;  /* 0x000000000500720c */ /* 0x040fe40003fc6270 */
[----:B------:R-:W-:Y:S02]  /*18e10*/  ISETP.GE.AND P2, PT, R5, R2, PT ;  /* 0x000000020500720c */ /* 0x000fe40003f46270 */
[C---:B------:R-:W-:Y:S02]  /*18e20*/  ISETP.GE.AND P5, PT, R29.reuse, R0, PT ;  /* 0x000000001d00720c */ /* 0x040fe40003fa6270 */
[----:B------:R-:W-:Y:S02]  /*18e30*/  ISETP.GE.AND P1, PT, R29, R2, PT ;  /* 0x000000021d00720c */ /* 0x000fe40003f26270 */
[----:B------:R-:W-:Y:S02]  /*18e40*/  FSEL R138, R138, -INF , !P4 ;  /* 0xff8000008a8a7808 */ /* 0x000fe40006000000 */
[----:B------:R-:W-:-:S02]  /*18e50*/  FSEL R217, R160, -INF , !P6 ;  /* 0xff800000a0d97808 */ /* 0x000fc40007000000 */
[----:B------:R-:W-:Y:S02]  /*18e60*/  FSEL R174, R162, -INF , !P2 ;  /* 0xff800000a2ae7808 */ /* 0x000fe40005000000 */
[----:B------:R-:W-:Y:S02]  /*18e70*/  FSEL R175, R161, -INF , !P5 ;  /* 0xff800000a1af7808 */ /* 0x000fe40006800000 */
[----:B------:R-:W-:Y:S01]  /*18e80*/  FSEL R172, R163, -INF , !P1 ;  /* 0xff800000a3ac7808 */ /* 0x000fe20004800000 */
[----:B------:R-:W-:Y:S06]  /*18e90*/  @!P0 BRA `(.L_x_1076) ;  /* 0x0000000800ac8947 */ /* 0x000fec0003800000 */
[----:B------:R-:W-:Y:S05]  /*18ea0*/  @!P3 BRA `(.L_x_1077) ;  /* 0x0000000000f4b947 */ /* 0x000fea0003800000 */
[----:B------:R-:W1:Y:S01]  /*18eb0*/  LDC R0, c[0x0][0x380] ;  /* 0x0000e000ff007b82 */ /* 0x000e620000000800 */
[----:B------:R-:W-:-:S04]  /*18ec0*/  SHF.L.U32 R5, R207, 0x6, RZ ;  /* 0x00000006cf057819 */ /* 0x000fc800000006ff */
        /* <DEDUP_REMOVED lines=21> */
[C---:B------:R-:W-:Y:S01]  /*19020*/  IMAD R7, R2.reuse, R7, R4 ;  /* 0x0000000702077224 */ /* 0x040fe200078e0204 */
[----:B------:R-:W-:Y:S02]  /*19030*/  LOP3.LUT R4, RZ, R0, RZ, 0x33, !PT ;  /* 0x00000000ff047212 */ /* 0x000fe400078e33ff */
        /* <DEDUP_REMOVED lines=8> */
[----:B------:R-:W-:Y:S01]  /*190c0*/  ISETP.NE.AND P1, PT, R0, RZ, PT ;  /* 0x000000ff0000720c */ /* 0x000fe20003f25270 */
[----:B------:R-:W1:Y:S08]  /*190d0*/  LDC.64 R6, c[0x0][0x248] ;  /* 0x00009200ff067b82 */ /* 0x000e700000000a00 */
[----:B------:R-:W-:-:S02]  /*190e0*/  @P6 VIADD R10, R10, 0x1 ;  /* 0x000000010a0a6836 */ /* 0x000fc40000000000 */
[----:B------:R-:W-:Y:S02]  /*190f0*/  @P5 IADD3 R8, R8, 0x1, RZ ;  /* 0x0000000108085810 */ /* 0x000fe40007ffe0ff */
[----:B------:R-:W-:Y:S02]  /*19100*/  @!P2 IMAD.MOV R10, RZ, RZ, -R10 ;  /* 0x000000ffff0aa224 */ /* 0x000fe400078e0a0a */
[----:B------:R-:W-:-:S03]  /*19110*/  @!P0 IADD3 R8, -R8, RZ, RZ ;  /* 0x000000ff08088210 */ /* 0x000fc60007ffe1ff */
[C---:B------:R-:W-:Y:S02]  /*19120*/  SEL R13, R4.reuse, R10, !P1 ;  /* 0x0000000a040d7207 */ /* 0x040fe40004800000 */
[----:B------:R-:W-:-:S03]  /*19130*/  SEL R4, R4, R8, !P1 ;  /* 0x0000000804047207 */ /* 0x000fc60004800000 */
[----:B------:R-:W-:-:S04]  /*19140*/  IMAD.WIDE R14, R13, 0x4, R204 ;  /* 0x000000040d0e7825 */ /* 0x000fc800078e02cc */
[----:B------:R-:W-:Y:S01]  /*19150*/  IMAD.WIDE R20, R4, 0x4, R204 ;  /* 0x0000000404147825 */ /* 0x000fe200078e02cc */
[----:B------:R2:W3:Y:S04]  /*19160*/  LDG.E R11, desc[UR6][R14.64] ;  /* 0x000000060e0b7981 */ /* 0x0004e8000c1e1900 */
[----:B------:R-:W3:Y:S01]  /*19170*/  LDG.E R2, desc[UR6][R20.64] ;  /* 0x0000000614027981 */ /* 0x000ee2000c1e1900 */
[----:B------:R-:W-:Y:S02]  /*19180*/  IMAD.IADD R13, R13, 0x1, -R4 ;  /* 0x000000010d0d7824 */ /* 0x000fe400078e0a04 */
[----:B------:R-:W4:Y:S02]  /*19190*/  LDC.64 R4, c[0x0][0x230] ;  /* 0x00008c00ff047b82 */ /* 0x000f240000000a00 */
[----:B------:R-:W-:-:S05]  /*191a0*/  IMAD R0, R13, R0, -0x40 ;  /* 0xffffffc00d007424 */ /* 0x000fca00078e0200 */
[----:B------:R-:W-:-:S05]  /*191b0*/  SHF.R.S32.HI R13, RZ, 0x1f, R0 ;  /* 0x0000001fff0d7819 */ /* 0x000fca0000011400 */
[----:B-1----:R-:W-:-:S04]  /*191c0*/  IMAD R13, R13, R6, RZ ;  /* 0x000000060d0d7224 */ /* 0x002fc800078e02ff */
[C---:B------:R-:W-:Y:S02]  /*191d0*/  IMAD R7, R0.reuse, R7, R13 ;  /* 0x0000000700077224 */ /* 0x040fe400078e020d */
[----:B--2---:R-:W-:-:S04]  /*191e0*/  IMAD.WIDE.U32 R14, R0, R6, RZ ;  /* 0x00000006000e7225 */ /* 0x004fc800078e00ff */
[----:B------:R-:W-:Y:S01]  /*191f0*/  IMAD.IADD R15, R15, 0x1, R7 ;  /* 0x000000010f0f7824 */ /* 0x000fe200078e0207 */
[----:B---3--:R-:W-:-:S04]  /*19200*/  IADD3 R2, -R11, R2, RZ ;  /* 0x000000020b027210 */ /* 0x008fc80007ffe1ff */
[----:B------:R-:W-:Y:S01]  /*19210*/  SHF.R.S32.HI R11, RZ, 0x1f, R2 ;  /* 0x0000001fff0b7819 */ /* 0x000fe20000011402 */
[----:B----4-:R-:W-:-:S04]  /*19220*/  IMAD.WIDE.U32 R14, R2, R4, R14 ;  /* 0x00000004020e7225 */ /* 0x010fc800078e000e */
[----:B------:R-:W-:-:S04]  /*19230*/  IMAD R11, R11, R4, RZ ;  /* 0x000000040b0b7224 */ /* 0x000fc800078e02ff */
[----:B------:R-:W-:-:S05]  /*19240*/  IMAD R5, R2, R5, R11 ;  /* 0x0000000502057224 */ /* 0x000fca00078e020b */
[----:B------:R-:W-:Y:S01]  /*19250*/  IADD3 R0, R15, R5, RZ ;  /* 0x000000050f007210 */ /* 0x000fe20007ffe0ff */
[----:B------:R-:W-:Y:S01]  /*19260*/  IMAD.MOV.U32 R5, RZ, RZ, R14 ;  /* 0x000000ffff057224 */ /* 0x000fe200078e000e */
[----:B------:R-:W-:Y:S06]  /*19270*/  BRA `(.L_x_1078) ;  /* 0x00000000000c7947 */ /* 0x000fec0003800000 */
.L_x_1077:
[----:B------:R-:W1:Y:S02]  /*19280*/  LDC R5, c[0x0][0x248] ;  /* 0x00009200ff057b82 */ /* 0x000e640000000800 */
[----:B-1----:R-:W-:-:S04]  /*19290*/  LEA R5, -R5, RZ, 0x6 ;  /* 0x000000ff05057211 */ /* 0x002fc800078e31ff */
[----:B------:R-:W-:-:S07]  /*192a0*/  SHF.R.S32.HI R0, RZ, 0x1f, R5 ;  /* 0x0000001fff007819 */ /* 0x000fce0000011405 */
.L_x_1078:
[----:B------:R-:W-:Y:S01]  /*192b0*/  SHF.R.S32.HI R2, RZ, 0x1f, R159 ;  /* 0x0000001fff027819 */ /* 0x000fe2000001149f */
[----:B------:R-:W-:Y:S01]  /*192c0*/  ULDC UR4, c[0x0][0x2d0] ;  /* 0x0000b40000047ab9 */ /* 0x000fe20000000800 */
[C---:B------:R-:W-:Y:S02]  /*192d0*/  LEA R28, P2, R5.reuse, R206, 0x1 ;  /* 0x000000ce051c7211 */ /* 0x040fe400078408ff */
[----:B------:R-:W-:Y:S02]  /*192e0*/  LEA.HI R2, R2, R159, RZ, 0x3 ;  /* 0x0000009f02027211 */ /* 0x000fe400078f18ff */
[----:B------:R-:W-:Y:S02]  /*192f0*/  LEA.HI.X R29, R5, R209, R0, 0x1, P2 ;  /* 0x000000d1051d7211 */ /* 0x000fe400010f0c00 */
[----:B------:R-:W-:-:S05]  /*19300*/  LOP3.LUT R2, R2, 0xfffffff8, RZ, 0xc0, !PT ;  /* 0xfffffff802027812 */ /* 0x000fca00078ec0ff */
[----:B------:R-:W-:-:S04]  /*19310*/  IMAD.IADD R2, R159, 0x1, -R2 ;  /* 0x000000019f027824 */ /* 0x000fc800078e0a02 */
[----:B------:R-:W-:-:S04]  /*19320*/  IMAD.SHL.U32 R4, R2, 0x8, RZ ;  /* 0x0000000802047824 */ /* 0x000fc800078e00ff */
[C---:B------:R-:W-:Y:S01]  /*19330*/  VIADD R2, R4.reuse, 0x40 ;  /* 0x0000004004027836 */ /* 0x040fe20000000000 */
[C---:B------:R-:W-:Y:S01]  /*19340*/  ISETP.GE.AND P5, PT, R4.reuse, UR4, PT ;  /* 0x0000000404007c0c */ /* 0x040fe2000bfa6270 */
[----:B------:R-:W-:-:S03]  /*19350*/  VIADD R4, R4, 0x80 ;  /* 0x0000008004047836 */ /* 0x000fc60000000000 */
[----:B------:R-:W-:Y:S02]  /*19360*/  ISETP.GE.AND P4, PT, R2, UR4, PT ;  /* 0x0000000402007c0c */ /* 0x000fe4000bf86270 */
[----:B------:R-:W-:-:S04]  /*19370*/  ISETP.GE.AND P0, PT, R4, UR4, PT ;  /* 0x0000000404007c0c */ /* 0x000fc8000bf06270 */
[----:B------:R-:W-:-:S03]  /*19380*/  SEL R4, RZ, 0x3fffc, P0 ;  /* 0x0003fffcff047807 */ /* 0x000fc60000000000 */
[-C--:B------:R-:W-:Y:S01]  /*19390*/  @!P5 IADD3 R11, P1, R200, R5.reuse, RZ ;  /* 0x00000005c80bd210 */ /* 0x080fe20007f3e0ff */
[----:B------:R-:W-:Y:S01]  /*193a0*/  @!PT LDS RZ, [RZ] ;  /* 0x00000000fffff984 */ /* 0x000fe20000000800 */
[----:B------:R-:W-:Y:S01]  /*193b0*/  @!PT LDS RZ, [RZ] ;  /* 0x00000000fffff984 */ /* 0x000fe20000000800 */
[----:B------:R-:W-:Y:S01]  /*193c0*/  @!PT LDS RZ, [RZ] ;  /* 0x00000000fffff984 */ /* 0x000fe20000000800 */
[----:B------:R1:W-:Y:S01]  /*193d0*/  @!P5 LDGSTS.E.BYPASS.LTC128B.128 [R203+0x6000], desc[UR6][R28.64] ;  /* 0x060000001ccbdfae */ /* 0x0003e2000b901d46 */
[----:B------:R-:W-:Y:S02]  /*193e0*/  LOP3.LUT P6, RZ, R4, 0x4, RZ, 0xc0, !PT ;  /* 0x0000000404ff7812 */ /* 0x000fe400078cc0ff */
[C---:B------:R-:W-:Y:S01]  /*193f0*/  @!P4 IADD3 R7, P0, R200.reuse, R5, RZ ;  /* 0x00000005c807c210 */ /* 0x040fe20007f1e0ff */
[----:B------:R-:W-:Y:S01]  /*19400*/  @!P5 IMAD.X R2, R199, 0x1, R0, P1 ;  /* 0x00000001c702d824 */ /* 0x000fe200008e0600 */
[CC--:B------:R-:W-:Y:S01]  /*19410*/  @!P5 LEA R26, P1, R11.reuse, R206.reuse, 0x1 ;  /* 0x000000ce0b1ad211 */ /* 0x0c0fe200078208ff */
[----:B------:R1:W-:Y:S03]  /*19420*/  @P5 STS.128 [R203+0x6000], RZ ;  /* 0x006000ffcb005388 */ /* 0x0003e60000000c00 */
[----:B------:R-:W-:Y:S01]  /*19430*/  @!P5 LEA.HI.X R27, R11, R209, R2, 0x1, P1 ;  /* 0x000000d10b1bd211 */ /* 0x000fe200008f0c02 */
[----:B------:R-:W-:Y:S01]  /*19440*/  @!P4 IMAD.X R2, R199, 0x1, R0, P0 ;  /* 0x00000001c702c824 */ /* 0x000fe200000e0600 */
[----:B------:R-:W-:Y:S01]  /*19450*/  @!P4 LEA R20, P0, R7, R206, 0x1 ;  /* 0x000000ce0714c211 */ /* 0x000fe200078008ff */
[----:B------:R-:W-:Y:S01]  /*19460*/  @!PT LDS RZ, [RZ] ;  /* 0x00000000fffff984 */ /* 0x000fe20000000800 */
[----:B------:R-:W-:Y:S01]  /*19470*/  @!PT LDS RZ, [RZ] ;  /* 0x00000000fffff984 */ /* 0x000fe20000000800 */
[----:B------:R-:W-:Y:S01]  /*19480*/  @!PT LDS RZ, [RZ] ;  /* 0x00000000fffff984 */ /* 0x000fe20000000800 */
[----:B------:R1:W-:Y:S01]  /*19490*/  @!P4 LDGSTS.E.BYPASS.LTC128B.128 [R203+0x8000], desc[UR6][R28.64+0x80] ;  /* 0x080000801ccbcfae */ /* 0x0003e2000b901d46 */
[----:B------:R-:W-:-:S02]  /*194a0*/  IADD3 R11, P2, P1, R200, R5, R200 ;  /* 0x00000005c80b7210 */ /* 0x000fc4000795e0c8 */
[----:B------:R-:W-:Y:S01]  /*194b0*/  @!P4 LEA.HI.X R21, R7, R209, R2, 0x1, P0 ;  /* 0x000000d10715c211 */ /* 0x000fe200000f0c02 */
[----:B------:R1:W-:Y:S01]  /*194c0*/  @P4 STS.128 [R203+0x8000], RZ ;  /* 0x008000ffcb004388 */ /* 0x0003e20000000c00 */
[----:B------:R-:W-:Y:S02]  /*194d0*/  IADD3.X R4, R199, R0, R199, P2, P1 ;  /* 0x00000000c7047210 */ /* 0x000fe400017e24c7 */
[----:B------:R-:W-:Y:S01]  /*194e0*/  IADD3 R7, P1, R200, R11, RZ ;  /* 0x0000000bc8077210 */ /* 0x000fe20007f3e0ff */
[----:B------:R-:W-:Y:S01]  /*194f0*/  @!PT LDS RZ, [RZ] ;  /* 0x00000000fffff984 */ /* 0x000fe20000000800 */
[----:B------:R-:W-:Y:S01]  /*19500*/  @!PT LDS RZ, [RZ] ;  /* 0x00000000fffff984 */ /* 0x000fe20000000800 */
[----:B------:R-:W-:Y:S01]  /*19510*/  @!PT LDS RZ, [RZ] ;  /* 0x00000000fffff984 */ /* 0x000fe20000000800 */
[----:B------:R1:W-:Y:S01]  /*19520*/  @P6 LDGSTS.E.BYPASS.LTC128B.128 [R203+0xa000], desc[UR6][R28.64+0x100] ;  /* 0x0a0001001ccb6fae */ /* 0x0003e2000b901d46 */
[CC--:B------:R-:W-:Y:S02]  /*19530*/  @!P4 LEA R14, P0, R11.reuse, R206.reuse, 0x1 ;  /* 0x000000ce0b0ec211 */ /* 0x0c0fe400078008ff */
[-C--:B------:R-:W-:Y:S01]  /*19540*/  @!P5 LEA R24, P2, R11, R206.reuse, 0x1 ;  /* 0x000000ce0b18d211 */ /* 0x080fe200078408ff */
[--C-:B------:R-:W-:Y:S01]  /*19550*/  IMAD.X R2, R199, 0x1, R4.reuse, P1 ;  /* 0x00000001c7027824 */ /* 0x100fe200008e0604 */
[----:B------:R-:W-:Y:S01]  /*19560*/  @!P4 LEA.HI.X R15, R11, R209, R4, 0x1, P0 ;  /* 0x000000d10b0fc211 */ /* 0x000fe200000f0c04 */
[----:B------:R1:W-:Y:S01]  /*19570*/  @!P6 STS.128 [R203+0xa000], RZ ;  /* 0x00a000ffcb00e388 */ /* 0x0003e20000000c00 */
[----:B------:R-:W-:-:S02]  /*19580*/  @!P5 LEA R22, P1, R7, R206, 0x1 ;  /* 0x000000ce0716d211 */ /* 0x000fc400078208ff */
[CC--:B------:R-:W-:Y:S01]  /*19590*/  @P6 LEA R10, P0, R11.reuse, R206.reuse, 0x1 ;  /* 0x000000ce0b0a6211 */ /* 0x0c0fe200078008ff */
[----:B------:R-:W-:Y:S01]  /*195a0*/  @!PT LDS RZ, [RZ] ;  /* 0x00000000fffff984 */ /* 0x000fe20000000800 */
[----:B------:R-:W-:Y:S01]  /*195b0*/  @!PT LDS RZ, [RZ] ;  /* 0x00000000fffff984 */ /* 0x000fe20000000800 */
[----:B------:R-:W-:Y:S01]  /*195c0*/  @!PT LDS RZ, [RZ] ;  /* 0x00000000fffff984 */ /* 0x000fe20000000800 */
[----:B------:R1:W-:Y:S01]  /*195d0*/  @!P5 LDGSTS.E.BYPASS.LTC128B.128 [R203+0x6800], desc[UR6][R26.64] ;  /* 0x068000001acbdfae */ /* 0x0003e2000b901d46 */
[-C--:B------:R-:W-:Y:S02]  /*195e0*/  @!P5 LEA.HI.X R25, R11, R209.reuse, R4, 0x1, P2 ;  /* 0x000000d10b19d211 */ /* 0x080fe400010f0c04 */
[-C--:B------:R-:W-:Y:S01]  /*195f0*/  @!P5 LEA.HI.X R23, R7, R209.reuse, R2, 0x1, P1 ;  /* 0x000000d10717d211 */ /* 0x080fe200008f0c02 */
[----:B------:R1:W-:Y:S01]  /*19600*/  @P5 STS.128 [R203+0x6800], RZ ;  /* 0x006800ffcb005388 */ /* 0x0003e20000000c00 */
[----:B------:R-:W-:Y:S02]  /*19610*/  @P6 LEA.HI.X R11, R11, R209, R4, 0x1, P0 ;  /* 0x000000d10b0b6211 */ /* 0x000fe400000f0c04 */
[----:B------:R-:W-:Y:S01]  /*19620*/  @!P4 LEA R30, P1, R7, R206, 0x1 ;  /* 0x000000ce071ec211 */ /* 0x000fe200078208ff */
[----:B------:R-:W-:Y:S01]  /*19630*/  @!PT LDS RZ, [RZ] ;  /* 0x00000000fffff984 */ /* 0x000fe20000000800 */
[----:B------:R-:W-:Y:S01]  /*19640*/  @!PT LDS RZ, [RZ] ;  /* 0x00000000fffff984 */ /* 0x000fe20000000800 */
[----:B------:R-:W-:Y:S01]  /*19650*/  @!PT LDS RZ, [RZ] ;  /* 0x00000000fffff984 */ /* 0x000fe20000000800 */
[----:B------:R1:W-:Y:S01]  /*19660*/  @!P4 LDGSTS.E.BYPASS.LTC128B.128 [R203+0x8800], desc[UR6][R20.64+0x80] ;  /* 0x0880008014cbcfae */ /* 0x0003e2000b901d46 */
[----:B------:R-:W-:-:S02]  /*19670*/  @P6 IADD3 R5, P2, R200, R5, RZ ;  /* 0x00000005c8056210 */ /* 0x000fc40007f5e0ff */
[CC--:B------:R-:W-:Y:S01]  /*19680*/  @P6 LEA R6, P0, R7.reuse, R206.reuse, 0x1 ;  /* 0x000000ce07066211 */ /* 0x0c0fe200078008ff */
[----:B------:R1:W-:Y:S01]  /*19690*/  @P4 STS.128 [R203+0x8800], RZ ;  /* 0x008800ffcb004388 */ /* 0x0003e20000000c00 */
[-C--:B------:R-:W-:Y:S01]  /*196a0*/  @!P4 LEA.HI.X R31, R7, R209.reuse, R2, 0x1, P1 ;  /* 0x000000d1071fc211 */ /* 0x080fe200008f0c02 */
[----:B------:R-:W-:Y:S01]  /*196b0*/  @P6 IMAD.X R0, R199, 0x1, R0, P2 ;  /* 0x00000001c7006824 */ /* 0x000fe200010e0600 */
[----:B------:R-:W-:Y:S02]  /*196c0*/  @P6 LEA.HI.X R7, R7, R209, R2, 0x1, P0 ;  /* 0x000000d107076211 */ /* 0x000fe400000f0c02 */
[----:B------:R-:W-:Y:S01]  /*196d0*/  @P6 LEA R4, P0, R5, R206, 0x1 ;  /* 0x000000ce05046211 */ /* 0x000fe200078008ff */
[----:B------:R-:W-:-:S03]  /*196e0*/  IMAD.MOV.U32 R206, RZ, RZ, R28 ;  /* 0x000000ffffce7224 */ /* 0x000fc600078e001c */
[----:B------:R-:W-:Y:S01]  /*196f0*/  @P6 LEA.HI.X R5, R5, R209, R0, 0x1, P0 ;  /* 0x000000d105056211 */ /* 0x000fe200000f0c00 */
[----:B------:R-:W-:-:S04]  /*19700*/  IMAD.MOV.U32 R209, RZ, RZ, R29 ;  /* 0x000000ffffd17224 */ /* 0x000fc800078e001d */
        /* <DEDUP_REMOVED lines=35> */
[----:B------:R-:W0:Y:S02]  /*19940*/  LDGDEPBAR ;  /* 0x00000000000079af */ /* 0x000e240000000000 */
.L_x_1076:
[----:B------:R-:W-:Y:S01]  /*19950*/  FMNMX.FTZ R2, R132, R9, !PT ;  /* 0x0000000984027209 */ /* 0x000fe20007810000 */
[----:B------:R-:W-:Y:S01]  /*19960*/  ULDC UR4, c[0x0][0x2ec] ;  /* 0x0000bb0000047ab9 */ /* 0x000fe20000000800 */
[----:B-1----:R-:W-:Y:S01]  /*19970*/  FMNMX.FTZ R5, R3, R138, !PT ;  /* 0x0000008a03057209 */ /* 0x002fe20007810000 */
        /* <DEDUP_REMOVED lines=50> */
[--C-:B------:R-:W-:Y:S01]  /*19ca0*/  FFMA.FTZ R210, R19, UR4, -R220.reuse ;  /* 0x0000000413d27c23 */ /* 0x100fe200080108dc */
[----:B------:R-:W1:Y:S01]  /*19cb0*/  LDSM.16.MT88.4 R8, [R192+0xc000] ;  /* 0x00c00000c008783b */ /* 0x000e620000004200 */
[----:B------:R-:W-:Y:S01]  /*19cc0*/  FFMA.FTZ R2, R16, UR4, -R173 ;  /* 0x0000000410027c23 */ /* 0x000fe200080108ad */
[----:B------:R-:W-:Y:S01]  /*19cd0*/  FSEL R6, R214, RZ, P0 ;  /* 0x000000ffd6067208 */ /* 0x000fe20000000000 */
[----:B------:R-:W-:Y:S01]  /*19ce0*/  FADD.FTZ R4, R132, -R5 ;  /* 0x8000000584047221 */ /* 0x000fe20000010000 */
[----:B------:R-:W2:Y:S01]  /*19cf0*/  LDSM.16.MT88.4 R16, [R190+0xc000] ;  /* 0x00c00000be10783b */ /* 0x000ea20000004200 */
[----:B------:R-:W-:Y:S01]  /*19d00*/  FFMA.FTZ R167, R33, UR4, -R220 ;  /* 0x0000000421a77c23 */ /* 0x000fe200080108dc */
[--C-:B------:R-:W-:Y:S01]  /*19d10*/  FFMA.FTZ R166, R138, UR4, -R173.reuse ;  /* 0x000000048aa67c23 */ /* 0x100fe200080108ad */
[----:B------:R-:W-:Y:S01]  /*19d20*/  FADD.FTZ R6, R3, -R6 ;  /* 0x8000000603067221 */ /* 0x000fe20000010000 */
[--C-:B------:R-:W-:Y:S01]  /*19d30*/  FFMA.FTZ R0, R34, UR4, -R173.reuse ;  /* 0x0000000422007c23 */ /* 0x100fe200080108ad */
[--C-:B------:R-:W-:Y:S01]  /*19d40*/  FFMA.FTZ R225, R12, UR4, -R173.reuse ;  /* 0x000000040ce17c23 */ /* 0x100fe200080108ad */
[----:B------:R-:W-:Y:S01]  /*19d50*/  FMUL.FTZ R226, R4, UR4 ;  /* 0x0000000404e27c20 */ /* 0x000fe20008410000 */
[----:B------:R-:W-:Y:S01]  /*19d60*/  FMUL.FTZ R3, R6, UR4 ;  /* 0x0000000406037c20 */ /* 0x000fe20008410000 */
[----:B------:R-:W-:Y:S01]  /*19d70*/  MUFU.EX2 R212, R212 ;  /* 0x000000d400d47308 */ /* 0x000fe20000000800 */
[----:B------:R-:W3:Y:S01]  /*19d80*/  LDSM.16.MT88.4 R32, [R188+0xc000] ;  /* 0x00c00000bc20783b */ /* 0x000ee20000004200 */
[--C-:B------:R-:W-:Y:S01]  /*19d90*/  FFMA.FTZ R227, R139, UR4, -R220.reuse ;  /* 0x000000048be37c23 */ /* 0x100fe200080108dc */
[--C-:B------:R-:W-:Y:S01]  /*19da0*/  FFMA.FTZ R230, R137, UR4, -R220.reuse ;  /* 0x0000000489e67c23 */ /* 0x100fe200080108dc */
[--C-:B------:R-:W-:Y:S01]  /*19db0*/  FFMA.FTZ R228, R133, UR4, -R220.reuse ;  /* 0x0000000485e47c23 */ /* 0x100fe200080108dc */
[--C-:B------:R-:W-:Y:S01]  /*19dc0*/  FFMA.FTZ R229, R135, UR4, -R220.reuse ;  /* 0x0000000487e57c23 */ /* 0x100fe200080108dc */
[--C-:B------:R-:W-:Y:S01]  /*19dd0*/  FFMA.FTZ R231, R170, UR4, -R173.reuse ;  /* 0x00000004aae77c23 */ /* 0x100fe200080108ad */
[--C-:B------:R-:W-:Y:S01]  /*19de0*/  FFMA.FTZ R234, R168, UR4, -R173.reuse ;  /* 0x00000004a8ea7c23 */ /* 0x100fe200080108ad */
[----:B------:R-:W4:Y:S01]  /*19df0*/  MUFU.EX2 R211, R211 ;  /* 0x000000d300d37308 */ /* 0x000f220000000800 */
[--C-:B------:R-:W-:Y:S01]  /*19e00*/  FFMA.FTZ R232, R158, UR4, -R173.reuse ;  /* 0x000000049ee87c23 */ /* 0x100fe200080108ad */
[--C-:B------:R-:W-:Y:S01]  /*19e10*/  FFMA.FTZ R233, R134, UR4, -R173.reuse ;  /* 0x0000000486e97c23 */ /* 0x100fe200080108ad */
[----:B------:R-:W-:Y:S01]  /*19e20*/  LDSM.16.MT88.4 R136, [R192+0xc800] ;  /* 0x00c80000c088783b */ /* 0x000fe20000004200 */
[--C-:B------:R-:W-:Y:S01]  /*19e30*/  FFMA.FTZ R235, R157, UR4, -R220.reuse ;  /* 0x000000049deb7c23 */ /* 0x100fe200080108dc */
[--C-:B------:R-:W-:Y:S01]  /*19e40*/  FFMA.FTZ R236, R147, UR4, -R220.reuse ;  /* 0x0000000493ec7c23 */ /* 0x100fe200080108dc */
[--C-:B------:R-:W-:Y:S01]  /*19e50*/  FFMA.FTZ R237, R145, UR4, -R220.reuse ;  /* 0x0000000491ed7c23 */ /* 0x100fe200080108dc */
[----:B------:R-:W-:Y:S01]  /*19e60*/  LDSM.16.MT88.4 R132, [R189+0xc800] ;  /* 0x00c80000bd84783b */ /* 0x000fe20000004200 */
[----:B------:R-:W-:Y:S01]  /*19e70*/  MUFU.EX2 R210, R210 ;  /* 0x000000d200d27308 */ /* 0x000fe20000000800 */
[--C-:B------:R-:W-:Y:S01]  /*19e80*/  FFMA.FTZ R238, R153, UR4, -R220.reuse ;  /* 0x0000000499ee7c23 */ /* 0x100fe200080108dc */
[--C-:B------:R-:W-:Y:S01]  /*19e90*/  FFMA.FTZ R239, R156, UR4, -R173.reuse ;  /* 0x000000049cef7c23 */ /* 0x100fe200080108ad */
[--C-:B------:R-:W-:Y:S01]  /*19ea0*/  FFMA.FTZ R240, R146, UR4, -R173.reuse ;  /* 0x0000000492f07c23 */ /* 0x100fe200080108ad */
[----:B------:R-:W-:Y:S01]  /*19eb0*/  LDSM.16.MT88.4 R168, [R192+0xd000] ;  /* 0x00d00000c0a8783b */ /* 0x000fe20000004200 */
[--C-:B------:R-:W-:Y:S01]  /*19ec0*/  FFMA.FTZ R241, R154, UR4, -R173.reuse ;  /* 0x000000049af17c23 */ /* 0x100fe200080108ad */
[--C-:B------:R-:W-:Y:S01]  /*19ed0*/  FFMA.FTZ R242, R144, UR4, -R173.reuse ;  /* 0x0000000490f27c23 */ /* 0x100fe200080108ad */
[--C-:B------:R-:W-:Y:S01]  /*19ee0*/  FFMA.FTZ R243, R221, UR4, -R220.reuse ;  /* 0x00000004ddf37c23 */ /* 0x100fe200080108dc */
[----:B------:R-:W5:Y:S01]  /*19ef0*/  MUFU.EX2 R167, R167 ;  /* 0x000000a700a77308 */ /* 0x000f620000000800 */
[----:B----4-:R-:W-:Y:S01]  /*19f00*/  F2FP.F16.F32.PACK_AB R4, R211, R212 ;  /* 0x000000d4d304723e */ /* 0x010fe200000000ff */
        /* <DEDUP_REMOVED lines=11> */
[----:B------:R-:W4:Y:S01]  /*19fc0*/  MUFU.EX2 R2, R2 ;  /* 0x0000000200027308 */ /* 0x000f220000000800 */
[----:B-----5:R-:W-:-:S07]  /*19fd0*/  F2FP.F16.F32.PACK_AB R6, R167, R210 ;  /* 0x000000d2a706723e */ /* 0x020fce00000000ff */
[----:B------:R-:W-:Y:S08]  /*19fe0*/  MUFU.EX2 R0, R0 ;  /* 0x0000000000007308 */ /* 0x000ff00000000800 */
[----:B------:R-:W5:Y:S01]  /*19ff0*/  MUFU.EX2 R225, R225 ;  /* 0x000000e100e17308 */ /* 0x000f620000000800 */
[----:B----4-:R-:W-:-:S07]  /*1a000*/  F2FP.F16.F32.PACK_AB R5, R2, R166 ;  /* 0x000000a60205723e */ /* 0x010fce00000000ff */
[----:B------:R-:W4:Y:S08]  /*1a010*/  MUFU.EX2 R226, R226 ;  /* 0x000000e200e27308 */ /* 0x000f300000000800 */
[----:B------:R-:W1:Y:S01]  /*1a020*/  MUFU.EX2 R3, R3 ;  /* 0x0000000300037308 */ /* 0x000e620000000800 */
[----:B-----5:R-:W-:-:S07]  /*1a030*/  F2FP.F16.F32.PACK_AB R7, R225, R0 ;  /* 0x00000000e107723e */ /* 0x020fce00000000ff */
[----:B------:R-:W-:Y:S01]  /*1a040*/  MUFU.EX2 R227, R227 ;  /* 0x000000e300e37308 */ /* 0x000fe20000000800 */
        /* <DEDUP_REMOVED lines=8> */
[-C--:B-1----:R-:W-:Y:S01]  /*1a0d0*/  FMUL.FTZ R14, R130, R3.reuse ;  /* 0x00000003820e7220 */ /* 0x082fe20000410000 */
[-C--:B------:R-:W-:Y:S01]  /*1a0e0*/  FMUL.FTZ R15, R131, R3.reuse ;  /* 0x00000003830f7220 */ /* 0x080fe20000410000 */
[-C--:B------:R-:W-:Y:S01]  /*1a0f0*/  FMUL.FTZ R38, R38, R3.reuse ;  /* 0x0000000326267220 */ /* 0x080fe20000410000 */
[-C--:B------:R-:W-:Y:S01]  /*1a100*/  FMUL.FTZ R39, R39, R3.reuse ;  /* 0x0000000327277220 */ /* 0x080fe20000410000 */
[-C--:B------:R-:W-:Y:S01]  /*1a110*/  FMUL.FTZ R22, R42, R3.reuse ;  /* 0x000000032a167220 */ /* 0x080fe20000410000 */
[-C--:B------:R-:W-:Y:S01]  /*1a120*/  FMUL.FTZ R23, R43, R3.reuse ;  /* 0x000000032b177220 */ /* 0x080fe20000410000 */
[-C--:B------:R-:W-:Y:S01]  /*1a130*/  FMUL.FTZ R46, R46, R3.reuse ;  /* 0x000000032e2e7220 */ /* 0x080fe20000410000 */
[-C--:B------:R-:W-:Y:S01]  /*1a140*/  FMUL.FTZ R47, R47, R3.reuse ;  /* 0x000000032f2f7220 */ /* 0x080fe20000410000 */
[----:B------:R-:W1:Y:S01]  /*1a150*/  LDSM.16.MT88.4 R40, [R192+0xe000] ;  /* 0x00e00000c028783b */ /* 0x000e620000004200 */
        /* <DEDUP_REMOVED lines=19> */
[----:B------:R-:W2:Y:S01]  /*1a290*/  LDSM.16.MT88.4 R56, [R189+0xe000] ;  /* 0x00e00000bd38783b */ /* 0x000ea20000004200 */
[-C--:B------:R-:W-:Y:S01]  /*1a2a0*/  FMUL.FTZ R70, R70, R3.reuse ;  /* 0x0000000346467220 */ /* 0x080fe20000410000 */
[-C--:B------:R-:W-:Y:S01]  /*1a2b0*/  FMUL.FTZ R71, R71, R3.reuse ;  /* 0x0000000347477220 */ /* 0x080fe20000410000 */
[-C--:B------:R-:W-:Y:S01]  /*1a2c0*/  FMUL.FTZ R84, R84, R226.reuse ;  /* 0x000000e254547220 */ /* 0x080fe20000410000 */
[-C--:B------:R-:W-:Y:S01]  /*1a2d0*/  FMUL.FTZ R85, R85, R226.reuse ;  /* 0x000000e255557220 */ /* 0x080fe20000410000 */
[C---:B---3--:R-:W-:Y:S01]  /*1a2e0*/  HMMA.16816.F32 R36, R4.reuse, R32, R36 ;  /* 0x000000200424723c */ /* 0x048fe20000001824 */
        /* <DEDUP_REMOVED lines=94> */
[C---:B------:R-:W-:Y:S01]  /*1a8d0*/  HMMA.16816.F32 R76, R4.reuse, R72, R76 ;  /* 0x00000048044c723c */ /* 0x040fe2000000184c */
[-C--:B------:R-:W-:Y:S01]  /*1a8e0*/  FMUL.FTZ R96, R120, R226.reuse ;  /* 0x000000e278607220 */ /* 0x080fe20000410000 */
[----:B------:R-:W-:Y:S01]  /*1a8f0*/  FMUL.FTZ R97, R121, R226 ;  /* 0x000000e279617220 */ /* 0x000fe20000410000 */
[-C--:B------:R-:W-:Y:S01]  /*1a900*/  FMUL.FTZ R98, R122, R3.reuse ;  /* 0x000000037a627220 */ /* 0x080fe20000410000 */
[-C--:B------:R-:W-:Y:S01]  /*1a910*/  FMUL.FTZ R99, R123, R3.reuse ;  /* 0x000000037b637220 */ /* 0x080fe20000410000 */
[----:B------:R-:W-:Y:S01]  /*1a920*/  MUFU.EX2 R236, R236 ;  /* 0x000000ec00ec7308 */ /* 0x000fe20000000800 */
[----:B------:R-:W-:Y:S01]  /*1a930*/  HMMA.16816.F32 R72, R4, R74, R100 ;  /* 0x0000004a0448723c */ /* 0x000fe20000001864 */
[----:B------:R-:W3:Y:S01]  /*1a940*/  LDSM.16.MT88.4 R120, [R192+0x10800] ;  /* 0x01080000c078783b */ /* 0x000ee20000004200 */
[----:B------:R-:W-:-:S04]  /*1a950*/  FFMA.FTZ R3, R213, R3, R166 ;  /* 0x00000003d5037223 */ /* 0x000fc800000100a6 */
[C---:B------:R-:W-:Y:S01]  /*1a960*/  HMMA.16816.F32 R96, R4.reuse, R140, R96 ;  /* 0x0000008c0460723c */ /* 0x040fe20000001860 */
[----:B--2---:R-:W-:Y:S01]  /*1a970*/  F2FP.F16.F32.PACK_AB R100, R230, R227 ;  /* 0x000000e3e664723e */ /* 0x004fe200000000ff */
[----:B------:R-:W-:Y:S01]  /*1a980*/  MUFU.EX2 R237, R237 ;  /* 0x000000ed00ed7308 */ /* 0x000fe20000000800 */
[----:B----4-:R-:W-:Y:S01]  /*1a990*/  F2FP.F16.F32.PACK_AB R101, R234, R231 ;  /* 0x000000e7ea65723e */ /* 0x010fe200000000ff */
[----:B------:R-:W-:Y:S01]  /*1a9a0*/  FADD.FTZ R3, R2, R3 ;  /* 0x0000000302037221 */ /* 0x000fe20000010000 */
[----:B------:R-:W-:Y:S01]  /*1a9b0*/  F2FP.F16.F32.PACK_AB R102, R229, R228 ;  /* 0x000000e4e566723e */ /* 0x000fe200000000ff */
[----:B------:R-:W-:Y:S01]  /*1a9c0*/  HMMA.16816.F32 R4, R4, R142, R116 ;  /* 0x0000008e0404723c */ /* 0x000fe20000001874 */
[----:B-1----:R-:W-:Y:S01]  /*1a9d0*/  F2FP.F16.F32.PACK_AB R103, R233, R232 ;  /* 0x000000e8e967723e */ /* 0x002fe200000000ff */
[----:B------:R-:W-:Y:S01]  /*1a9e0*/  LDSM.16.MT88.4 R116, [R188+0x10800] ;  /* 0x01080000bc74783b */ /* 0x000fe20000004200 */
[----:B------:R-:W-:Y:S01]  /*1a9f0*/  FADD.FTZ R0, R0, R3 ;  /* 0x0000000300007221 */ /* 0x000fe20000010000 */
[----:B------:R-:W-:Y:S01]  /*1aa00*/  MUFU.EX2 R238, R238 ;  /* 0x000000ee00ee7308 */ /* 0x000fe20000000800 */
[----:B------:R-:W-:Y:S01]  /*1aa10*/  FADD.FTZ R3, R227, R210 ;  /* 0x000000d2e3037221 */ /* 0x000fe20000010000 */
[----:B------:R-:W-:Y:S01]  /*1aa20*/  LDSM.16.MT88.4 R140, [R188+0xd000] ;  /* 0x00d00000bc8c783b */ /* 0x000fe20000004200 */
[----:B------:R-:W-:Y:S01]  /*1aa30*/  FADD.FTZ R0, R225, R0 ;  /* 0x00000000e1007221 */ /* 0x000fe20000010000 */
[----:B-----5:R-:W-:Y:S01]  /*1aa40*/  HMMA.16816.F32 R20, R100, R112, R20 ;  /* 0x000000706414723c */ /* 0x020fe20000001814 */
[----:B------:R-:W-:-:S03]  /*1aa50*/  FADD.FTZ R3, R230, R3 ;  /* 0x00000003e6037221 */ /* 0x000fc60000010000 */
[----:B------:R-:W-:Y:S02]  /*1aa60*/  MUFU.EX2 R239, R239 ;  /* 0x000000ef00ef7308 */ /* 0x000fe40000000800 */
[C---:B------:R-:W-:Y:S01]  /*1aa70*/  HMMA.16816.F32 R16, R100.reuse, R114, R16 ;  /* 0x000000726410723c */ /* 0x040fe20000001810 */
[----:B------:R-:W1:Y:S05]  /*1aa80*/  LDSM.16.MT88.4 R112, [R188+0xe800] ;  /* 0x00e80000bc70783b */ /* 0x000e6a0000004200 */
[C---:B------:R-:W-:Y:S01]  /*1aa90*/  HMMA.16816.F32 R52, R100.reuse, R108, R52 ;  /* 0x0000006c6434723c */ /* 0x040fe20000001834 */
[----:B------:R-:W-:Y:S05]  /*1aaa0*/  MUFU.EX2 R240, R240 ;  /* 0x000000f000f07308 */ /* 0x000fea0000000800 */
[C---:B------:R-:W-:Y:S01]  /*1aab0*/  HMMA.16816.F32 R48, R100.reuse, R110, R48 ;  /* 0x0000006e6430723c */ /* 0x040fe20000001830 */
[----:B------:R-:W2:Y:S02]  /*1aac0*/  LDSM.16.MT88.4 R108, [R190+0x10800] ;  /* 0x01080000be6c783b */ /* 0x000ea40000004200 */
[----:B------:R-:W-:Y:S03]  /*1aad0*/  MUFU.EX2 R241, R241 ;  /* 0x000000f100f17308 */ /* 0x000fe60000000800 */
[C---:B------:R-:W-:Y:S05]  /*1aae0*/  HMMA.16816.F32 R60, R100.reuse, R104, R60 ;  /* 0x00000068643c723c */ /* 0x040fea000000183c */
[----:B------:R-:W-:Y:S01]  /*1aaf0*/  MUFU.EX2 R242, R242 ;  /* 0x000000f200f27308 */ /* 0x000fe20000000800 */
[C---:B------:R-:W-:Y:S01]  /*1ab00*/  HMMA.16816.F32 R56, R100.reuse, R106, R56 ;  /* 0x0000006a6438723c */ /* 0x040fe20000001838 */
[----:B------:R-:W4:Y:S05]  /*1ab10*/  LDSM.16.MT88.4 R104, [R189+0x10800] ;  /* 0x01080000bd68783b */ /* 0x000f2a0000004200 */
[C---:B---3--:R-:W-:Y:S01]  /*1ab20*/  HMMA.16816.F32 R76, R100.reuse, R120, R76 ;  /* 0x00000078644c723c */ /* 0x048fe2000000184c */
[----:B------:R-:W-:Y:S05]  /*1ab30*/  MUFU.EX2 R243, R243 ;  /* 0x000000f300f37308 */ /* 0x000fea0000000800 */
[C---:B------:R-:W-:Y:S01]  /*1ab40*/  HMMA.16816.F32 R72, R100.reuse, R122, R72 ;  /* 0x0000007a6448723c */ /* 0x040fe20000001848 */
[----:B------:R-:W3:Y:S02]  /*1ab50*/  LDSM.16.MT88.4 R120, [R190+0xf000] ;  /* 0x00f00000be78783b */ /* 0x000ee40000004200 */
[----:B------:R-:W5:Y:S03]  /*1ab60*/  MUFU.EX2 R244, R244 ;  /* 0x000000f400f47308 */ /* 0x000f660000000800 */
[C---:B------:R-:W-:Y:S05]  /*1ab70*/  HMMA.16816.F32 R12, R100.reuse, R136, R12 ;  /* 0x00000088640c723c */ /* 0x040fea000000180c */
[----:B------:R-:W-:Y:S01]  /*1ab80*/  MUFU.EX2 R245, R245 ;  /* 0x000000f500f57308 */ /* 0x000fe20000000800 */
[C---:B------:R-:W-:Y:S06]  /*1ab90*/  HMMA.16816.F32 R8, R100.reuse, R138, R8 ;  /* 0x0000008a6408723c */ /* 0x040fec0000001808 */
[----:B------:R-:W-:Y:S01]  /*1aba0*/  HMMA.16816.F32 R28, R100, R132, R28 ;  /* 0x00000084641c723c */ /* 0x000fe2000000181c */
[----:B------:R-:W1:Y:S01]  /*1abb0*/  MUFU.EX2 R246, R246 ;  /* 0x000000f600f67308 */ /* 0x000e620000000800 */
[----:B-----5:R-:W-:-:S04]  /*1abc0*/  F2FP.F16.F32.PACK_AB R172, R244, R243 ;  /* 0x000000f3f4ac723e */ /* 0x020fc800000000ff */
[C---:B------:R-:W-:Y:S01]  /*1abd0*/  HMMA.16816.F32 R24, R100.reuse, R134, R24 ;  /* 0x000000866418723c */ /* 0x040fe20000001818 */
[----:B------:R-:W5:Y:S02]  /*1abe0*/  LDSM.16.MT88.4 R132, [R192+0xf000] ;  /* 0x00f00000c084783b */ /* 0x000f640000004200 */
[----:B------:R-:W-:Y:S03]  /*1abf0*/  MUFU.EX2 R247, R247 ;  /* 0x000000f700f77308 */ /* 0x000fe60000000800 */
[C---:B------:R-:W-:Y:S05]  /*1ac00*/  HMMA.16816.F32 R36, R100.reuse, R128, R36 ;  /* 0x000000806424723c */ /* 0x040fea0000001824 */
[----:B------:R-:W2:Y:S01]  /*1ac10*/  MUFU.EX2 R248, R248 ;  /* 0x000000f800f87308 */ /* 0x000ea20000000800 */
[----:B------:R-:W-:Y:S01]  /*1ac20*/  HMMA.16816.F32 R32, R100, R130, R32 ;  /* 0x000000826420723c */ /* 0x000fe20000001820 */
[----:B-1----:R-:W-:-:S05]  /*1ac30*/  F2FP.F16.F32.PACK_AB R174, R246, R245 ;  /* 0x000000f5f6ae723e */ /* 0x002fca00000000ff */
[C---:B------:R-:W-:Y:S01]  /*1ac40*/  HMMA.16816.F32 R44, R100.reuse, R124, R44 ;  /* 0x0000007c642c723c */ /* 0x040fe2000000182c */
[----:B------:R-:W-:Y:S05]  /*1ac50*/  MUFU.EX2 R249, R249 ;  /* 0x000000f900f97308 */ /* 0x000fea0000000800 */
[----:B------:R-:W-:Y:S03]  /*1ac60*/  HMMA.16816.F32 R40, R100, R126, R40 ;  /* 0x0000007e6428723c */ /* 0x000fe60000001828 */
[----:B------:R-:W1:Y:S01]  /*1ac70*/  MUFU.EX2 R250, R250 ;  /* 0x000000fa00fa7308 */ /* 0x000e620000000800 */
[----:B--2---:R-:W-:-:S02]  /*1ac80*/  F2FP.F16.F32.PACK_AB R173, R248, R247 ;  /* 0x000000f7f8ad723e */ /* 0x004fc400000000ff */
[C---:B------:R-:W-:Y:S06]  /*1ac90*/  HMMA.16816.F32 R68, R100.reuse, R112, R68 ;  /* 0x000000706444723c */ /* 0x040fec0000001844 */
[C---:B------:R-:W-:Y:S01]  /*1aca0*/  HMMA.16816.F32 R64, R100.reuse, R114, R64 ;  /* 0x000000726440723c */ /* 0x040fe20000001840 */
[----:B------:R-:W-:Y:S05]  /*1acb0*/  LDSM.16.MT88.4 R112, [R188+0xf000] ;  /* 0x00f00000bc70783b */ /* 0x000fea0000004200 */
[----:B------:R-:W-:Y:S01]  /*1acc0*/  HMMA.16816.F32 R80, R100, R108, R80 ;  /* 0x0000006c6450723c */ /* 0x000fe20000001850 */
[----:B-1----:R-:W-:-:S05]  /*1acd0*/  F2FP.F16.F32.PACK_AB R175, R250, R249 ;  /* 0x000000f9faaf723e */ /* 0x002fca00000000ff */
[C---:B------:R-:W-:Y:S01]  /*1ace0*/  HMMA.16816.F32 R88, R100.reuse, R110, R88 ;  /* 0x0000006e6458723c */ /* 0x040fe20000001858 */
[----:B------:R-:W-:Y:S05]  /*1acf0*/  LDSM.16.MT88.4 R108, [R189+0xf000] ;  /* 0x00f00000bd6c783b */ /* 0x000fea0000004200 */
[C---:B----4-:R-:W-:Y:S06]  /*1ad00*/  HMMA.16816.F32 R84, R100.reuse, R104, R84 ;  /* 0x000000686454723c */ /* 0x050fec0000001854 */
[----:B------:R-:W-:Y:S01]  /*1ad10*/  HMMA.16816.F32 R92, R100, R106, R92 ;  /* 0x0000006a645c723c */ /* 0x000fe2000000185c */
[----:B------:R-:W-:-:S02]  /*1ad20*/  F2FP.F16.F32.PACK_AB R104, R236, R235 ;  /* 0x000000ebec68723e */ /* 0x000fc400000000ff */
[----:B------:R-:W-:-:S03]  /*1ad30*/  F2FP.F16.F32.PACK_AB R105, R240, R239 ;  /* 0x000000eff069723e */ /* 0x000fc600000000ff */
[----:B------:R-:W-:Y:S01]  /*1ad40*/  HMMA.16816.F32 R96, R100, R116, R96 ;  /* 0x000000746460723c */ /* 0x000fe20000001860 */
[----:B------:R-:W-:Y:S02]  /*1ad50*/  F2FP.F16.F32.PACK_AB R106, R238, R237 ;  /* 0x000000edee6a723e */ /* 0x000fe400000000ff */
[----:B------:R-:W-:-:S03]  /*1ad60*/  F2FP.F16.F32.PACK_AB R107, R242, R241 ;  /* 0x000000f1f26b723e */ /* 0x000fc600000000ff */
[----:B------:R-:W-:Y:S01]  /*1ad70*/  HMMA.16816.F32 R4, R100, R118, R4 ;  /* 0x000000766404723c */ /* 0x000fe20000001804 */
[----:B------:R-:W1:Y:S05]  /*1ad80*/  LDSM.16.MT88.4 R100, [R192+0x11000] ;  /* 0x01100000c064783b */ /* 0x000e6a0000004200 */
[C---:B------:R-:W-:Y:S01]  /*1ad90*/  HMMA.16816.F32 R144, R104.reuse, R140, R36 ;  /* 0x0000008c6890723c */ /* 0x040fe20000001824 */
[----:B------:R-:W-:Y:S05]  /*1ada0*/  LDSM.16.MT88.4 R36, [R192+0xd800] ;  /* 0x00d80000c024783b */ /* 0x000fea0000004200 */
[C---:B------:R-:W-:Y:S06]  /*1adb0*/  HMMA.16816.F32 R140, R104.reuse, R142, R32 ;  /* 0x0000008e688c723c */ /* 0x040fec0000001820 */
[C---:B---3--:R-:W-:Y:S01]  /*1adc0*/  HMMA.16816.F32 R116, R104.reuse, R120, R52 ;  /* 0x000000786874723c */ /* 0x048fe20000001834 */
[----:B------:R-:W-:Y:S05]  /*1add0*/  LDSM.16.MT88.4 R52, [R189+0xd800] ;  /* 0x00d80000bd34783b */ /* 0x000fea0000004200 */
[C---:B------:R-:W-:Y:S01]  /*1ade0*/  HMMA.16816.F32 R32, R104.reuse, R122, R48 ;  /* 0x0000007a6820723c */ /* 0x040fe20000001830 */
[----:B------:R-:W2:Y:S04]  /*1adf0*/  LDSM.16.MT88.4 R120, [R190+0x11000] ;  /* 0x01100000be78783b */ /* 0x000ea80000004200 */
[----:B------:R-:W3:Y:S01]  /*1ae00*/  LDSM.16.MT88.4 R48, [R189+0x11000] ;  /* 0x01100000bd30783b */ /* 0x000ee20000004200 */
[C---:B------:R-:W-:Y:S06]  /*1ae10*/  HMMA.16816.F32 R128, R104.reuse, R168, R12 ;  /* 0x000000a86880723c */ /* 0x040fec000000180c */
[C---:B-----5:R-:W-:Y:S01]  /*1ae20*/  HMMA.16816.F32 R136, R104.reuse, R132, R44 ;  /* 0x000000846888723c */ /* 0x060fe2000000182c */
[----:B------:R-:W-:Y:S05]  /*1ae30*/  LDSM.16.MT88.4 R44, [R190+0xd800] ;  /* 0x00d80000be2c783b */ /* 0x000fea0000004200 */
[C---:B-1----:R-:W-:Y:S01]  /*1ae40*/  HMMA.16816.F32 R12, R104.reuse, R100, R76 ;  /* 0x00000064680c723c */ /* 0x042fe2000000184c */
[----:B------:R-:W1:Y:S05]  /*1ae50*/  LDSM.16.MT88.4 R76, [R190+0xf800] ;  /* 0x00f80000be4c783b */ /* 0x000e6a0000004200 */
[C---:B------:R-:W-:Y:S01]  /*1ae60*/  HMMA.16816.F32 R132, R104.reuse, R134, R40 ;  /* 0x000000866884723c */ /* 0x040fe20000001828 */
[----:B------:R-:W4:Y:S05]  /*1ae70*/  LDSM.16.MT88.4 R40, [R188+0x11000] ;  /* 0x01100000bc28783b */ /* 0x000f2a0000004200 */
[C---:B------:R-:W-:Y:S06]  /*1ae80*/  HMMA.16816.F32 R152, R104.reuse, R148, R28 ;  /* 0x000000946898723c */ /* 0x040fec000000181c */
[C---:B------:R-:W-:Y:S06]  /*1ae90*/  HMMA.16816.F32 R148, R104.reuse, R150, R24 ;  /* 0x000000966894723c */ /* 0x040fec0000001818 */
[C---:B------:R-:W-:Y:S06]  /*1aea0*/  HMMA.16816.F32 R168, R104.reuse, R170, R8 ;  /* 0x000000aa68a8723c */ /* 0x040fec0000001808 */
[C---:B--2---:R-:W-:Y:S06]  /*1aeb0*/  HMMA.16816.F32 R8, R104.reuse, R120, R80 ;  /* 0x000000786808723c */ /* 0x044fec0000001850 */
[C---:B------:R-:W-:Y:S06]  /*1aec0*/  HMMA.16816.F32 R160, R104.reuse, R156, R20 ;  /* 0x0000009c68a0723c */ /* 0x040fec0000001814 */
[C---:B------:R-:W-:Y:S06]  /*1aed0*/  HMMA.16816.F32 R156, R104.reuse, R158, R16 ;  /* 0x0000009e689c723c */ /* 0x040fec0000001810 */
[C---:B------:R-:W-:Y:S01]  /*1aee0*/  HMMA.16816.F32 R20, R104.reuse, R112, R68 ;  /* 0x000000706814723c */ /* 0x040fe20000001844 */
[----:B------:R-:W-:Y:S05]  /*1aef0*/  LDSM.16.MT88.4 R68, [R192+0xf800] ;  /* 0x00f80000c044783b */ /* 0x000fea0000004200 */
[C---:B------:R-:W-:Y:S06]  /*1af00*/  HMMA.16816.F32 R16, R104.reuse, R114, R64 ;  /* 0x000000726810723c */ /* 0x040fec0000001840 */
[C---:B------:R-:W-:Y:S06]  /*1af10*/  HMMA.16816.F32 R100, R104.reuse, R102, R72 ;  /* 0x000000666864723c */ /* 0x040fec0000001848 */
[C---:B---3--:R-:W-:Y:S01]  /*1af20*/  HMMA.16816.F32 R124, R104.reuse, R48, R84 ;  /* 0x00000030687c723c */ /* 0x048fe20000001854 */
        /* <DEDUP_REMOVED lines=9> */
[----:B------:R-:W3:Y:S05]  /*1afc0*/  LDSM.16.MT88.4 R148, [R189+0x11800] ;  /* 0x01180000bd94783b */ /* 0x000eea0000004200 */
[C---:B------:R-:W-:Y:S06]  /*1afd0*/  HMMA.16816.F32 R24, R104.reuse, R110, R56 ;  /* 0x0000006e6818723c */ /* 0x040fec0000001838 */
[C---:B------:R-:W-:Y:S06]  /*1afe0*/  HMMA.16816.F32 R108, R104.reuse, R122, R88 ;  /* 0x0000007a686c723c */ /* 0x040fec0000001858 */
[C---:B----4-:R-:W-:Y:S06]  /*1aff0*/  HMMA.16816.F32 R120, R104.reuse, R40, R96 ;  /* 0x000000286878723c */ /* 0x050fec0000001860 */
[----:B------:R-:W-:Y:S06]  /*1b000*/  HMMA.16816.F32 R4, R104, R42, R4 ;  /* 0x0000002a6804723c */ /* 0x000fec0000001804 */
[C---:B------:R-:W-:Y:S06]  /*1b010*/  HMMA.16816.F32 R104, R172.reuse, R216, R8 ;  /* 0x000000d8ac68723c */ /* 0x040fec0000001808 */
[----:B------:R-:W-:Y:S01]  /*1b020*/  HMMA.16816.F32 R128, R172, R36, R128 ;  /* 0x00000024ac80723c */ /* 0x000fe20000001880 */
[----:B------:R-:W-:Y:S01]  /*1b030*/  FADD.FTZ R9, R231, R0 ;  /* 0x00000000e7097221 */ /* 0x000fe20000010000 */
[----:B------:R-:W-:Y:S01]  /*1b040*/  FADD.FTZ R0, R228, R3 ;  /* 0x00000003e4007221 */ /* 0x000fe20000010000 */
[----:B------:R-:W-:-:S02]  /*1b050*/  MOV R3, R214 ;  /* 0x000000d600037202 */ /* 0x000fc40000000f00 */
[----:B------:R-:W-:Y:S01]  /*1b060*/  FADD.FTZ R9, R234, R9 ;  /* 0x00000009ea097221 */ /* 0x000fe20000010000 */
[----:B------:R-:W-:Y:S01]  /*1b070*/  FADD.FTZ R0, R229, R0 ;  /* 0x00000000e5007221 */ /* 0x000fe20000010000 */
[----:B------:R-:W-:Y:S02]  /*1b080*/  HMMA.16816.F32 R40, R172, R44, R160 ;  /* 0x0000002cac28723c */ /* 0x000fe400000018a0 */
[----:B------:R-:W-:Y:S01]  /*1b090*/  FADD.FTZ R2, R232, R9 ;  /* 0x00000009e8027221 */ /* 0x000fe20000010000 */
[----:B------:R-:W-:-:S03]  /*1b0a0*/  FADD.FTZ R235, R235, R0 ;  /* 0x00000000ebeb7221 */ /* 0x000fc60000010000 */
[----:B------:R-:W-:Y:S01]  /*1b0b0*/  FADD.FTZ R2, R233, R2 ;  /* 0x00000002e9027221 */ /* 0x000fe20000010000 */
[----:B------:R-:W-:Y:S01]  /*1b0c0*/  FADD.FTZ R236, R236, R235 ;  /* 0x000000ebecec7221 */ /* 0x000fe20000010000 */
[----:B--2---:R-:W-:Y:S02]  /*1b0d0*/  HMMA.16816.F32 R56, R172, R60, R144 ;  /* 0x0000003cac38723c */ /* 0x004fe40000001890 */
[----:B------:R-:W-:Y:S01]  /*1b0e0*/  FADD.FTZ R239, R239, R2 ;  /* 0x00000002efef7221 */ /* 0x000fe20000010000 */
[----:B------:R-:W-:-:S03]  /*1b0f0*/  FADD.FTZ R237, R237, R236 ;  /* 0x000000eceded7221 */ /* 0x000fc60000010000 */
[----:B------:R-:W-:Y:S01]  /*1b100*/  FADD.FTZ R240, R240, R239 ;  /* 0x000000eff0f07221 */ /* 0x000fe20000010000 */
[C---:B------:R-:W-:Y:S01]  /*1b110*/  HMMA.16816.F32 R80, R172.reuse, R84, R28 ;  /* 0x00000054ac50723c */ /* 0x040fe2000000181c */
[----:B------:R-:W-:Y:S02]  /*1b120*/  FADD.FTZ R238, R238, R237 ;  /* 0x000000edeeee7221 */ /* 0x000fe40000010000 */
[----:B------:R-:W-:Y:S02]  /*1b130*/  FADD.FTZ R241, R241, R240 ;  /* 0x000000f0f1f17221 */ /* 0x000fe40000010000 */
[----:B------:R-:W-:Y:S01]  /*1b140*/  FADD.FTZ R243, R243, R238 ;  /* 0x000000eef3f37221 */ /* 0x000fe20000010000 */
[----:B------:R-:W-:Y:S01]  /*1b150*/  HMMA.16816.F32 R88, R172, R92, R20 ;  /* 0x0000005cac58723c */ /* 0x000fe20000001814 */
[----:B------:R-:W-:Y:S02]  /*1b160*/  FADD.FTZ R242, R242, R241 ;  /* 0x000000f1f2f27221 */ /* 0x000fe40000010000 */
[----:B------:R-:W-:-:S02]  /*1b170*/  FADD.FTZ R244, R244, R243 ;  /* 0x000000f3f4f47221 */ /* 0x000fc40000010000 */
[----:B------:R-:W-:Y:S01]  /*1b180*/  FADD.FTZ R247, R247, R242 ;  /* 0x000000f2f7f77221 */ /* 0x000fe20000010000 */
[C---:B-1----:R-:W-:Y:S01]  /*1b190*/  HMMA.16816.F32 R120, R172.reuse, R116, R120 ;  /* 0x00000074ac78723c */ /* 0x042fe20000001878 */
[----:B------:R-:W-:Y:S02]  /*1b1a0*/  FADD.FTZ R215, R245, R244 ;  /* 0x000000f4f5d77221 */ /* 0x000fe40000010000 */
[----:B------:R-:W-:Y:S02]  /*1b1b0*/  FADD.FTZ R248, R248, R247 ;  /* 0x000000f7f8f87221 */ /* 0x000fe40000010000 */
[----:B------:R-:W-:Y:S01]  /*1b1c0*/  FADD.FTZ R215, R246, R215 ;  /* 0x000000d7f6d77221 */ /* 0x000fe20000010000 */
[----:B------:R-:W-:Y:S01]  /*1b1d0*/  HMMA.16816.F32 R36, R172, R38, R168 ;  /* 0x00000026ac24723c */ /* 0x000fe200000018a8 */
[----:B------:R-:W-:-:S04]  /*1b1e0*/  FADD.FTZ R213, R249, R248 ;  /* 0x000000f8f9d57221 */ /* 0x000fc80000010000 */
[----:B------:R-:W-:Y:S01]  /*1b1f0*/  FADD.FTZ R213, R250, R213 ;  /* 0x000000d5fad57221 */ /* 0x000fe20000010000 */
        /* <DEDUP_REMOVED lines=8> */
[C---:B---3--:R-:W-:Y:S06]  /*1b280*/  HMMA.16816.F32 R124, R172.reuse, R148, R124 ;  /* 0x00000094ac7c723c */ /* 0x048fec000000187c */
[C---:B------:R-:W-:Y:S06]  /*1b290*/  HMMA.16816.F32 R112, R172.reuse, R150, R112 ;  /* 0x00000096ac70723c */ /* 0x040fec0000001870 */
[C---:B------:R-:W-:Y:S06]  /*1b2a0*/  HMMA.16816.F32 R116, R172.reuse, R118, R4 ;  /* 0x00000076ac74723c */ /* 0x040fec0000001804 */
[C---:B------:R-:W-:Y:S06]  /*1b2b0*/  HMMA.16816.F32 R64, R172.reuse, R68, R136 ;  /* 0x00000044ac40723c */ /* 0x040fec0000001888 */
[----:B------:R-:W-:Y:S07]  /*1b2c0*/  HMMA.16816.F32 R68, R172, R70, R132 ;  /* 0x00000046ac44723c */ /* 0x000fee0000001884 */
[----:B------:R-:W-:-:S15]  /*1b2d0*/  MOV R132, R224 ;  /* 0x000000e000847202 */ /* 0x000fde0000000f00 */
[----:B------:R-:W-:-:S02]  /*1b2e0*/  NOP ;  /* 0x0000000000007918 */ /* 0x000fc40000000000 */
.L_x_1073:
[----:B------:R-:W-:-:S13]  /*1b2f0*/  ISETP.GE.AND P0, PT, R207, 0x1, PT ;  /* 0x00000001cf00780c */ /* 0x000fda0003f06270 */
[----:B------:R-:W-:Y:S05]  /*1b300*/  @!P0 BRA `(.L_x_1079) ;  /* 0x00000038004c8947 */ /* 0x000fea0003800000 */
[----:B------:R-:W-:Y:S01]  /*1b310*/  ULDC UR7, c[0x0][0x250] ;  /* 0x0000940000077ab9 */ /* 0x000fe20000000800 */
[----:B------:R-:W-:Y:S01]  /*1b320*/  ULDC UR6, c[0x0][0x248] ;  /* 0x0000920000067ab9 */ /* 0x000fe20000000800 */
[----:B------:R-:W-:Y:S01]  /*1b330*/  ULEA UR7, -UR7, URZ, 0x6 ;  /* 0x0000003f07077291 */ /* 0x000fe2000f8e313f */
[----:B------:R-:W-:Y:S01]  /*1b340*/  IMAD.MOV.U32 R0, RZ, RZ, R3 ;  /* 0x000000ffff007224 */ /* 0x000fe200078e0003 */
[----:B------:R-:W-:Y:S01]  /*1b350*/  ULEA UR6, -UR6, URZ, 0x6 ;  /* 0x0000003f06067291 */ /* 0x000fe2000f8e313f */
[----:B------:R-:W-:Y:S01]  /*1b360*/  IMAD.MOV.U32 R133, RZ, RZ, R132 ;  /* 0x000000ffff857224 */ /* 0x000fe200078e0084 */
[----:B------:R-:W-:Y:S02]  /*1b370*/  USHF.R.S32.HI UR4, URZ, 0x1f, UR7 ;  /* 0x0000001f3f047899 */ /* 0x000fe40008011407 */
[----:B------:R-:W-:Y:S01]  /*1b380*/  MOV R211, UR7 ;  /* 0x0000000700d37c02 */ /* 0x000fe20008000f00 */
[----:B------:R-:W-:Y:S01]  /*1b390*/  USHF.R.S32.HI UR5, URZ, 0x1f, UR6 ;  /* 0x0000001f3f057899 */ /* 0x000fe20008011406 */
[----:B------:R-:W-:-:S02]  /*1b3a0*/  ULDC.64 UR8, c[0x0][0x208] ;  /* 0x0000820000087ab9 */ /* 0x000fc40000000a00 */
[----:B------:R-:W-:Y:S01]  /*1b3b0*/  MOV R210, UR4 ;  /* 0x0000000400d27c02 */ /* 0x000fe20008000f00 */
[----:B------:R-:W-:-:S08]  /*1b3c0*/  ULDC UR4, c[0x0][0x2ec] ;  /* 0x0000bb0000047ab9 */ /* 0x000fd00000000800 */
.L_x_1083:
[----:B------:R-:W-:Y:S04]  /*1b3d0*/  DEPBAR.LE SB0, 0x0 ;  /* 0x000080000000791a */ /* 0x000fe80000000000 */
[----:B------:R-:W-:Y:S01]  /*1b3e0*/  BAR.SYNC.DEFER_BLOCKING 0x0 ;  /* 0x0000000000007b1d */ /* 0x000fe20000010000 */
[C---:B------:R-:W-:Y:S01]  /*1b3f0*/  LOP3.LUT P4, RZ, R208.reuse, 0x1, RZ, 0xc0, !PT ;  /* 0x00000001d0ff7812 */ /* 0x040fe2000788c0ff */
[----:B------:R-:W-:Y:S01]  /*1b400*/  IMAD.MOV.U32 R9, RZ, RZ, R211 ;  /* 0x000000ffff097224 */ /* 0x000fe200078e00d3 */
[C---:B------:R-:W-:Y:S01]  /*1b410*/  LOP3.LUT P2, RZ, R208.reuse, 0x2, RZ, 0xc0, !PT ;  /* 0x00000002d0ff7812 */ /* 0x040fe2000784c0ff */
[----:B------:R-:W-:Y:S01]  /*1b420*/  IMAD.MOV.U32 R2, RZ, RZ, R210 ;  /* 0x000000ffff027224 */ /* 0x000fe200078e00d2 */
[----:B------:R-:W-:Y:S01]  /*1b430*/  LOP3.LUT P1, RZ, R208, 0x4, RZ, 0xc0, !PT ;  /* 0x00000004d0ff7812 */ /* 0x000fe2000782c0ff */
[----:B------:R-:W-:Y:S01]  /*1b440*/  @!UPT UIADD3 URZ, URZ, URZ, URZ ;  /* 0x0000003f3f3ff290 */ /* 0x000fe2000fffe03f */
[----:B------:R-:W-:Y:S11]  /*1b450*/  @!P3 BRA `(.L_x_1080) ;  /* 0x0000000000f8b947 */ /* 0x000ff60003800000 */
[----:B------:R-:W-:Y:S01]  /*1b460*/  IMAD.MOV.U32 R8, RZ, RZ, RZ ;  /* 0x000000ffff087224 */ /* 0x000fe200078e00ff */
[----:B------:R-:W1:Y:S01]  /*1b470*/  LDC R6, c[0x0][0x380] ;  /* 0x0000e000ff067b82 */ /* 0x000e620000000800 */
[----:B------:R-:W-:Y:S05]  /*1b480*/  SHF.L.U32 R11, R207, 0x6, RZ ;  /* 0x00000006cf0b7819 */ /* 0x000fea00000006ff */
[----:B------:R-:W-:Y:S05]  /*1b490*/  VIADD R5, R11, 0xffffffc0 ;  /* 0xffffffc00b057836 */ /* 0x000fea0000000000 */
[----:B------:R-:W-:Y:S02]  /*1b4a0*/  IABS R7, R5 ;  /* 0x0000000500077213 */ /* 0x000fe40000000000 */
[-C--:B-1----:R-:W-:Y:S02]  /*1b4b0*/  IABS R3, R6.reuse ;  /* 0x0000000600037213 */ /* 0x082fe40000000000 */
[----:B------:R-:W-:Y:S02]  /*1b4c0*/  LOP3.LUT R5, R5, R6, RZ, 0x3c, !PT ;  /* 0x0000000605057212 */ /* 0x000fe400078e3cff */
[----:B------:R-:W1:Y:S10]  /*1b4d0*/  I2F.RP R4, R3 ;  /* 0x0000000300047306 */ /* 0x000e740000209400 */
[----:B-1----:R-:W1:Y:S02]  /*1b4e0*/  MUFU.RCP R2, R4 ;  /* 0x0000000400027308 */ /* 0x002e640000001000 */
[----:B-1----:R-:W-:Y:S08]  /*1b4f0*/  VIADD R9, R2, 0xffffffe ;  /* 0x0ffffffe02097836 */ /* 0x002ff00000000000 */
[----:B------:R-:W1:Y:S02]  /*1b500*/  F2I.FTZ.U32.TRUNC.NTZ R9, R9 ;  /* 0x0000000900097305 */ /* 0x000e64000021f000 */
[--C-:B-1----:R-:W-:Y:S04]  /*1b510*/  IMAD.MOV R2, RZ, RZ, -R9.reuse ;  /* 0x000000ffff027224 */ /* 0x102fe800078e0a09 */
[----:B------:R-:W-:Y:S04]  /*1b520*/  IMAD R2, R2, R3, RZ ;  /* 0x0000000302027224 */ /* 0x000fe800078e02ff */
[----:B------:R-:W-:Y:S01]  /*1b530*/  IMAD.HI.U32 R2, R9, R2, R8 ;  /* 0x0000000209027227 */ /* 0x000fe200078e0008 */
[----:B------:R-:W-:Y:S02]  /*1b540*/  IABS R8, R11 ;  /* 0x0000000b00087213 */ /* 0x000fe40000000000 */
[----:B------:R-:W-:Y:S03]  /*1b550*/  LOP3.LUT R11, R11, R6, RZ, 0x3c, !PT ;  /* 0x000000060b0b7212 */ /* 0x000fe600078e3cff */
[C---:B------:R-:W-:Y:S04]  /*1b560*/  IMAD.HI.U32 R9, R2.reuse, R7, RZ ;  /* 0x0000000702097227 */ /* 0x040fe800078e00ff */
[----:B------:R-:W-:Y:S01]  /*1b570*/  IMAD.HI.U32 R2, R2, R8, RZ ;  /* 0x0000000802027227 */ /* 0x000fe200078e00ff */
[----:B------:R-:W-:Y:S05]  /*1b580*/  IADD3 R4, -R9, RZ, RZ ;  /* 0x000000ff09047210 */ /* 0x000fea0007ffe1ff */
[C---:B------:R-:W-:Y:S02]  /*1b590*/  IMAD R7, R3.reuse, R4, R7 ;  /* 0x0000000403077224 */ /* 0x040fe400078e0207 */
[----:B------:R-:W-:Y:S03]  /*1b5a0*/  IMAD.MOV R4, RZ, RZ, -R2 ;  /* 0x000000ffff047224 */ /* 0x000fe600078e0a02 */
[C---:B------:R-:W-:Y:S01]  /*1b5b0*/  ISETP.GT.U32.AND P0, PT, R3.reuse, R7, PT ;  /* 0x000000070300720c */ /* 0x040fe20003f04070 */
[C---:B------:R-:W-:Y:S01]  /*1b5c0*/  IMAD R8, R3.reuse, R4, R8 ;  /* 0x0000000403087224 */ /* 0x040fe200078e0208 */
[----:B------:R-:W-:Y:S04]  /*1b5d0*/  LOP3.LUT R4, RZ, R6, RZ, 0x33, !PT ;  /* 0x00000006ff047212 */ /* 0x000fe800078e33ff */
[----:B------:R-:W-:Y:S07]  /*1b5e0*/  ISETP.GT.U32.AND P5, PT, R3, R8, PT ;  /* 0x000000080300720c */ /* 0x000fee0003fa4070 */
[----:B------:R-:W-:Y:S02]  /*1b5f0*/  @!P0 IMAD.IADD R7, R7, 0x1, -R3 ;  /* 0x0000000107078824 */ /* 0x000fe400078e0a03 */
[----:B------:R-:W-:Y:S03]  /*1b600*/  @!P0 VIADD R9, R9, 0x1 ;  /* 0x0000000109098836 */ /* 0x000fe60000000000 */
[-C--:B------:R-:W-:Y:S01]  /*1b610*/  ISETP.GE.U32.AND P6, PT, R7, R3.reuse, PT ;  /* 0x000000030700720c */ /* 0x080fe20003fc6070 */
[----:B------:R-:W-:Y:S01]  /*1b620*/  @!P5 VIADD R2, R2, 0x1 ;  /* 0x000000010202d836 */ /* 0x000fe20000000000 */
[-C--:B------:R-:W-:Y:S02]  /*1b630*/  @!P5 IADD3 R8, R8, -R3.reuse, RZ ;  /* 0x800000030808d210 */ /* 0x080fe40007ffe0ff */
[----:B------:R-:W-:Y:S02]  /*1b640*/  ISETP.GE.AND P5, PT, R5, RZ, PT ;  /* 0x000000ff0500720c */ /* 0x000fe40003fa6270 */
[----:B------:R-:W-:Y:S07]  /*1b650*/  ISETP.GE.U32.AND P0, PT, R8, R3, PT ;  /* 0x000000030800720c */ /* 0x000fee0003f06070 */
[----:B------:R-:W-:Y:S02]  /*1b660*/  @P6 IADD3 R9, R9, 0x1, RZ ;  /* 0x0000000109096810 */ /* 0x000fe40007ffe0ff */
[----:B------:R-:W-:Y:S03]  /*1b670*/  ISETP.GE.AND P6, PT, R11, RZ, PT ;  /* 0x000000ff0b00720c */ /* 0x000fe60003fc6270 */
[----:B------:R-:W-:Y:S02]  /*1b680*/  @!P5 IMAD.MOV R9, RZ, RZ, -R9 ;  /* 0x000000ffff09d224 */ /* 0x000fe400078e0a09 */
[----:B------:R-:W-:Y:S01]  /*1b690*/  @P0 VIADD R2, R2, 0x1 ;  /* 0x0000000102020836 */ /* 0x000fe20000000000 */
[----:B------:R-:W-:Y:S04]  /*1b6a0*/  ISETP.NE.AND P0, PT, R6, RZ, PT ;  /* 0x000000ff0600720c */ /* 0x000fe80003f05270 */
[----:B------:R-:W-:Y:S03]  /*1b6b0*/  SEL R3, R4, R9, !P0 ;  /* 0x0000000904037207 */ /* 0x000fe60004000000 */
[----:B------:R-:W-:Y:S02]  /*1b6c0*/  @!P6 IADD3 R2, -R2, RZ, RZ ;  /* 0x000000ff0202e210 */ /* 0x000fe40007ffe1ff */
[C---:B------:R-:W-:Y:S02]  /*1b6d0*/  LEA R14, P5, R3.reuse, R204, 0x2 ;  /* 0x000000cc030e7211 */ /* 0x040fe400078a10ff */
[----:B------:R-:W-:Y:S02]  /*1b6e0*/  SEL R9, R4, R2, !P0 ;  /* 0x0000000204097207 */ /* 0x000fe40004000000 */
[-C--:B------:R-:W-:Y:S01]  /*1b6f0*/  LEA.HI.X.SX32 R15, R3, R205.reuse, 0x2, P5 ;  /* 0x000000cd030f7211 */ /* 0x080fe200028f16ff */
[----:B------:R-:W1:Y:S01]  /*1b700*/  LDC.64 R4, c[0x0][0x250] ;  /* 0x00009400ff047b82 */ /* 0x000e620000000a00 */
[C---:B------:R-:W-:Y:S03]  /*1b710*/  LEA R12, P0, R9.reuse, R204, 0x2 ;  /* 0x000000cc090c7211 */ /* 0x040fe600078010ff */
[----:B------:R-:W2:Y:S01]  /*1b720*/  LDG.E R7, desc[UR8][R14.64] ;  /* 0x000000080e077981 */ /* 0x000ea2000c1e1900 */
[C---:B------:R-:W-:Y:S01]  /*1b730*/  LEA.HI.X.SX32 R13, R9.reuse, R205, 0x2, P0 ;  /* 0x000000cd090d7211 */ /* 0x040fe200000f16ff */
[----:B------:R-:W-:Y:S02]  /*1b740*/  IMAD.IADD R9, R9, 0x1, -R3 ;  /* 0x0000000109097824 */ /* 0x000fe400078e0a03 */
[----:B------:R-:W3:Y:S02]  /*1b750*/  LDC.64 R2, c[0x0][0x238] ;  /* 0x00008e00ff027b82 */ /* 0x000ee40000000a00 */
[----:B------:R-:W-:Y:S01]  /*1b760*/  IMAD R9, R9, R6, -0x40 ;  /* 0xffffffc009097424 */ /* 0x000fe200078e0206 */
[----:B------:R-:W2:Y:S04]  /*1b770*/  LDG.E R8, desc[UR8][R12.64] ;  /* 0x000000080c087981 */ /* 0x000ea8000c1e1900 */
[----:B------:R-:W-:Y:S05]  /*1b780*/  SHF.R.S32.HI R11, RZ, 0x1f, R9 ;  /* 0x0000001fff0b7819 */ /* 0x000fea0000011409 */
[-C--:B-1----:R-:W-:Y:S02]  /*1b790*/  IMAD R6, R11, R4.reuse, RZ ;  /* 0x000000040b067224 */ /* 0x082fe400078e02ff */
[C---:B------:R-:W-:Y:S04]  /*1b7a0*/  IMAD.WIDE.U32 R10, R9.reuse, R4, RZ ;  /* 0x00000004090a7225 */ /* 0x040fe800078e00ff */
[----:B------:R-:W-:Y:S05]  /*1b7b0*/  IMAD R6, R9, R5, R6 ;  /* 0x0000000509067224 */ /* 0x000fea00078e0206 */
[----:B------:R-:W-:Y:S01]  /*1b7c0*/  IADD3 R11, R11, R6, RZ ;  /* 0x000000060b0b7210 */ /* 0x000fe20007ffe0ff */
[----:B--2---:R-:W-:Y:S04]  /*1b7d0*/  IMAD.IADD R7, R7, 0x1, -R8 ;  /* 0x0000000107077824 */ /* 0x004fe800078e0a08 */
[----:B---3--:R-:W-:Y:S01]  /*1b7e0*/  IMAD.WIDE.U32 R10, R7, R2, R10 ;  /* 0x00000002070a7225 */ /* 0x008fe200078e000a */
[----:B------:R-:W-:Y:S02]  /*1b7f0*/  SHF.R.S32.HI R5, RZ, 0x1f, R7 ;  /* 0x0000001fff057819 */ /* 0x000fe40000011407 */
[----:B------:R-:W-:Y:S03]  /*1b800*/  MOV R9, R10 ;  /* 0x0000000a00097202 */ /* 0x000fe60000000f00 */
[----:B------:R-:W-:Y:S04]  /*1b810*/  IMAD R4, R5, R2, RZ ;  /* 0x0000000205047224 */ /* 0x000fe800078e02ff */
[----:B------:R-:W-:Y:S04]  /*1b820*/  IMAD R4, R7, R3, R4 ;  /* 0x0000000307047224 */ /* 0x000fe800078e0204 */
[----:B------:R-:W-:Y:S07]  /*1b830*/  IMAD.IADD R2, R11, 0x1, R4 ;  /* 0x000000010b027824 */ /* 0x000fee00078e0204 */
.L_x_1080:
[CC--:B------:R-:W-:Y:S01]  /*1b840*/  LEA R216, P5, R9.reuse, R164.reuse, 0x1 ;  /* 0x000000a409d87211 */ /* 0x0c0fe200078a08ff */
[----:B------:R-:W1:Y:S01]  /*1b850*/  S2R R3, SR_TID.X ;  /* 0x0000000000037919 */ /* 0x000e620000002100 */
[C---:B------:R-:W-:Y:S01]  /*1b860*/  IADD3 R7, P0, R198.reuse, R9, RZ ;  /* 0x00000009c6077210 */ /* 0x040fe20007f1e0ff */
[----:B------:R-:W-:Y:S01]  /*1b870*/  IMAD.MOV.U32 R135, RZ, RZ, 0x20 ;  /* 0x00000020ff877424 */ /* 0x000fe200078e00ff */
[--C-:B------:R-:W-:Y:S02]  /*1b880*/  LEA.HI.X R217, R9, R165, R2.reuse, 0x1, P5 ;  /* 0x000000a509d97211 */ /* 0x100fe400028f0c02 */
[-C--:B------:R-:W-:Y:S01]  /*1b890*/  @P4 LEA R12, P6, R7, R164.reuse, 0x1 ;  /* 0x000000a4070c4211 */ /* 0x080fe200078c08ff */
[----:B------:R-:W-:Y:S01]  /*1b8a0*/  IMAD.X R4, R197, 0x1, R2, P0 ;  /* 0x00000001c5047824 */ /* 0x000fe200000e0602 */
[CC--:B------:R-:W-:Y:S01]  /*1b8b0*/  @P2 LEA R8, P5, R7.reuse, R164.reuse, 0x1 ;  /* 0x000000a407082211 */ /* 0x0c0fe200078a08ff */
[----:B------:R-:W-:Y:S01]  /*1b8c0*/  @!PT LDS RZ, [RZ] ;  /* 0x00000000fffff984 */ /* 0x000fe20000000800 */
[----:B------:R-:W-:Y:S01]  /*1b8d0*/  @!PT LDS RZ, [RZ] ;  /* 0x00000000fffff984 */ /* 0x000fe20000000800 */
[----:B------:R-:W-:Y:S01]  /*1b8e0*/  @!PT LDS RZ, [RZ] ;  /* 0x00000000fffff984 */ /* 0x000fe20000000800 */
[----:B------:R-:W-:Y:S01]  /*1b8f0*/  @P4 LDGSTS.E.BYPASS.LTC128B.128 [R203+0xc000], desc[UR8][R216.64] ;  /* 0x0c000000d8cb4fae */ /* 0x000fe2000b901d48 */
[C---:B------:R-:W-:Y:S02]  /*1b900*/  IADD3 R5, P0, R198.reuse, R7, RZ ;  /* 0x00000007c6057210 */ /* 0x040fe40007f1e0ff */
[CCC-:B------:R-:W-:Y:S01]  /*1b910*/  @P4 LEA.HI.X R13, R7.reuse, R165.reuse, R4.reuse, 0x1, P6 ;  /* 0x000000a5070d4211 */ /* 0x1c0fe200030f0c04 */
[----:B------:R-:W-:Y:S01]  /*1b920*/  @!P4 STS.128 [R203+0xc000], RZ ;  /* 0x00c000ffcb00c388 */ /* 0x000fe20000000c00 */
[-CC-:B------:R-:W-:Y:S01]  /*1b930*/  @P2 LEA.HI.X R9, R7, R165.reuse, R4.reuse, 0x1, P5 ;  /* 0x000000a507092211 */ /* 0x180fe200028f0c04 */
[--C-:B------:R-:W-:Y:S01]  /*1b940*/  IMAD.X R2, R197, 0x1, R4.reuse, P0 ;  /* 0x00000001c5027824 */ /* 0x100fe200000e0604 */
[-C--:B------:R-:W-:Y:S01]  /*1b950*/  @P1 LEA R6, P0, R7, R164.reuse, 0x1 ;  /* 0x000000a407061211 */ /* 0x080fe200078008ff */
[----:B------:R-:W-:Y:S01]  /*1b960*/  @!PT LDS RZ, [RZ] ;  /* 0x00000000fffff984 */ /* 0x000fe20000000800 */
[----:B------:R-:W-:Y:S01]  /*1b970*/  @!PT LDS RZ, [RZ] ;  /* 0x00000000fffff984 */ /* 0x000fe20000000800 */
[----:B------:R-:W-:Y:S01]  /*1b980*/  @!PT LDS RZ, [RZ] ;  /* 0x00000000fffff984 */ /* 0x000fe20000000800 */
[----:B------:R-:W-:Y:S01]  /*1b990*/  @P2 LDGSTS.E.BYPASS.LTC128B.128 [R203+0xe000], desc[UR8][R216.64+0x80] ;  /* 0x0e000080d8cb2fae */ /* 0x000fe2000b901d48 */
[-C--:B------:R-:W-:Y:S02]  /*1b9a0*/  @P4 LEA R10, P6, R5, R164.reuse, 0x1 ;  /* 0x000000a4050a4211 */ /* 0x080fe400078c08ff */
[-C--:B------:R-:W-:Y:S01]  /*1b9b0*/  @P1 LEA.HI.X R7, R7, R165.reuse, R4, 0x1, P0 ;  /* 0x000000a507071211 */ /* 0x080fe200000f0c04 */
[----:B------:R-:W-:Y:S01]  /*1b9c0*/  @!P2 STS.128 [R203+0xe000], RZ ;  /* 0x00e000ffcb00a388 */ /* 0x000fe20000000c00 */
[CCC-:B------:R-:W-:Y:S02]  /*1b9d0*/  @P4 LEA.HI.X R11, R5.reuse, R165.reuse, R2.reuse, 0x1, P6 ;  /* 0x000000a5050b4211 */ /* 0x1c0fe400030f0c02 */
[CC--:B------:R-:W-:Y:S01]  /*1b9e0*/  @P2 LEA R16, P5, R5.reuse, R164.reuse, 0x1 ;  /* 0x000000a405102211 */ /* 0x0c0fe200078a08ff */
[----:B------:R-:W-:Y:S01]  /*1b9f0*/  @!PT LDS RZ, [RZ] ;  /* 0x00000000fffff984 */ /* 0x000fe20000000800 */
[----:B------:R-:W-:Y:S01]  /*1ba00*/  @!PT LDS RZ, [RZ] ;  /* 0x00000000fffff984 */ /* 0x000fe20000000800 */
[----:B------:R-:W-:Y:S01]  /*1ba10*/  @!PT LDS RZ, [RZ] ;  /* 0x00000000fffff984 */ /* 0x000fe20000000800 */
[----:B------:R-:W-:Y:S01]  /*1ba20*/  @P1 LDGSTS.E.BYPASS.LTC128B.128 [R203+0x10000], desc[UR8][R216.64+0x100] ;  /* 0x10000100d8cb1fae */ /* 0x000fe2000b901d48 */
[CC--:B------:R-:W-:Y:S02]  /*1ba30*/  @P1 LEA R14, P0, R5.reuse, R164.reuse, 0x1 ;  /* 0x000000a4050e1211 */ /* 0x0c0fe400078008ff */
[C-C-:B------:R-:W-:Y:S01]  /*1ba40*/  @P2 LEA.HI.X R17, R5.reuse, R165, R2.reuse, 0x1, P5 ;  /* 0x000000a505112211 */ /* 0x140fe200028f0c02 */
[----:B------:R-:W-:Y:S01]  /*1ba50*/  @!P1 STS.128 [R203+0x10000], RZ ;  /* 0x010000ffcb009388 */ /* 0x000fe20000000c00 */
[----:B------:R-:W-:Y:S02]  /*1ba60*/  IADD3 R4, P6, R198, R5, RZ ;  /* 0x00000005c6047210 */ /* 0x000fe40007fde0ff */
[-CC-:B------:R-:W-:Y:S01]  /*1ba70*/  @P1 LEA.HI.X R15, R5, R165.reuse, R2.reuse, 0x1, P0 ;  /* 0x000000a5050f1211 */ /* 0x180fe200000f0c02 */
[----:B------:R-:W-:Y:S01]  /*1ba80*/  @!PT LDS RZ, [RZ] ;  /* 0x00000000fffff984 */ /* 0x000fe20000000800 */
[----:B------:R-:W-:Y:S01]  /*1ba90*/  @!PT LDS RZ, [RZ] ;  /* 0x00000000fffff984 */ /* 0x000fe20000000800 */
[----:B------:R-:W-:Y:S01]  /*1baa0*/  @!PT LDS RZ, [RZ] ;  /* 0x00000000fffff984 */ /* 0x000fe20000000800 */
[----:B------:R-:W-:Y:S01]  /*1bab0*/  @P4 LDGSTS.E.BYPASS.LTC128B.128 [R203+0xc800], desc[UR8][R12.64] ;  /* 0x0c8000000ccb4fae */ /* 0x000fe2000b901d48 */
[CC--:B------:R-:W-:Y:S01]  /*1bac0*/  @P2 LEA R20, P5, R4.reuse, R164.reuse, 0x1 ;  /* 0x000000a404142211 */ /* 0x0c0fe200078a08ff */
[----:B------:R-:W-:Y:S01]  /*1bad0*/  IMAD.X R2, R197, 0x1, R2, P6 ;  /* 0x00000001c5027824 */ /* 0x000fe200030e0602 */
[CC--:B------:R-:W-:Y:S01]  /*1bae0*/  @P4 LEA R28, P6, R4.reuse, R164.reuse, 0x1 ;  /* 0x000000a4041c4211 */ /* 0x0c0fe200078c08ff */
[----:B------:R-:W-:Y:S01]  /*1baf0*/  @!P4 STS.128 [R203+0xc800], RZ ;  /* 0x00c800ffcb00c388 */ /* 0x000fe20000000c00 */
[C---:B------:R-:W-:Y:S02]  /*1bb00*/  @P1 LEA R22, P0, R4.reuse, R164, 0x1 ;  /* 0x000000a404161211 */ /* 0x040fe400078008ff */
[CCC-:B------:R-:W-:Y:S01]  /*1bb10*/  @P4 LEA.HI.X R29, R4.reuse, R165.reuse, R2.reuse, 0x1, P6 ;  /* 0x000000a5041d4211 */ /* 0x1c0fe200030f0c02 */
[----:B------:R-:W-:Y:S01]  /*1bb20*/  @!PT LDS RZ, [RZ] ;  /* 0x00000000fffff984 */ /* 0x000fe20000000800 */
[----:B------:R-:W-:Y:S01]  /*1bb30*/  @!PT LDS RZ, [RZ] ;  /* 0x00000000fffff984 */ /* 0x000fe20000000800 */
[----:B------:R-:W-:Y:S01]  /*1bb40*/  @!PT LDS RZ, [RZ] ;  /* 0x00000000fffff984 */ /* 0x000fe20000000800 */
[----:B------:R-:W-:Y:S01]  /*1bb50*/  @P2 LDGSTS.E.BYPASS.LTC128B.128 [R203+0xe800], desc[UR8][R8.64+0x80] ;  /* 0x0e80008008cb2fae */ /* 0x000fe2000b901d48 */
[CCC-:B------:R-:W-:Y:S02]  /*1bb60*/  @P2 LEA.HI.X R21, R4.reuse, R165.reuse, R2.reuse, 0x1, P5 ;  /* 0x000000a504152211 */ /* 0x1c0fe400028f0c02 */
[----:B------:R-:W-:Y:S01]  /*1bb70*/  @P1 LEA.HI.X R23, R4, R165, R2, 0x1, P0 ;  /* 0x000000a504171211 */ /* 0x000fe200000f0c02 */
[----:B------:R-:W-:Y:S01]  /*1bb80*/  @!P2 STS.128 [R203+0xe800], RZ ;  /* 0x00e800ffcb00a388 */ /* 0x000fe20000000c00 */
[----:B-1----:R-:W-:Y:S03]  /*1bb90*/  SHF.R.S32.HI R2, RZ, 0x1f, R3 ;  /* 0x0000001fff027819 */ /* 0x002fe60000011403 */
[----:B------:R-:W-:Y:S01]  /*1bba0*/  @!PT LDS RZ, [RZ] ;  /* 0x00000000fffff984 */ /* 0x000fe20000000800 */
[----:B------:R-:W-:Y:S01]  /*1bbb0*/  @!PT LDS RZ, [RZ] ;  /* 0x00000000fffff984 */ /* 0x000fe20000000800 */
[----:B------:R-:W-:Y:S01]  /*1bbc0*/  @!PT LDS RZ, [RZ] ;  /* 0x00000000fffff984 */ /* 0x000fe20000000800 */
[----:B------:R-:W-:Y:S01]  /*1bbd0*/  @P1 LDGSTS.E.BYPASS.LTC128B.128 [R203+0x10800], desc[UR8][R6.64+0x100] ;  /* 0x1080010006cb1fae */ /* 0x000fe2000b901d48 */
[----:B------:R-:W-:Y:S03]  /*1bbe0*/  LEA.HI R2, R2, R3, RZ, 0x4 ;  /* 0x0000000302027211 */ /* 0x000fe600078f20ff */
[----:B------:R-:W-:Y:S01]  /*1bbf0*/  @!P1 STS.128 [R203+0x10800], RZ ;  /* 0x010800ffcb009388 */ /* 0x000fe20000000c00 */
[----:B------:R-:W-:Y:S03]  /*1bc00*/  LOP3.LUT R2, R2, 0xfffffff0, RZ, 0xc0, !PT ;  /* 0xfffffff002027812 */ /* 0x000fe600078ec0ff */
[----:B------:R-:W-:Y:S01]  /*1bc10*/  @!PT LDS RZ, [RZ] ;  /* 0x00000000fffff984 */ /* 0x000fe20000000800 */
[----:B------:R-:W-:Y:S01]  /*1bc20*/  @!PT LDS RZ, [RZ] ;  /* 0x00000000fffff984 */ /* 0x000fe20000000800 */
[----:B------:R-:W-:Y:S01]  /*1bc30*/  @!PT LDS RZ, [RZ] ;  /* 0x00000000fffff984 */ /* 0x000fe20000000800 */
[----:B------:R1:W-:Y:S02]  /*1bc40*/  @P4 LDGSTS.E.BYPASS.LTC128B.128 [R203+0xd000], desc[UR8][R10.64] ;  /* 0x0d0000000acb4fae */ /* 0x0003e4000b901d48 */
[----:B------:R-:W-:Y:S02]  /*1bc50*/  IMAD.IADD R2, R3, 0x1, -R2 ;  /* 0x0000000103027824 */ /* 0x000fe400078e0a02 */
[----:B------:R-:W-:Y:S03]  /*1bc60*/  @!P4 STS.128 [R203+0xd000], RZ ;  /* 0x00d000ffcb00c388 */ /* 0x000fe60000000c00 */
[----:B------:R-:W-:Y:S01]  /*1bc70*/  SHF.R.S32.HI R3, RZ, 0x1f, R2 ;  /* 0x0000001fff037819 */ /* 0x000fe20000011402 */
[----:B------:R-:W-:Y:S01]  /*1bc80*/  @!PT LDS RZ, [RZ] ;  /* 0x00000000fffff984 */ /* 0x000fe20000000800 */
[----:B------:R-:W-:Y:S01]  /*1bc90*/  @!PT LDS RZ, [RZ] ;  /* 0x00000000fffff984 */ /* 0x000fe20000000800 */
[----:B------:R-:W-:Y:S01]  /*1bca0*/  @!PT LDS RZ, [RZ] ;  /* 0x00000000fffff984 */ /* 0x000fe20000000800 */
[----:B------:R2:W-:Y:S03]  /*1bcb0*/  @P2 LDGSTS.E.BYPASS.LTC128B.128 [R203+0xf000], desc[UR8][R16.64+0x80] ;  /* 0x0f00008010cb2fae */ /* 0x0005e6000b901d48 */
[----:B------:R-:W-:Y:S01]  /*1bcc0*/  LEA.HI R3, R3, R2, RZ, 0x3 ;  /* 0x0000000203037211 */ /* 0x000fe200078f18ff */
[----:B------:R-:W-:Y:S03]  /*1bcd0*/  @!P2 STS.128 [R203+0xf000], RZ ;  /* 0x00f000ffcb00a388 */ /* 0x000fe60000000c00 */
[----:B------:R-:W-:Y:S01]  /*1bce0*/  LOP3.LUT R3, R3, 0xfffffff8, RZ, 0xc0, !PT ;  /* 0xfffffff803037812 */ /* 0x000fe200078ec0ff */
[----:B------:R-:W-:Y:S01]  /*1bcf0*/  @!PT LDS RZ, [RZ] ;  /* 0x00000000fffff984 */ /* 0x000fe20000000800 */
[----:B------:R-:W-:Y:S01]  /*1bd00*/  @!PT LDS RZ, [RZ] ;  /* 0x00000000fffff984 */ /* 0x000fe20000000800 */
[----:B------:R-:W-:Y:S01]  /*1bd10*/  @!PT LDS RZ, [RZ] ;  /* 0x00000000fffff984 */ /* 0x000fe20000000800 */
[----:B------:R3:W-:Y:S04]  /*1bd20*/  @P1 LDGSTS.E.BYPASS.LTC128B.128 [R203+0x11000], desc[UR8][R14.64+0x100] ;  /* 0x110001000ecb1fae */ /* 0x0007e8000b901d48 */
[----:B------:R-:W-:Y:S01]  /*1bd30*/  @!P1 STS.128 [R203+0x11000], RZ ;  /* 0x011000ffcb009388 */ /* 0x000fe20000000c00 */
[----:B------:R-:W-:Y:S03]  /*1bd40*/  IMAD.IADD R2, R2, 0x1, -R3 ;  /* 0x0000000102027824 */ /* 0x000fe600078e0a03 */
[----:B------:R-:W-:Y:S01]  /*1bd50*/  @!PT LDS RZ, [RZ] ;  /* 0x00000000fffff984 */ /* 0x000fe20000000800 */
[----:B------:R-:W-:Y:S01]  /*1bd60*/  @!PT LDS RZ, [RZ] ;  /* 0x00000000fffff984 */ /* 0x000fe20000000800 */
[----:B------:R-:W-:Y:S01]  /*1bd70*/  @!PT LDS RZ, [RZ] ;  /* 0x00000000fffff984 */ /* 0x000fe20000000800 */
[----:B------:R-:W-:Y:S02]  /*1bd80*/  @P4 LDGSTS.E.BYPASS.LTC128B.128 [R203+0xd800], desc[UR8][R28.64] ;  /* 0x0d8000001ccb4fae */ /* 0x000fe4000b901d48 */
[----:B------:R-:W-:Y:S02]  /*1bd90*/  LOP3.LUT P0, RZ, R2, 0x4, RZ, 0xc0, !PT ;  /* 0x0000000402ff7812 */ /* 0x000fe4000780c0ff */
[----:B------:R-:W-:Y:S02]  /*1bda0*/  @!P4 STS.128 [R203+0xd800], RZ ;  /* 0x00d800ffcb00c388 */ /* 0x000fe40000000c00 */
[----:B------:R-:W-:Y:S02]  /*1bdb0*/  SEL R135, R135, 0xffffffe0, !P0 ;  /* 0xffffffe087877807 */ /* 0x000fe40004000000 */
[----:B------:R-:W-:Y:S01]  /*1bdc0*/  @!PT LDS RZ, [RZ] ;  /* 0x00000000fffff984 */ /* 0x000fe20000000800 */
[----:B------:R-:W-:Y:S01]  /*1bdd0*/  @!PT LDS RZ, [RZ] ;  /* 0x00000000fffff984 */ /* 0x000fe20000000800 */
[----:B------:R-:W-:Y:S01]  /*1bde0*/  @!PT LDS RZ, [RZ] ;  /* 0x00000000fffff984 */ /* 0x000fe20000000800 */
[----:B------:R-:W-:Y:S01]  /*1bdf0*/  @P2 LDGSTS.E.BYPASS.LTC128B.128 [R203+0xf800], desc[UR8][R20.64+0x80] ;  /* 0x0f80008014cb2fae */ /* 0x000fe2000b901d48 */
[----:B------:R-:W-:Y:S02]  /*1be00*/  ISETP.GE.AND P0, PT, R207, 0x2, PT ;  /* 0x00000002cf00780c */ /* 0x000fe40003f06270 */
[C---:B------:R-:W-:Y:S01]  /*1be10*/  IMAD R3, R135.reuse, 0x2, R196 ;  /* 0x0000000287037824 */ /* 0x040fe200078e02c4 */
[----:B------:R-:W-:Y:S01]  /*1be20*/  @!P2 STS.128 [R203+0xf800], RZ ;  /* 0x00f800ffcb00a388 */ /* 0x000fe20000000c00 */
[----:B------:R-:W-:Y:S03]  /*1be30*/  IMAD R2, R135, 0x2, R194 ;  /* 0x0000000287027824 */ /* 0x000fe600078e02c2 */
[----:B------:R-:W-:Y:S01]  /*1be40*/  @!PT LDS RZ, [RZ] ;  /* 0x00000000fffff984 */ /* 0x000fe20000000800 */
[----:B------:R-:W-:Y:S01]  /*1be50*/  @!PT LDS RZ, [RZ] ;  /* 0x00000000fffff984 */ /* 0x000fe20000000800 */
[----:B------:R-:W-:Y:S01]  /*1be60*/  @!PT LDS RZ, [RZ] ;  /* 0x00000000fffff984 */ /* 0x000fe20000000800 */
[----:B------:R4:W-:Y:S04]  /*1be70*/  @P1 LDGSTS.E.BYPASS.LTC128B.128 [R203+0x11800], desc[UR8][R22.64+0x100] ;  /* 0x1180010016cb1fae */ /* 0x0009e8000b901d48 */
[----:B------:R-:W-:Y:S04]  /*1be80*/  @!P1 STS.128 [R203+0x11800], RZ ;  /* 0x011800ffcb009388 */ /* 0x000fe80000000c00 */
[----:B------:R-:W-:Y:S04]  /*1be90*/  LDSM.16.M88.4 R136, [R196] ;  /* 0x00000000c488783b */ /* 0x000fe80000000200 */
[----:B-1----:R-:W1:Y:S04]  /*1bea0*/  LDSM.16.M88.4 R8, [R195+0x6000] ;  /* 0x00600000c308783b */ /* 0x002e680000000200 */
[----:B--2---:R-:W3:Y:S04]  /*1beb0*/  LDSM.16.M88.4 R16, [R195+0x6800] ;  /* 0x00680000c310783b */ /* 0x004ee80000000200 */
[----:B------:R-:W4:Y:S04]  /*1bec0*/  LDSM.16.M88.4 R24, [R195+0x7000] ;  /* 0x00700000c318783b */ /* 0x000f280000000200 */
[----:B------:R-:W2:Y:S04]  /*1bed0*/  LDSM.16.M88.4 R32, [R195+0x7800] ;  /* 0x00780000c320783b */ /* 0x000ea80000000200 */
[----:B------:R-:W0:Y:S04]  /*1bee0*/  LDGDEPBAR ;  /* 0x00000000000079af */ /* 0x000e280000000000 */
[----:B------:R-:W-:Y:S04]  /*1bef0*/  LDSM.16.M88.4 R140, [R194] ;  /* 0x00000000c28c783b */ /* 0x000fe80000000200 */
[----:B------:R-:W5:Y:S04]  /*1bf00*/  LDSM.16.M88.4 R144, [R193] ;  /* 0x00000000c190783b */ /* 0x000f680000000200 */
[----:B------:R-:W5:Y:S04]  /*1bf10*/  LDSM.16.M88.4 R148, [R187] ;  /* 0x00000000bb94783b */ /* 0x000f680000000200 */
[----:B------:R-:W5:Y:S04]  /*1bf20*/  LDSM.16.M88.4 R152, [R186] ;  /* 0x00000000ba98783b */ /* 0x000f680000000200 */
[----:B------:R-:W5:Y:S01]  /*1bf30*/  LDSM.16.M88.4 R156, [R185] ;  /* 0x00000000b99c783b */ /* 0x000f620000000200 */
[C---:B-1----:R-:W-:Y:S03]  /*1bf40*/  HMMA.16816.F32 R4, R136.reuse, R8, RZ ;  /* 0x000000088804723c */ /* 0x042fe600000018ff */
[----:B------:R-:W-:Y:S04]  /*1bf50*/  LDSM.16.M88.4 R160, [R3] ;  /* 0x0000000003a0783b */ /* 0x000fe80000000200 */
[----:B------:R-:W1:Y:S01]  /*1bf60*/  LDSM.16.M88.4 R164, [R191+0x6000] ;  /* 0x00600000bfa4783b */ /* 0x000e620000000200 */
[C---:B------:R-:W-:Y:S03]  /*1bf70*/  HMMA.16816.F32 R8, R136.reuse, R10, RZ ;  /* 0x0000000a8808723c */ /* 0x040fe600000018ff */
[----:B------:R-:W1:Y:S03]  /*1bf80*/  LDSM.16.M88.4 R168, [R191+0x6800] ;  /* 0x00680000bfa8783b */ /* 0x000e660000000200 */
[C---:B---3--:R-:W-:Y:S01]  /*1bf90*/  HMMA.16816.F32 R12, R136.reuse, R16, RZ ;  /* 0x00000010880c723c */ /* 0x048fe200000018ff */
[----:B------:R-:W-:Y:S05]  /*1bfa0*/  LDSM.16.M88.4 R172, [R191+0x7800] ;  /* 0x00780000bfac783b */ /* 0x000fea0000000200 */
[C---:B------:R-:W-:Y:S06]  /*1bfb0*/  HMMA.16816.F32 R16, R136.reuse, R18, RZ ;  /* 0x000000128810723c */ /* 0x040fec00000018ff */
[C---:B----4-:R-:W-:Y:S06]  /*1bfc0*/  HMMA.16816.F32 R20, R136.reuse, R24, RZ ;  /* 0x000000188814723c */ /* 0x050fec00000018ff */
[C---:B------:R-:W-:Y:S06]  /*1bfd0*/  HMMA.16816.F32 R24, R136.reuse, R26, RZ ;  /* 0x0000001a8818723c */ /* 0x040fec00000018ff */
[C---:B--2---:R-:W-:Y:S06]  /*1bfe0*/  HMMA.16816.F32 R28, R136.reuse, R32, RZ ;  /* 0x00000020881c723c */ /* 0x044fec00000018ff */
[----:B------:R-:W-:Y:S01]  /*1bff0*/  HMMA.16816.F32 R32, R136, R34, RZ ;  /* 0x000000228820723c */ /* 0x000fe200000018ff */
[----:B------:R-:W2:Y:S05]  /*1c000*/  LDSM.16.M88.4 R136, [R191+0x7000] ;  /* 0x00700000bf88783b */ /* 0x000eaa0000000200 */
[C---:B-----5:R-:W-:Y:S06]  /*1c010*/  HMMA.16816.F32 R4, R140.reuse, R144, R4 ;  /* 0x000000908c04723c */ /* 0x060fec0000001804 */
[C---:B------:R-:W-:Y:S01]  /*1c020*/  HMMA.16816.F32 R8, R140.reuse, R146, R8 ;  /* 0x000000928c08723c */ /* 0x040fe20000001808 */
[----:B------:R-:W-:Y:S05]  /*1c030*/  LDSM.16.M88.4 R144, [R2] ;  /* 0x000000000290783b */ /* 0x000fea0000000200 */
[C---:B------:R-:W-:Y:S06]  /*1c040*/  HMMA.16816.F32 R12, R140.reuse, R148, R12 ;  /* 0x000000948c0c723c */ /* 0x040fec000000180c */
[C---:B------:R-:W-:Y:S01]  /*1c050*/  HMMA.16816.F32 R16, R140.reuse, R150, R16 ;  /* 0x000000968c10723c */ /* 0x040fe20000001810 */
[----:B------:R-:W3:Y:S05]  /*1c060*/  LDSM.16.M88.4 R148, [R184] ;  /* 0x00000000b894783b */ /* 0x000eea0000000200 */
[C---:B------:R-:W-:Y:S06]  /*1c070*/  HMMA.16816.F32 R20, R140.reuse, R152, R20 ;  /* 0x000000988c14723c */ /* 0x040fec0000001814 */
[C---:B------:R-:W-:Y:S01]  /*1c080*/  HMMA.16816.F32 R24, R140.reuse, R154, R24 ;  /* 0x0000009a8c18723c */ /* 0x040fe20000001818 */
[----:B------:R-:W4:Y:S05]  /*1c090*/  LDSM.16.M88.4 R152, [R184+0x800] ;  /* 0x00080000b898783b */ /* 0x000f2a0000000200 */
[C---:B------:R-:W-:Y:S06]  /*1c0a0*/  HMMA.16816.F32 R28, R140.reuse, R156, R28 ;  /* 0x0000009c8c1c723c */ /* 0x040fec000000181c */
[----:B------:R-:W-:Y:S01]  /*1c0b0*/  HMMA.16816.F32 R32, R140, R158, R32 ;  /* 0x0000009e8c20723c */ /* 0x000fe20000001820 */
[----:B------:R-:W5:Y:S04]  /*1c0c0*/  LDSM.16.M88.4 R140, [R184+0x1000] ;  /* 0x00100000b88c783b */ /* 0x000f680000000200 */
[----:B------:R-:W5:Y:S01]  /*1c0d0*/  LDSM.16.M88.4 R156, [R184+0x1800] ;  /* 0x00180000b89c783b */ /* 0x000f620000000200 */
[C---:B-1----:R-:W-:Y:S06]  /*1c0e0*/  HMMA.16816.F32 R4, R160.reuse, R164, R4 ;  /* 0x000000a4a004723c */ /* 0x042fec0000001804 */
[C---:B------:R-:W-:Y:S01]  /*1c0f0*/  HMMA.16816.F32 R8, R160.reuse, R166, R8 ;  /* 0x000000a6a008723c */ /* 0x040fe20000001808 */
[----:B------:R-:W-:Y:S05]  /*1c100*/  LDSM.16.M88.4 R164, [R195+0x8000] ;  /* 0x00800000c3a4783b */ /* 0x000fea0000000200 */
[C---:B------:R-:W-:Y:S06]  /*1c110*/  HMMA.16816.F32 R12, R160.reuse, R168, R12 ;  /* 0x000000a8a00c723c */ /* 0x040fec000000180c */
        /* <DEDUP_REMOVED lines=8> */
[----:B------:R-:W2:Y:S01]  /*1c1a0*/  LDSM.16.M88.4 R172, [R195+0x9800] ;  /* 0x00980000c3ac783b */ /* 0x000ea20000000200 */
[C---:B---3--:R-:W-:Y:S06]  /*1c1b0*/  HMMA.16816.F32 R4, R144.reuse, R148, R4 ;  /* 0x000000949004723c */ /* 0x048fec0000001804 */
[C---:B------:R-:W-:Y:S01]  /*1c1c0*/  HMMA.16816.F32 R8, R144.reuse, R150, R8 ;  /* 0x000000969008723c */ /* 0x040fe20000001808 */
[----:B------:R-:W-:Y:S05]  /*1c1d0*/  LDSM.16.M88.4 R148, [R183] ;  /* 0x00000000b794783b */ /* 0x000fea0000000200 */
[C---:B----4-:R-:W-:Y:S06]  /*1c1e0*/  HMMA.16816.F32 R12, R144.reuse, R152, R12 ;  /* 0x00000098900c723c */ /* 0x050fec000000180c */
[C---:B------:R-:W-:Y:S01]  /*1c1f0*/  HMMA.16816.F32 R16, R144.reuse, R154, R16 ;  /* 0x0000009a9010723c */ /* 0x040fe20000001810 */
[----:B------:R-:W-:Y:S05]  /*1c200*/  LDSM.16.M88.4 R152, [R182] ;  /* 0x00000000b698783b */ /* 0x000fea0000000200 */
[C---:B-----5:R-:W-:Y:S06]  /*1c210*/  HMMA.16816.F32 R20, R144.reuse, R140, R20 ;  /* 0x0000008c9014723c */ /* 0x060fec0000001814 */
[C---:B------:R-:W-:Y:S01]  /*1c220*/  HMMA.16816.F32 R24, R144.reuse, R142, R24 ;  /* 0x0000008e9018723c */ /* 0x040fe20000001818 */
[----:B------:R-:W3:Y:S05]  /*1c230*/  LDSM.16.M88.4 R140, [R194+0x2000] ;  /* 0x00200000c28c783b */ /* 0x000eea0000000200 */
[C---:B------:R-:W-:Y:S06]  /*1c240*/  HMMA.16816.F32 R28, R144.reuse, R156, R28 ;  /* 0x0000009c901c723c */ /* 0x040fec000000181c */
[----:B------:R-:W-:Y:S01]  /*1c250*/  HMMA.16816.F32 R32, R144, R158, R32 ;  /* 0x0000009e9020723c */ /* 0x000fe20000001820 */
[----:B------:R-:W4:Y:S04]  /*1c260*/  LDSM.16.M88.4 R144, [R181] ;  /* 0x00000000b590783b */ /* 0x000f280000000200 */
[----:B------:R-:W5:Y:S01]  /*1c270*/  LDSM.16.M88.4 R156, [R180] ;  /* 0x00000000b49c783b */ /* 0x000f620000000200 */
        /* <DEDUP_REMOVED lines=15> */
[----:B------:R-:W-:Y:S05]  /*1c370*/  LDSM.16.M88.4 R148, [R184+0x2000] ;  /* 0x00200000b894783b */ /* 0x000fea0000000200 */
[C---:B------:R-:W-:Y:S06]  /*1c380*/  HMMA.16816.F32 R12, R140.reuse, R152, R12 ;  /* 0x000000988c0c723c */ /* 0x040fec000000180c */
[C---:B------:R-:W-:Y:S01]  /*1c390*/  HMMA.16816.F32 R16, R140.reuse, R154, R16 ;  /* 0x0000009a8c10723c */ /* 0x040fe20000001810 */
[----:B------:R-:W-:Y:S05]  /*1c3a0*/  LDSM.16.M88.4 R152, [R184+0x2800] ;  /* 0x00280000b898783b */ /* 0x000fea0000000200 */
[C---:B----4-:R-:W-:Y:S06]  /*1c3b0*/  HMMA.16816.F32 R20, R140.reuse, R144, R20 ;  /* 0x000000908c14723c */ /* 0x050fec0000001814 */
[C---:B------:R-:W-:Y:S01]  /*1c3c0*/  HMMA.16816.F32 R24, R140.reuse, R146, R24 ;  /* 0x000000928c18723c */ /* 0x040fe20000001818 */
[----:B------:R-:W3:Y:S05]  /*1c3d0*/  LDSM.16.M88.4 R144, [R2+0x2000] ;  /* 0x002000000290783b */ /* 0x000eea0000000200 */
[C---:B-----5:R-:W-:Y:S06]  /*1c3e0*/  HMMA.16816.F32 R28, R140.reuse, R156, R28 ;  /* 0x0000009c8c1c723c */ /* 0x060fec000000181c */
[----:B------:R-:W-:Y:S01]  /*1c3f0*/  HMMA.16816.F32 R32, R140, R158, R32 ;  /* 0x0000009e8c20723c */ /* 0x000fe20000001820 */
[----:B------:R-:W4:Y:S04]  /*1c400*/  LDSM.16.M88.4 R140, [R184+0x3000] ;  /* 0x00300000b88c783b */ /* 0x000f280000000200 */
        /* <DEDUP_REMOVED lines=17> */
[C---:B------:R-:W-:Y:S06]  /*1c520*/  HMMA.16816.F32 R12, R144.reuse, R152, R12 ;  /* 0x00000098900c723c */ /* 0x040fec000000180c */
[C---:B------:R-:W-:Y:S01]  /*1c530*/  HMMA.16816.F32 R16, R144.reuse, R154, R16 ;  /* 0x0000009a9010723c */ /* 0x040fe20000001810 */
[----:B------:R-:W-:Y:S05]  /*1c540*/  LDSM.16.M88.4 R152, [R178] ;  /* 0x00000000b298783b */ /* 0x000fea0000000200 */
[C---:B----4-:R-:W-:Y:S06]  /*1c550*/  HMMA.16816.F32 R20, R144.reuse, R140, R20 ;  /* 0x0000008c9014723c */ /* 0x050fec0000001814 */
[C---:B------:R-:W-:Y:S01]  /*1c560*/  HMMA.16816.F32 R24, R144.reuse, R142, R24 ;  /* 0x0000008e9018723c */ /* 0x040fe20000001818 */
[----:B------:R-:W3:Y:S05]  /*1c570*/  LDSM.16.M88.4 R140, [R194+0x4000] ;  /* 0x00400000c28c783b */ /* 0x000eea0000000200 */
[C---:B-----5:R-:W-:Y:S06]  /*1c580*/  HMMA.16816.F32 R28, R144.reuse, R156, R28 ;  /* 0x0000009c901c723c */ /* 0x060fec000000181c */
        /* <DEDUP_REMOVED lines=29> */
[C---:B-1----:R-:W-:Y:S01]  /*1c760*/  HMMA.16816.F32 R4, R160.reuse, R164, R4 ;  /* 0x000000a4a004723c */ /* 0x042fe20000001804 */
[----:B------:R-:W-:Y:S04]  /*1c770*/  DEPBAR.LE SB0, 0x0 ;  /* 0x000080000000791a */ /* 0x000fe80000000000 */
[----:B------:R-:W-:Y:S01]  /*1c780*/  BAR.SYNC.DEFER_BLOCKING 0x0 ;  /* 0x0000000000007b1d */ /* 0x000fe20000010000 */
[C---:B------:R-:W-:Y:S05]  /*1c790*/  HMMA.16816.F32 R8, R160.reuse, R166, R8 ;  /* 0x000000a6a008723c */ /* 0x040fea0000001808 */
[----:B------:R-:W-:Y:S01]  /*1c7a0*/  IMAD.MOV.U32 R164, RZ, RZ, R216 ;  /* 0x000000ffffa47224 */ /* 0x000fe200078e00d8 */
[C---:B------:R-:W-:Y:S05]  /*1c7b0*/  HMMA.16816.F32 R12, R160.reuse, R168, R12 ;  /* 0x000000a8a00c723c */ /* 0x040fea000000180c */
[----:B------:R-:W-:Y:S01]  /*1c7c0*/  IMAD.MOV.U32 R165, RZ, RZ, R217 ;  /* 0x000000ffffa57224 */ /* 0x000fe200078e00d9 */
[C---:B------:R-:W-:Y:S06]  /*1c7d0*/  HMMA.16816.F32 R16, R160.reuse, R170, R16 ;  /* 0x000000aaa010723c */ /* 0x040fec0000001810 */
[C---:B--2---:R-:W-:Y:S06]  /*1c7e0*/  HMMA.16816.F32 R20, R160.reuse, R136, R20 ;  /* 0x00000088a014723c */ /* 0x044fec0000001814 */
[C---:B------:R-:W-:Y:S06]  /*1c7f0*/  HMMA.16816.F32 R24, R160.reuse, R138, R24 ;  /* 0x0000008aa018723c */ /* 0x040fec0000001818 */
[C---:B------:R-:W-:Y:S06]  /*1c800*/  HMMA.16816.F32 R28, R160.reuse, R172, R28 ;  /* 0x000000aca01c723c */ /* 0x040fec000000181c */
[----:B------:R-:W-:Y:S06]  /*1c810*/  HMMA.16816.F32 R32, R160, R174, R32 ;  /* 0x000000aea020723c */ /* 0x000fec0000001820 */
[C---:B---3--:R-:W-:Y:S06]  /*1c820*/  HMMA.16816.F32 R4, R144.reuse, R148, R4 ;  /* 0x000000949004723c */ /* 0x048fec0000001804 */
[C---:B------:R-:W-:Y:S06]  /*1c830*/  HMMA.16816.F32 R8, R144.reuse, R150, R8 ;  /* 0x000000969008723c */ /* 0x040fec0000001808 */
[C---:B------:R-:W-:Y:S06]  /*1c840*/  HMMA.16816.F32 R12, R144.reuse, R152, R12 ;  /* 0x00000098900c723c */ /* 0x040fec000000180c */
[C---:B------:R-:W-:Y:S06]  /*1c850*/  HMMA.16816.F32 R16, R144.reuse, R154, R16 ;  /* 0x0000009a9010723c */ /* 0x040fec0000001810 */
[C---:B----4-:R-:W-:Y:S06]  /*1c860*/  HMMA.16816.F32 R20, R144.reuse, R140, R20 ;  /* 0x0000008c9014723c */ /* 0x050fec0000001814 */
[C---:B------:R-:W-:Y:S06]  /*1c870*/  HMMA.16816.F32 R24, R144.reuse, R142, R24 ;  /* 0x0000008e9018723c */ /* 0x040fec0000001818 */
[C---:B-----5:R-:W-:Y:S06]  /*1c880*/  HMMA.16816.F32 R28, R144.reuse, R156, R28 ;  /* 0x0000009c901c723c */ /* 0x060fec000000181c */
[----:B------:R-:W-:Y:S01]  /*1c890*/  HMMA.16816.F32 R32, R144, R158, R32 ;  /* 0x0000009e9020723c */ /* 0x000fe20000001820 */
[----:B------:R-:W-:Y:S11]  /*1c8a0*/  @!UPT UIADD3 URZ, URZ, URZ, URZ ;  /* 0x0000003f3f3ff290 */ /* 0x000ff6000fffe03f */
[----:B------:R-:W-:Y:S01]  /*1c8b0*/  @!UPT UIADD3 URZ, URZ, URZ, URZ ;  /* 0x0000003f3f3ff290 */ /* 0x000fe2000fffe03f */
[----:B------:R-:W-:Y:S11]  /*1c8c0*/  @!P0 BRA `(.L_x_1081) ;  /* 0x00000008006c8947 */ /* 0x000ff60003800000 */
[----:B------:R-:W-:Y:S02]  /*1c8d0*/  MOV R137, UR6 ;  /* 0x0000000600897c02 */ /* 0x000fe40008000f00 */
[----:B------:R-:W-:Y:S01]  /*1c8e0*/  MOV R2, UR5 ;  /* 0x0000000500027c02 */ /* 0x000fe20008000f00 */
[----:B------:R-:W-:Y:S06]  /*1c8f0*/  @!P3 BRA `(.L_x_1082) ;  /* 0x0000000000fcb947 */ /* 0x000fec0003800000 */
[----:B------:R-:W1:Y:S01]  /*1c900*/  LDC R132, c[0x0][0x380] ;  /* 0x0000e000ff847b82 */ /* 0x000e620000000800 */
[----:B------:R-:W-:Y:S05]  /*1c910*/  SHF.L.U32 R141, R207, 0x6, RZ ;  /* 0x00000006cf8d7819 */ /* 0x000fea00000006ff */
[C---:B------:R-:W-:Y:S02]  /*1c920*/  VIADD R139, R141.reuse, 0xffffff80 ;  /* 0xffffff808d8b7836 */ /* 0x040fe40000000000 */
[----:B------:R-:W-:Y:S03]  /*1c930*/  VIADD R141, R141, 0xffffffc0 ;  /* 0xffffffc08d8d7836 */ /* 0x000fe60000000000 */
[----:B------:R-:W-:Y:S02]  /*1c940*/  IABS R135, R139 ;  /* 0x0000008b00877213 */ /* 0x000fe40000000000 */
[-C--:B-1----:R-:W-:Y:S02]  /*1c950*/  IABS R3, R132.reuse ;  /* 0x0000008400037213 */ /* 0x082fe40000000000 */
[----:B------:R-:W-:Y:S02]  /*1c960*/  LOP3.LUT R139, R139, R132, RZ, 0x3c, !PT ;  /* 0x000000848b8b7212 */ /* 0x000fe400078e3cff */
[----:B------:R-:W1:Y:S10]  /*1c970*/  I2F.RP R134, R3 ;  /* 0x0000000300867306 */ /* 0x000e740000209400 */
[----:B-1----:R-:W1:Y:S02]  /*1c980*/  MUFU.RCP R2, R134 ;  /* 0x0000008600027308 */ /* 0x002e640000001000 */
[----:B-1----:R-:W-:Y:S08]  /*1c990*/  VIADD R136, R2, 0xffffffe ;  /* 0x0ffffffe02887836 */ /* 0x002ff00000000000 */
[----:B------:R-:W1:Y:S02]  /*1c9a0*/  F2I.FTZ.U32.TRUNC.NTZ R137, R136 ;  /* 0x0000008800897305 */ /* 0x000e64000021f000 */
[--C-:B-1----:R-:W-:Y:S01]  /*1c9b0*/  IMAD.MOV R2, RZ, RZ, -R137.reuse ;  /* 0x000000ffff027224 */ /* 0x102fe200078e0a89 */
[----:B------:R-:W-:Y:S03]  /*1c9c0*/  MOV R136, RZ ;  /* 0x000000ff00887202 */ /* 0x000fe60000000f00 */
[----:B------:R-:W-:Y:S04]  /*1c9d0*/  IMAD R2, R2, R3, RZ ;  /* 0x0000000302027224 */ /* 0x000fe800078e02ff */
[----:B------:R-:W-:Y:S01]  /*1c9e0*/  IMAD.HI.U32 R2, R137, R2, R136 ;  /* 0x0000000289027227 */ /* 0x000fe200078e0088 */
[----:B------:R-:W-:Y:S02]  /*1c9f0*/  IABS R136, R141 ;  /* 0x0000008d00887213 */ /* 0x000fe40000000000 */
[----:B------:R-:W-:Y:S03]  /*1ca00*/  LOP3.LUT R141, R141, R132, RZ, 0x3c, !PT ;  /* 0x000000848d8d7212 */ /* 0x000fe600078e3cff */
[C---:B------:R-:W-:Y:S04]  /*1ca10*/  IMAD.HI.U32 R137, R2.reuse, R135, RZ ;  /* 0x0000008702897227 */ /* 0x040fe800078e00ff */
[----:B------:R-:W-:Y:S02]  /*1ca20*/  IMAD.MOV R134, RZ, RZ, -R137 ;  /* 0x000000ffff867224 */ /* 0x000fe400078e0a89 */
[----:B------:R-:W-:Y:S04]  /*1ca30*/  IMAD.HI.U32 R2, R2, R136, RZ ;  /* 0x0000008802027227 */ /* 0x000fe800078e00ff */
[C---:B------:R-:W-:Y:S02]  /*1ca40*/  IMAD R135, R3.reuse, R134, R135 ;  /* 0x0000008603877224 */ /* 0x040fe400078e0287 */
[----:B------:R-:W-:Y:S03]  /*1ca50*/  IMAD.MOV R134, RZ, RZ, -R2 ;  /* 0x000000ffff867224 */ /* 0x000fe600078e0a02 */
[C---:B------:R-:W-:Y:S01]  /*1ca60*/  ISETP.GT.U32.AND P0, PT, R3.reuse, R135, PT ;  /* 0x000000870300720c */ /* 0x040fe20003f04070 */
[C---:B------:R-:W-:Y:S05]  /*1ca70*/  IMAD R136, R3.reuse, R134, R136 ;  /* 0x0000008603887224 */ /* 0x040fea00078e0288 */
[----:B------:R-:W-:Y:S07]  /*1ca80*/  ISETP.GT.U32.AND P5, PT, R3, R136, PT ;  /* 0x000000880300720c */ /* 0x000fee0003fa4070 */
[-C--:B------:R-:W-:Y:S01]  /*1ca90*/  @!P0 IADD3 R135, R135, -R3.reuse, RZ ;  /* 0x8000000387878210 */ /* 0x080fe20007ffe0ff */
[----:B------:R-:W-:Y:S03]  /*1caa0*/  @!P0 VIADD R137, R137, 0x1 ;  /* 0x0000000189898836 */ /* 0x000fe60000000000 */
[-C--:B------:R-:W-:Y:S02]  /*1cab0*/  ISETP.GE.U32.AND P6, PT, R135, R3.reuse, PT ;  /* 0x000000038700720c */ /* 0x080fe40003fc6070 */
[----:B------:R-:W-:Y:S01]  /*1cac0*/  @!P5 IADD3 R2, R2, 0x1, RZ ;  /* 0x000000010202d810 */ /* 0x000fe20007ffe0ff */
[----:B------:R-:W-:Y:S01]  /*1cad0*/  @!P5 IMAD.IADD R136, R136, 0x1, -R3 ;  /* 0x000000018888d824 */ /* 0x000fe200078e0a03 */
[----:B------:R-:W-:Y:S01]  /*1cae0*/  ISETP.GE.AND P5, PT, R139, RZ, PT ;  /* 0x000000ff8b00720c */ /* 0x000fe20003fa6270 */
[----:B------:R-:W1:Y:S01]  /*1caf0*/  LDC.64 R134, c[0x0][0x248] ;  /* 0x00009200ff867b82 */ /* 0x000e620000000a00 */
[----:B------:R-:W-:Y:S02]  /*1cb00*/  LOP3.LUT R139, RZ, R132, RZ, 0x33, !PT ;  /* 0x00000084ff8b7212 */ /* 0x000fe400078e33ff */
[----:B------:R-:W-:Y:S05]  /*1cb10*/  ISETP.GE.U32.AND P0, PT, R136, R3, PT ;  /* 0x000000038800720c */ /* 0x000fea0003f06070 */
[----:B------:R-:W-:Y:S01]  /*1cb20*/  @P6 VIADD R137, R137, 0x1 ;  /* 0x0000000189896836 */ /* 0x000fe20000000000 */
[----:B------:R-:W-:Y:S04]  /*1cb30*/  ISETP.GE.AND P6, PT, R141, RZ, PT ;  /* 0x000000ff8d00720c */ /* 0x000fe80003fc6270 */
[----:B------:R-:W-:Y:S03]  /*1cb40*/  @!P5 IADD3 R137, -R137, RZ, RZ ;  /* 0x000000ff8989d210 */ /* 0x000fe60007ffe1ff */
[----:B------:R-:W-:Y:S01]  /*1cb50*/  @P0 VIADD R2, R2, 0x1 ;  /* 0x0000000102020836 */ /* 0x000fe20000000000 */
[----:B------:R-:W-:Y:S04]  /*1cb60*/  ISETP.NE.AND P0, PT, R132, RZ, PT ;  /* 0x000000ff8400720c */ /* 0x000fe80003f05270 */
[----:B------:R-:W-:Y:S01]  /*1cb70*/  SEL R3, R139, R137, !P0 ;  /* 0x000000898b037207 */ /* 0x000fe20004000000 */
[----:B------:R-:W-:Y:S03]  /*1cb80*/  @!P6 IMAD.MOV R2, RZ, RZ, -R2 ;  /* 0x000000ffff02e224 */ /* 0x000fe600078e0a02 */
[----:B------:R-:W-:Y:S02]  /*1cb90*/  LEA R144, P5, R3, R204, 0x2 ;  /* 0x000000cc03907211 */ /* 0x000fe400078a10ff */
[----:B------:R-:W-:Y:S02]  /*1cba0*/  SEL R139, R139, R2, !P0 ;  /* 0x000000028b8b7207 */ /* 0x000fe40004000000 */
[-C--:B------:R-:W-:Y:S02]  /*1cbb0*/  LEA.HI.X.SX32 R145, R3, R205.reuse, 0x2, P5 ;  /* 0x000000cd03917211 */ /* 0x080fe400028f16ff */
[C---:B------:R-:W-:Y:S03]  /*1cbc0*/  LEA R142, P0, R139.reuse, R204, 0x2 ;  /* 0x000000cc8b8e7211 */ /* 0x040fe600078010ff */
[----:B------:R-:W2:Y:S01]  /*1cbd0*/  LDG.E R136, desc[UR8][R144.64] ;  /* 0x0000000890887981 */ /* 0x000ea2000c1e1900 */
[C---:B------:R-:W-:Y:S02]  /*1cbe0*/  LEA.HI.X.SX32 R143, R139.reuse, R205, 0x2, P0 ;  /* 0x000000cd8b8f7211 */ /* 0x040fe400000f16ff */
[----:B------:R-:W-:Y:S02]  /*1cbf0*/  IADD3 R139, R139, -R3, RZ ;  /* 0x800000038b8b7210 */ /* 0x000fe40007ffe0ff */
[----:B------:R-:W3:Y:S01]  /*1cc00*/  LDC.64 R2, c[0x0][0x230] ;  /* 0x00008c00ff027b82 */ /* 0x000ee20000000a00 */
[----:B------:R-:W2:Y:S02]  /*1cc10*/  LDG.E R137, desc[UR8][R142.64] ;  /* 0x000000088e897981 */ /* 0x000ea4000c1e1900 */
[----:B------:R-:W-:Y:S05]  /*1cc20*/  IMAD R139, R139, R132, -0x40 ;  /* 0xffffffc08b8b7424 */ /* 0x000fea00078e0284 */
[----:B------:R-:W-:Y:S05]  /*1cc30*/  SHF.R.S32.HI R141, RZ, 0x1f, R139 ;  /* 0x0000001fff8d7819 */ /* 0x000fea000001148b */
[-C--:B-1----:R-:W-:Y:S02]  /*1cc40*/  IMAD R132, R141, R134.reuse, RZ ;  /* 0x000000868d847224 */ /* 0x082fe400078e02ff */
[C---:B------:R-:W-:Y:S04]  /*1cc50*/  IMAD.WIDE.U32 R140, R139.reuse, R134, RZ ;  /* 0x000000868b8c7225 */ /* 0x040fe800078e00ff */
[----:B------:R-:W-:Y:S05]  /*1cc60*/  IMAD R132, R139, R135, R132 ;  /* 0x000000878b847224 */ /* 0x000fea00078e0284 */
[----:B------:R-:W-:Y:S01]  /*1cc70*/  IADD3 R141, R141, R132, RZ ;  /* 0x000000848d8d7210 */ /* 0x000fe20007ffe0ff */
[----:B--2---:R-:W-:Y:S04]  /*1cc80*/  IMAD.IADD R136, R136, 0x1, -R137 ;  /* 0x0000000188887824 */ /* 0x004fe800078e0a89 */
[C---:B---3--:R-:W-:Y:S01]  /*1cc90*/  IMAD.WIDE.U32 R140, R136.reuse, R2, R140 ;  /* 0x00000002888c7225 */ /* 0x048fe200078e008c */
[----:B------:R-:W-:Y:S02]  /*1cca0*/  SHF.R.S32.HI R135, RZ, 0x1f, R136 ;  /* 0x0000001fff877819 */ /* 0x000fe40000011488 */
[----:B------:R-:W-:Y:S03]  /*1ccb0*/  MOV R137, R140 ;  /* 0x0000008c00897202 */ /* 0x000fe60000000f00 */
[----:B------:R-:W-:Y:S04]  /*1ccc0*/  IMAD R135, R135, R2, RZ ;  /* 0x0000000287877224 */ /* 0x000fe800078e02ff */
[----:B------:R-:W-:Y:S04]  /*1ccd0*/  IMAD R135, R136, R3, R135 ;  /* 0x0000000388877224 */ /* 0x000fe800078e0287 */
[----:B------:R-:W-:Y:S07]  /*1cce0*/  IMAD.IADD R2, R141, 0x1, R135 ;  /* 0x000000018d027824 */ /* 0x000fee00078e0287 */
.L_x_1082:
[CC--:B------:R-:W-:Y:S02]  /*1ccf0*/  LEA R142, P5, R137.reuse, R206.reuse, 0x1 ;  /* 0x000000ce898e7211 */ /* 0x0c0fe400078a08ff */
[C---:B------:R-:W-:Y:S02]  /*1cd00*/  IADD3 R135, P0, R200.reuse, R137, RZ ;  /* 0x00000089c8877210 */ /* 0x040fe40007f1e0ff */
[--C-:B------:R-:W-:Y:S02]  /*1cd10*/  LEA.HI.X R143, R137, R209, R2.reuse, 0x1, P5 ;  /* 0x000000d1898f7211 */ /* 0x100fe400028f0c02 */
[-C--:B------:R-:W-:Y:S01]  /*1cd20*/  @P4 LEA R140, P6, R135, R206.reuse, 0x1 ;  /* 0x000000ce878c4211 */ /* 0x080fe200078c08ff */
[----:B------:R-:W-:Y:S01]  /*1cd30*/  IMAD.X R132, R199, 0x1, R2, P0 ;  /* 0x00000001c7847824 */ /* 0x000fe200000e0602 */
[CC--:B------:R-:W-:Y:S01]  /*1cd40*/  @P2 LEA R136, P5, R135.reuse, R206.reuse, 0x1 ;  /* 0x000000ce87882211 */ /* 0x0c0fe200078a08ff */
[----:B------:R-:W-:Y:S01]  /*1cd50*/  @!PT LDS RZ, [RZ] ;  /* 0x00000000fffff984 */ /* 0x000fe20000000800 */
[----:B------:R-:W-:Y:S01]  /*1cd60*/  @!PT LDS RZ, [RZ] ;  /* 0x00000000fffff984 */ /* 0x000fe20000000800 */
[----:B------:R-:W-:Y:S01]  /*1cd70*/  @!PT LDS RZ, [RZ] ;  /* 0x00000000fffff984 */ /* 0x000fe20000000800 */
[----:B------:R1:W-:Y:S01]  /*1cd80*/  @P4 LDGSTS.E.BYPASS.LTC128B.128 [R203+0x6000], desc[UR8][R142.64] ;  /* 0x060000008ecb4fae */ /* 0x0003e2000b901d48 */
[C---:B------:R-:W-:Y:S02]  /*1cd90*/  IADD3 R3, P0, R200.reuse, R135, RZ ;  /* 0x00000087c8037210 */ /* 0x040fe40007f1e0ff */
[CCC-:B------:R-:W-:Y:S01]  /*1cda0*/  @P4 LEA.HI.X R141, R135.reuse, R209.reuse, R132.reuse, 0x1, P6 ;  /* 0x000000d1878d4211 */ /* 0x1c0fe200030f0c84 */
[----:B------:R1:W-:Y:S01]  /*1cdb0*/  @!P4 STS.128 [R203+0x6000], RZ ;  /* 0x006000ffcb00c388 */ /* 0x0003e20000000c00 */
[-CC-:B------:R-:W-:Y:S01]  /*1cdc0*/  @P2 LEA.HI.X R137, R135, R209.reuse, R132.reuse, 0x1, P5 ;  /* 0x000000d187892211 */ /* 0x180fe200028f0c84 */
[--C-:B------:R-:W-:Y:S01]  /*1cdd0*/  IMAD.X R2, R199, 0x1, R132.reuse, P0 ;  /* 0x00000001c7027824 */ /* 0x100fe200000e0684 */
[-C--:B------:R-:W-:Y:S01]  /*1cde0*/  @P1 LEA R134, P0, R135, R206.reuse, 0x1 ;  /* 0x000000ce87861211 */ /* 0x080fe200078008ff */
[----:B------:R-:W-:Y:S01]  /*1cdf0*/  @!PT LDS RZ, [RZ] ;  /* 0x00000000fffff984 */ /* 0x000fe20000000800 */
[----:B------:R-:W-:Y:S01]  /*1ce00*/  @!PT LDS RZ, [RZ] ;  /* 0x00000000fffff984 */ /* 0x000fe20000000800 */
[----:B------:R-:W-:Y:S01]  /*1ce10*/  @!PT LDS RZ, [RZ] ;  /* 0x00000000fffff984 */ /* 0x000fe20000000800 */
[----:B------:R1:W-:Y:S01]  /*1ce20*/  @P2 LDGSTS.E.BYPASS.LTC128B.128 [R203+0x8000], desc[UR8][R142.64+0x80] ;  /* 0x080000808ecb2fae */ /* 0x0003e2000b901d48 */
[-C--:B------:R-:W-:Y:S02]  /*1ce30*/  @P4 LEA R138, P6, R3, R206.reuse, 0x1 ;  /* 0x000000ce038a4211 */ /* 0x080fe400078c08ff */
[-C--:B------:R-:W-:Y:S01]  /*1ce40*/  @P1 LEA.HI.X R135, R135, R209.reuse, R132, 0x1, P0 ;  /* 0x000000d187871211 */ /* 0x080fe200000f0c84 */
[----:B------:R1:W-:Y:S01]  /*1ce50*/  @!P2 STS.128 [R203+0x8000], RZ ;  /* 0x008000ffcb00a388 */ /* 0x0003e20000000c00 */
[CCC-:B------:R-:W-:Y:S02]  /*1ce60*/  @P4 LEA.HI.X R139, R3.reuse, R209.reuse, R2.reuse, 0x1, P6 ;  /* 0x000000d1038b4211 */ /* 0x1c0fe400030f0c02 */
[CC--:B------:R-:W-:Y:S01]  /*1ce70*/  @P2 LEA R146, P5, R3.reuse, R206.reuse, 0x1 ;  /* 0x000000ce03922211 */ /* 0x0c0fe200078a08ff */
[----:B------:R-:W-:Y:S01]  /*1ce80*/  @!PT LDS RZ, [RZ] ;  /* 0x00000000fffff984 */ /* 0x000fe20000000800 */
[----:B------:R-:W-:Y:S01]  /*1ce90*/  @!PT LDS RZ, [RZ] ;  /* 0x00000000fffff984 */ /* 0x000fe20000000800 */
[----:B------:R-:W-:Y:S01]  /*1cea0*/  @!PT LDS RZ, [RZ] ;  /* 0x00000000fffff984 */ /* 0x000fe20000000800 */
[----:B------:R1:W-:Y:S01]  /*1ceb0*/  @P1 LDGSTS.E.BYPASS.LTC128B.128 [R203+0xa000], desc[UR8][R142.64+0x100] ;  /* 0x0a0001008ecb1fae */ /* 0x0003e2000b901d48 */
[CC--:B------:R-:W-:Y:S02]  /*1cec0*/  @P1 LEA R144, P0, R3.reuse, R206.reuse, 0x1 ;  /* 0x000000ce03901211 */ /* 0x0c0fe400078008ff */
[CCC-:B------:R-:W-:Y:S01]  /*1ced0*/  @P2 LEA.HI.X R147, R3.reuse, R209.reuse, R2.reuse, 0x1, P5 ;  /* 0x000000d103932211 */ /* 0x1c0fe200028f0c02 */
[----:B------:R1:W-:Y:S01]  /*1cee0*/  @!P1 STS.128 [R203+0xa000], RZ ;  /* 0x00a000ffcb009388 */ /* 0x0003e20000000c00 */
[--C-:B------:R-:W-:Y:S02]  /*1cef0*/  @P1 LEA.HI.X R145, R3, R209, R2.reuse, 0x1, P0 ;  /* 0x000000d103911211 */ /* 0x100fe400000f0c02 */
[----:B------:R-:W-:Y:S01]  /*1cf00*/  IADD3 R132, P6, R200, R3, RZ ;  /* 0x00000003c8847210 */ /* 0x000fe20007fde0ff */
[----:B------:R-:W-:Y:S01]  /*1cf10*/  @!PT LDS RZ, [RZ] ;  /* 0x00000000fffff984 */ /* 0x000fe20000000800 */
[----:B------:R-:W-:Y:S01]  /*1cf20*/  @!PT LDS RZ, [RZ] ;  /* 0x00000000fffff984 */ /* 0x000fe20000000800 */
[----:B------:R-:W-:Y:S01]  /*1cf30*/  @!PT LDS RZ, [RZ] ;  /* 0x00000000fffff984 */ /* 0x000fe20000000800 */
[----:B------:R1:W-:Y:S03]  /*1cf40*/  @P4 LDGSTS.E.BYPASS.LTC128B.128 [R203+0x6800], desc[UR8][R140.64] ;  /* 0x068000008ccb4fae */ /* 0x0003e6000b901d48 */
[CC--:B------:R-:W-:Y:S01]  /*1cf50*/  @P2 LEA R148, P5, R132.reuse, R206.reuse, 0x1 ;  /* 0x000000ce84942211 */ /* 0x0c0fe200078a08ff */
[----:B------:R1:W-:Y:S01]  /*1cf60*/  @!P4 STS.128 [R203+0x6800], RZ ;  /* 0x006800ffcb00c388 */ /* 0x0003e20000000c00 */
[CC--:B------:R-:W-:Y:S01]  /*1cf70*/  @P1 LEA R152, P0, R132.reuse, R206.reuse, 0x1 ;  /* 0x000000ce84981211 */ /* 0x0c0fe200078008ff */
[----:B------:R-:W-:Y:S01]  /*1cf80*/  IMAD.X R2, R199, 0x1, R2, P6 ;  /* 0x00000001c7027824 */ /* 0x000fe200030e0602 */
[C---:B------:R-:W-:Y:S01]  /*1cf90*/  @P4 LEA R150, P6, R132.reuse, R206, 0x1 ;  /* 0x000000ce84964211 */ /* 0x040fe200078c08ff */
[----:B------:R-:W-:Y:S01]  /*1cfa0*/  @!PT LDS RZ, [RZ] ;  /* 0x00000000fffff984 */ /* 0x000fe20000000800 */
[----:B------:R-:W-:Y:S01]  /*1cfb0*/  @!PT LDS RZ, [RZ] ;  /* 0x00000000fffff984 */ /* 0x000fe20000000800 */
[----:B------:R-:W-:Y:S01]  /*1cfc0*/  @!PT LDS RZ, [RZ] ;  /* 0x00000000fffff984 */ /* 0x000fe20000000800 */
[----:B------:R1:W-:Y:S01]  /*1cfd0*/  @P2 LDGSTS.E.BYPASS.LTC128B.128 [R203+0x8800], desc[UR8][R136.64+0x80] ;  /* 0x0880008088cb2fae */ /* 0x0003e2000b901d48 */
[----:B------:R-:W-:Y:S02]  /*1cfe0*/  IMAD.MOV.U32 R206, RZ, RZ, R142 ;  /* 0x000000ffffce7224 */ /* 0x000fe400078e008e */
[CCC-:B------:R-:W-:Y:S01]  /*1cff0*/  @P4 LEA.HI.X R151, R132.reuse, R209.reuse, R2.reuse, 0x1, P6 ;  /* 0x000000d184974211 */ /* 0x1c0fe200030f0c02 */
[----:B------:R1:W-:Y:S01]  /*1d000*/  @!P2 STS.128 [R203+0x8800], RZ ;  /* 0x008800ffcb00a388 */ /* 0x0003e20000000c00 */
[CCC-:B------:R-:W-:Y:S02]  /*1d010*/  @P2 LEA.HI.X R149, R132.reuse, R209.reuse, R2.reuse, 0x1, P5 ;  /* 0x000000d184952211 */ /* 0x1c0fe400028f0c02 */
[----:B------:R-:W-:Y:S01]  /*1d020*/  @P1 LEA.HI.X R153, R132, R209, R2, 0x1, P0 ;  /* 0x000000d184991211 */ /* 0x000fe200000f0c02 */
[----:B------:R-:W-:Y:S01]  /*1d030*/  @!PT LDS RZ, [RZ] ;  /* 0x00000000fffff984 */ /* 0x000fe20000000800 */
[----:B------:R-:W-:Y:S01]  /*1d040*/  @!PT LDS RZ, [RZ] ;  /* 0x00000000fffff984 */ /* 0x000fe20000000800 */
[----:B------:R-:W-:Y:S01]  /*1d050*/  @!PT LDS RZ, [RZ] ;  /* 0x00000000fffff984 */ /* 0x000fe20000000800 */
[----:B------:R1:W-:Y:S01]  /*1d060*/  @P1 LDGSTS.E.BYPASS.LTC128B.128 [R203+0xa800], desc[UR8][R134.64+0x100] ;  /* 0x0a80010086cb1fae */ /* 0x0003e2000b901d48 */
[----:B------:R-:W-:Y:S03]  /*1d070*/  IMAD.MOV.U32 R209, RZ, RZ, R143 ;  /* 0x000000ffffd17224 */ /* 0x000fe600078e008f */
        /* <DEDUP_REMOVED lines=32> */
.L_x_1081:
[----:B------:R-:W-:Y:S01]  /*1d280*/  FMNMX.FTZ R2, R4, R133, !PT ;  /* 0x0000008504027209 */ /* 0x000fe20007810000 */
[----:B-1----:R-:W-:Y:S01]  /*1d290*/  LDSM.16.MT88.4 R140, [R190+0xc000] ;  /* 0x00c00000be8c783b */ /* 0x002fe20000004200 */
        /* <DEDUP_REMOVED lines=148> */
[----:B------:R-:W-:Y:S04]  /*1dbe0*/  MUFU.EX2 R216, R216 ;  /* 0x000000d800d87308 */ /* 0x000fe80000000800 */
[----:B------:R-:W-:Y:S01]  /*1dbf0*/  FMUL.FTZ R95, R0, R95 ;  /* 0x0000005f005f7220 */ /* 0x000fe20000410000 */
[C---:B------:R-:W-:Y:S01]  /*1dc00*/  HMMA.16816.F32 R36, R128.reuse, R138, R36 ;  /* 0x0000008a8024723c */ /* 0x040fe20000001824 */
[----:B------:R-:W1:Y:S04]  /*1dc10*/  LDSM.16.MT88.4 R136, [R192+0xe000] ;  /* 0x00e00000c088783b */ /* 0x000e680000004200 */
[----:B------:R-:W-:Y:S01]  /*1dc20*/  MUFU.EX2 R219, R219 ;  /* 0x000000db00db7308 */ /* 0x000fe20000000800 */
[----:B------:R-:W-:Y:S01]  /*1dc30*/  ISETP.GT.AND P0, PT, R207, 0x1, PT ;  /* 0x00000001cf00780c */ /* 0x000fe20003f04270 */
[C---:B------:R-:W-:Y:S01]  /*1dc40*/  FMUL.FTZ R96, R2.reuse, R96 ;  /* 0x0000006002607220 */ /* 0x040fe20000410000 */
[C---:B------:R-:W-:Y:S03]  /*1dc50*/  HMMA.16816.F32 R40, R128.reuse, R140, R40 ;  /* 0x0000008c8028723c */ /* 0x040fe60000001828 */
[----:B------:R-:W-:Y:S03]  /*1dc60*/  FMUL.FTZ R97, R2, R97 ;  /* 0x0000006102617220 */ /* 0x000fe60000410000 */
        /* <DEDUP_REMOVED lines=94> */
[----:B------:R-:W-:Y:S01]  /*1e250*/  IADD3 R0, R207, -0x1, RZ ;  /* 0xffffffffcf007810 */ /* 0x000fe20007ffe0ff */
        /* <DEDUP_REMOVED lines=68> */
[----:B------:R-:W-:Y:S01]  /*1e6a0*/  MOV R207, R0 ;  /* 0x0000000000cf7202 */ /* 0x000fe20000000f00 */
[----:B------:R-:W2:Y:S03]  /*1e6b0*/  LDSM.16.MT88.4 R120, [R192+0x11000] ;  /* 0x01100000c078783b */ /* 0x000ea60000004200 */
[----:B------:R-:W2:Y:S01]  /*1e6c0*/  MUFU.EX2 R223, R170 ;  /* 0x000000aa00df7308 */ /* 0x000ea20000000800 */
[----:B------:R-:W-:Y:S01]  /*1e6d0*/  FADD.FTZ R158, R158, R217 ;  /* 0x000000d99e9e7221 */ /* 0x000fe20000010000 */
[----:B------:R-:W-:Y:S01]  /*1e6e0*/  FADD.FTZ R157, R157, R156 ;  /* 0x0000009c9d9d7221 */ /* 0x000fe20000010000 */
[----:B------:R-:W-:Y:S02]  /*1e6f0*/  MOV R0, R3 ;  /* 0x0000000300007202 */ /* 0x000fe40000000f00 */
[----:B------:R-:W-:Y:S01]  /*1e700*/  FADD.FTZ R159, R159, R158 ;  /* 0x0000009e9f9f7221 */ /* 0x000fe20000010000 */
[----:B------:R-:W-:Y:S01]  /*1e710*/  LDSM.16.MT88.4 R32, [R188+0xd800] ;  /* 0x00d80000bc20783b */ /* 0x000fe20000004200 */
[----:B------:R-:W-:Y:S03]  /*1e720*/  FADD.FTZ R160, R160, R157 ;  /* 0x0000009da0a07221 */ /* 0x000fe60000010000 */
        /* <DEDUP_REMOVED lines=81> */
.L_x_1079:
[----:B------:R-:W1:Y:S01]  /*1ec40*/  SHFL.BFLY PT, R0, R213, 0x2, 0x1f ;  /* 0x0c401f00d5007f89 */ /* 0x000e6200000e0000 */
[----:B------:R-:W2:Y:S01]  /*1ec50*/  S2UR UR4, SR_CgaCtaId ;  /* 0x00000000000479c3 */ /* 0x000ea20000008800 */
[----:B------:R-:W-:Y:S01]  /*1ec60*/  MOV R5, 0x3f800000 ;  /* 0x3f80000000057802 */ /* 0x000fe20000000f00 */
[----:B------:R-:W-:Y:S01]  /*1ec70*/  UMOV UR5, 0x400 ;  /* 0x0000040000057882 */ /* 0x000fe20000000000 */
[----:B------:R-:W3:Y:S01]  /*1ec80*/  SHFL.BFLY PT, R2, R215, 0x2, 0x1f ;  /* 0x0c401f00d7027f89 */ /* 0x000ee200000e0000 */
[----:B------:R-:W-:Y:S01]  /*1ec90*/  MOV R6, 0x3f800000 ;  /* 0x3f80000000067802 */ /* 0x000fe20000000f00 */
[----:B-1----:R-:W-:Y:S01]  /*1eca0*/  FADD.FTZ R7, R0, R213 ;  /* 0x000000d500077221 */ /* 0x002fe20000010000 */
[----:B--2---:R-:W-:Y:S01]  /*1ecb0*/  ULEA UR4, UR4, UR5, 0x18 ;  /* 0x0000000504047291 */ /* 0x004fe2000f8ec03f */
[----:B------:R-:W1:Y:S01]  /*1ecc0*/  S2R R0, SR_TID.X ;  /* 0x0000000000007919 */ /* 0x000e620000002100 */
[----:B---3--:R-:W-:Y:S02]  /*1ecd0*/  FADD.FTZ R9, R2, R215 ;  /* 0x000000d702097221 */ /* 0x008fe40000010000 */
        /* <DEDUP_REMOVED lines=13> */
[-C--:B------:R-:W-:Y:S02]  /*1edb0*/  IADD3 R11, -R11, R0.reuse, RZ ;  /* 0x000000000b0b7210 */ /* 0x080fe40007ffe1ff */
[----:B------:R-:W-:Y:S01]  /*1edc0*/  LOP3.LUT R9, R9, 0xfffffff8, RZ, 0xc0, !PT ;  /* 0xfffffff809097812 */ /* 0x000fe200078ec0ff */
[----:B------:R-:W2:Y:S03]  /*1edd0*/  @P4 LDC R25, c[0x0][0x2e8] ;  /* 0x0000ba00ff194b82 */ /* 0x000ea60000000800 */
[----:B------:R-:W-:Y:S01]  /*1ede0*/  IADD3 R9, R10, -R9, RZ ;  /* 0x800000090a097210 */ /* 0x000fe20007ffe0ff */
[----:B------:R-:W3:Y:S01]  /*1edf0*/  @P4 MUFU.RCP R5, R4 ;  /* 0x0000000400054308 */ /* 0x000ee20000001000 */
[----:B------:R-:W-:-:S02]  /*1ee00*/  LEA.HI R10, R7, R0, RZ, 0x5 ;  /* 0x00000000070a7211 */ /* 0x000fc400078f28ff */
[C---:B------:R-:W-:Y:S02]  /*1ee10*/  SHF.L.U32 R12, R9.reuse, 0x6, RZ ;  /* 0x00000006090c7819 */ /* 0x040fe400000006ff */
[----:B------:R-:W-:Y:S02]  /*1ee20*/  SHF.R.S32.HI R8, RZ, 0x5, R10 ;  /* 0x00000005ff087819 */ /* 0x000fe4000001140a */
[----:B------:R-:W-:Y:S01]  /*1ee30*/  LOP3.LUT R12, R12, 0x1c0, RZ, 0xc0, !PT ;  /* 0x000001c00c0c7812 */ /* 0x000fe200078ec0ff */
[----:B------:R-:W4:Y:S01]  /*1ee40*/  @P4 MUFU.LG2 R4, R4 ;  /* 0x0000000400044308 */ /* 0x000f220000000c00 */
        /* <DEDUP_REMOVED lines=9> */
[----:B---3--:R-:W-:Y:S01]  /*1eee0*/  FMUL.FTZ R128, R5, R128 ;  /* 0x0000008005807220 */ /* 0x008fe20000410000 */
        /* <DEDUP_REMOVED lines=155> */
[C---:B------:R-:W-:Y:S01]  /*1f8a0*/  FMUL.FTZ R121, R5.reuse, R121 ;  /* 0x0000007905797220 */ /* 0x040fe20000410000 */
[----:B------:R-:W-:Y:S01]  /*1f8b0*/  STS [R9+0x2400], R78 ;  /* 0x0024004e09007388 */ /* 0x000fe20000000800 */
[----:B------:R-:W-:Y:S01]  /*1f8c0*/  FMUL.FTZ R116, R5, R116 ;  /* 0x0000007405747220 */ /* 0x000fe20000410000 */
[C---:B------:R-:W-:Y:S01]  /*1f8d0*/  FMUL.FTZ R123, R6.reuse, R123 ;  /* 0x0000007b067b7220 */ /* 0x040fe20000410000 */
[C---:B------:R-:W-:Y:S01]  /*1f8e0*/  FMUL.FTZ R122, R6.reuse, R122 ;  /* 0x0000007a067a7220 */ /* 0x040fe20000410000 */
[C---:B------:R-:W-:Y:S01]  /*1f8f0*/  FMUL.FTZ R119, R6.reuse, R119 ;  /* 0x0000007706777220 */ /* 0x040fe20000410000 */
[----:B------:R-:W-:Y:S01]  /*1f900*/  F2FP.F16.F32.PACK_AB R100, R101, R100 ;  /* 0x000000646564723e */ /* 0x000fe200000000ff */
[----:B------:R-:W-:Y:S01]  /*1f910*/  STS [R17+0x2000], R80 ;  /* 0x0020005011007388 */ /* 0x000fe20000000800 */
[----:B------:R-:W-:Y:S01]  /*1f920*/  F2FP.F16.F32.PACK_AB R102, R103, R102 ;  /* 0x000000666766723e */ /* 0x000fe200000000ff */
[----:B------:R-:W-:Y:S01]  /*1f930*/  FMUL.FTZ R5, R5, R117 ;  /* 0x0000007505057220 */ /* 0x000fe20000410000 */
[----:B------:R-:W-:Y:S01]  /*1f940*/  FMUL.FTZ R6, R6, R118 ;  /* 0x0000007606067220 */ /* 0x000fe20000410000 */
[----:B------:R-:W-:Y:S01]  /*1f950*/  STS [R17+0x2400], R82 ;  /* 0x0024005211007388 */ /* 0x000fe20000000800 */
[----:B------:R-:W-:Y:S01]  /*1f960*/  F2FP.F16.F32.PACK_AB R104, R105, R104 ;  /* 0x000000686968723e */ /* 0x000fe200000000ff */
[----:B------:R-:W1:Y:S01]  /*1f970*/  @P3 LDC R12, c[0x0][0x2e8] ;  /* 0x0000ba00ff0c3b82 */ /* 0x000e620000000800 */
[----:B------:R-:W-:Y:S01]  /*1f980*/  F2FP.F16.F32.PACK_AB R106, R107, R106 ;  /* 0x0000006a6b6a723e */ /* 0x000fe200000000ff */
[----:B------:R-:W-:Y:S01]  /*1f990*/  STS [R19+0x2000], R84 ;  /* 0x0020005413007388 */ /* 0x000fe20000000800 */
[----:B------:R-:W-:Y:S01]  /*1f9a0*/  F2FP.F16.F32.PACK_AB R108, R109, R108 ;  /* 0x0000006c6d6c723e */ /* 0x000fe200000000ff */
[----:B------:R-:W3:Y:S01]  /*1f9b0*/  @P3 MUFU.LG2 R2, R2 ;  /* 0x0000000200023308 */ /* 0x000ee20000000c00 */
[----:B------:R-:W-:Y:S01]  /*1f9c0*/  F2FP.F16.F32.PACK_AB R110, R111, R110 ;  /* 0x0000006e6f6e723e */ /* 0x000fe200000000ff */
[----:B------:R-:W-:Y:S01]  /*1f9d0*/  STS [R19+0x2400], R86 ;  /* 0x0024005613007388 */ /* 0x000fe20000000800 */
[----:B------:R-:W-:Y:S01]  /*1f9e0*/  F2FP.F16.F32.PACK_AB R124, R125, R124 ;  /* 0x0000007c7d7c723e */ /* 0x000fe200000000ff */
[----:B------:R-:W-:Y:S01]  /*1f9f0*/  ULDC.U8 UR4, c[0x0][0x3d8] ;  /* 0x0000f60000047ab9 */ /* 0x000fe20000000000 */
[----:B------:R-:W-:Y:S01]  /*1fa00*/  F2FP.F16.F32.PACK_AB R126, R127, R126 ;  /* 0x0000007e7f7e723e */ /* 0x000fe200000000ff */
[----:B------:R-:W-:Y:S01]  /*1fa10*/  STS [R21+0x2000], R88 ;  /* 0x0020005815007388 */ /* 0x000fe20000000800 */
[----:B------:R-:W-:-:S02]  /*1fa20*/  F2FP.F16.F32.PACK_AB R112, R113, R112 ;  /* 0x000000707170723e */ /* 0x000fc400000000ff */
[----:B------:R-:W-:Y:S01]  /*1fa30*/  F2FP.F16.F32.PACK_AB R114, R115, R114 ;  /* 0x000000727372723e */ /* 0x000fe200000000ff */
[----:B------:R-:W-:Y:S01]  /*1fa40*/  STS [R21+0x2400], R90 ;  /* 0x0024005a15007388 */ /* 0x000fe20000000800 */
[----:B------:R-:W-:Y:S02]  /*1fa50*/  F2FP.F16.F32.PACK_AB R120, R121, R120 ;  /* 0x000000787978723e */ /* 0x000fe400000000ff */
[----:B------:R-:W-:Y:S01]  /*1fa60*/  F2FP.F16.F32.PACK_AB R122, R123, R122 ;  /* 0x0000007a7b7a723e */ /* 0x000fe200000000ff */
[----:B------:R-:W-:Y:S01]  /*1fa70*/  STS [R23+0x2000], R92 ;  /* 0x0020005c17007388 */ /* 0x000fe20000000800 */
[----:B------:R-:W-:Y:S02]  /*1fa80*/  F2FP.F16.F32.PACK_AB R5, R5, R116 ;  /* 0x000000740505723e */ /* 0x000fe400000000ff */
[----:B------:R-:W-:Y:S01]  /*1fa90*/  F2FP.F16.F32.PACK_AB R6, R119, R6 ;  /* 0x000000067706723e */ /* 0x000fe200000000ff */
[----:B------:R-:W-:Y:S01]  /*1faa0*/  STS [R23+0x2400], R94 ;  /* 0x0024005e17007388 */ /* 0x000fe20000000800 */
[----:B------:R-:W-:-:S03]  /*1fab0*/  ISETP.NE.AND P0, PT, RZ, UR4, PT ;  /* 0x00000004ff007c0c */ /* 0x000fc6000bf05270 */
        /* <DEDUP_REMOVED lines=8> */
[----:B-----5:R-:W-:-:S03]  /*1fb40*/  MOV R11, 0x7f800000 ;  /* 0x7f800000000b7802 */ /* 0x020fc60000000f00 */
[----:B------:R1:W-:Y:S04]  /*1fb50*/  STS [R17+0x4000], R124 ;  /* 0x0040007c11007388 */ /* 0x0003e80000000800 */
[----:B------:R1:W-:Y:S01]  /*1fb60*/  STS [R17+0x4400], R126 ;  /* 0x0044007e11007388 */ /* 0x0003e20000000800 */
[----:B----4-:R-:W-:-:S03]  /*1fb70*/  MOV R13, 0x7f800000 ;  /* 0x7f800000000d7802 */ /* 0x010fc60000000f00 */
[----:B------:R4:W-:Y:S04]  /*1fb80*/  STS [R19+0x4000], R112 ;  /* 0x0040007013007388 */ /* 0x0009e80000000800 */
[----:B------:R4:W-:Y:S04]  /*1fb90*/  STS [R19+0x4400], R114 ;  /* 0x0044007213007388 */ /* 0x0009e80000000800 */
[----:B------:R4:W-:Y:S04]  /*1fba0*/  STS [R21+0x4000], R120 ;  /* 0x0040007815007388 */ /* 0x0009e80000000800 */
[----:B------:R4:W-:Y:S01]  /*1fbb0*/  STS [R21+0x4400], R122 ;  /* 0x0044007a15007388 */ /* 0x0009e20000000800 */
[----:B--2---:R-:W-:Y:S01]  /*1fbc0*/  @P4 FMUL.FTZ R9, R4, 0.69314718246459960938 ;  /* 0x3f31721804094820 */ /* 0x004fe20000410000 */
[----:B---3--:R-:W-:-:S02]  /*1fbd0*/  @P3 FMUL.FTZ R4, R2, 0.69314718246459960938 ;  /* 0x3f31721802043820 */ /* 0x008fc40000410000 */
[----:B------:R4:W-:Y:S01]  /*1fbe0*/  STS [R23+0x4000], R5 ;  /* 0x0040000517007388 */ /* 0x0009e20000000800 */
[----:B------:R-:W-:Y:S01]  /*1fbf0*/  @P4 FFMA.FTZ R11, R132, R25, R9 ;  /* 0x00000019840b4223 */ /* 0x000fe20000010009 */
[----:B-1----:R-:W-:Y:S02]  /*1fc00*/  @P3 FFMA.FTZ R13, R3, R12, R4 ;  /* 0x0000000c030d3223 */ /* 0x002fe40000010004 */
[----:B------:R4:W-:Y:S01]  /*1fc10*/  STS [R23+0x4400], R6 ;  /* 0x0044000617007388 */ /* 0x0009e20000000800 */
[----:B------:R-:W-:Y:S05]  /*1fc20*/  @!P0 BRA `(.L_x_1084) ;  /* 0x0000000000248947 */ /* 0x000fea0003800000 */
[----:B------:R-:W4:Y:S01]  /*1fc30*/  S2R R17, SR_CTAID.Y ;  /* 0x0000000000117919 */ /* 0x000f220000002600 */
[----:B------:R-:W4:Y:S01]  /*1fc40*/  LDC R2, c[0x0][0x2c4] ;  /* 0x0000b100ff027b82 */ /* 0x000f220000000800 */
[----:B------:R-:W-:Y:S01]  /*1fc50*/  ISETP.NE.AND P0, PT, R202, -0x1, PT ;  /* 0xffffffffca00780c */ /* 0x000fe20003f05270 */
[----:B------:R-:W1:Y:S06]  /*1fc60*/  S2R R32, SR_CTAID.Z ;  /* 0x0000000000207919 */ /* 0x000e6c0000002700 */
[----:B------:R-:W1:Y:S01]  /*1fc70*/  LDC R3, c[0x0][0x2e4] ;  /* 0x0000b900ff037b82 */ /* 0x000e620000000800 */
[----:B----4-:R-:W-:-:S05]  /*1fc80*/  IMAD R5, R17, R2, RZ ;  /* 0x0000000211057224 */ /* 0x010fca00078e02ff */
[----:B------:R-:W-:-:S05]  /*1fc90*/  SEL R2, R5, R202, !P0 ;  /* 0x000000ca05027207 */ /* 0x000fca0004000000 */
[----:B-1----:R-:W-:Y:S01]  /*1fca0*/  IMAD R3, R32, R3, R2 ;  /* 0x0000000320037224 */ /* 0x002fe200078e0202 */
[----:B------:R-:W-:Y:S06]  /*1fcb0*/  BRA `(.L_x_1085) ;  /* 0x0000000000187947 */ /* 0x000fec0003800000 */
.L_x_1084:
[----:B------:R-:W1:Y:S01]  /*1fcc0*/  S2R R32, SR_CTAID.Z ;  /* 0x0000000000207919 */ /* 0x000e620000002700 */
[----:B------:R-:W1:Y:S01]  /*1fcd0*/  LDC R2, c[0x0][0x270] ;  /* 0x00009c00ff027b82 */ /* 0x000e620000000800 */
[----:B------:R-:W1:Y:S07]  /*1fce0*/  S2R R17, SR_CTAID.Y ;  /* 0x0000000000117919 */ /* 0x000e6e0000002600 */
[----:B------:R-:W2:Y:S01]  /*1fcf0*/  LDC R3, c[0x0][0x2c4] ;  /* 0x0000b100ff037b82 */ /* 0x000ea20000000800 */
[----:B-1----:R-:W-:-:S04]  /*1fd00*/  IMAD R2, R17, R2, R32 ;  /* 0x0000000211027224 */ /* 0x002fc800078e0220 */
[----:B--2---:R-:W-:-:S07]  /*1fd10*/  IMAD R3, R2, R3, RZ ;  /* 0x0000000302037224 */ /* 0x004fce00078e02ff */
.L_x_1085:
[----:B------:R-:W1:Y:S01]  /*1fd20*/  S2R R9, SR_TID.X ;  /* 0x0000000000097919 */ /* 0x000e620000002100 */
[----:B------:R-:W-:Y:S01]  /*1fd30*/  LOP3.LUT R15, R10, 0xffffffe0, RZ, 0xc0, !PT ;  /* 0xffffffe00a0f7812 */ /* 0x000fe200078ec0ff */
[----:B------:R-:W-:Y:S01]  /*1fd40*/  ULDC.64 UR6, c[0x0][0x208] ;  /* 0x0000820000067ab9 */ /* 0x000fe20000000a00 */
[----:B----4-:R-:W-:Y:S01]  /*1fd50*/  SHF.R.S32.HI R5, RZ, 0x1f, R8 ;  /* 0x0000001fff057819 */ /* 0x010fe20000011408 */
[----:B------:R-:W-:Y:S02]  /*1fd60*/  BAR.SYNC.DEFER_BLOCKING 0x0 ;  /* 0x0000000000007b1d */ /* 0x000fe40000010000 */
[----:B------:R-:W-:Y:S01]  /*1fd70*/  IMAD.IADD R4, R0, 0x1, -R15 ;  /* 0x0000000100047824 */ /* 0x000fe200078e0a0f */
[----:B------:R-:W-:-:S03]  /*1fd80*/  LEA.HI R10, R5, R8, RZ, 0x2 ;  /* 0x00000008050a7211 */ /* 0x000fc600078f10ff */
[----:B------:R-:W-:Y:S01]  /*1fd90*/  BSSY B0, `(.L_x_1086) ;  /* 0x000001b000007945 */ /* 0x000fe20003800000 */
[----:B------:R-:W-:Y:S02]  /*1fda0*/  LOP3.LUT P0, RZ, R4, 0x3, RZ, 0xc0, !PT ;  /* 0x0000000304ff7812 */ /* 0x000fe4000780c0ff */
[----:B------:R-:W-:Y:S02]  /*1fdb0*/  LOP3.LUT R15, R10, 0xffffffc, RZ, 0xc0, !PT ;  /* 0x0ffffffc0a0f7812 */ /* 0x000fe400078ec0ff */
[----:B-1----:R-:W-:-:S04]  /*1fdc0*/  SHF.R.S32.HI R6, RZ, 0x1f, R9 ;  /* 0x0000001fff067819 */ /* 0x002fc80000011409 */
[----:B------:R-:W-:-:S04]  /*1fdd0*/  LEA.HI R2, R6, R9, RZ, 0x5 ;  /* 0x0000000906027211 */ /* 0x000fc800078f28ff */
[----:B------:R-:W-:-:S05]  /*1fde0*/  LOP3.LUT R2, R2, 0xffffffe0, RZ, 0xc0, !PT ;  /* 0xffffffe002027812 */ /* 0x000fca00078ec0ff */
[----:B------:R-:W-:-:S05]  /*1fdf0*/  IMAD.IADD R2, R9, 0x1, -R2 ;  /* 0x0000000109027824 */ /* 0x000fca00078e0a02 */
[----:B------:R-:W-:-:S04]  /*1fe00*/  SHF.R.S32.HI R5, RZ, 0x1f, R2 ;  /* 0x0000001fff057819 */ /* 0x000fc80000011402 */
[----:B------:R-:W-:Y:S01]  /*1fe10*/  LEA.HI R5, R5, R2, RZ, 0x2 ;  /* 0x0000000205057211 */ /* 0x000fe200078f10ff */
[----:B------:R-:W-:-:S03]  /*1fe20*/  IMAD.IADD R2, R8, 0x1, -R15 ;  /* 0x0000000108027824 */ /* 0x000fc600078e0a0f */
[----:B------:R-:W-:-:S05]  /*1fe30*/  SHF.R.S32.HI R5, RZ, 0x2, R5 ;  /* 0x00000002ff057819 */ /* 0x000fca0000011405 */
[----:B------:R-:W-:Y:S01]  /*1fe40*/  IMAD R2, R2, 0x10, R5 ;  /* 0x0000001002027824 */ /* 0x000fe200078e0205 */
[----:B------:R-:W-:Y:S06]  /*1fe50*/  @P0 BRA `(.L_x_1087) ;  /* 0x0000000000380947 */ /* 0x000fec0003800000 */
[----:B------:R-:W1:Y:S01]  /*1fe60*/  S2R R4, SR_CTAID.X ;  /* 0x0000000000047919 */ /* 0x000e620000002500 */
[----:B------:R-:W-:Y:S01]  /*1fe70*/  VIADD R8, R2, 0x8 ;  /* 0x0000000802087836 */ /* 0x000fe20000000000 */
[----:B------:R-:W-:Y:S01]  /*1fe80*/  ULDC.64 UR4, c[0x0][0x2b0] ;  /* 0x0000ac0000047ab9 */ /* 0x000fe20000000a00 */
[C---:B-1----:R-:W-:Y:S02]  /*1fe90*/  IMAD R15, R4.reuse, 0x40, R3 ;  /* 0x00000040040f7824 */ /* 0x042fe400078e0203 */
[----:B------:R-:W-:-:S03]  /*1fea0*/  IMAD R3, R4, -0x40, R201 ;  /* 0xffffffc004037824 */ /* 0x000fc600078e02c9 */
[----:B------:R-:W-:Y:S02]  /*1feb0*/  SHF.R.S32.HI R5, RZ, 0x1f, R15 ;  /* 0x0000001fff057819 */ /* 0x000fe4000001140f */
[----:B------:R-:W-:Y:S02]  /*1fec0*/  IADD3 R4, P0, R2, R15, RZ ;  /* 0x0000000f02047210 */ /* 0x000fe40007f1e0ff */
[-C--:B------:R-:W-:Y:S02]  /*1fed0*/  ISETP.GE.AND P1, PT, R8, R3.reuse, PT ;  /* 0x000000030800720c */ /* 0x080fe40003f26270 */
[C---:B------:R-:W-:Y:S02]  /*1fee0*/  ISETP.GE.AND P2, PT, R2.reuse, R3, PT ;  /* 0x000000030200720c */ /* 0x040fe40003f46270 */
[----:B------:R-:W-:Y:S02]  /*1fef0*/  LEA.HI.X.SX32 R5, R2, R5, 0x1, P0 ;  /* 0x0000000502057211 */ /* 0x000fe400000f0eff */
[----:B------:R-:W-:-:S04]  /*1ff00*/  LEA R2, P0, R4, UR4, 0x2 ;  /* 0x0000000404027c11 */ /* 0x000fc8000f8010ff */
[----:B------:R-:W-:-:S05]  /*1ff10*/  LEA.HI.X R3, R4, UR5, R5, 0x2, P0 ;  /* 0x0000000504037c11 */ /* 0x000fca00080f1405 */
[----:B------:R1:W-:Y:S04]  /*1ff20*/  @!P2 STG.E desc[UR6][R2.64], R11 ;  /* 0x0000000b0200a986 */ /* 0x0003e8000c101906 */
[----:B------:R1:W-:Y:S02]  /*1ff30*/  @!P1 STG.E desc[UR6][R2.64+0x20], R13 ;  /* 0x0000200d02009986 */ /* 0x0003e4000c101906 */
.L_x_1087:
[----:B------:R-:W-:Y:S05]  /*1ff40*/  BSYNC B0 ;  /* 0x0000000000007941 */ /* 0x000fea0003800000 */
.L_x_1086:
[----:B------:R-:W2:Y:S01]  /*1ff50*/  S2UR UR5, SR_CTAID.X ;  /* 0x00000000000579c3 */ /* 0x000ea20000002500 */
[----:B------:R-:W-:Y:S01]  /*1ff60*/  LEA.HI R7, R7, R0, RZ, 0x3 ;  /* 0x0000000007077211 */ /* 0x000fe200078f18ff */
[----:B-1----:R1:W3:Y:S01]  /*1ff70*/  LDS.128 R12, [R203+0x1800] ;  /* 0x00180000cb0c7984 */ /* 0x0022e20000000c00 */
[----:B------:R-:W-:Y:S01]  /*1ff80*/  ISETP.NE.AND P0, PT, R202, -0x1, PT ;  /* 0xffffffffca00780c */ /* 0x000fe20003f05270 */
[----:B------:R-:W-:Y:S01]  /*1ff90*/  BSSY B0, `(.L_x_1088) ;  /* 0x0000040000007945 */ /* 0x000fe20003800000 */
[----:B------:R-:W-:Y:S01]  /*1ffa0*/  LOP3.LUT R7, R7, 0xfffffff8, RZ, 0xc0, !PT ;  /* 0xfffffff807077812 */ /* 0x000fe200078ec0ff */
[----:B------:R1:W4:Y:S01]  /*1ffb0*/  LDS.128 R24, [R203] ;  /* 0x00000000cb187984 */ /* 0x0003220000000c00 */
[----:B------:R-:W-:Y:S01]  /*1ffc0*/  LEA.HI R10, R6, R9, RZ, 0x3 ;  /* 0x00000009060a7211 */ /* 0x000fe200078f18ff */
[----:B------:R-:W5:Y:S02]  /*1ffd0*/  LDC.64 R2, c[0x0][0x290] ;  /* 0x0000a400ff027b82 */ /* 0x000f640000000a00 */
[----:B------:R-:W-:Y:S01]  /*1ffe0*/  IMAD.IADD R28, R0, 0x1, -R7 ;  /* 0x00000001001c7824 */ /* 0x000fe200078e0a07 */
[----:B------:R-:W-:-:S02]  /*1fff0*/  SHF.R.S32.HI R7, RZ, 0x1f, R17 ;  /* 0x0000001fff077819 */ /* 0x000fc40000011411 */
[----:B------:R-:W-:Y:S01]  /*20000*/  SHF.R.S32.HI R6, RZ, 0x3, R10 ;  /* 0x00000003ff067819 */ /* 0x000fe2000001140a */
[----:B------:R-:W-:Y:S01]  /*20010*/  IMAD.SHL.U32 R28, R28, 0x8, RZ ;  /* 0x000000081c1c7824 */ /* 0x000fe200078e00ff */
[----:B------:R-:W-:Y:S01]  /*20020*/  LOP3.LUT R10, R10, 0xfffffff8, RZ, 0xc0, !PT ;  /* 0xfffffff80a0a7812 */ /* 0x000fe200078ec0ff */
[----:B------:R-:W1:Y:S02]  /*20030*/  LDC.64 R4, c[0x0][0x298] ;  /* 0x0000a600ff047b82 */ /* 0x000e640000000a00 */
[----:B------:R-:W-:Y:S01]  /*20040*/  VIADD R8, R6, 0x10 ;  /* 0x0000001006087836 */ /* 0x000fe20000000000 */
[----:B------:R-:W-:Y:S02]  /*20050*/  SHF.R.S32.HI R29, RZ, 0x1f, R28 ;  /* 0x0000001fff1d7819 */ /* 0x000fe4000001141c */
[----:B------:R-:W-:Y:S01]  /*20060*/  IADD3 R0, -R10, R9, RZ ;  /* 0x000000090a007210 */ /* 0x000fe20007ffe1ff */
[----:B--2---:R-:W-:-:S04]  /*20070*/  USHF.L.U32 UR5, UR5, 0x6, URZ ;  /* 0x0000000605057899 */ /* 0x004fc8000800063f */
[----:B------:R-:W-:Y:S01]  /*20080*/  IMAD.SHL.U32 R0, R0, 0x8, RZ ;  /* 0x0000000800007824 */ /* 0x000fe200078e00ff */
[----:B------:R-:W-:Y:S01]  /*20090*/  USHF.R.S32.HI UR4, URZ, 0x1f, UR5 ;  /* 0x0000001f3f047899 */ /* 0x000fe20008011405 */
[----:B------:R-:W-:Y:S02]  /*200a0*/  VIADD R201, R201, -UR5 ;  /* 0x80000005c9c97c36 */ /* 0x000fe40008000000 */
[-C--:B-----5:R-:W-:Y:S01]  /*200b0*/  IMAD R16, R7, R2.reuse, RZ ;  /* 0x0000000207107224 */ /* 0x0a0fe200078e02ff */
[----:B------:R-:W-:Y:S01]  /*200c0*/  SHF.R.S32.HI R7, RZ, 0x1f, R32 ;  /* 0x0000001fff077819 */ /* 0x000fe20000011420 */
[C---:B------:R-:W-:Y:S01]  /*200d0*/  IMAD.WIDE.U32 R22, R17.reuse, R2, RZ ;  /* 0x0000000211167225 */ /* 0x040fe200078e00ff */
[----:B------:R-:W-:Y:S02]  /*200e0*/  ISETP.GE.AND P6, PT, R8, R201, PT ;  /* 0x000000c90800720c */ /* 0x000fe40003fc6270 */
[----:B------:R2:W2:Y:S01]  /*200f0*/  LDS.128 R8, [R203+0x3800] ;  /* 0x00380000cb087984 */ /* 0x0004a20000000c00 */
[----:B------:R-:W-:-:S02]  /*20100*/  IMAD R3, R17, R3, R16 ;  /* 0x0000000311037224 */ /* 0x000fc400078e0210 */
[----:B-1----:R-:W-:-:S04]  /*20110*/  IMAD.WIDE.U32 R20, R202, R4, RZ ;  /* 0x00000004ca147225 */ /* 0x002fc800078e00ff */
[----:B------:R-:W-:Y:S01]  /*20120*/  IMAD.WIDE.U32 R18, R4, UR5, R28 ;  /* 0x0000000504127c25 */ /* 0x000fe2000f8e001c */
[----:B------:R-:W-:-:S03]  /*20130*/  SEL R2, R22, R20, !P0 ;  /* 0x0000001416027207 */ /* 0x000fc60004000000 */
[----:B------:R-:W-:Y:S02]  /*20140*/  IMAD R16, R4, UR4, RZ ;  /* 0x0000000404107c24 */ /* 0x000fe4000f8e02ff */
[----:B------:R-:W-:Y:S02]  /*20150*/  IMAD R202, R202, R5, R21 ;  /* 0x00000005caca7224 */ /* 0x000fe400078e0215 */
[----:B------:R-:W-:Y:S01]  /*20160*/  @!P0 IMAD.IADD R202, R23, 0x1, R3 ;  /* 0x0000000117ca8824 */ /* 0x000fe200078e0203 */
[----:B------:R-:W-:Y:S01]  /*20170*/  IADD3 R18, P0, R2, R18, RZ ;  /* 0x0000001202127210 */ /* 0x000fe20007f1e0ff */
[----:B------:R-:W-:Y:S01]  /*20180*/  IMAD R3, R5, UR5, R16 ;  /* 0x0000000505037c24 */ /* 0x000fe2000f8e0210 */
[----:B------:R-:W-:Y:S01]  /*20190*/  ULDC.64 UR4, c[0x0][0x2a0] ;  /* 0x0000a80000047ab9 */ /* 0x000fe20000000a00 */
[----:B------:R-:W-:Y:S01]  /*201a0*/  IADD3 R16, R6, 0x20, RZ ;  /* 0x0000002006107810 */ /* 0x000fe20007ffe0ff */
[----:B------:R-:W-:Y:S01]  /*201b0*/  IMAD R7, R7, UR4, RZ ;  /* 0x0000000407077c24 */ /* 0x000fe2000f8e02ff */
[----:B------:R1:W1:Y:S01]  /*201c0*/  LDS.128 R20, [R203+0x2000] ;  /* 0x00200000cb147984 */ /* 0x0002620000000c00 */
[----:B------:R-:W-:Y:S01]  /*201d0*/  IADD3.X R19, R202, R19, R3, P0, !PT ;  /* 0x00000013ca137210 */ /* 0x000fe200007fe403 */
[----:B------:R-:W-:Y:S01]  /*201e0*/  VIADD R2, R6, 0x30 ;  /* 0x0000003006027836 */ /* 0x000fe20000000000 */
[-C--:B------:R-:W-:Y:S01]  /*201f0*/  ISETP.GE.AND P5, PT, R16, R201.reuse, PT ;  /* 0x000000c91000720c */ /* 0x080fe20003fa6270 */
[----:B------:R-:W-:Y:S01]  /*20200*/  IMAD R35, R32, UR5, R7 ;  /* 0x0000000520237c24 */ /* 0x000fe2000f8e0207 */
[-C--:B------:R-:W-:Y:S01]  /*20210*/  ISETP.GE.AND P0, PT, R6, R201.reuse, PT ;  /* 0x000000c90600720c */ /* 0x080fe20003f06270 */
[----:B------:R-:W-:Y:S01]  /*20220*/  IMAD.WIDE.U32 R32, R32, UR4, R18 ;  /* 0x0000000420207c25 */ /* 0x000fe2000f8e0012 */
[----:B------:R-:W-:Y:S01]  /*20230*/  ISETP.GE.AND P4, PT, R2, R201, PT ;  /* 0x000000c90200720c */ /* 0x000fe20003f86270 */
[----:B------:R1:W1:Y:S01]  /*20240*/  LDS.128 R16, [R203+0x4000] ;  /* 0x00400000cb107984 */ /* 0x0002620000000c00 */
[C---:B------:R-:W-:Y:S01]  /*20250*/  IADD3 R2, R0.reuse, 0x80, RZ ;  /* 0x0000008000027810 */ /* 0x040fe20007ffe0ff */
[----:B------:R-:W-:Y:S01]  /*20260*/  VIADD R0, R0, 0x40 ;  /* 0x0000004000007836 */ /* 0x000fe20000000000 */
[----:B------:R-:W-:-:S02]  /*20270*/  SHF.R.S32.HI R3, RZ, 0x1f, R6 ;  /* 0x0000001fff037819 */ /* 0x000fc40000011406 */
[----:B------:R-:W-:-:S05]  /*20280*/  IADD3 R35, R35, R33, RZ ;  /* 0x0000002123237210 */ /* 0x000fca0007ffe0ff */
[----:B---34-:R-:W-:Y:S05]  /*20290*/  @P0 BRA `(.L_x_1089) ;  /* 0x00000000003c0947 */ /* 0x018fea0003800000 */
        /* <DEDUP_REMOVED lines=12> */
[----:B------:R3:W-:Y:S04]  /*20360*/  @!P2 STG.E.128 desc[UR6][R36.64], R24 ;  /* 0x000000182400a986 */ /* 0x0007e8000c101d06 */
[----:B-1----:R3:W-:Y:S04]  /*20370*/  @!P1 STG.E.128 desc[UR6][R36.64+0x80], R20 ;  /* 0x0000801424009986 */ /* 0x0027e8000c101d06 */
[----:B------:R3:W-:Y:S02]  /*20380*/  @!P0 STG.E.128 desc[UR6][R36.64+0x100], R16 ;  /* 0x0001001024008986 */ /* 0x0007e4000c101d06 */
.L_x_1089:
[----:B------:R-:W-:Y:S05]  /*20390*/  BSYNC B0 ;  /* 0x0000000000007941 */ /* 0x000fea0003800000 */
.L_x_1088:
[----:B---3--:R3:W4:Y:S01]  /*203a0*/  LDS.128 R24, [R203+0x800] ;  /* 0x00080000cb187984 */ /* 0x0087220000000c00 */
[----:B------:R-:W-:Y:S03]  /*203b0*/  BSSY B0, `(.L_x_1090) ;  /* 0x0000016000007945 */ /* 0x000fe60003800000 */
[----:B-1----:R3:W1:Y:S04]  /*203c0*/  LDS.128 R20, [R203+0x2800] ;  /* 0x00280000cb147984 */ /* 0x0026680000000c00 */
[----:B------:R3:W1:Y:S01]  /*203d0*/  LDS.128 R16, [R203+0x4800] ;  /* 0x00480000cb107984 */ /* 0x0006620000000c00 */
        /* <DEDUP_REMOVED lines=16> */
[----:B----4-:R4:W-:Y:S04]  /*204e0*/  @!P2 STG.E.128 desc[UR6][R38.64], R24 ;  /* 0x000000182600a986 */ /* 0x0109e8000c101d06 */
[----:B-1----:R4:W-:Y:S04]  /*204f0*/  @!P1 STG.E.128 desc[UR6][R38.64+0x80], R20 ;  /* 0x0000801426009986 */ /* 0x0029e8000c101d06 */
[----:B------:R4:W-:Y:S02]  /*20500*/  @!P0 STG.E.128 desc[UR6][R38.64+0x100], R16 ;  /* 0x0001001026008986 */ /* 0x0009e4000c101d06 */
.L_x_1091:
[----:B------:R-:W-:Y:S05]  /*20510*/  BSYNC B0 ;  /* 0x0000000000007941 */ /* 0x000fea0003800000 */
.L_x_1090:
[----:B----4-:R4:W2:Y:S01]  /*20520*/  LDS.128 R24, [R203+0x1000] ;  /* 0x00100000cb187984 */ /* 0x0108a20000000c00 */
        /* <DEDUP_REMOVED lines=19> */
[----:B--2---:R2:W-:Y:S04]  /*20660*/  @!P2 STG.E.128 desc[UR6][R38.64], R24 ;  /* 0x000000182600a986 */ /* 0x0045e8000c101d06 */
[----:B-1----:R2:W-:Y:S04]  /*20670*/  @!P1 STG.E.128 desc[UR6][R38.64+0x80], R20 ;  /* 0x0000801426009986 */ /* 0x0025e8000c101d06 */
[----:B------:R2:W-:Y:S02]  /*20680*/  @!P0 STG.E.128 desc[UR6][R38.64+0x100], R16 ;  /* 0x0001001026008986 */ /* 0x0005e4000c101d06 */
.L_x_1093:
[----:B------:R-:W-:Y:S05]  /*20690*/  BSYNC B0 ;  /* 0x0000000000007941 */ /* 0x000fea0003800000 */
.L_x_1092:
        /* <DEDUP_REMOVED lines=22> */
.L_x_1094:
        /* <DEDUP_REMOVED lines=16> */
.L_x_4160:


//--------------------- .text._ZN5flash24flash_fwd_splitkv_kernelI23Flash_fwd_kernel_traitsILi192ELi64ELi64ELi4ELb0ELb0EN7cutlass6half_tE19Flash_kernel_traitsILi192ELi64ELi64ELi4ES3_EELb1ELb0ELb0ELb0ELb0ELb1ELb0ELb1EEEvNS_16Flash_fwd_paramsE --------------------------
	.section	.text._ZN5flash24flash_fwd_splitkv_kernelI23Flash_fwd_kernel_traitsILi192ELi64ELi64ELi4ELb0ELb0EN7cutlass6half_tE19Flash_kernel_traitsILi192ELi64ELi64ELi4ES3_EELb1ELb0ELb0ELb0ELb0ELb1ELb0ELb1EEEvNS_16Flash_fwd_paramsE,"ax",@progbits
	.align	128
        .global         _ZN5flash24flash_fwd_splitkv_kernelI23Flash_fwd_kernel_traitsILi192ELi64ELi64ELi4ELb0ELb0EN7cutlass6half_tE19Flash_kernel_traitsILi192ELi64ELi64ELi4ES3_EELb1ELb0ELb0ELb0ELb0ELb1ELb0ELb1EEEvNS_16Flash_fwd_paramsE
        .type           _ZN5flash24flash_fwd_splitkv_kernelI23Flash_fwd_kernel_traitsILi192ELi64ELi64ELi4ELb0ELb0EN7cutlass6half_tE19Flash_kernel_traitsILi192ELi64ELi64ELi4ES3_EELb1ELb0ELb0ELb0ELb0ELb1ELb0ELb1EEEvNS_16Flash_fwd_paramsE,@function
        .size           _ZN5flash24flash_fwd_splitkv_kernelI23Flash_fwd_kernel_traitsILi192ELi64ELi64ELi4ELb0ELb0EN7cutlass6half_tE19Flash_kernel_traitsILi192ELi64ELi64ELi4ES3_EELb1ELb0ELb0ELb0ELb0ELb1ELb0ELb1EEEvNS_16Flash_fwd_paramsE,(.L_x_4161 - _ZN5flash24flash_fwd_splitkv_kernelI23Flash_fwd_kernel_traitsILi192ELi64ELi64ELi4ELb0ELb0EN7cutlass6half_tE19Flash_kernel_traitsILi192ELi64ELi64ELi4ES3_EELb1ELb0ELb0ELb0ELb0ELb1ELb0ELb1EEEvNS_16Flash_fwd_paramsE)
        .other          _ZN5flash24flash_fwd_splitkv_kernelI23Flash_fwd_kernel_traitsILi192ELi64ELi64ELi4ELb0ELb0EN7cutlass6half_tE19Flash_kernel_traitsILi192ELi64ELi64ELi4ES3_EELb1ELb0ELb0ELb0ELb0ELb1ELb0ELb1EEEvNS_16Flash_fwd_paramsE,@"STO_CUDA_ENTRY STV_DEFAULT"
_ZN5flash24flash_fwd_splitkv_kernelI23Flash_fwd_kernel_traitsILi192ELi64ELi64ELi4ELb0ELb0EN7cutlass6half_tE19Flash_kernel_traitsILi192ELi64ELi64ELi4ES3_EELb1ELb0ELb0ELb0ELb0ELb1ELb0ELb1EEEvNS_16Flash_fwd_paramsE:
.text._ZN5flash24flash_fwd_splitkv_kernelI23Flash_fwd_kernel_traitsILi192ELi64ELi64ELi4ELb0ELb0EN7cutlass6half_tE19Flash_kernel_traitsILi192ELi64ELi64ELi4ES3_EELb1ELb0ELb0ELb0ELb0ELb1ELb0ELb1EEEvNS_16Flash_fwd_paramsE:
        /* <DEDUP_REMOVED lines=40> */
.L_x_1095:
[----:B------:R-:W1:Y:S02]  /*0280*/  LDC R69, c[0x0][0x2c8] ;  /* 0x0000b200ff457b82 */ /* 0x000e640000000800 */
.L_x_1096:
        /* <DEDUP_REMOVED lines=96> */
.L_x_1099:
[----:B------:R-:W-:Y:S05]  /*0890*/  BSYNC B0 ;  /* 0x0000000000007941 */ /* 0x000fea0003800000 */
.L_x_1098:
        /* <DEDUP_REMOVED lines=21> */
.L_x_1101:
[----:B------:R-:W-:Y:S05]  /*09f0*/  BSYNC B0 ;  /* 0x0000000000007941 */ /* 0x000fea0003800000 */
.L_x_1100:
        /* <DEDUP_REMOVED lines=22> */
.L_x_1103:
[----:B------:R-:W-:Y:S05]  /*0b60*/  BSYNC B0 ;  /* 0x0000000000007941 */ /* 0x000fea0003800000 */
.L_x_1102:
        /* <DEDUP_REMOVED lines=22> */
.L_x_1105:
[----:B------:R-:W-:Y:S05]  /*0cd0*/  BSYNC B0 ;  /* 0x0000000000007941 */ /* 0x000fea0003800000 */
.L_x_1104:
        /* <DEDUP_REMOVED lines=15> */
.L_x_1097:
        /* <DEDUP_REMOVED lines=22> */
.L_x_1106:
        /* <DEDUP_REMOVED lines=82> */
.L_x_1107:
        /* <DEDUP_REMOVED lines=49> */
.L_x_1109:
        /* <DEDUP_REMOVED lines=32> */
.L_x_1108:
        /* <DEDUP_REMOVED lines=272> */
.L_x_1203:
        /* <DEDUP_REMOVED lines=21> */
.L_x_1112:
[----:B------:R-:W-:Y:S05]  /*2bb0*/  BSYNC B0 ;  /* 0x0000000000007941 */ /* 0x000fea0003800000 */
.L_x_1111:
        /* <DEDUP_REMOVED lines=15> */
.L_x_1114:
[----:B------:R-:W-:Y:S05]  /*2cb0*/  BSYNC B0 ;  /* 0x0000000000007941 */ /* 0x000fea0003800000 */
.L_x_1113:
        /* <DEDUP_REMOVED lines=18> */
.L_x_1116:
[----:B------:R-:W-:Y:S05]  /*2de0*/  BSYNC B0 ;  /* 0x0000000000007941 */ /* 0x000fea0003800000 */
.L_x_1115:
        /* <DEDUP_REMOVED lines=17> */
.L_x_1118:
[----:B------:R-:W-:Y:S05]  /*2f00*/  BSYNC B0 ;  /* 0x0000000000007941 */ /* 0x000fea0003800000 */
.L_x_1117:
        /* <DEDUP_REMOVED lines=64> */
.L_x_1124:
[----:B------:R-:W-:Y:S05]  /*3310*/  BSYNC B0 ;  /* 0x0000000000007941 */ /* 0x000fea0003800000 */
.L_x_1123:
        /* <DEDUP_REMOVED lines=52> */
.L_x_1126:
[----:B------:R-:W-:Y:S05]  /*3660*/  BSYNC B0 ;  /* 0x0000000000007941 */ /* 0x000fea0003800000 */
.L_x_1125:
        /* <DEDUP_REMOVED lines=51> */
.L_x_1122:
[----:B------:R-:W-:Y:S05]  /*39a0*/  BSYNC B1 ;  /* 0x0000000000017941 */ /* 0x000fea0003800000 */
.L_x_1121:
        /* <DEDUP_REMOVED lines=70> */
.L_x_1130:
[----:B------:R-:W-:Y:S05]  /*3e10*/  BSYNC B0 ;  /* 0x0000000000007941 */ /* 0x000fea0003800000 */
.L_x_1129:
        /* <DEDUP_REMOVED lines=55> */
.L_x_1132:
[----:B------:R-:W-:Y:S05]  /*4190*/  BSYNC B0 ;  /* 0x0000000000007941 */ /* 0x000fea0003800000 */
.L_x_1131:
        /* <DEDUP_REMOVED lines=54> */
.L_x_1128:
[----:B------:R-:W-:Y:S05]  /*4500*/  BSYNC B1 ;  /* 0x0000000000017941 */ /* 0x000fea0003800000 */
.L_x_1127:
        /* <DEDUP_REMOVED lines=70> */
.L_x_1136:
[----:B------:R-:W-:Y:S05]  /*4970*/  BSYNC B0 ;  /* 0x0000000000007941 */ /* 0x000fea0003800000 */
.L_x_1135:
        /* <DEDUP_REMOVED lines=55> */
.L_x_1138:
[----:B------:R-:W-:Y:S05]  /*4cf0*/  BSYNC B0 ;  /* 0x0000000000007941 */ /* 0x000fea0003800000 */
.L_x_1137:
        /* <DEDUP_REMOVED lines=54> */
.L_x_1134:
[----:B------:R-:W-:Y:S05]  /*5060*/  BSYNC B1 ;  /* 0x0000000000017941 */ /* 0x000fea0003800000 */
.L_x_1133:
        /* <DEDUP_REMOVED lines=75> */
.L_x_1142:
[----:B------:R-:W-:Y:S05]  /*5520*/  BSYNC B0 ;  /* 0x0000000000007941 */ /* 0x000fea0003800000 */
.L_x_1141:
        /* <DEDUP_REMOVED lines=55> */
.L_x_1144:
[----:B------:R-:W-:Y:S05]  /*58a0*/  BSYNC B0 ;  /* 0x0000000000007941 */ /* 0x000fea0003800000 */
.L_x_1143:
        /* <DEDUP_REMOVED lines=54> */
.L_x_1140:
[----:B------:R-:W-:Y:S05]  /*5c10*/  BSYNC B1 ;  /* 0x0000000000017941 */ /* 0x000fea0003800000 */
.L_x_1139:
        /* <DEDUP_REMOVED lines=8> */
.L_x_1120:
        /* <DEDUP_REMOVED lines=96> */
.L_x_1151:
[----:B------:R-:W-:Y:S05]  /*62a0*/  BSYNC B0 ;  /* 0x0000000000007941 */ /* 0x000fea0003800000 */
.L_x_1150:
[----:B-----5:R4:W-:Y:S02]  /*62b0*/  STG.E.128 desc[UR6][R102.64], R52 ;  /* 0x0000003466007986 */ /* 0x0209e4000c101d06 */
.L_x_1149:
[----:B------:R-:W-:Y:S05]  /*62c0*/  BSYNC B1 ;  /* 0x0000000000017941 */ /* 0x000fea0003800000 */
.L_x_1148:
        /* <DEDUP_REMOVED lines=94> */
.L_x_1155:
[----:B------:R-:W-:Y:S05]  /*68b0*/  BSYNC B0 ;  /* 0x0000000000007941 */ /* 0x000fea0003800000 */
.L_x_1154:
[----:B-----5:R1:W-:Y:S02]  /*68c0*/  STG.E.128 desc[UR6][R102.64+0x80], R52 ;  /* 0x0000803466007986 */ /* 0x0203e4000c101d06 */
.L_x_1153:
[----:B------:R-:W-:Y:S05]  /*68d0*/  BSYNC B1 ;  /* 0x0000000000017941 */ /* 0x000fea0003800000 */
.L_x_1152:
        /* <DEDUP_REMOVED lines=93> */
.L_x_1157:
[----:B------:R-:W-:Y:S05]  /*6eb0*/  BSYNC B0 ;  /* 0x0000000000007941 */ /* 0x000fea0003800000 */
.L_x_1156:
[----:B-----5:R4:W-:Y:S02]  /*6ec0*/  STG.E.128 desc[UR6][R102.64+0x100], R52 ;  /* 0x0001003466007986 */ /* 0x0209e4000c101d06 */
.L_x_1147:
[----:B------:R-:W-:Y:S05]  /*6ed0*/  BSYNC B2 ;  /* 0x0000000000027941 */ /* 0x000fea0003800000 */
.L_x_1146:
        /* <DEDUP_REMOVED lines=104> */
.L_x_1163:
[----:B------:R-:W-:Y:S05]  /*7560*/  BSYNC B0 ;  /* 0x0000000000007941 */ /* 0x000fea0003800000 */
.L_x_1162:
[----:B-----5:R1:W-:Y:S02]  /*7570*/  STG.E.128 desc[UR6][R172.64], R56 ;  /* 0x00000038ac007986 */ /* 0x0203e4000c101d06 */
.L_x_1161:
[----:B------:R-:W-:Y:S05]  /*7580*/  BSYNC B1 ;  /* 0x0000000000017941 */ /* 0x000fea0003800000 */
.L_x_1160:
        /* <DEDUP_REMOVED lines=98> */
.L_x_1167:
[----:B------:R-:W-:Y:S05]  /*7bb0*/  BSYNC B0 ;  /* 0x0000000000007941 */ /* 0x000fea0003800000 */
.L_x_1166:
[----:B-----5:R1:W-:Y:S02]  /*7bc0*/  STG.E.128 desc[UR6][R172.64], R56 ;  /* 0x00000038ac007986 */ /* 0x0203e4000c101d06 */
.L_x_1165:
[----:B------:R-:W-:Y:S05]  /*7bd0*/  BSYNC B1 ;  /* 0x0000000000017941 */ /* 0x000fea0003800000 */
.L_x_1164:
        /* <DEDUP_REMOVED lines=97> */
.L_x_1169:
[----:B------:R-:W-:Y:S05]  /*81f0*/  BSYNC B0 ;  /* 0x0000000000007941 */ /* 0x000fea0003800000 */
.L_x_1168:
[----:B-----5:R1:W-:Y:S02]  /*8200*/  STG.E.128 desc[UR6][R172.64], R56 ;  /* 0x00000038ac007986 */ /* 0x0203e4000c101d06 */
.L_x_1159:
[----:B------:R-:W-:Y:S05]  /*8210*/  BSYNC B2 ;  /* 0x0000000000027941 */ /* 0x000fea0003800000 */
.L_x_1158:
        /* <DEDUP_REMOVED lines=104> */
.L_x_1175:
[----:B------:R-:W-:Y:S05]  /*88a0*/  BSYNC B0 ;  /* 0x0000000000007941 */ /* 0x000fea0003800000 */
.L_x_1174:
[----:B-----5:R1:W-:Y:S02]  /*88b0*/  STG.E.128 desc[UR6][R172.64], R56 ;  /* 0x00000038ac007986 */ /* 0x0203e4000c101d06 */
.L_x_1173:
[----:B------:R-:W-:Y:S05]  /*88c0*/  BSYNC B1 ;  /* 0x0000000000017941 */ /* 0x000fea0003800000 */
.L_x_1172:
        /* <DEDUP_REMOVED lines=98> */
.L_x_1179:
[----:B------:R-:W-:Y:S05]  /*8ef0*/  BSYNC B0 ;  /* 0x0000000000007941 */ /* 0x000fea0003800000 */
.L_x_1178:
[----:B-----5:R1:W-:Y:S02]  /*8f00*/  STG.E.128 desc[UR6][R172.64], R56 ;  /* 0x00000038ac007986 */ /* 0x0203e4000c101d06 */
.L_x_1177:
[----:B------:R-:W-:Y:S05]  /*8f10*/  BSYNC B1 ;  /* 0x0000000000017941 */ /* 0x000fea0003800000 */
.L_x_1176:
        /* <DEDUP_REMOVED lines=97> */
.L_x_1181:
[----:B------:R-:W-:Y:S05]  /*9530*/  BSYNC B0 ;  /* 0x0000000000007941 */ /* 0x000fea0003800000 */
.L_x_1180:
[----:B-----5:R1:W-:Y:S02]  /*9540*/  STG.E.128 desc[UR6][R172.64], R56 ;  /* 0x00000038ac007986 */ /* 0x0203e4000c101d06 */
.L_x_1171:
[----:B------:R-:W-:Y:S05]  /*9550*/  BSYNC B2 ;  /* 0x0000000000027941 */ /* 0x000fea0003800000 */
.L_x_1170:
        /* <DEDUP_REMOVED lines=108> */
.L_x_1187:
[----:B------:R-:W-:Y:S05]  /*9c20*/  BSYNC B0 ;  /* 0x0000000000007941 */ /* 0x000fea0003800000 */
.L_x_1186:
[----:B-----5:R1:W-:Y:S02]  /*9c30*/  STG.E.128 desc[UR6][R170.64], R56 ;  /* 0x00000038aa007986 */ /* 0x0203e4000c101d06 */
.L_x_1185:
[----:B------:R-:W-:Y:S05]  /*9c40*/  BSYNC B1 ;  /* 0x0000000000017941 */ /* 0x000fea0003800000 */
.L_x_1184:
        /* <DEDUP_REMOVED lines=98> */
.L_x_1191:
[----:B------:R-:W-:Y:S05]  /*a270*/  BSYNC B0 ;  /* 0x0000000000007941 */ /* 0x000fea0003800000 */
.L_x_1190:
[----:B-----5:R1:W-:Y:S02]  /*a280*/  STG.E.128 desc[UR6][R170.64], R56 ;  /* 0x00000038aa007986 */ /* 0x0203e4000c101d06 */
.L_x_1189:
[----:B------:R-:W-:Y:S05]  /*a290*/  BSYNC B1 ;  /* 0x0000000000017941 */ /* 0x000fea0003800000 */
.L_x_1188:
        /* <DEDUP_REMOVED lines=97> */
.L_x_1193:
[----:B------:R-:W-:Y:S05]  /*a8b0*/  BSYNC B0 ;  /* 0x0000000000007941 */ /* 0x000fea0003800000 */
.L_x_1192:
[----:B-----5:R1:W-:Y:S02]  /*a8c0*/  STG.E.128 desc[UR6][R168.64], R56 ;  /* 0x00000038a8007986 */ /* 0x0203e4000c101d06 */
.L_x_1183:
[----:B------:R-:W-:Y:S05]  /*a8d0*/  BSYNC B2 ;  /* 0x0000000000027941 */ /* 0x000fea0003800000 */
.L_x_1182:
        /* <DEDUP_REMOVED lines=8> */
.L_x_1119:
        /* <DEDUP_REMOVED lines=18> */
.L_x_1195:
[----:B------:R-:W-:Y:S05]  /*aa80*/  BSYNC B0 ;  /* 0x0000000000007941 */ /* 0x000fea0003800000 */
.L_x_1194:
        /* <DEDUP_REMOVED lines=24> */
.L_x_1197:
[----:B------:R-:W-:Y:S05]  /*ac10*/  BSYNC B0 ;  /* 0x0000000000007941 */ /* 0x000fea0003800000 */
.L_x_1196:
        /* <DEDUP_REMOVED lines=24> */
.L_x_1199:
[----:B------:R-:W-:Y:S05]  /*ada0*/  BSYNC B0 ;  /* 0x0000000000007941 */ /* 0x000fea0003800000 */
.L_x_1198:
        /* <DEDUP_REMOVED lines=28> */
.L_x_1200:
[----:B------:R-:W-:Y:S05]  /*af70*/  BSYNC B0 ;  /* 0x0000000000007941 */ /* 0x000fea0003800000 */
.L_x_1145:
        /* <DEDUP_REMOVED lines=81> */
.L_x_1201:
        /* <DEDUP_REMOVED lines=8> */
.L_x_1202:
[----:B------:R-:W-:Y:S04]  /*b510*/  IADD3 R11, R11, -0x1, RZ ;  /* 0xffffffff0b0b7810 */ /* 0x000fe80007ffe0ff */
[----:B------:R-:W-:Y:S11]  /*b520*/  ISETP.GT.AND P0, PT, R11, R68, PT ;  /* 0x000000440b00720c */ /* 0x000ff60003f04270 */
[----:B------:R-:W-:Y:S02]  /*b530*/  @!UPT UIADD3 URZ, URZ, URZ, URZ ;  /* 0x0000003f3f3ff290 */ /* 0x000fe4000fffe03f */
[----:B------:R-:W-:Y:S05]  /*b540*/  @P0 BRA `(.L_x_1203) ;  /* 0xffffff7400440947 */ /* 0x000fea000383ffff */
.L_x_1110:
        /* <DEDUP_REMOVED lines=106> */
.L_x_1212:
[----:B------:R-:W-:Y:S05]  /*bbf0*/  BSYNC B0 ;  /* 0x0000000000007941 */ /* 0x000fea0003800000 */
.L_x_1211:
[----:B-----5:R3:W-:Y:S02]  /*bc00*/  STS.128 [R211], R16 ;  /* 0x00000010d3007388 */ /* 0x0207e40000000c00 */
.L_x_1210:
[----:B------:R-:W-:Y:S05]  /*bc10*/  BSYNC B1 ;  /* 0x0000000000017941 */ /* 0x000fea0003800000 */
.L_x_1209:
        /* <DEDUP_REMOVED lines=46> */
.L_x_1216:
[----:B------:R-:W-:Y:S05]  /*bf00*/  BSYNC B0 ;  /* 0x0000000000007941 */ /* 0x000fea0003800000 */
.L_x_1215:
[----:B-----5:R1:W-:Y:S02]  /*bf10*/  STS.128 [R211+0x2000], R16 ;  /* 0x00200010d3007388 */ /* 0x0203e40000000c00 */
.L_x_1214:
[----:B------:R-:W-:Y:S05]  /*bf20*/  BSYNC B1 ;  /* 0x0000000000017941 */ /* 0x000fea0003800000 */
.L_x_1213:
        /* <DEDUP_REMOVED lines=45> */
.L_x_1218:
[----:B------:R-:W-:Y:S05]  /*c200*/  BSYNC B0 ;  /* 0x0000000000007941 */ /* 0x000fea0003800000 */
.L_x_1217:
[----:B-----5:R3:W-:Y:S02]  /*c210*/  STS.128 [R211+0x4000], R16 ;  /* 0x00400010d3007388 */ /* 0x0207e40000000c00 */
.L_x_1208:
[----:B------:R-:W-:Y:S05]  /*c220*/  BSYNC B2 ;  /* 0x0000000000027941 */ /* 0x000fea0003800000 */
.L_x_1207:
        /* <DEDUP_REMOVED lines=63> */
.L_x_1224:
[----:B------:R-:W-:Y:S05]  /*c620*/  BSYNC B0 ;  /* 0x0000000000007941 */ /* 0x000fea0003800000 */
.L_x_1223:
[----:B-----5:R3:W-:Y:S02]  /*c630*/  STS.128 [R211+0x800], R16 ;  /* 0x00080010d3007388 */ /* 0x0207e40000000c00 */
.L_x_1222:
[----:B------:R-:W-:Y:S05]  /*c640*/  BSYNC B1 ;  /* 0x0000000000017941 */ /* 0x000fea0003800000 */
.L_x_1221:
        /* <DEDUP_REMOVED lines=46> */
.L_x_1228:
[----:B------:R-:W-:Y:S05]  /*c930*/  BSYNC B0 ;  /* 0x0000000000007941 */ /* 0x000fea0003800000 */
.L_x_1227:
[----:B-----5:R1:W-:Y:S02]  /*c940*/  STS.128 [R211+0x2800], R16 ;  /* 0x00280010d3007388 */ /* 0x0203e40000000c00 */
.L_x_1226:
[----:B------:R-:W-:Y:S05]  /*c950*/  BSYNC B1 ;  /* 0x0000000000017941 */ /* 0x000fea0003800000 */
.L_x_1225:
        /* <DEDUP_REMOVED lines=44> */
.L_x_1230:
[----:B------:R-:W-:Y:S05]  /*cc20*/  BSYNC B0 ;  /* 0x0000000000007941 */ /* 0x000fea0003800000 */
.L_x_1229:
[----:B-----5:R2:W-:Y:S02]  /*cc30*/  STS.128 [R211+0x4800], R32 ;  /* 0x00480020d3007388 */ /* 0x0205e40000000c00 */
.L_x_1220:
[----:B------:R-:W-:Y:S05]  /*cc40*/  BSYNC B2 ;  /* 0x0000000000027941 */ /* 0x000fea0003800000 */
.L_x_1219:
        /* <DEDUP_REMOVED lines=64> */
.L_x_1236:
[----:B------:R-:W-:Y:S05]  /*d050*/  BSYNC B0 ;  /* 0x0000000000007941 */ /* 0x000fea0003800000 */
.L_x_1235:
[----:B-----5:R3:W-:Y:S02]  /*d060*/  STS.128 [R211+0x1000], R16 ;  /* 0x00100010d3007388 */ /* 0x0207e40000000c00 */
.L_x_1234:
[----:B------:R-:W-:Y:S05]  /*d070*/  BSYNC B1 ;  /* 0x0000000000017941 */ /* 0x000fea0003800000 */
.L_x_1233:
        /* <DEDUP_REMOVED lines=46> */
.L_x_1240:
[----:B------:R-:W-:Y:S05]  /*d360*/  BSYNC B0 ;  /* 0x0000000000007941 */ /* 0x000fea0003800000 */
.L_x_1239:
[----:B-----5:R3:W-:Y:S02]  /*d370*/  STS.128 [R211+0x3000], R16 ;  /* 0x00300010d3007388 */ /* 0x0207e40000000c00 */
.L_x_1238:
[----:B------:R-:W-:Y:S05]  /*d380*/  BSYNC B1 ;  /* 0x0000000000017941 */ /* 0x000fea0003800000 */
.L_x_1237:
        /* <DEDUP_REMOVED lines=47> */
.L_x_1242:
[----:B------:R-:W-:Y:S05]  /*d680*/  BSYNC B0 ;  /* 0x0000000000007941 */ /* 0x000fea0003800000 */
.L_x_1241:
[----:B-----5:R3:W-:Y:S02]  /*d690*/  STS.128 [R211+0x5000], R16 ;  /* 0x00500010d3007388 */ /* 0x0207e40000000c00 */
.L_x_1232:
[----:B------:R-:W-:Y:S05]  /*d6a0*/  BSYNC B2 ;  /* 0x0000000000027941 */ /* 0x000fea0003800000 */
.L_x_1231:
        /* <DEDUP_REMOVED lines=65> */
.L_x_1247:
[----:B------:R-:W-:Y:S05]  /*dac0*/  BSYNC B0 ;  /* 0x0000000000007941 */ /* 0x000fea0003800000 */
.L_x_1246:
[----:B-----5:R3:W-:Y:S02]  /*dad0*/  STS.128 [R211+0x1800], R16 ;  /* 0x00180010d3007388 */ /* 0x0207e40000000c00 */
.L_x_1245:
[----:B------:R-:W-:Y:S05]  /*dae0*/  BSYNC B1 ;  /* 0x0000000000017941 */ /* 0x000fea0003800000 */
.L_x_1244:
        /* <DEDUP_REMOVED lines=47> */
.L_x_1251:
[----:B------:R-:W-:Y:S05]  /*dde0*/  BSYNC B0 ;  /* 0x0000000000007941 */ /* 0x000fea0003800000 */
.L_x_1250:
[----:B-----5:R1:W-:Y:S02]  /*ddf0*/  STS.128 [R211+0x3800], R12 ;  /* 0x0038000cd3007388 */ /* 0x0203e40000000c00 */
.L_x_1249:
[----:B------:R-:W-:Y:S05]  /*de00*/  BSYNC B1 ;  /* 0x0000000000017941 */ /* 0x000fea0003800000 */
.L_x_1248:
        /* <DEDUP_REMOVED lines=47> */
.L_x_1253:
[----:B------:R-:W-:Y:S05]  /*e100*/  BSYNC B0 ;  /* 0x0000000000007941 */ /* 0x000fea0003800000 */
.L_x_1252:
[----:B-----5:R1:W-:Y:S01]  /*e110*/  STS.128 [R211+0x5800], R12 ;  /* 0x0058000cd3007388 */ /* 0x0203e20000000c00 */
[----:B------:R-:W-:Y:S05]  /*e120*/  BRA `(.L_x_1243) ;  /* 0x00000050002c7947 */ /* 0x000fea0003800000 */
.L_x_1206:
        /* <DEDUP_REMOVED lines=93> */
.L_x_1259:
[----:B------:R-:W-:Y:S05]  /*e700*/  BSYNC B0 ;  /* 0x0000000000007941 */ /* 0x000fea0003800000 */
.L_x_1258:
[----:B-----5:R3:W-:Y:S02]  /*e710*/  STS.128 [R211], R28 ;  /* 0x0000001cd3007388 */ /* 0x0207e40000000c00 */
.L_x_1257:
[----:B------:R-:W-:Y:S05]  /*e720*/  BSYNC B1 ;  /* 0x0000000000017941 */ /* 0x000fea0003800000 */
.L_x_1256:
        /* <DEDUP_REMOVED lines=89> */
.L_x_1263:
[----:B------:R-:W-:Y:S05]  /*ecc0*/  BSYNC B0 ;  /* 0x0000000000007941 */ /* 0x000fea0003800000 */
.L_x_1262:
[----:B-----5:R1:W-:Y:S02]  /*ecd0*/  STS.128 [R211+0x2000], R28 ;  /* 0x0020001cd3007388 */ /* 0x0203e40000000c00 */
.L_x_1261:
[----:B------:R-:W-:Y:S05]  /*ece0*/  BSYNC B1 ;  /* 0x0000000000017941 */ /* 0x000fea0003800000 */
.L_x_1260:
        /* <DEDUP_REMOVED lines=88> */
.L_x_1265:
[----:B------:R-:W-:Y:S05]  /*f270*/  BSYNC B0 ;  /* 0x0000000000007941 */ /* 0x000fea0003800000 */
.L_x_1264:
[----:B-----5:R3:W-:Y:S02]  /*f280*/  STS.128 [R211+0x4000], R28 ;  /* 0x0040001cd3007388 */ /* 0x0207e40000000c00 */
.L_x_1255:
[----:B------:R-:W-:Y:S05]  /*f290*/  BSYNC B2 ;  /* 0x0000000000027941 */ /* 0x000fea0003800000 */
.L_x_1254:
        /* <DEDUP_REMOVED lines=98> */
.L_x_1271:
[----:B------:R-:W-:Y:S05]  /*f8c0*/  BSYNC B0 ;  /* 0x0000000000007941 */ /* 0x000fea0003800000 */
.L_x_1270:
[----:B-----5:R3:W-:Y:S02]  /*f8d0*/  STS.128 [R211+0x800], R28 ;  /* 0x0008001cd3007388 */ /* 0x0207e40000000c00 */
.L_x_1269:
[----:B------:R-:W-:Y:S05]  /*f8e0*/  BSYNC B1 ;  /* 0x0000000000017941 */ /* 0x000fea0003800000 */
.L_x_1268:
        /* <DEDUP_REMOVED lines=92> */
.L_x_1275:
[----:B------:R-:W-:Y:S05]  /*feb0*/  BSYNC B0 ;  /* 0x0000000000007941 */ /* 0x000fea0003800000 */
.L_x_1274:
[----:B-----5:R1:W-:Y:S02]  /*fec0*/  STS.128 [R211+0x2800], R28 ;  /* 0x0028001cd3007388 */ /* 0x0203e40000000c00 */
.L_x_1273:
[----:B------:R-:W-:Y:S05]  /*fed0*/  BSYNC B1 ;  /* 0x0000000000017941 */ /* 0x000fea0003800000 */
.L_x_1272:
        /* <DEDUP_REMOVED lines=91> */
.L_x_1277:
[----:B------:R-:W-:Y:S05]  /*10490*/  BSYNC B0 ;  /* 0x0000000000007941 */ /* 0x000fea0003800000 */
.L_x_1276:
[----:B-----5:R1:W-:Y:S02]  /*104a0*/  STS.128 [R211+0x4800], R24 ;  /* 0x00480018d3007388 */ /* 0x0203e40000000c00 */
.L_x_1267:
[----:B------:R-:W-:Y:S05]  /*104b0*/  BSYNC B2 ;  /* 0x0000000000027941 */ /* 0x000fea0003800000 */
.L_x_1266:
        /* <DEDUP_REMOVED lines=99> */
.L_x_1283:
[----:B------:R-:W-:Y:S05]  /*10af0*/  BSYNC B0 ;  /* 0x0000000000007941 */ /* 0x000fea0003800000 */
.L_x_1282:
[----:B-----5:R3:W-:Y:S02]  /*10b00*/  STS.128 [R211+0x1000], R32 ;  /* 0x00100020d3007388 */ /* 0x0207e40000000c00 */
.L_x_1281:
[----:B------:R-:W-:Y:S05]  /*10b10*/  BSYNC B1 ;  /* 0x0000000000017941 */ /* 0x000fea0003800000 */
.L_x_1280:
        /* <DEDUP_REMOVED lines=92> */
.L_x_1287:
[----:B------:R-:W-:Y:S05]  /*110e0*/  BSYNC B0 ;  /* 0x0000000000007941 */ /* 0x000fea0003800000 */
.L_x_1286:
[----:B-----5:R3:W-:Y:S02]  /*110f0*/  STS.128 [R211+0x3000], R32 ;  /* 0x00300020d3007388 */ /* 0x0207e40000000c00 */
.L_x_1285:
[----:B------:R-:W-:Y:S05]  /*11100*/  BSYNC B1 ;  /* 0x0000000000017941 */ /* 0x000fea0003800000 */
.L_x_1284:
        /* <DEDUP_REMOVED lines=91> */
.L_x_1289:
[----:B------:R-:W-:Y:S05]  /*116c0*/  BSYNC B0 ;  /* 0x0000000000007941 */ /* 0x000fea0003800000 */
.L_x_1288:
[----:B-----5:R1:W-:Y:S02]  /*116d0*/  STS.128 [R211+0x5000], R28 ;  /* 0x0050001cd3007388 */ /* 0x0203e40000000c00 */
.L_x_1279:
[----:B------:R-:W-:Y:S05]  /*116e0*/  BSYNC B2 ;  /* 0x0000000000027941 */ /* 0x000fea0003800000 */
.L_x_1278:
        /* <DEDUP_REMOVED lines=98> */
.L_x_1293:
[----:B------:R-:W-:Y:S05]  /*11d10*/  BSYNC B0 ;  /* 0x0000000000007941 */ /* 0x000fea0003800000 */
.L_x_1292:
[----:B-----5:R1:W-:Y:S02]  /*11d20*/  STS.128 [R211+0x1800], R16 ;  /* 0x00180010d3007388 */ /* 0x0203e40000000c00 */
.L_x_1291:
[----:B------:R-:W-:Y:S05]  /*11d30*/  BSYNC B1 ;  /* 0x0000000000017941 */ /* 0x000fea0003800000 */
.L_x_1290:
        /* <DEDUP_REMOVED lines=93> */
.L_x_1297:
[----:B------:R-:W-:Y:S05]  /*12310*/  BSYNC B0 ;  /* 0x0000000000007941 */ /* 0x000fea0003800000 */
.L_x_1296:
[----:B-----5:R1:W-:Y:S02]  /*12320*/  STS.128 [R211+0x3800], R16 ;  /* 0x00380010d3007388 */ /* 0x0203e40000000c00 */
.L_x_1295:
[----:B------:R-:W-:Y:S05]  /*12330*/  BSYNC B1 ;  /* 0x0000000000017941 */ /* 0x000fea0003800000 */
.L_x_1294:
        /* <DEDUP_REMOVED lines=96> */
.L_x_1299:
[----:B------:R-:W-:Y:S05]  /*12940*/  BSYNC B0 ;  /* 0x0000000000007941 */ /* 0x000fea0003800000 */
.L_x_1298:
[----:B-----5:R3:W-:Y:S01]  /*12950*/  STS.128 [R211+0x5800], R12 ;  /* 0x0058000cd3007388 */ /* 0x0207e20000000c00 */
[----:B------:R-:W-:Y:S05]  /*12960*/  BRA `(.L_x_1243) ;  /* 0x00000008001c7947 */ /* 0x000fea0003800000 */
.L_x_1205:
        /* <DEDUP_REMOVED lines=36> */
.L_x_1301:
[----:B------:R-:W-:Y:S05]  /*12bb0*/  BSYNC B0 ;  /* 0x0000000000007941 */ /* 0x000fea0003800000 */
.L_x_1300:
        /* <DEDUP_REMOVED lines=32> */
.L_x_1303:
[----:B------:R-:W-:Y:S05]  /*12dc0*/  BSYNC B0 ;  /* 0x0000000000007941 */ /* 0x000fea0003800000 */
.L_x_1302:
        /* <DEDUP_REMOVED lines=31> */
.L_x_1305:
[----:B------:R-:W-:Y:S05]  /*12fc0*/  BSYNC B0 ;  /* 0x0000000000007941 */ /* 0x000fea0003800000 */
.L_x_1304:
        /* <DEDUP_REMOVED lines=33> */
.L_x_1243:
[----:B------:R-:W-:Y:S05]  /*131e0*/  BSYNC B3 ;  /* 0x0000000000037941 */ /* 0x000fea0003800000 */
.L_x_1204:
        /* <DEDUP_REMOVED lines=36> */
.L_x_1308:
[----:B------:R2:W-:Y:S02]  /*13430*/  STS.128 [R211+0xa000], RZ ;  /* 0x00a000ffd3007388 */ /* 0x0005e40000000c00 */
.L_x_1307:
[----:B------:R-:W-:Y:S05]  /*13440*/  BSYNC B0 ;  /* 0x0000000000007941 */ /* 0x000fea0003800000 */
.L_x_1306:
        /* <DEDUP_REMOVED lines=31> */
.L_x_1311:
[----:B------:R4:W-:Y:S02]  /*13640*/  STS.128 [R211+0xa800], RZ ;  /* 0x00a800ffd3007388 */ /* 0x0009e40000000c00 */
.L_x_1310:
[----:B------:R-:W-:Y:S05]  /*13650*/  BSYNC B0 ;  /* 0x0000000000007941 */ /* 0x000fea0003800000 */
.L_x_1309:
        /* <DEDUP_REMOVED lines=34> */
.L_x_1314:
[----:B------:R3:W-:Y:S02]  /*13880*/  STS.128 [R211+0xb000], RZ ;  /* 0x00b000ffd3007388 */ /* 0x0007e40000000c00 */
.L_x_1313:
[----:B------:R-:W-:Y:S05]  /*13890*/  BSYNC B0 ;  /* 0x0000000000007941 */ /* 0x000fea0003800000 */
.L_x_1312:
        /* <DEDUP_REMOVED lines=36> */
.L_x_1316:
[----:B------:R-:W-:Y:S05]  /*13ae0*/  BSYNC B0 ;  /* 0x0000000000007941 */ /* 0x000fea0003800000 */
.L_x_1315:
        /* <DEDUP_REMOVED lines=38> */
.L_x_1319:
[----:B------:R3:W-:Y:S02]  /*13d50*/  STS.128 [R211+0x10000], RZ ;  /* 0x010000ffd3007388 */ /* 0x0007e40000000c00 */
.L_x_1318:
[----:B------:R-:W-:Y:S05]  /*13d60*/  BSYNC B0 ;  /* 0x0000000000007941 */ /* 0x000fea0003800000 */
.L_x_1317:
        /* <DEDUP_REMOVED lines=32> */
.L_x_1322:
[----:B------:R3:W-:Y:S02]  /*13f70*/  STS.128 [R211+0x10800], RZ ;  /* 0x010800ffd3007388 */ /* 0x0007e40000000c00 */
.L_x_1321:
[----:B------:R-:W-:Y:S05]  /*13f80*/  BSYNC B0 ;  /* 0x0000000000007941 */ /* 0x000fea0003800000 */
.L_x_1320:
        /* <DEDUP_REMOVED lines=35> */
.L_x_1325:
[----:B------:R3:W-:Y:S02]  /*141c0*/  STS.128 [R211+0x11000], RZ ;  /* 0x011000ffd3007388 */ /* 0x0007e40000000c00 */
.L_x_1324:
[----:B------:R-:W-:Y:S05]  /*141d0*/  BSYNC B0 ;  /* 0x0000000000007941 */ /* 0x000fea0003800000 */
.L_x_1323:
        /* <DEDUP_REMOVED lines=38> */
.L_x_1328:
[----:B------:R3:W-:Y:S02]  /*14440*/  STS.128 [R211+0x11800], RZ ;  /* 0x011800ffd3007388 */ /* 0x0007e40000000c00 */
.L_x_1327:
[----:B------:R-:W-:Y:S05]  /*14450*/  BSYNC B0 ;  /* 0x0000000000007941 */ /* 0x000fea0003800000 */
.L_x_1326:
[----:B------:R-:W-:Y:S01]  /*14460*/  SHF.L.U32 R0, R63, 0x6, RZ ;  /* 0x000000063f007819 */ /* 0x000fe200000006ff */
[----:B------:R-:W-:Y:S01]  /*14470*/  ULDC.64 UR8, c[0x0][0x398] ;  /* 0x0000e60000087ab9 */ /* 0x000fe20000000a00 */
[----:B------:R-:W-:Y:S01]  /*14480*/  SHF.L.U32 R152, R152, 0x3, RZ ;  /* 0x0000000398987819 */ /* 0x000fe200000006ff */
[----:B------:R-:W0:Y:S01]  /*14490*/  LDGDEPBAR ;  /* 0x00000000000079af */ /* 0x000e220000000000 */
[----:B-1-3--:R-:W-:Y:S02]  /*144a0*/  LOP3.LUT R5, R0, 0x1c0, RZ, 0xc0, !PT ;  /* 0x000001c000057812 */ /* 0x00afe400078ec0ff */
[C---:B------:R-:W-:Y:S01]  /*144b0*/  LEA R204, R61.reuse, R46, 0xa ;  /* 0x0000002e3dcc7211 */ /* 0x040fe200078e50ff */
[----:B------:R-:W-:Y:S01]  /*144c0*/  IMAD R61, R61, 0x10, R60 ;  /* 0x000000103d3d7824 */ /* 0x000fe200078e023c */
[----:B------:R-:W-:Y:S02]  /*144d0*/  LOP3.LUT R152, R5, 0x8, R152, 0xf8, !PT ;  /* 0x0000000805987812 */ /* 0x000fe400078ef898 */
[----:B------:R-:W-:-:S02]  /*144e0*/  SHF.R.U32.HI R203, RZ, 0x3, R5 ;  /* 0x00000003ffcb7819 */ /* 0x000fc40000011605 */
[----:B------:R-:W-:Y:S02]  /*144f0*/  LEA R204, R204, UR4, 0x1 ;  /* 0x00000004cccc7c11 */ /* 0x000fe4000f8e08ff */
[----:B------:R-:W-:Y:S02]  /*14500*/  LOP3.LUT R203, R152, R203, RZ, 0x3c, !PT ;  /* 0x000000cb98cb7212 */ /* 0x000fe400078e3cff */
[----:B------:R-:W-:Y:S01]  /*14510*/  R2P PR, R63, 0x6 ;  /* 0x000000063f007804 */ /* 0x000fe20000000000 */
[----:B------:R-:W-:Y:S01]  /*14520*/  LDSM.16.M88.4 R48, [R204] ;  /* 0x00000000cc30783b */ /* 0x000fe20000000200 */
[----:B------:R-:W-:Y:S02]  /*14530*/  LEA R203, R64, R203, 0x9 ;  /* 0x000000cb40cb7211 */ /* 0x000fe400078e48ff */
[----:B------:R-:W-:Y:S02]  /*14540*/  LEA R202, R47, R204, 0x1 ;  /* 0x000000cc2fca7211 */ /* 0x000fe400078e08ff */
[----:B------:R-:W-:-:S02]  /*14550*/  LEA R203, R203, UR4, 0x1 ;  /* 0x00000004cbcb7c11 */ /* 0x000fc4000f8e08ff */
[----:B------:R-:W-:Y:S01]  /*14560*/  LEA R220, R45, R204, 0x1 ;  /* 0x000000cc2ddc7211 */ /* 0x000fe200078e08ff */
[----:B------:R-:W-:Y:S01]  /*14570*/  LDSM.16.M88.4 R8, [R202] ;  /* 0x00000000ca08783b */ /* 0x000fe20000000200 */
[C---:B------:R-:W-:Y:S02]  /*14580*/  IADD3 R0, R203.reuse, 0x6000, RZ ;  /* 0x00006000cb007810 */ /* 0x040fe40007ffe0ff */
[----:B------:R-:W-:Y:S01]  /*14590*/  IADD3 R201, R203, 0x6020, RZ ;  /* 0x00006020cbc97810 */ /* 0x000fe20007ffe0ff */
[----:B------:R-:W1:Y:S01]  /*145a0*/  LDSM.16.M88.4 R12, [R203+0x6000] ;  /* 0x00600000cb0c783b */ /* 0x000e620000000200 */
[----:B------:R-:W-:Y:S01]  /*145b0*/  LEA R135, R45, R202, 0x1 ;  /* 0x000000ca2d877211 */ /* 0x000fe200078e08ff */
[----:B------:R-:W-:Y:S01]  /*145c0*/  @P1 VIADD R201, R0, 0xffffffe0 ;  /* 0xffffffe000c91836 */ /* 0x000fe20000000000 */
[----:B------:R-:W-:Y:S01]  /*145d0*/  MOV R0, 0x40 ;  /* 0x0000004000007802 */ /* 0x000fe20000000f00 */
[----:B------:R-:W3:Y:S01]  /*145e0*/  LDSM.16.M88.4 R36, [R203+0x6800] ;  /* 0x00680000cb24783b */ /* 0x000ee20000000200 */
[----:B------:R-:W-:Y:S01]  /*145f0*/  ISETP.GE.AND P4, PT, R134, 0x2, PT ;  /* 0x000000028600780c */ /* 0x000fe20003f86270 */
[----:B------:R-:W-:Y:S01]  /*14600*/  VIADD R190, R201, 0x2800 ;  /* 0x00002800c9be7836 */ /* 0x000fe20000000000 */
[----:B------:R-:W-:Y:S01]  /*14610*/  SEL R0, R0, 0xffffffc0, !P2 ;  /* 0xffffffc000007807 */ /* 0x000fe20005000000 */
[----:B------:R-:W-:Y:S01]  /*14620*/  LDSM.16.M88.4 R52, [R201] ;  /* 0x00000000c934783b */ /* 0x000fe20000000200 */
[----:B------:R-:W-:-:S02]  /*14630*/  IADD3 R2, R61, 0x1, R2 ;  /* 0x000000013d027810 */ /* 0x000fc40007ffe002 */
[----:B------:R-:W-:Y:S01]  /*14640*/  IADD3 R199, R203, R0, RZ ;  /* 0x00000000cbc77210 */ /* 0x000fe20007ffe0ff */
[----:B------:R-:W5:Y:S01]  /*14650*/  LDSM.16.M88.4 R64, [R203+0x7000] ;  /* 0x00700000cb40783b */ /* 0x000f620000000200 */
[----:B------:R-:W-:Y:S02]  /*14660*/  IADD3 R192, R0, R201, RZ ;  /* 0x000000c900c07210 */ /* 0x000fe40007ffe0ff */
[C---:B------:R-:W-:Y:S01]  /*14670*/  IADD3 R195, R201.reuse, 0x800, RZ ;  /* 0x00000800c9c37810 */ /* 0x040fe20007ffe0ff */
[----:B------:R-:W-:Y:S01]  /*14680*/  LDSM.16.M88.4 R84, [R220] ;  /* 0x00000000dc54783b */ /* 0x000fe20000000200 */
[C---:B------:R-:W-:Y:S02]  /*14690*/  IADD3 R194, R201.reuse, 0x1000, RZ ;  /* 0x00001000c9c27810 */ /* 0x040fe40007ffe0ff */
[C---:B------:R-:W-:Y:S01]  /*146a0*/  IADD3 R193, R201.reuse, 0x1800, RZ ;  /* 0x00001800c9c17810 */ /* 0x040fe20007ffe0ff */
[----:B------:R-:W2:Y:S01]  /*146b0*/  LDSM.16.M88.4 R76, [R199+0x6000] ;  /* 0x00600000c74c783b */ /* 0x000ea20000000200 */
[----:B------:R-:W-:-:S02]  /*146c0*/  IADD3 R191, R201, 0x2000, RZ ;  /* 0x00002000c9bf7810 */ /* 0x000fc40007ffe0ff */
[C---:B------:R-:W-:Y:S01]  /*146d0*/  IADD3 R189, R201.reuse, 0x3000, RZ ;  /* 0x00003000c9bd7810 */ /* 0x040fe20007ffe0ff */
[----:B------:R-:W4:Y:S01]  /*146e0*/  LDSM.16.M88.4 R28, [R203+0x7800] ;  /* 0x00780000cb1c783b */ /* 0x000f220000000200 */
[C---:B------:R-:W-:Y:S02]  /*146f0*/  IADD3 R188, R201.reuse, 0x3800, RZ ;  /* 0x00003800c9bc7810 */ /* 0x040fe40007ffe0ff */
[C---:B------:R-:W-:Y:S01]  /*14700*/  IADD3 R187, R201.reuse, 0x4000, RZ ;  /* 0x00004000c9bb7810 */ /* 0x040fe20007ffe0ff */
[----:B------:R-:W4:Y:S01]  /*14710*/  LDSM.16.M88.4 R4, [R201+0x800] ;  /* 0x00080000c904783b */ /* 0x000f220000000200 */
[C---:B------:R-:W-:Y:S02]  /*14720*/  IADD3 R186, R201.reuse, 0x4800, RZ ;  /* 0x00004800c9ba7810 */ /* 0x040fe40007ffe0ff */
[C---:B------:R-:W-:Y:S01]  /*14730*/  IADD3 R185, R201.reuse, 0x5000, RZ ;  /* 0x00005000c9b97810 */ /* 0x040fe20007ffe0ff */
[----:B------:R-:W4:Y:S01]  /*14740*/  LDSM.16.M88.4 R20, [R201+0x1000] ;  /* 0x00100000c914783b */ /* 0x000f220000000200 */
[----:B------:R-:W-:-:S03]  /*14750*/  IADD3 R184, R201, 0x5800, RZ ;  /* 0x00005800c9b87810 */ /* 0x000fc60007ffe0ff */
[----:B------:R-:W-:Y:S01]  /*14760*/  LDSM.16.M88.4 R72, [R135] ;  /* 0x000000008748783b */ /* 0x000fe20000000200 */
[C---:B-1----:R-:W-:Y:S03]  /*14770*/  HMMA.16816.F32 R16, R48.reuse, R12, RZ ;  /* 0x0000000c3010723c */ /* 0x042fe600000018ff */
[----:B------:R-:W1:Y:S04]  /*14780*/  LDSM.16.M88.4 R92, [R192] ;  /* 0x00000000c05c783b */ /* 0x000e680000000200 */
[----:B------:R-:W1:Y:S01]  /*14790*/  LDSM.16.M88.4 R56, [R201+0x1800] ;  /* 0x00180000c938783b */ /* 0x000e620000000200 */
[C---:B------:R-:W-:Y:S03]  /*147a0*/  HMMA.16816.F32 R12, R48.reuse, R14, RZ ;  /* 0x0000000e300c723c */ /* 0x040fe600000018ff */
[----:B------:R-:W1:Y:S03]  /*147b0*/  LDSM.16.M88.4 R24, [R199+0x6800] ;  /* 0x00680000c718783b */ /* 0x000e660000000200 */
[C---:B---3--:R-:W-:Y:S01]  /*147c0*/  HMMA.16816.F32 R40, R48.reuse, R36, RZ ;  /* 0x000000243028723c */ /* 0x048fe200000018ff */
[----:B------:R-:W3:Y:S04]  /*147d0*/  LDSM.16.M88.4 R32, [R199+0x7000] ;  /* 0x00700000c720783b */ /* 0x000ee80000000200 */
[----:B------:R-:W-:Y:S01]  /*147e0*/  LDSM.16.M88.4 R80, [R203+0x8000] ;  /* 0x00800000cb50783b */ /* 0x000fe20000000200 */
[----:B-----5:R-:W-:Y:S03]  /*147f0*/  HMMA.16816.F32 R68, R48, R64, RZ ;  /* 0x000000403044723c */ /* 0x020fe600000018ff */
[----:B------:R-:W-:Y:S03]  /*14800*/  LDSM.16.M88.4 R96, [R220+0x2000] ;  /* 0x00200000dc60783b */ /* 0x000fe60000000200 */
[----:B------:R-:W-:Y:S06]  /*14810*/  HMMA.16816.F32 R16, R8, R52, R16 ;  /* 0x000000340810723c */ /* 0x000fec0000001810 */
[C---:B------:R-:W-:Y:S06]  /*14820*/  HMMA.16816.F32 R36, R48.reuse, R38, RZ ;  /* 0x000000263024723c */ /* 0x040fec00000018ff */
[----:B------:R-:W-:Y:S06]  /*14830*/  HMMA.16816.F32 R64, R48, R66, RZ ;  /* 0x000000423040723c */ /* 0x000fec00000018ff */
[----:B------:R-:W-:Y:S01]  /*14840*/  HMMA.16816.F32 R12, R8, R54, R12 ;  /* 0x00000036080c723c */ /* 0x000fe2000000180c */
[----:B------:R-:W-:Y:S05]  /*14850*/  LDSM.16.M88.4 R52, [R199+0x7800] ;  /* 0x00780000c734783b */ /* 0x000fea0000000200 */
[----:B--2---:R-:W-:Y:S06]  /*14860*/  HMMA.16816.F32 R16, R84, R76, R16 ;  /* 0x0000004c5410723c */ /* 0x004fec0000001810 */
[C---:B----4-:R-:W-:Y:S06]  /*14870*/  HMMA.16816.F32 R88, R48.reuse, R28, RZ ;  /* 0x0000001c3058723c */ /* 0x050fec00000018ff */
[----:B------:R-:W-:Y:S01]  /*14880*/  HMMA.16816.F32 R48, R48, R30, RZ ;  /* 0x0000001e3030723c */ /* 0x000fe200000018ff */
[----:B------:R-:W-:Y:S05]  /*14890*/  LDSM.16.M88.4 R28, [R192+0x1000] ;  /* 0x00100000c01c783b */ /* 0x000fea0000000200 */
[C---:B------:R-:W-:Y:S06]  /*148a0*/  HMMA.16816.F32 R40, R8.reuse, R4, R40 ;  /* 0x000000040828723c */ /* 0x040fec0000001828 */
[C---:B------:R-:W-:Y:S01]  /*148b0*/  HMMA.16816.F32 R36, R8.reuse, R6, R36 ;  /* 0x000000060824723c */ /* 0x040fe20000001824 */
[----:B------:R-:W-:Y:S05]  /*148c0*/  LDSM.16.M88.4 R4, [R192+0x800] ;  /* 0x00080000c004783b */ /* 0x000fea0000000200 */
[C---:B------:R-:W-:Y:S06]  /*148d0*/  HMMA.16816.F32 R68, R8.reuse, R20, R68 ;  /* 0x000000140844723c */ /* 0x040fec0000001844 */
[----:B------:R-:W-:Y:S01]  /*148e0*/  HMMA.16816.F32 R64, R8, R22, R64 ;  /* 0x000000160840723c */ /* 0x000fe20000001840 */
[----:B------:R-:W2:Y:S05]  /*148f0*/  LDSM.16.M88.4 R20, [R204+0x2000] ;  /* 0x00200000cc14783b */ /* 0x000eaa0000000200 */
[----:B------:R-:W-:Y:S01]  /*14900*/  HMMA.16816.F32 R12, R84, R78, R12 ;  /* 0x0000004e540c723c */ /* 0x000fe2000000180c */
[----:B------:R-:W-:Y:S05]  /*14910*/  LDSM.16.M88.4 R76, [R192+0x1800] ;  /* 0x00180000c04c783b */ /* 0x000fea0000000200 */
[----:B-1----:R-:W-:Y:S06]  /*14920*/  HMMA.16816.F32 R16, R72, R92, R16 ;  /* 0x0000005c4810723c */ /* 0x002fec0000001810 */
[C---:B------:R-:W-:Y:S06]  /*14930*/  HMMA.16816.F32 R88, R8.reuse, R56, R88 ;  /* 0x000000380858723c */ /* 0x040fec0000001858 */
[----:B------:R-:W-:Y:S01]  /*14940*/  HMMA.16816.F32 R8, R8, R58, R48 ;  /* 0x0000003a0808723c */ /* 0x000fe20000001830 */
[----:B------:R-:W-:Y:S04]  /*14950*/  LDSM.16.M88.4 R56, [R201+0x2000] ;  /* 0x00200000c938783b */ /* 0x000fe80000000200 */
[----:B------:R-:W-:Y:S01]  /*14960*/  LDSM.16.M88.4 R48, [R203+0x8800] ;  /* 0x00880000cb30783b */ /* 0x000fe20000000200 */
[C---:B------:R-:W-:Y:S06]  /*14970*/  HMMA.16816.F32 R40, R84.reuse, R24, R40 ;  /* 0x000000185428723c */ /* 0x040fec0000001828 */
[C---:B------:R-:W-:Y:S01]  /*14980*/  HMMA.16816.F32 R36, R84.reuse, R26, R36 ;  /* 0x0000001a5424723c */ /* 0x040fe20000001824 */
[----:B------:R-:W-:Y:S05]  /*14990*/  LDSM.16.M88.4 R24, [R203+0x9000] ;  /* 0x00900000cb18783b */ /* 0x000fea0000000200 */
[C---:B---3--:R-:W-:Y:S06]  /*149a0*/  HMMA.16816.F32 R68, R84.reuse, R32, R68 ;  /* 0x000000205444723c */ /* 0x048fec0000001844 */
[----:B------:R-:W-:Y:S01]  /*149b0*/  HMMA.16816.F32 R64, R84, R34, R64 ;  /* 0x000000225440723c */ /* 0x000fe20000001840 */
[----:B------:R-:W1:Y:S05]  /*149c0*/  LDSM.16.M88.4 R32, [R202+0x2000] ;  /* 0x00200000ca20783b */ /* 0x000e6a0000000200 */
[----:B------:R-:W-:Y:S01]  /*149d0*/  HMMA.16816.F32 R12, R72, R94, R12 ;  /* 0x0000005e480c723c */ /* 0x000fe2000000180c */
[----:B------:R-:W-:Y:S05]  /*149e0*/  LDSM.16.M88.4 R92, [R199+0x9800] ;  /* 0x00980000c75c783b */ /* 0x000fea0000000200 */
[----:B--2---:R-:W-:Y:S06]  /*149f0*/  HMMA.16816.F32 R16, R20, R80, R16 ;  /* 0x000000501410723c */ /* 0x004fec0000001810 */
[C---:B------:R-:W-:Y:S06]  /*14a00*/  HMMA.16816.F32 R88, R84.reuse, R52, R88 ;  /* 0x000000345458723c */ /* 0x040fec0000001858 */
[----:B------:R-:W-:Y:S01]  /*14a10*/  HMMA.16816.F32 R84, R84, R54, R8 ;  /* 0x000000365454723c */ /* 0x000fe20000001808 */
[----:B------:R-:W-:Y:S04]  /*14a20*/  LDSM.16.M88.4 R52, [R203+0x9800] ;  /* 0x00980000cb34783b */ /* 0x000fe80000000200 */
[----:B------:R-:W-:Y:S01]  /*14a30*/  LDSM.16.M88.4 R8, [R201+0x2800] ;  /* 0x00280000c908783b */ /* 0x000fe20000000200 */
        /* <DEDUP_REMOVED lines=27> */
[----:B------:R-:W-:Y:S01]  /*14bf0*/  HMMA.16816.F32 R36, R32, R10, R36 ;  /* 0x0000000a2024723c */ /* 0x000fe20000001824 */
[----:B------:R-:W2:Y:S05]  /*14c00*/  LDSM.16.M88.4 R8, [R203+0xa000] ;  /* 0x00a00000cb08783b */ /* 0x000eaa0000000200 */
[----:B------:R-:W-:Y:S01]  /*14c10*/  HMMA.16816.F32 R12, R96, R30, R12 ;  /* 0x0000001e600c723c */ /* 0x000fe2000000180c */
[----:B------:R-:W-:Y:S05]  /*14c20*/  LDSM.16.M88.4 R28, [R192+0x2800] ;  /* 0x00280000c01c783b */ /* 0x000fea0000000200 */
[----:B-1----:R-:W-:Y:S06]  /*14c30*/  HMMA.16816.F32 R16, R80, R24, R16 ;  /* 0x000000185010723c */ /* 0x002fec0000001810 */
[C---:B------:R-:W-:Y:S06]  /*14c40*/  HMMA.16816.F32 R68, R32.reuse, R4, R68 ;  /* 0x000000042044723c */ /* 0x040fec0000001844 */
[C---:B------:R-:W-:Y:S01]  /*14c50*/  HMMA.16816.F32 R64, R32.reuse, R6, R64 ;  /* 0x000000062040723c */ /* 0x040fe20000001840 */
[----:B------:R-:W1:Y:S05]  /*14c60*/  LDSM.16.M88.4 R4, [R199+0x9000] ;  /* 0x00900000c704783b */ /* 0x000e6a0000000200 */
[C---:B------:R-:W-:Y:S06]  /*14c70*/  HMMA.16816.F32 R88, R32.reuse, R48, R88 ;  /* 0x000000302058723c */ /* 0x040fec0000001858 */
[----:B------:R-:W-:Y:S01]  /*14c80*/  HMMA.16816.F32 R84, R32, R50, R84 ;  /* 0x000000322054723c */ /* 0x000fe20000001854 */
[----:B------:R-:W-:Y:S04]  /*14c90*/  LDSM.16.M88.4 R32, [R202+0x4000] ;  /* 0x00400000ca20783b */ /* 0x000fe80000000200 */
[----:B------:R-:W3:Y:S01]  /*14ca0*/  LDSM.16.M88.4 R48, [R201+0x4000] ;  /* 0x00400000c930783b */ /* 0x000ee20000000200 */
[----:B------:R-:W-:Y:S03]  /*14cb0*/  HMMA.16816.F32 R12, R80, R26, R12 ;  /* 0x0000001a500c723c */ /* 0x000fe6000000180c */
[----:B------:R-:W-:Y:S03]  /*14cc0*/  LDSM.16.M88.4 R24, [R220+0x4000] ;  /* 0x00400000dc18783b */ /* 0x000fe60000000200 */
[----:B--2---:R-:W-:Y:S06]  /*14cd0*/  HMMA.16816.F32 R16, R56, R8, R16 ;  /* 0x000000083810723c */ /* 0x004fec0000001810 */
[C---:B------:R-:W-:Y:S06]  /*14ce0*/  HMMA.16816.F32 R40, R96.reuse, R20, R40 ;  /* 0x000000146028723c */ /* 0x040fec0000001828 */
[----:B------:R-:W-:Y:S01]  /*14cf0*/  HMMA.16816.F32 R36, R96, R22, R36 ;  /* 0x000000166024723c */ /* 0x000fe20000001824 */
[----:B------:R-:W2:Y:S05]  /*14d00*/  LDSM.16.M88.4 R20, [R199+0xa000] ;  /* 0x00a00000c714783b */ /* 0x000eaa0000000200 */
[----:B------:R-:W-:Y:S01]  /*14d10*/  HMMA.16816.F32 R12, R56, R10, R12 ;  /* 0x0000000a380c723c */ /* 0x000fe2000000180c */
[----:B------:R-:W-:Y:S05]  /*14d20*/  LDSM.16.M88.4 R8, [R135+0x4000] ;  /* 0x004000008708783b */ /* 0x000fea0000000200 */
[----:B-1----:R-:W-:Y:S06]  /*14d30*/  HMMA.16816.F32 R68, R96, R4, R68 ;  /* 0x000000046044723c */ /* 0x002fec0000001844 */
[----:B------:R-:W-:Y:S06]  /*14d40*/  HMMA.16816.F32 R40, R80, R28, R40 ;  /* 0x0000001c5028723c */ /* 0x000fec0000001828 */
[----:B---3--:R-:W-:Y:S06]  /*14d50*/  HMMA.16816.F32 R16, R32, R48, R16 ;  /* 0x000000302010723c */ /* 0x008fec0000001810 */
[----:B------:R-:W-:Y:S01]  /*14d60*/  HMMA.16816.F32 R36, R80, R30, R36 ;  /* 0x0000001e5024723c */ /* 0x000fe20000001824 */
[----:B------:R-:W-:Y:S05]  /*14d70*/  LDSM.16.M88.4 R28, [R201+0x4800] ;  /* 0x00480000c91c783b */ /* 0x000fea0000000200 */
[----:B------:R-:W-:Y:S01]  /*14d80*/  HMMA.16816.F32 R64, R96, R6, R64 ;  /* 0x000000066040723c */ /* 0x000fe20000001840 */
[----:B------:R-:W1:Y:S05]  /*14d90*/  LDSM.16.M88.4 R4, [R192+0x4000] ;  /* 0x00400000c004783b */ /* 0x000e6a0000000200 */
[----:B------:R-:W-:Y:S01]  /*14da0*/  HMMA.16816.F32 R12, R32, R50, R12 ;  /* 0x00000032200c723c */ /* 0x000fe2000000180c */
[----:B------:R-:W3:Y:S05]  /*14db0*/  LDSM.16.M88.4 R48, [R203+0xb000] ;  /* 0x00b00000cb30783b */ /* 0x000eea0000000200 */
[----:B--2---:R-:W-:Y:S06]  /*14dc0*/  HMMA.16816.F32 R16, R24, R20, R16 ;  /* 0x000000141810723c */ /* 0x004fec0000001810 */
[----:B------:R-:W-:Y:S06]  /*14dd0*/  HMMA.16816.F32 R68, R80, R76, R68 ;  /* 0x0000004c5044723c */ /* 0x000fec0000001844 */
[C---:B------:R-:W-:Y:S06]  /*14de0*/  HMMA.16816.F32 R40, R56.reuse, R52, R40 ;  /* 0x000000343828723c */ /* 0x040fec0000001828 */
[----:B------:R-:W-:Y:S01]  /*14df0*/  HMMA.16816.F32 R36, R56, R54, R36 ;  /* 0x000000363824723c */ /* 0x000fe20000001824 */
[----:B------:R-:W-:Y:S05]  /*14e00*/  LDSM.16.M88.4 R52, [R192+0x4800] ;  /* 0x00480000c034783b */ /* 0x000fea0000000200 */
[----:B------:R-:W-:Y:S01]  /*14e10*/  HMMA.16816.F32 R12, R24, R22, R12 ;  /* 0x00000016180c723c */ /* 0x000fe2000000180c */
[----:B------:R-:W2:Y:S05]  /*14e20*/  LDSM.16.M88.4 R20, [R201+0x5000] ;  /* 0x00500000c914783b */ /* 0x000eaa0000000200 */
[C---:B------:R-:W-:Y:S06]  /*14e30*/  HMMA.16816.F32 R88, R96.reuse, R92, R88 ;  /* 0x0000005c6058723c */ /* 0x040fec0000001858 */
[----:B------:R-:W-:Y:S01]  /*14e40*/  HMMA.16816.F32 R92, R96, R94, R84 ;  /* 0x0000005e605c723c */ /* 0x000fe20000001854 */
[----:B------:R-:W4:Y:S05]  /*14e50*/  LDSM.16.M88.4 R84, [R199+0xa800] ;  /* 0x00a80000c754783b */ /* 0x000f2a0000000200 */
[----:B-1----:R-:W-:Y:S06]  /*14e60*/  HMMA.16816.F32 R16, R8, R4, R16 ;  /* 0x000000040810723c */ /* 0x002fec0000001810 */
[----:B------:R-:W-:Y:S06]  /*14e70*/  HMMA.16816.F32 R64, R80, R78, R64 ;  /* 0x0000004e5040723c */ /* 0x000fec0000001840 */
[----:B---3--:R-:W-:Y:S06]  /*14e80*/  HMMA.16816.F32 R68, R56, R48, R68 ;  /* 0x000000303844723c */ /* 0x008fec0000001844 */
[C---:B------:R-:W-:Y:S06]  /*14e90*/  HMMA.16816.F32 R40, R32.reuse, R28, R40 ;  /* 0x0000001c2028723c */ /* 0x040fec0000001828 */
[----:B------:R-:W-:Y:S01]  /*14ea0*/  HMMA.16816.F32 R36, R32, R30, R36 ;  /* 0x0000001e2024723c */ /* 0x000fe20000001824 */
[----:B------:R-:W1:Y:S01]  /*14eb0*/  LDSM.16.M88.4 R28, [R203+0xb800] ;  /* 0x00b80000cb1c783b */ /* 0x000e620000000200 */
[----:B------:R-:W-:-:S04]  /*14ec0*/  FMUL.FTZ R16, R16, UR9 ;  /* 0x0000000910107c20 */ /* 0x000fc80008410000 */
[C---:B------:R-:W-:Y:S01]  /*14ed0*/  HMMA.16816.F32 R88, R80.reuse, R72, R88 ;  /* 0x000000485058723c */ /* 0x040fe20000001858 */
[----:B------:R3:W1:Y:S05]  /*14ee0*/  MUFU.TANH R63, R16 ;  /* 0x00000010003f7308 */ /* 0x00066a0000002400 */
[----:B------:R-:W-:Y:S01]  /*14ef0*/  HMMA.16816.F32 R92, R80, R74, R92 ;  /* 0x0000004a505c723c */ /* 0x000fe2000000185c */
[----:B------:R-:W-:Y:S01]  /*14f00*/  FMUL.FTZ R72, R17, UR9 ;  /* 0x0000000911487c20 */ /* 0x000fe20008410000 */
[----:B------:R-:W-:-:S04]  /*14f10*/  FMUL.FTZ R73, R18, UR9 ;  /* 0x0000000912497c20 */ /* 0x000fc80008410000 */
[----:B------:R-:W-:Y:S01]  /*14f20*/  HMMA.16816.F32 R12, R8, R6, R12 ;  /* 0x00000006080c723c */ /* 0x000fe2000000180c */
[----:B------:R-:W5:Y:S01]  /*14f30*/  LDSM.16.M88.4 R4, [R199+0xb000] ;  /* 0x00b00000c704783b */ /* 0x000f620000000200 */
[----:B------:R-:W1:Y:S04]  /*14f40*/  MUFU.TANH R72, R72 ;  /* 0x0000004800487308 */ /* 0x000e680000002400 */
[----:B------:R-:W-:Y:S01]  /*14f50*/  HMMA.16816.F32 R64, R56, R50, R64 ;  /* 0x000000323840723c */ /* 0x000fe20000001840 */
[----:B------:R-:W-:Y:S03]  /*14f60*/  LDSM.16.M88.4 R48, [R192+0x5000] ;  /* 0x00500000c030783b */ /* 0x000fe60000000200 */
[----:B------:R-:W5:Y:S02]  /*14f70*/  MUFU.TANH R73, R73 ;  /* 0x0000004900497308 */ /* 0x000f640000002400 */
[----:B--2---:R-:W-:Y:S06]  /*14f80*/  HMMA.16816.F32 R68, R32, R20, R68 ;  /* 0x000000142044723c */ /* 0x004fec0000001844 */
[----:B----4-:R-:W-:Y:S01]  /*14f90*/  HMMA.16816.F32 R40, R24, R84, R40 ;  /* 0x000000541828723c */ /* 0x010fe20000001828 */
[----:B------:R-:W-:-:S02]  /*14fa0*/  FMUL.FTZ R20, R19, UR9 ;  /* 0x0000000913147c20 */ /* 0x000fc40008410000 */
[----:B---3--:R-:W2:Y:S03]  /*14fb0*/  LDSM.16.M88.4 R16, [R201+0x5800] ;  /* 0x00580000c910783b */ /* 0x008ea60000000200 */
[C---:B-1----:R-:W-:Y:S01]  /*14fc0*/  HMMA.16816.F32 R88, R56.reuse, R28, R88 ;  /* 0x0000001c3858723c */ /* 0x042fe20000001858 */
[----:B------:R-:W-:Y:S01]  /*14fd0*/  FMUL.FTZ R12, R12, UR9 ;  /* 0x000000090c0c7c20 */ /* 0x000fe20008410000 */
[----:B------:R-:W-:Y:S01]  /*14fe0*/  FMUL.FTZ R0, R13, UR9 ;  /* 0x000000090d007c20 */ /* 0x000fe20008410000 */
[----:B------:R-:W1:Y:S03]  /*14ff0*/  MUFU.TANH R20, R20 ;  /* 0x0000001400147308 */ /* 0x000e660000002400 */
[----:B------:R-:W-:Y:S05]  /*15000*/  HMMA.16816.F32 R92, R56, R30, R92 ;  /* 0x0000001e385c723c */ /* 0x000fea000000185c */
[----:B------:R3:W4:Y:S01]  /*15010*/  MUFU.TANH R21, R12 ;  /* 0x0000000c00157308 */ /* 0x0007220000002400 */
[----:B------:R-:W-:Y:S06]  /*15020*/  HMMA.16816.F32 R64, R32, R22, R64 ;  /* 0x000000162040723c */ /* 0x000fec0000001840 */
[C---:B-----5:R-:W-:Y:S01]  /*15030*/  HMMA.16816.F32 R68, R24.reuse, R4, R68 ;  /* 0x000000041844723c */ /* 0x060fe20000001844 */
[----:B------:R-:W-:Y:S01]  /*15040*/  FMUL.FTZ R22, R14, UR9 ;  /* 0x000000090e167c20 */ /* 0x000fe20008410000 */
[----:B------:R-:W-:Y:S01]  /*15050*/  FMUL.FTZ R23, R15, UR9 ;  /* 0x000000090f177c20 */ /* 0x000fe20008410000 */
[----:B------:R5:W1:Y:S03]  /*15060*/  MUFU.TANH R28, R0 ;  /* 0x00000000001c7308 */ /* 0x000a660000002400 */
[----:B------:R-:W-:Y:S01]  /*15070*/  HMMA.16816.F32 R36, R24, R86, R36 ;  /* 0x000000561824723c */ /* 0x000fe20000001824 */
[----:B---3--:R-:W3:Y:S04]  /*15080*/  LDSM.16.M88.4 R12, [R199+0xb800] ;  /* 0x00b80000c70c783b */ /* 0x008ee80000000200 */
[----:B------:R-:W1:Y:S01]  /*15090*/  MUFU.TANH R22, R22 ;  /* 0x0000001600167308 */ /* 0x000e620000002400 */
[----:B------:R-:W-:Y:S06]  /*150a0*/  HMMA.16816.F32 R40, R8, R52, R40 ;  /* 0x000000340828723c */ /* 0x000fec0000001828 */
[----:B------:R-:W-:Y:S01]  /*150b0*/  HMMA.16816.F32 R64, R24, R6, R64 ;  /* 0x000000061840723c */ /* 0x000fe20000001840 */
[----:B------:R-:W4:Y:S01]  /*150c0*/  LDSM.16.M88.4 R4, [R192+0x5800] ;  /* 0x00580000c004783b */ /* 0x000f220000000200 */
[----:B------:R-:W1:Y:S01]  /*150d0*/  MUFU.TANH R23, R23 ;  /* 0x0000001700177308 */ /* 0x000e620000002400 */
[----:B------:R-:W-:-:S04]  /*150e0*/  DEPBAR.LE SB0, 0x0 ;  /* 0x000080000000791a */ /* 0x000fc80000000000 */
[C---:B--2---:R-:W-:Y:S06]  /*150f0*/  HMMA.16816.F32 R88, R32.reuse, R16, R88 ;  /* 0x000000102058723c */ /* 0x044fec0000001858 */
[----:B------:R-:W-:Y:S05]  /*15100*/  HMMA.16816.F32 R92, R32, R18, R92 ;  /* 0x00000012205c723c */ /* 0x000fea000000185c */
[----:B------:R-:W-:Y:S01]  /*15110*/  FMUL.FTZ R29, R40, UR9 ;  /* 0x00000009281d7c20 */ /* 0x000fe20008410000 */
[----:B------:R-:W-:Y:S01]  /*15120*/  HMMA.16816.F32 R36, R8, R54, R36 ;  /* 0x000000360824723c */ /* 0x000fe20000001824 */
[----:B------:R-:W-:Y:S01]  /*15130*/  FMUL.FTZ R30, R41, UR9 ;  /* 0x00000009291e7c20 */ /* 0x000fe20008410000 */
[----:B------:R-:W-:Y:S01]  /*15140*/  FMUL.FTZ R16, R42, UR9 ;  /* 0x000000092a107c20 */ /* 0x000fe20008410000 */
[----:B------:R-:W-:-:S02]  /*15150*/  FMUL.FTZ R31, R43, UR9 ;  /* 0x000000092b1f7c20 */ /* 0x000fc40008410000 */
[----:B------:R-:W2:Y:S01]  /*15160*/  MUFU.TANH R29, R29 ;  /* 0x0000001d001d7308 */ /* 0x000ea20000002400 */
[C---:B------:R-:W-:Y:S06]  /*15170*/  HMMA.16816.F32 R68, R8.reuse, R48, R68 ;  /* 0x000000300844723c */ /* 0x040fec0000001844 */
[----:B------:R-:W-:Y:S01]  /*15180*/  HMMA.16816.F32 R64, R8, R50, R64 ;  /* 0x000000320840723c */ /* 0x000fe20000001840 */
[----:B------:R-:W1:Y:S05]  /*15190*/  MUFU.TANH R30, R30 ;  /* 0x0000001e001e7308 */ /* 0x000e6a0000002400 */
[C---:B---3--:R-:W-:Y:S03]  /*151a0*/  HMMA.16816.F32 R88, R24.reuse, R12, R88 ;  /* 0x0000000c1858723c */ /* 0x048fe60000001858 */
[----:B------:R-:W3:Y:S03]  /*151b0*/  MUFU.TANH R16, R16 ;  /* 0x0000001000107308 */ /* 0x000ee60000002400 */
[----:B------:R-:W-:Y:S01]  /*151c0*/  HMMA.16816.F32 R92, R24, R14, R92 ;  /* 0x0000000e185c723c */ /* 0x000fe2000000185c */
[----:B------:R-:W-:Y:S01]  /*151d0*/  FMUL.FTZ R40, R36, UR9 ;  /* 0x0000000924287c20 */ /* 0x000fe20008410000 */
[----:B------:R-:W-:Y:S01]  /*151e0*/  FMUL.FTZ R36, R37, UR9 ;  /* 0x0000000925247c20 */ /* 0x000fe20008410000 */
[----:B------:R-:W-:Y:S01]  /*151f0*/  FMUL.FTZ R18, R38, UR9 ;  /* 0x0000000926127c20 */ /* 0x000fe20008410000 */
[----:B------:R-:W-:Y:S01]  /*15200*/  FMUL.FTZ R12, R39, UR9 ;  /* 0x00000009270c7c20 */ /* 0x000fe20008410000 */
[----:B------:R-:W1:Y:S01]  /*15210*/  MUFU.TANH R31, R31 ;  /* 0x0000001f001f7308 */ /* 0x000e620000002400 */
[----:B------:R-:W-:Y:S01]  /*15220*/  FMUL.FTZ R68, R68, UR9 ;  /* 0x0000000944447c20 */ /* 0x000fe20008410000 */
[----:B------:R-:W-:Y:S01]  /*15230*/  FMUL.FTZ R69, R69, UR9 ;  /* 0x0000000945457c20 */ /* 0x000fe20008410000 */
[----:B------:R-:W-:Y:S01]  /*15240*/  FMUL.FTZ R70, R70, UR9 ;  /* 0x0000000946467c20 */ /* 0x000fe20008410000 */
[----:B------:R-:W-:-:S03]  /*15250*/  FMUL.FTZ R71, R71, UR9 ;  /* 0x0000000947477c20 */ /* 0x000fc60008410000 */
[----:B------:R-:W-:Y:S01]  /*15260*/  FMUL.FTZ R64, R64, UR9 ;  /* 0x0000000940407c20 */ /* 0x000fe20008410000 */
[----:B------:R-:W-:Y:S01]  /*15270*/  FMUL.FTZ R65, R65, UR9 ;  /* 0x0000000941417c20 */ /* 0x000fe20008410000 */
[----:B------:R-:W-:Y:S01]  /*15280*/  FMUL.FTZ R66, R66, UR9 ;  /* 0x0000000942427c20 */ /* 0x000fe20008410000 */
[----:B------:R-:W-:Y:S01]  /*15290*/  FMUL.FTZ R67, R67, UR9 ;  /* 0x0000000943437c20 */ /* 0x000fe20008410000 */
[----:B------:R-:W1:Y:S02]  /*152a0*/  MUFU.TANH R40, R40 ;  /* 0x0000002800287308 */ /* 0x000e640000002400 */
[C---:B----4-:R-:W-:Y:S06]  /*152b0*/  HMMA.16816.F32 R88, R8.reuse, R4, R88 ;  /* 0x000000040858723c */ /* 0x050fec0000001858 */
[----:B------:R-:W-:Y:S01]  /*152c0*/  HMMA.16816.F32 R92, R8, R6, R92 ;  /* 0x00000006085c723c */ /* 0x000fe2000000185c */
[----:B------:R-:W4:Y:S01]  /*152d0*/  MUFU.TANH R36, R36 ;  /* 0x0000002400247308 */ /* 0x000f220000002400 */
[----:B------:R-:W-:-:S04]  /*152e0*/  IADD3 R5, R62, R2, -R209 ;  /* 0x000000023e057210 */ /* 0x000fc80007ffe8d1 */
[----:B------:R-:W-:-:S03]  /*152f0*/  IADD3 R5, R5, UR8, RZ ;  /* 0x0000000805057c10 */ /* 0x000fc6000fffe0ff */
[----:B------:R-:W1:Y:S01]  /*15300*/  MUFU.TANH R18, R18 ;  /* 0x0000001200127308 */ /* 0x000e620000002400 */
[C---:B-----5:R-:W-:Y:S02]  /*15310*/  VIMNMX R0, R5.reuse, R62, PT ;  /* 0x0000003e05007248 */ /* 0x060fe40003fe0100 */
[----:B------:R-:W-:-:S05]  /*15320*/  VIADDMNMX R2, R5, 0x8, R62, PT ;  /* 0x0000000805027846 */ /* 0x000fca000380013e */
        /* <DEDUP_REMOVED lines=28> */
[----:B------:R-:W2:Y:S01]  /*154f0*/  LDC R6, c[0x0][0x380] ;  /* 0x0000e000ff067b82 */ /* 0x000ea20000000800 */
[----:B------:R-:W-:Y:S01]  /*15500*/  VIADD R11, R3, 0xffffffc0 ;  /* 0xffffffc0030b7836 */ /* 0x000fe20000000000 */
[----:B------:R-:W-:Y:S01]  /*15510*/  IABS R8, R3 ;  /* 0x0000000300087213 */ /* 0x000fe20000000000 */
[----:B------:R-:W-:-:S03]  /*15520*/  ULDC.64 UR8, c[0x0][0x248] ;  /* 0x0000920000087ab9 */ /* 0x000fc60000000a00 */
[----:B------:R-:W-:Y:S02]  /*15530*/  IABS R7, R11 ;  /* 0x0000000b00077213 */ /* 0x000fe40000000000 */
[-C--:B--2---:R-:W-:Y:S02]  /*15540*/  IABS R4, R6.reuse ;  /* 0x0000000600047213 */ /* 0x084fe40000000000 */
[----:B------:R-:W-:Y:S02]  /*15550*/  LOP3.LUT R11, R11, R6, RZ, 0x3c, !PT ;  /* 0x000000060b0b7212 */ /* 0x000fe400078e3cff */
[----:B------:R-:W2:Y:S08]  /*15560*/  I2F.RP R9, R4 ;  /* 0x0000000400097306 */ /* 0x000eb00000209400 */
[----:B--2---:R-:W2:Y:S02]  /*15570*/  MUFU.RCP R14, R9 ;  /* 0x00000009000e7308 */ /* 0x004ea40000001000 */
[----:B--2---:R-:W-:-:S06]  /*15580*/  VIADD R14, R14, 0xffffffe ;  /* 0x0ffffffe0e0e7836 */ /* 0x004fcc0000000000 */
[----:B------:R-:W2:Y:S02]  /*15590*/  F2I.FTZ.U32.TRUNC.NTZ R15, R14 ;  /* 0x0000000e000f7305 */ /* 0x000ea4000021f000 */
[----:B--2---:R-:W-:Y:S02]  /*155a0*/  IADD3 R5, RZ, -R15, RZ ;  /* 0x8000000fff057210 */ /* 0x004fe40007ffe0ff */
        /* <DEDUP_REMOVED lines=48> */
.L_x_1330:
[----:B------:R-:W2:Y:S02]  /*158b0*/  LDC R5, c[0x0][0x248] ;  /* 0x00009200ff057b82 */ /* 0x000ea40000000800 */
[----:B--2---:R-:W-:-:S04]  /*158c0*/  LEA R5, -R5, RZ, 0x6 ;  /* 0x000000ff05057211 */ /* 0x004fc800078e31ff */
[----:B------:R-:W-:-:S07]  /*158d0*/  SHF.R.S32.HI R4, RZ, 0x1f, R5 ;  /* 0x0000001fff047819 */ /* 0x000fce0000011405 */
.L_x_1331:
        /* <DEDUP_REMOVED lines=112> */
.L_x_1329:
[----:B------:R-:W-:Y:S01]  /*15fe0*/  IMAD.IADD R3, R3, 0x1, R100 ;  /* 0x0000000103037824 */ /* 0x000fe200078e0264 */
[----:B------:R-:W-:Y:S01]  /*15ff0*/  LEA R200, R46, UR4, 0x1 ;  /* 0x000000042ec87c11 */ /* 0x000fe2000f8e08ff */
[----:B------:R-:W-:Y:S02]  /*16000*/  ULDC UR5, c[0x0][0x2ec] ;  /* 0x0000bb0000057ab9 */ /* 0x000fe40000000800 */
[C---:B--2---:R-:W-:Y:S02]  /*16010*/  VIADD R5, R3.reuse, 0x1 ;  /* 0x0000000103057836 */ /* 0x044fe40000000000 */
[C---:B------:R-:W-:Y:S01]  /*16020*/  VIADD R7, R3.reuse, 0x8 ;  /* 0x0000000803077836 */ /* 0x040fe20000000000 */
[----:B------:R-:W-:Y:S01]  /*16030*/  LDSM.16.MT88.4 R124, [R200+0xc000] ;  /* 0x00c00000c87c783b */ /* 0x000fe20000004200 */
[----:B------:R-:W-:Y:S01]  /*16040*/  VIADD R13, R3, 0x20 ;  /* 0x00000020030d7836 */ /* 0x000fe20000000000 */
[----:B------:R-:W-:Y:S01]  /*16050*/  ISETP.GE.AND P5, PT, R5, R0, PT ;  /* 0x000000000500720c */ /* 0x000fe20003fa6270 */
[----:B------:R-:W-:Y:S01]  /*16060*/  VIADD R37, R3, 0x30 ;  /* 0x0000003003257836 */ /* 0x000fe20000000000 */
[----:B------:R-:W-:Y:S01]  /*16070*/  ISETP.GE.AND P0, PT, R5, R2, PT ;  /* 0x000000020500720c */ /* 0x000fe20003f06270 */
[----:B------:R-:W-:Y:S01]  /*16080*/  VIADD R5, R3, 0x9 ;  /* 0x0000000903057836 */ /* 0x000fe20000000000 */
[----:B------:R-:W-:Y:S01]  /*16090*/  FSEL R27, R72, -INF , !P5 ;  /* 0xff800000481b7808 */ /* 0x000fe20006800000 */
[--C-:B------:R-:W-:Y:S01]  /*160a0*/  IMAD R198, R47, 0x2, R200.reuse ;  /* 0x000000022fc67824 */ /* 0x100fe200078e02c8 */
[-C--:B------:R-:W-:Y:S01]  /*160b0*/  ISETP.GE.AND P1, PT, R7, R0.reuse, PT ;  /* 0x000000000700720c */ /* 0x080fe20003f26270 */
[----:B------:R-:W-:Y:S01]  /*160c0*/  IMAD R197, R45, 0x2, R200 ;  /* 0x000000022dc57824 */ /* 0x000fe200078e02c8 */
[----:B------:R-:W-:Y:S01]  /*160d0*/  ISETP.GE.AND P6, PT, R5, R0, PT ;  /* 0x000000000500720c */ /* 0x000fe20003fc6270 */
[----:B------:R-:W-:Y:S01]  /*160e0*/  IMAD R196, R45, 0x2, R198 ;  /* 0x000000022dc47824 */ /* 0x000fe200078e02c6 */
[-C--:B------:R-:W-:Y:S01]  /*160f0*/  ISETP.GE.AND P5, PT, R5, R2.reuse, PT ;  /* 0x000000020500720c */ /* 0x080fe20003fa6270 */
[----:B------:R-:W-:Y:S01]  /*16100*/  VIADD R5, R3, 0x11 ;  /* 0x0000001103057836 */ /* 0x000fe20000000000 */
[----:B-1----:R-:W-:Y:S01]  /*16110*/  FSEL R33, R28, -INF , !P6 ;  /* 0xff8000001c217808 */ /* 0x002fe20007000000 */
[----:B------:R-:W-:Y:S01]  /*16120*/  LDSM.16.MT88.4 R116, [R198+0xc000] ;  /* 0x00c00000c674783b */ /* 0x000fe20000004200 */
[-C--:B------:R-:W-:Y:S01]  /*16130*/  ISETP.GE.AND P2, PT, R7, R2.reuse, PT ;  /* 0x000000020700720c */ /* 0x080fe20003f46270 */
[----:B------:R-:W-:Y:S01]  /*16140*/  VIADD R7, R3, 0x10 ;  /* 0x0000001003077836 */ /* 0x000fe20000000000 */
[----:B------:R-:W-:Y:S01]  /*16150*/  ISETP.GE.AND P6, PT, R5, R2, PT ;  /* 0x000000020500720c */ /* 0x000fe20003fc6270 */
[----:B------:R-:W-:Y:S01]  /*16160*/  LDSM.16.MT88.4 R56, [R197+0xe000] ;  /* 0x00e00000c538783b */ /* 0x000fe20000004200 */
[----:B------:R-:W-:-:S02]  /*16170*/  FSEL R25, R20, -INF , !P0 ;  /* 0xff80000014197808 */ /* 0x000fc40004000000 */
[----:B------:R-:W-:Y:S01]  /*16180*/  FSEL R9, R31, -INF , !P6 ;  /* 0xff8000001f097808 */ /* 0x000fe20007000000 */
[C---:B------:R-:W-:Y:S01]  /*16190*/  VIADD R31, R3.reuse, 0x31 ;  /* 0x00000031031f7836 */ /* 0x040fe20000000000 */
[-C--:B------:R-:W-:Y:S01]  /*161a0*/  ISETP.GE.AND P6, PT, R3, R0.reuse, PT ;  /* 0x000000000300720c */ /* 0x080fe20003fc6270 */
        /* <DEDUP_REMOVED lines=8> */
[----:B------:R-:W-:Y:S01]  /*16230*/  ISETP.GE.AND P2, PT, R5, R0, PT ;  /* 0x000000000500720c */ /* 0x000fe20003f46270 */
[----:B------:R-:W-:Y:S01]  /*16240*/  VIADD R5, R3, 0x19 ;  /* 0x0000001903057836 */ /* 0x000fe20000000000 */
[----:B------:R-:W-:Y:S01]  /*16250*/  FSEL R63, R63, -INF , !P6 ;  /* 0xff8000003f3f7808 */ /* 0x000fe20007000000 */
[----:B------:R-:W-:Y:S01]  /*16260*/  LDSM.16.MT88.4 R100, [R196+0xc000] ;  /* 0x00c00000c464783b */ /* 0x000fe20000004200 */
[----:B------:R-:W-:-:S02]  /*16270*/  FSEL R23, R23, -INF , !P5 ;  /* 0xff80000017177808 */ /* 0x000fc40006800000 */
[----:B------:R-:W-:Y:S01]  /*16280*/  FSEL R19, R29, -INF , !P0 ;  /* 0xff8000001d137808 */ /* 0x000fe20004000000 */
[----:B------:R-:W-:Y:S01]  /*16290*/  VIADD R29, R3, 0x28 ;  /* 0x00000028031d7836 */ /* 0x000fe20000000000 */
[C---:B------:R-:W-:Y:S01]  /*162a0*/  ISETP.GE.AND P5, PT, R7.reuse, R0, PT ;  /* 0x000000000700720c */ /* 0x040fe20003fa6270 */
[----:B------:R-:W-:Y:S01]  /*162b0*/  LDSM.16.MT88.4 R48, [R198+0xe000] ;  /* 0x00e00000c630783b */ /* 0x000fe20000004200 */
[----:B------:R-:W-:Y:S02]  /*162c0*/  ISETP.GE.AND P0, PT, R7, R2, PT ;  /* 0x000000020700720c */ /* 0x000fe40003f06270 */
[----:B------:R-:W-:Y:S01]  /*162d0*/  FSEL R11, R16, -INF , !P1 ;  /* 0xff800000100b7808 */ /* 0x000fe20004800000 */
[----:B------:R-:W-:Y:S01]  /*162e0*/  LDSM.16.MT88.4 R88, [R197+0x10000] ;  /* 0x01000000c558783b */ /* 0x000fe20000004200 */
[----:B------:R-:W-:Y:S02]  /*162f0*/  FSEL R17, R30, -INF , !P2 ;  /* 0xff8000001e117808 */ /* 0x000fe40005000000 */
[----:B------:R-:W-:Y:S01]  /*16300*/  FMNMX.FTZ R4, R63, R27, !PT ;  /* 0x0000001b3f047209 */ /* 0x000fe20007810000 */
[----:B------:R-:W-:Y:S01]  /*16310*/  LDSM.16.MT88.4 R144, [R196+0x10000] ;  /* 0x01000000c490783b */ /* 0x000fe20000004200 */
[----:B------:R-:W-:-:S02]  /*16320*/  ISETP.GE.AND P1, PT, R5, R0, PT ;  /* 0x000000000500720c */ /* 0x000fc40003f26270 */
[----:B------:R-:W-:Y:S01]  /*16330*/  ISETP.GE.AND P2, PT, R5, R2, PT ;  /* 0x000000020500720c */ /* 0x000fe20003f46270 */
[----:B------:R-:W-:Y:S01]  /*16340*/  VIADD R5, R3, 0x21 ;  /* 0x0000002103057836 */ /* 0x000fe20000000000 */
[----:B------:R-:W-:Y:S01]  /*16350*/  FSEL R15, R40, -INF , !P5 ;  /* 0xff800000280f7808 */ /* 0x000fe20006800000 */
[----:B------:R-:W-:Y:S01]  /*16360*/  LDSM.16.MT88.4 R140, [R200+0xc800] ;  /* 0x00c80000c88c783b */ /* 0x000fe20000004200 */
[----:B------:R-:W-:Y:S02]  /*16370*/  FSEL R7, R18, -INF , !P0 ;  /* 0xff80000012077808 */ /* 0x000fe40004000000 */
[----:B------:R-:W-:Y:S01]  /*16380*/  FMNMX.FTZ R4, R35, R4, !PT ;  /* 0x0000000423047209 */ /* 0x000fe20007810000 */
[----:B------:R-:W-:Y:S01]  /*16390*/  LDSM.16.MT88.4 R40, [R200+0xe000] ;  /* 0x00e00000c828783b */ /* 0x000fe20000004200 */
[C---:B------:R-:W-:Y:S02]  /*163a0*/  ISETP.GE.AND P5, PT, R13.reuse, R0, PT ;  /* 0x000000000d00720c */ /* 0x040fe40003fa6270 */
[----:B------:R-:W-:-:S02]  /*163b0*/  ISETP.GE.AND P0, PT, R13, R2, PT ;  /* 0x000000020d00720c */ /* 0x000fc40003f06270 */
[----:B------:R-:W-:Y:S02]  /*163c0*/  FSEL R13, R36, -INF , !P1 ;  /* 0xff800000240d7808 */ /* 0x000fe40004800000 */
[C---:B------:R-:W-:Y:S02]  /*163d0*/  ISETP.GE.AND P6, PT, R5.reuse, R0, PT ;  /* 0x000000000500720c */ /* 0x040fe40003fc6270 */
[----:B------:R-:W-:Y:S02]  /*163e0*/  ISETP.GE.AND P1, PT, R5, R2, PT ;  /* 0x000000020500720c */ /* 0x000fe40003f26270 */
[----:B------:R-:W-:Y:S02]  /*163f0*/  FSEL R5, R12, -INF , !P2 ;  /* 0xff8000000c057808 */ /* 0x000fe40005000000 */
[----:B------:R-:W-:Y:S02]  /*16400*/  FMNMX.FTZ R4, R33, R4, !PT ;  /* 0x0000000421047209 */ /* 0x000fe40007810000 */
[----:B------:R-:W-:-:S02]  /*16410*/  ISETP.GE.AND P2, PT, R3, R2, PT ;  /* 0x000000020300720c */ /* 0x000fc40003f46270 */
[----:B------:R-:W-:Y:S02]  /*16420*/  FMNMX.FTZ R4, R19, R4, !PT ;  /* 0x0000000413047209 */ /* 0x000fe40007810000 */
[----:B------:R-:W-:Y:S02]  /*16430*/  FSEL R73, R73, -INF , !P2 ;  /* 0xff80000049497808 */ /* 0x000fe40005000000 */
[----:B------:R-:W-:Y:S02]  /*16440*/  FMNMX.FTZ R6, R17, R4, !PT ;  /* 0x0000000411067209 */ /* 0x000fe40007810000 */
[----:B------:R-:W-:Y:S02]  /*16450*/  FMNMX.FTZ R4, R73, R25, !PT ;  /* 0x0000001949047209 */ /* 0x000fe40007810000 */
[----:B------:R-:W-:Y:S02]  /*16460*/  FMNMX.FTZ R6, R15, R6, !PT ;  /* 0x000000060f067209 */ /* 0x000fe40007810000 */
[----:B------:R-:W-:-:S02]  /*16470*/  FMNMX.FTZ R4, R21, R4, !PT ;  /* 0x0000000415047209 */ /* 0x000fc40007810000 */
[----:B------:R-:W-:Y:S02]  /*16480*/  FSEL R229, R229, -INF , !P5 ;  /* 0xff800000e5e57808 */ /* 0x000fe40006800000 */
[----:B------:R-:W-:Y:S02]  /*16490*/  FMNMX.FTZ R4, R23, R4, !PT ;  /* 0x0000000417047209 */ /* 0x000fe40007810000 */
[----:B------:R-:W-:Y:S02]  /*164a0*/  FMNMX.FTZ R6, R13, R6, !PT ;  /* 0x000000060d067209 */ /* 0x000fe40007810000 */
[----:B------:R-:W-:Y:S02]  /*164b0*/  FMNMX.FTZ R4, R11, R4, !PT ;  /* 0x000000040b047209 */ /* 0x000fe40007810000 */
[----:B------:R-:W-:Y:S02]  /*164c0*/  FSEL R225, R225, -INF , !P0 ;  /* 0xff800000e1e17808 */ /* 0x000fe40004000000 */
[----:B------:R-:W-:-:S02]  /*164d0*/  FMNMX.FTZ R4, R9, R4, !PT ;  /* 0x0000000409047209 */ /* 0x000fc40007810000 */
[----:B------:R-:W-:Y:S02]  /*164e0*/  ISETP.GE.AND P5, PT, R29, R0, PT ;  /* 0x000000001d00720c */ /* 0x000fe40003fa6270 */
[----:B------:R-:W-:Y:S02]  /*164f0*/  FMNMX.FTZ R4, R7, R4, !PT ;  /* 0x0000000407047209 */ /* 0x000fe40007810000 */
[----:B------:R-:W-:Y:S01]  /*16500*/  ISETP.GE.AND P0, PT, R29, R2, PT ;  /* 0x000000021d00720c */ /* 0x000fe20003f06270 */
[----:B------:R-:W-:Y:S01]  /*16510*/  VIADD R29, R3, 0x29 ;  /* 0x00000029031d7836 */ /* 0x000fe20000000000 */
[----:B------:R-:W-:Y:S02]  /*16520*/  FSEL R163, R163, -INF , !P6 ;  /* 0xff800000a3a37808 */ /* 0x000fe40007000000 */
[----:B------:R-:W-:Y:S02]  /*16530*/  FMNMX.FTZ R6, R229, R6, !PT ;  /* 0x00000006e5067209 */ /* 0x000fe40007810000 */
[----:B------:R-:W-:-:S02]  /*16540*/  FMNMX.FTZ R4, R5, R4, !PT ;  /* 0x0000000405047209 */ /* 0x000fc40007810000 */
[----:B------:R-:W-:Y:S02]  /*16550*/  ISETP.GE.AND P6, PT, R29, R0, PT ;  /* 0x000000001d00720c */ /* 0x000fe40003fc6270 */
[----:B------:R-:W-:Y:S02]  /*16560*/  FSEL R227, R227, -INF , !P5 ;  /* 0xff800000e3e37808 */ /* 0x000fe40006800000 */
[----:B------:R-:W-:Y:S02]  /*16570*/  FMNMX.FTZ R6, R163, R6, !PT ;  /* 0x00000006a3067209 */ /* 0x000fe40007810000 */
[----:B------:R-:W-:Y:S02]  /*16580*/  FSEL R169, R169, -INF , !P1 ;  /* 0xff800000a9a97808 */ /* 0x000fe40004800000 */
[----:B------:R-:W-:Y:S02]  /*16590*/  FMNMX.FTZ R4, R225, R4, !PT ;  /* 0x00000004e1047209 */ /* 0x000fe40007810000 */
[----:B------:R-:W-:Y:S01]  /*165a0*/  ISETP.GE.AND P2, PT, R29, R2, PT ;  /* 0x000000021d00720c */ /* 0x000fe20003f46270 */
[----:B------:R-:W-:Y:S01]  /*165b0*/  VIADD R29, R3, 0x38 ;  /* 0x00000038031d7836 */ /* 0x000fe20000000000 */
[----:B------:R-:W-:Y:S01]  /*165c0*/  ISETP.GE.AND P1, PT, R37, R0, PT ;  /* 0x000000002500720c */ /* 0x000fe20003f26270 */
[----:B------:R-:W-:Y:S01]  /*165d0*/  VIADD R3, R3, 0x39 ;  /* 0x0000003903037836 */ /* 0x000fe20000000000 */
[----:B------:R-:W-:-:S02]  /*165e0*/  FSEL R167, R167, -INF , !P6 ;  /* 0xff800000a7a77808 */ /* 0x000fc40007000000 */
[----:B------:R-:W-:Y:S02]  /*165f0*/  FMNMX.FTZ R6, R227, R6, !PT ;  /* 0x00000006e3067209 */ /* 0x000fe40007810000 */
[----:B------:R-:W-:Y:S02]  /*16600*/  FSEL R223, R223, -INF , !P0 ;  /* 0xff800000dfdf7808 */ /* 0x000fe40004000000 */
[----:B------:R-:W-:Y:S02]  /*16610*/  FMNMX.FTZ R4, R169, R4, !PT ;  /* 0x00000004a9047209 */ /* 0x000fe40007810000 */
[----:B------:R-:W-:Y:S02]  /*16620*/  FSEL R221, R221, -INF , !P1 ;  /* 0xff800000dddd7808 */ /* 0x000fe40004800000 */
[----:B------:R-:W-:Y:S02]  /*16630*/  ISETP.GE.AND P5, PT, R31, R0, PT ;  /* 0x000000001f00720c */ /* 0x000fe40003fa6270 */
[----:B------:R-:W-:-:S02]  /*16640*/  FMNMX.FTZ R6, R167, R6, !PT ;  /* 0x00000006a7067209 */ /* 0x000fc40007810000 */
[----:B------:R-:W-:Y:S02]  /*16650*/  ISETP.GE.AND P1, PT, R29, R0, PT ;  /* 0x000000001d00720c */ /* 0x000fe40003f26270 */
[----:B------:R-:W-:Y:S02]  /*16660*/  ISETP.GE.AND P0, PT, R37, R2, PT ;  /* 0x000000022500720c */ /* 0x000fe40003f06270 */
[----:B------:R-:W-:Y:S02]  /*16670*/  FSEL R177, R177, -INF , !P2 ;  /* 0xff800000b1b17808 */ /* 0x000fe40005000000 */
[----:B------:R-:W-:Y:S02]  /*16680*/  FMNMX.FTZ R8, R223, R4, !PT ;  /* 0x00000004df087209 */ /* 0x000fe40007810000 */
[----:B------:R-:W-:Y:S02]  /*16690*/  FSEL R219, R219, -INF , !P5 ;  /* 0xff800000dbdb7808 */ /* 0x000fe40006800000 */
[----:B------:R-:W-:-:S02]  /*166a0*/  FMNMX.FTZ R6, R221, R6, !PT ;  /* 0x00000006dd067209 */ /* 0x000fc40007810000 */
[----:B------:R-:W-:Y:S02]  /*166b0*/  FSEL R183, R183, -INF , !P1 ;  /* 0xff800000b7b77808 */ /* 0x000fe40004800000 */
[----:B------:R-:W-:Y:S02]  /*166c0*/  ISETP.GE.AND P1, PT, R31, R2, PT ;  /* 0x000000021f00720c */ /* 0x000fe40003f26270 */
[----:B------:R-:W-:Y:S02]  /*166d0*/  FSEL R179, R179, -INF , !P0 ;  /* 0xff800000b3b37808 */ /* 0x000fe40004000000 */
[----:B------:R-:W-:Y:S02]  /*166e0*/  FMNMX.FTZ R8, R177, R8, !PT ;  /* 0x00000008b1087209 */ /* 0x000fe40007810000 */
[----:B------:R-:W-:Y:S02]  /*166f0*/  ISETP.GE.AND P5, PT, R3, R0, PT ;  /* 0x000000000300720c */ /* 0x000fe40003fa6270 */
[----:B------:R-:W-:-:S02]  /*16700*/  FMNMX.FTZ R6, R219, R6, !PT ;  /* 0x00000006db067209 */ /* 0x000fc40007810000 */
[----:B------:R-:W-:Y:S02]  /*16710*/  ISETP.GE.AND P0, PT, R29, R2, PT ;  /* 0x000000021d00720c */ /* 0x000fe40003f06270 */
[----:B------:R-:W-:Y:S02]  /*16720*/  FSEL R175, R175, -INF , !P1 ;  /* 0xff800000afaf7808 */ /* 0x000fe40004800000 */
[----:B------:R-:W-:Y:S02]  /*16730*/  FMNMX.FTZ R8, R179, R8, !PT ;  /* 0x00000008b3087209 */ /* 0x000fe40007810000 */
[----:B------:R-:W-:Y:S02]  /*16740*/  FSEL R181, R181, -INF , !P5 ;  /* 0xff800000b5b57808 */ /* 0x000fe40006800000 */
[----:B------:R-:W-:Y:S02]  /*16750*/  FMNMX.FTZ R6, R183, R6, !PT ;  /* 0x00000006b7067209 */ /* 0x000fe40007810000 */
[----:B------:R-:W-:-:S02]  /*16760*/  ISETP.GE.AND P1, PT, R3, R2, PT ;  /* 0x000000020300720c */ /* 0x000fc40003f26270 */
[----:B------:R-:W-:Y:S02]  /*16770*/  FSEL R173, R173, -INF , !P0 ;  /* 0xff800000adad7808 */ /* 0x000fe40004000000 */
[----:B------:R-:W-:Y:S02]  /*16780*/  FMNMX.FTZ R8, R175, R8, !PT ;  /* 0x00000008af087209 */ /* 0x000fe40007810000 */
[----:B------:R-:W-:Y:S02]  /*16790*/  FMNMX.FTZ R4, R181, R6, !PT ;  /* 0x00000006b5047209 */ /* 0x000fe40007810000 */
        /* <DEDUP_REMOVED lines=9> */
[----:B-1----:R-:W-:-:S03]  /*16830*/  FMNMX.FTZ R132, R31, R132, !PT ;  /* 0x000000841f847209 */ /* 0x002fc60007810000 */
[----:B------:R-:W-:Y:S01]  /*16840*/  LDSM.16.MT88.4 R28, [R196+0xc800] ;  /* 0x00c80000c41c783b */ /* 0x000fe20000004200 */
        /* <DEDUP_REMOVED lines=17> */
[--C-:B------:R-:W-:Y:S01]  /*16960*/  FFMA.FTZ R155, R23, UR5, -R170.reuse ;  /* 0x00000005179b7c23 */ /* 0x100fe200080108aa */
[--C-:B------:R-:W-:Y:S01]  /*16970*/  FFMA.FTZ R152, R11, UR5, -R170.reuse ;  /* 0x000000050b987c23 */ /* 0x100fe200080108aa */
[----:B------:R-:W-:Y:S01]  /*16980*/  FFMA.FTZ R149, R9, UR5, -R170 ;  /* 0x0000000509957c23 */ /* 0x000fe200080108aa */
[----:B------:R-:W1:Y:S01]  /*16990*/  MUFU.EX2 R158, R158 ;  /* 0x0000009e009e7308 */ /* 0x000e620000000800 */
[----:B------:R-:W-:Y:S01]  /*169a0*/  LDSM.16.MT88.4 R12, [R198+0xc800] ;  /* 0x00c80000c60c783b */ /* 0x000fe20000004200 */
[--C-:B------:R-:W-:Y:S01]  /*169b0*/  FFMA.FTZ R153, R19, UR5, -R174.reuse ;  /* 0x0000000513997c23 */ /* 0x100fe200080108ae */
[----:B------:R-:W-:Y:S01]  /*169c0*/  FFMA.FTZ R150, R17, UR5, -R174 ;  /* 0x0000000511967c23 */ /* 0x000fe200080108ae */
[--C-:B------:R-:W-:Y:S01]  /*169d0*/  FFMA.FTZ R148, R7, UR5, -R170.reuse ;  /* 0x0000000507947c23 */ /* 0x100fe200080108aa */
[----:B------:R-:W-:Y:S01]  /*169e0*/  LDSM.16.MT88.4 R8, [R200+0xe800] ;  /* 0x00e80000c808783b */ /* 0x000fe20000004200 */
[----:B------:R-:W-:Y:S01]  /*169f0*/  FFMA.FTZ R139, R5, UR5, -R170 ;  /* 0x00000005058b7c23 */ /* 0x000fe200080108aa */
[--C-:B------:R-:W-:Y:S01]  /*16a00*/  FFMA.FTZ R162, R229, UR5, -R174.reuse ;  /* 0x00000005e5a27c23 */ /* 0x100fe200080108ae */
[----:B------:R-:W-:Y:S01]  /*16a10*/  MUFU.EX2 R157, R157 ;  /* 0x0000009d009d7308 */ /* 0x000fe20000000800 */
[----:B------:R-:W2:Y:S01]  /*16a20*/  LDSM.16.MT88.4 R72, [R200+0x10000] ;  /* 0x01000000c848783b */ /* 0x000ea20000004200 */
[--C-:B------:R-:W-:Y:S01]  /*16a30*/  FFMA.FTZ R163, R163, UR5, -R174.reuse ;  /* 0x00000005a3a37c23 */ /* 0x100fe200080108ae */
[--C-:B------:R-:W-:Y:S01]  /*16a40*/  FFMA.FTZ R166, R227, UR5, -R174.reuse ;  /* 0x00000005e3a67c23 */ /* 0x100fe200080108ae */
[----:B------:R-:W-:Y:S01]  /*16a50*/  FFMA.FTZ R167, R167, UR5, -R174 ;  /* 0x00000005a7a77c23 */ /* 0x000fe200080108ae */
[----:B------:R-:W3:Y:S01]  /*16a60*/  LDSM.16.MT88.4 R20, [R197+0xe800] ;  /* 0x00e80000c514783b */ /* 0x000ee20000004200 */
[--C-:B------:R-:W-:Y:S01]  /*16a70*/  FFMA.FTZ R168, R225, UR5, -R170.reuse ;  /* 0x00000005e1a87c23 */ /* 0x100fe200080108aa */
[--C-:B------:R-:W-:Y:S01]  /*16a80*/  FFMA.FTZ R169, R169, UR5, -R170.reuse ;  /* 0x00000005a9a97c23 */ /* 0x100fe200080108aa */
[----:B------:R-:W4:Y:S01]  /*16a90*/  MUFU.EX2 R154, R154 ;  /* 0x0000009a009a7308 */ /* 0x000f220000000800 */
[----:B-1----:R-:W-:Y:S01]  /*16aa0*/  F2FP.F16.F32.PACK_AB R96, R158, R159 ;  /* 0x0000009f9e60723e */ /* 0x002fe200000000ff */
[----:B------:R-:W1:Y:S01]  /*16ab0*/  LDSM.16.MT88.4 R16, [R196+0xe800] ;  /* 0x00e80000c410783b */ /* 0x000e620000004200 */
[--C-:B------:R-:W-:Y:S01]  /*16ac0*/  FFMA.FTZ R172, R223, UR5, -R170.reuse ;  /* 0x00000005dfac7c23 */ /* 0x100fe200080108aa */
[----:B------:R-:W-:Y:S01]  /*16ad0*/  FFMA.FTZ R177, R177, UR5, -R170 ;  /* 0x00000005b1b17c23 */ /* 0x000fe200080108aa */
[--C-:B------:R-:W-:Y:S01]  /*16ae0*/  FFMA.FTZ R176, R221, UR5, -R174.reuse ;  /* 0x00000005ddb07c23 */ /* 0x100fe200080108ae */
[----:B------:R-:W-:Y:S01]  /*16af0*/  LDSM.16.MT88.4 R32, [R197+0xc800] ;  /* 0x00c80000c520783b */ /* 0x000fe20000004200 */
[--C-:B------:R-:W-:Y:S01]  /*16b00*/  FFMA.FTZ R219, R219, UR5, -R174.reuse ;  /* 0x00000005dbdb7c23 */ /* 0x100fe200080108ae */
[----:B------:R-:W-:Y:S01]  /*16b10*/  MUFU.EX2 R160, R160 ;  /* 0x000000a000a07308 */ /* 0x000fe20000000800 */
[--C-:B------:R-:W-:Y:S01]  /*16b20*/  FFMA.FTZ R178, R183, UR5, -R174.reuse ;  /* 0x00000005b7b27c23 */ /* 0x100fe200080108ae */
[----:B------:R-:W-:Y:S01]  /*16b30*/  LDSM.16.MT88.4 R24, [R198+0xe800] ;  /* 0x00e80000c618783b */ /* 0x000fe20000004200 */
[----:B------:R-:W-:Y:S01]  /*16b40*/  FFMA.FTZ R223, R181, UR5, -R174 ;  /* 0x00000005b5df7c23 */ /* 0x000fe200080108ae */
[--C-:B------:R-:W-:Y:S01]  /*16b50*/  FFMA.FTZ R174, R179, UR5, -R170.reuse ;  /* 0x00000005b3ae7c23 */ /* 0x100fe200080108aa */
[--C-:B------:R-:W-:Y:S01]  /*16b60*/  FFMA.FTZ R175, R175, UR5, -R170.reuse ;  /* 0x00000005afaf7c23 */ /* 0x100fe200080108aa */
[--C-:B------:R-:W-:Y:S01]  /*16b70*/  FFMA.FTZ R173, R173, UR5, -R170.reuse ;  /* 0x00000005adad7c23 */ /* 0x100fe200080108aa */
[----:B------:R-:W-:Y:S01]  /*16b80*/  FFMA.FTZ R170, R171, UR5, -R170 ;  /* 0x00000005abaa7c23 */ /* 0x000fe200080108aa */
[----:B------:R-:W5:Y:S01]  /*16b90*/  MUFU.EX2 R161, R161 ;  /* 0x000000a100a17308 */ /* 0x000f620000000800 */
[----:B----4-:R-:W-:Y:S01]  /*16ba0*/  F2FP.F16.F32.PACK_AB R98, R154, R157 ;  /* 0x0000009d9a62723e */ /* 0x010fe200000000ff */
[----:B------:R-:W-:-:S04]  /*16bb0*/  FADD.FTZ R158, R159, R158 ;  /* 0x0000009e9f9e7221 */ /* 0x000fc80000010000 */
[----:B------:R-:W-:Y:S02]  /*16bc0*/  FADD.FTZ R157, R157, R158 ;  /* 0x0000009e9d9d7221 */ /* 0x000fe40000010000 */
[----:B------:R-:W-:Y:S02]  /*16bd0*/  MUFU.EX2 R156, R156 ;  /* 0x0000009c009c7308 */ /* 0x000fe40000000800 */
[----:B------:R-:W-:-:S06]  /*16be0*/  FADD.FTZ R154, R154, R157 ;  /* 0x0000009d9a9a7221 */ /* 0x000fcc0000010000 */
[----:B------:R-:W4:Y:S01]  /*16bf0*/  MUFU.EX2 R155, R155 ;  /* 0x0000009b009b7308 */ /* 0x000f220000000800 */
[----:B-----5:R-:W-:Y:S01]  /*16c00*/  F2FP.F16.F32.PACK_AB R97, R161, R160 ;  /* 0x000000a0a161723e */ /* 0x020fe200000000ff */
[----:B------:R-:W-:-:S06]  /*16c10*/  FADD.FTZ R161, R160, R161 ;  /* 0x000000a1a0a17221 */ /* 0x000fcc0000010000 */
[----:B------:R-:W-:Y:S08]  /*16c20*/  MUFU.EX2 R153, R153 ;  /* 0x0000009900997308 */ /* 0x000ff00000000800 */
[----:B------:R-:W5:Y:S01]  /*16c30*/  MUFU.EX2 R150, R150 ;  /* 0x0000009600967308 */ /* 0x000f620000000800 */
[----:B----4-:R-:W-:Y:S01]  /*16c40*/  F2FP.F16.F32.PACK_AB R99, R155, R156 ;  /* 0x0000009c9b63723e */ /* 0x010fe200000000ff */
[----:B------:R-:W-:-:S04]  /*16c50*/  FADD.FTZ R156, R156, R161 ;  /* 0x000000a19c9c7221 */ /* 0x000fc80000010000 */
[----:B------:R-:W-:Y:S02]  /*16c60*/  FADD.FTZ R155, R155, R156 ;  /* 0x0000009c9b9b7221 */ /* 0x000fe40000010000 */
[C---:B------:R-:W-:Y:S01]  /*16c70*/  HMMA.16816.F32 R120, R96.reuse, R116, RZ ;  /* 0x000000746078723c */ /* 0x040fe200000018ff */
[----:B------:R-:W-:Y:S05]  /*16c80*/  MUFU.EX2 R151, R151 ;  /* 0x0000009700977308 */ /* 0x000fea0000000800 */
[C---:B------:R-:W-:Y:S03]  /*16c90*/  HMMA.16816.F32 R36, R96.reuse, R40, RZ ;  /* 0x000000286024723c */ /* 0x040fe600000018ff */
[----:B------:R-:W4:Y:S01]  /*16ca0*/  MUFU.EX2 R138, R138 ;  /* 0x0000008a008a7308 */ /* 0x000f220000000800 */
[C---:B-----5:R-:W-:Y:S01]  /*16cb0*/  F2FP.F16.F32.PACK_AB R4, R150.reuse, R153 ;  /* 0x000000999604723e */ /* 0x060fe200000000ff */
[----:B------:R-:W-:Y:S01]  /*16cc0*/  FADD.FTZ R153, R153, R154 ;  /* 0x0000009a99997221 */ /* 0x000fe20000010000 */
[----:B------:R-:W-:Y:S03]  /*16cd0*/  HMMA.16816.F32 R116, R96, R118, RZ ;  /* 0x000000766074723c */ /* 0x000fe600000018ff */
[----:B------:R-:W-:-:S02]  /*16ce0*/  FADD.FTZ R150, R150, R153 ;  /* 0x0000009996967221 */ /* 0x000fc40000010000 */
[----:B------:R-:W-:Y:S01]  /*16cf0*/  MUFU.EX2 R152, R152 ;  /* 0x0000009800987308 */ /* 0x000fe20000000800 */
[C---:B------:R-:W-:Y:S06]  /*16d00*/  HMMA.16816.F32 R40, R96.reuse, R42, RZ ;  /* 0x0000002a6028723c */ /* 0x040fec00000018ff */
[----:B------:R-:W-:Y:S01]  /*16d10*/  HMMA.16816.F32 R52, R96, R56, RZ ;  /* 0x000000386034723c */ /* 0x000fe200000018ff */
[----:B------:R-:W5:Y:S01]  /*16d20*/  MUFU.EX2 R149, R149 ;  /* 0x0000009500957308 */ /* 0x000f620000000800 */
[----:B----4-:R-:W-:Y:S01]  /*16d30*/  F2FP.F16.F32.PACK_AB R6, R138, R151 ;  /* 0x000000978a06723e */ /* 0x010fe200000000ff */
[----:B------:R-:W-:-:S03]  /*16d40*/  FADD.FTZ R151, R151, R150 ;  /* 0x0000009697977221 */ /* 0x000fc60000010000 */
[C---:B------:R-:W-:Y:S01]  /*16d50*/  HMMA.16816.F32 R60, R96.reuse, R64, RZ ;  /* 0x00000040603c723c */ /* 0x040fe200000018ff */
[----:B------:R-:W-:Y:S02]  /*16d60*/  FADD.FTZ R151, R138, R151 ;  /* 0x000000978a977221 */ /* 0x000fe40000010000 */
[----:B------:R-:W-:Y:S03]  /*16d70*/  MUFU.EX2 R148, R148 ;  /* 0x0000009400947308 */ /* 0x000fe60000000800 */
[C---:B------:R-:W-:Y:S05]  /*16d80*/  HMMA.16816.F32 R56, R96.reuse, R58, RZ ;  /* 0x0000003a6038723c */ /* 0x040fea00000018ff */
[----:B------:R-:W4:Y:S01]  /*16d90*/  MUFU.EX2 R139, R139 ;  /* 0x0000008b008b7308 */ /* 0x000f220000000800 */
[----:B-----5:R-:W-:Y:S01]  /*16da0*/  F2FP.F16.F32.PACK_AB R5, R149, R152 ;  /* 0x000000989505723e */ /* 0x020fe200000000ff */
[----:B------:R-:W-:Y:S01]  /*16db0*/  HMMA.16816.F32 R64, R96, R66, RZ ;  /* 0x000000426040723c */ /* 0x000fe200000018ff */
[----:B------:R-:W-:-:S04]  /*16dc0*/  FADD.FTZ R152, R152, R155 ;  /* 0x0000009b98987221 */ /* 0x000fc80000010000 */
[----:B------:R-:W-:Y:S01]  /*16dd0*/  FADD.FTZ R149, R149, R152 ;  /* 0x0000009895957221 */ /* 0x000fe20000010000 */
[C---:B--2---:R-:W-:Y:S01]  /*16de0*/  HMMA.16816.F32 R68, R96.reuse, R72, RZ ;  /* 0x000000486044723c */ /* 0x044fe200000018ff */
[----:B------:R-:W-:Y:S05]  /*16df0*/  MUFU.EX2 R162, R162 ;  /* 0x000000a200a27308 */ /* 0x000fea0000000800 */
[----:B------:R-:W-:Y:S01]  /*16e00*/  HMMA.16816.F32 R76, R96, R80, RZ ;  /* 0x00000050604c723c */ /* 0x000fe200000018ff */
[----:B----4-:R-:W-:Y:S02]  /*16e10*/  F2FP.F16.F32.PACK_AB R7, R139, R148 ;  /* 0x000000948b07723e */ /* 0x010fe400000000ff */
[----:B------:R-:W2:Y:S01]  /*16e20*/  MUFU.EX2 R163, R163 ;  /* 0x000000a300a37308 */ /* 0x000ea20000000800 */
[----:B------:R-:W-:-:S02]  /*16e30*/  FADD.FTZ R148, R148, R149 ;  /* 0x0000009594947221 */ /* 0x000fc40000010000 */
[----:B------:R-:W-:Y:S02]  /*16e40*/  HMMA.16816.F32 R72, R96, R74, RZ ;  /* 0x0000004a6048723c */ /* 0x000fe400000018ff */
[----:B------:R-:W-:-:S04]  /*16e50*/  FADD.FTZ R139, R139, R148 ;  /* 0x000000948b8b7221 */ /* 0x000fc80000010000 */
[C---:B------:R-:W-:Y:S01]  /*16e60*/  HMMA.16816.F32 R120, R4.reuse, R12, R120 ;  /* 0x0000000c0478723c */ /* 0x040fe20000001878 */
[----:B------:R-:W-:Y:S05]  /*16e70*/  MUFU.EX2 R166, R166 ;  /* 0x000000a600a67308 */ /* 0x000fea0000000800 */
[C---:B------:R-:W-:Y:S01]  /*16e80*/  HMMA.16816.F32 R116, R4.reuse, R14, R116 ;  /* 0x0000000e0474723c */ /* 0x040fe20000001874 */
[----:B------:R-:W4:Y:S02]  /*16e90*/  LDSM.16.MT88.4 R12, [R200+0x10800] ;  /* 0x01080000c80c783b */ /* 0x000f240000004200 */
[----:B------:R-:W5:Y:S03]  /*16ea0*/  MUFU.EX2 R167, R167 ;  /* 0x000000a700a77308 */ /* 0x000f660000000800 */
[C---:B------:R-:W-:Y:S05]  /*16eb0*/  HMMA.16816.F32 R36, R4.reuse, R8, R36 ;  /* 0x000000080424723c */ /* 0x040fea0000001824 */
[----:B------:R-:W-:Y:S01]  /*16ec0*/  MUFU.EX2 R168, R168 ;  /* 0x000000a800a87308 */ /* 0x000fe20000000800 */
[----:B------:R-:W-:Y:S01]  /*16ed0*/  HMMA.16816.F32 R40, R4, R10, R40 ;  /* 0x0000000a0428723c */ /* 0x000fe20000001828 */
[----:B------:R-:W2:Y:S05]  /*16ee0*/  LDSM.16.MT88.4 R8, [R198+0x10800] ;  /* 0x01080000c608783b */ /* 0x000eaa0000004200 */
[C---:B------:R-:W-:Y:S01]  /*16ef0*/  HMMA.16816.F32 R80, R96.reuse, R82, RZ ;  /* 0x000000526050723c */ /* 0x040fe200000018ff */
[----:B------:R-:W5:Y:S05]  /*16f00*/  MUFU.EX2 R169, R169 ;  /* 0x000000a900a97308 */ /* 0x000f6a0000000800 */
[----:B------:R-:W-:Y:S03]  /*16f10*/  HMMA.16816.F32 R112, R96, R108, RZ ;  /* 0x0000006c6070723c */ /* 0x000fe600000018ff */
[----:B------:R-:W-:Y:S03]  /*16f20*/  MUFU.EX2 R172, R172 ;  /* 0x000000ac00ac7308 */ /* 0x000fe60000000800 */
[C---:B---3--:R-:W-:Y:S05]  /*16f30*/  HMMA.16816.F32 R52, R4.reuse, R20, R52 ;  /* 0x000000140434723c */ /* 0x048fea0000001834 */
[----:B------:R-:W3:Y:S01]  /*16f40*/  MUFU.EX2 R177, R177 ;  /* 0x000000b100b17308 */ /* 0x000ee20000000800 */
[C---:B------:R-:W-:Y:S01]  /*16f50*/  HMMA.16816.F32 R56, R4.reuse, R22, R56 ;  /* 0x000000160438723c */ /* 0x040fe20000001838 */
[----:B------:R-:W5:Y:S05]  /*16f60*/  LDSM.16.MT88.4 R20, [R197+0x10800] ;  /* 0x01080000c514783b */ /* 0x000f6a0000004200 */
[C---:B-1----:R-:W-:Y:S01]  /*16f70*/  HMMA.16816.F32 R60, R4.reuse, R16, R60 ;  /* 0x00000010043c723c */ /* 0x042fe2000000183c */
[----:B------:R-:W-:Y:S05]  /*16f80*/  MUFU.EX2 R176, R176 ;  /* 0x000000b000b07308 */ /* 0x000fea0000000800 */
[----:B------:R-:W-:Y:S01]  /*16f90*/  HMMA.16816.F32 R64, R4, R18, R64 ;  /* 0x000000120440723c */ /* 0x000fe20000001840 */
[----:B------:R-:W1:Y:S02]  /*16fa0*/  LDSM.16.MT88.4 R16, [R196+0x10800] ;  /* 0x01080000c410783b */ /* 0x000e640000004200 */
[----:B------:R-:W3:Y:S03]  /*16fb0*/  MUFU.EX2 R219, R219 ;  /* 0x000000db00db7308 */ /* 0x000ee60000000800 */
[----:B------:R-:W-:Y:S05]  /*16fc0*/  HMMA.16816.F32 R108, R96, R110, RZ ;  /* 0x0000006e606c723c */ /* 0x000fea00000018ff */
[----:B------:R-:W-:Y:S01]  /*16fd0*/  MUFU.EX2 R178, R178 ;  /* 0x000000b200b27308 */ /* 0x000fe20000000800 */
[C---:B----4-:R-:W-:Y:S06]  /*16fe0*/  HMMA.16816.F32 R68, R4.reuse, R12, R68 ;  /* 0x0000000c0444723c */ /* 0x050fec0000001844 */
[C---:B------:R-:W-:Y:S01]  /*16ff0*/  HMMA.16816.F32 R72, R4.reuse, R14, R72 ;  /* 0x0000000e0448723c */ /* 0x040fe20000001848 */
[----:B------:R-:W4:Y:S01]  /*17000*/  LDSM.16.MT88.4 R12, [R197+0xd000] ;  /* 0x00d00000c50c783b */ /* 0x000f220000004200 */
[----:B------:R-:W4:Y:S04]  /*17010*/  MUFU.EX2 R223, R223 ;  /* 0x000000df00df7308 */ /* 0x000f280000000800 */
[C---:B--2---:R-:W-:Y:S04]  /*17020*/  HMMA.16816.F32 R76, R4.reuse, R8, R76 ;  /* 0x00000008044c723c */ /* 0x044fe8000000184c */
[----:B------:R-:W-:Y:S02]  /*17030*/  MUFU.EX2 R174, R174 ;  /* 0x000000ae00ae7308 */ /* 0x000fe40000000800 */
[----:B------:R-:W-:Y:S01]  /*17040*/  HMMA.16816.F32 R80, R4, R10, R80 ;  /* 0x0000000a0450723c */ /* 0x000fe20000001850 */
[----:B------:R-:W2:Y:S05]  /*17050*/  LDSM.16.MT88.4 R8, [R197+0xf000] ;  /* 0x00f00000c508783b */ /* 0x000eaa0000004200 */
[C---:B------:R-:W-:Y:S01]  /*17060*/  HMMA.16816.F32 R128, R96.reuse, R124, RZ ;  /* 0x0000007c6080723c */ /* 0x040fe200000018ff */
[----:B------:R-:W2:Y:S05]  /*17070*/  MUFU.EX2 R175, R175 ;  /* 0x000000af00af7308 */ /* 0x000eaa0000000800 */
[C---:B------:R-:W-:Y:S03]  /*17080*/  HMMA.16816.F32 R104, R96.reuse, R100, RZ ;  /* 0x000000646068723c */ /* 0x040fe600000018ff */
[----:B------:R-:W-:Y:S03]  /*17090*/  MUFU.EX2 R173, R173 ;  /* 0x000000ad00ad7308 */ /* 0x000fe60000000800 */
[C---:B------:R-:W-:Y:S05]  /*170a0*/  HMMA.16816.F32 R44, R96.reuse, R48, RZ ;  /* 0x00000030602c723c */ /* 0x040fea00000018ff */
[----:B------:R-:W2:Y:S01]  /*170b0*/  MUFU.EX2 R170, R170 ;  /* 0x000000aa00aa7308 */ /* 0x000ea20000000800 */
        /* <DEDUP_REMOVED lines=20> */
[C---:B-----5:R-:W-:Y:S06]  /*17200*/  HMMA.16816.F32 R84, R4.reuse, R20, R84 ;  /* 0x000000140454723c */ /* 0x060fec0000001854 */
[C---:B------:R-:W-:Y:S01]  /*17210*/  HMMA.16816.F32 R88, R4.reuse, R22, R88 ;  /* 0x000000160458723c */ /* 0x040fe20000001858 */
[----:B------:R-:W5:Y:S05]  /*17220*/  LDSM.16.MT88.4 R20, [R196+0xf000] ;  /* 0x00f00000c414783b */ /* 0x000f6a0000004200 */
[C---:B-1----:R-:W-:Y:S06]  /*17230*/  HMMA.16816.F32 R92, R4.reuse, R16, R92 ;  /* 0x00000010045c723c */ /* 0x042fec000000185c */
[----:B------:R-:W-:Y:S01]  /*17240*/  HMMA.16816.F32 R96, R4, R18, R96 ;  /* 0x000000120460723c */ /* 0x000fe20000001860 */
[----:B------:R-:W1:Y:S06]  /*17250*/  LDSM.16.MT88.4 R16, [R200+0x11000] ;  /* 0x01100000c810783b */ /* 0x000e6c0000004200 */
[----:B------:R-:W-:Y:S01]  /*17260*/  F2FP.F16.F32.PACK_AB R4, R163, R162 ;  /* 0x000000a2a304723e */ /* 0x000fe200000000ff */
[----:B------:R-:W-:Y:S01]  /*17270*/  FADD.FTZ R162, R162, R151 ;  /* 0x00000097a2a27221 */ /* 0x000fe20000010000 */
[----:B------:R-:W-:-:S02]  /*17280*/  F2FP.F16.F32.PACK_AB R6, R167, R166 ;  /* 0x000000a6a706723e */ /* 0x000fc400000000ff */
[----:B------:R-:W-:Y:S01]  /*17290*/  F2FP.F16.F32.PACK_AB R5, R169, R168 ;  /* 0x000000a8a905723e */ /* 0x000fe200000000ff */
[----:B------:R-:W-:Y:S01]  /*172a0*/  FADD.FTZ R168, R168, R139 ;  /* 0x0000008ba8a87221 */ /* 0x000fe20000010000 */
[----:B---3--:R-:W-:Y:S01]  /*172b0*/  F2FP.F16.F32.PACK_AB R7, R177, R172 ;  /* 0x000000acb107723e */ /* 0x008fe200000000ff */
        /* <DEDUP_REMOVED lines=8> */
[----:B------:R-:W3:Y:S05]  /*17340*/  LDSM.16.MT88.4 R12, [R198+0x11000] ;  /* 0x01100000c60c783b */ /* 0x000eea0000004200 */
[C---:B--2---:R-:W-:Y:S06]  /*17350*/  HMMA.16816.F32 R52, R4.reuse, R8, R52 ;  /* 0x000000080434723c */ /* 0x044fec0000001834 */
[C---:B------:R-:W-:Y:S01]  /*17360*/  HMMA.16816.F32 R56, R4.reuse, R10, R56 ;  /* 0x0000000a0438723c */ /* 0x040fe20000001838 */
[----:B------:R-:W2:Y:S05]  /*17370*/  LDSM.16.MT88.4 R8, [R197+0x11000] ;  /* 0x01100000c508783b */ /* 0x000eaa0000004200 */
[C---:B-----5:R-:W-:Y:S06]  /*17380*/  HMMA.16816.F32 R60, R4.reuse, R20, R60 ;  /* 0x00000014043c723c */ /* 0x060fec000000183c */
[C---:B------:R-:W-:Y:S01]  /*17390*/  HMMA.16816.F32 R64, R4.reuse, R22, R64 ;  /* 0x000000160440723c */ /* 0x040fe20000001840 */
[----:B------:R-:W4:Y:S05]  /*173a0*/  LDSM.16.MT88.4 R20, [R196+0x11000] ;  /* 0x01100000c414783b */ /* 0x000f2a0000004200 */
[C---:B-1----:R-:W-:Y:S06]  /*173b0*/  HMMA.16816.F32 R68, R4.reuse, R16, R68 ;  /* 0x000000100444723c */ /* 0x042fec0000001844 */
[C---:B------:R-:W-:Y:S01]  /*173c0*/  HMMA.16816.F32 R72, R4.reuse, R18, R72 ;  /* 0x000000120448723c */ /* 0x040fe20000001848 */
[----:B------:R-:W1:Y:S05]  /*173d0*/  LDSM.16.MT88.4 R16, [R200+0xd800] ;  /* 0x00d80000c810783b */ /* 0x000e6a0000004200 */
[C---:B---3--:R-:W-:Y:S06]  /*173e0*/  HMMA.16816.F32 R76, R4.reuse, R12, R76 ;  /* 0x0000000c044c723c */ /* 0x048fec000000184c */
[C---:B------:R-:W-:Y:S01]  /*173f0*/  HMMA.16816.F32 R80, R4.reuse, R14, R80 ;  /* 0x0000000e0450723c */ /* 0x040fe20000001850 */
[----:B------:R-:W3:Y:S05]  /*17400*/  LDSM.16.MT88.4 R12, [R198+0xd800] ;  /* 0x00d80000c60c783b */ /* 0x000eea0000004200 */
[C---:B--2---:R-:W-:Y:S06]  /*17410*/  HMMA.16816.F32 R84, R4.reuse, R8, R84 ;  /* 0x000000080454723c */ /* 0x044fec0000001854 */
[C---:B------:R-:W-:Y:S01]  /*17420*/  HMMA.16816.F32 R88, R4.reuse, R10, R88 ;  /* 0x0000000a0458723c */ /* 0x040fe20000001858 */
[----:B------:R-:W2:Y:S05]  /*17430*/  LDSM.16.MT88.4 R8, [R197+0xf800] ;  /* 0x00f80000c508783b */ /* 0x000eaa0000004200 */
        /* <DEDUP_REMOVED lines=15> */
[C---:B----4-:R-:W-:Y:S06]  /*17530*/  HMMA.16816.F32 R92, R4.reuse, R20, R92 ;  /* 0x00000014045c723c */ /* 0x050fec000000185c */
[----:B------:R-:W-:Y:S01]  /*17540*/  HMMA.16816.F32 R96, R4, R22, R96 ;  /* 0x000000160460723c */ /* 0x000fe20000001860 */
[----:B------:R-:W4:Y:S06]  /*17550*/  LDSM.16.MT88.4 R20, [R200+0x11800] ;  /* 0x01180000c814783b */ /* 0x000f2c0000004200 */
        /* <DEDUP_REMOVED lines=9> */
[----:B-1----:R-:W-:Y:S01]  /*175f0*/  HMMA.16816.F32 R128, R4, R16, R128 ;  /* 0x000000100480723c */ /* 0x002fe20000001880 */
[----:B------:R-:W-:Y:S01]  /*17600*/  FADD.FTZ R173, R173, R174 ;  /* 0x000000aeadad7221 */ /* 0x000fe20000010000 */
[----:B------:R-:W-:-:S03]  /*17610*/  FADD.FTZ R223, R223, R178 ;  /* 0x000000b2dfdf7221 */ /* 0x000fc60000010000 */
[----:B------:R-:W-:Y:S01]  /*17620*/  FADD.FTZ R221, R170, R173 ;  /* 0x000000adaadd7221 */ /* 0x000fe20000010000 */
        /* <DEDUP_REMOVED lines=20> */
[C---:B-1----:R-:W-:Y:S06]  /*17770*/  HMMA.16816.F32 R76, R4.reuse, R16, R76 ;  /* 0x00000010044c723c */ /* 0x042fec000000184c */
[C---:B------:R-:W-:Y:S06]  /*17780*/  HMMA.16816.F32 R80, R4.reuse, R18, R80 ;  /* 0x000000120450723c */ /* 0x040fec0000001850 */
[C---:B---3--:R-:W-:Y:S06]  /*17790*/  HMMA.16816.F32 R84, R4.reuse, R12, R84 ;  /* 0x0000000c0454723c */ /* 0x048fec0000001854 */
[C---:B------:R-:W-:Y:S06]  /*177a0*/  HMMA.16816.F32 R88, R4.reuse, R14, R88 ;  /* 0x0000000e0458723c */ /* 0x040fec0000001858 */
[C---:B--2---:R-:W-:Y:S06]  /*177b0*/  HMMA.16816.F32 R92, R4.reuse, R8, R92 ;  /* 0x00000008045c723c */ /* 0x044fec000000185c */
        /* <DEDUP_REMOVED lines=69> */
.L_x_1333:
[----:B------:R-:W1:Y:S02]  /*17c10*/  LDC R5, c[0x0][0x250] ;  /* 0x00009400ff057b82 */ /* 0x000e640000000800 */
[----:B-1----:R-:W-:-:S04]  /*17c20*/  LEA R5, -R5, RZ, 0x6 ;  /* 0x000000ff05057211 */ /* 0x002fc800078e31ff */
[----:B------:R-:W-:-:S07]  /*17c30*/  SHF.R.S32.HI R4, RZ, 0x1f, R5 ;  /* 0x0000001fff047819 */ /* 0x000fce0000011405 */
.L_x_1334:
        /* <DEDUP_REMOVED lines=59> */
[----:B------:R-:W-:Y:S01]  /*17ff0*/  @P5 LDGSTS.E.BYPASS.LTC128B.128 [R211+0xc800], desc[UR6][R16.64] ;  /* 0x0c80000010d35fae */ /* 0x000fe2000b901d46 */
        /* <DEDUP_REMOVED lines=8> */
[----:B------:R-:W-:Y:S01]  /*18080*/  @P4 LDGSTS.E.BYPASS.LTC128B.128 [R211+0xe800], desc[UR6][R14.64+0x80] ;  /* 0x0e8000800ed34fae */ /* 0x000fe2000b901d46 */
[--C-:B------:R-:W-:Y:S01]  /*18090*/  @P4 IMAD.X R7, R8, 0x1, R133.reuse, P6 ;  /* 0x0000000108074824 */ /* 0x100fe200030e0685 */
[----:B------:R-:W-:Y:S01]  /*180a0*/  @P4 LEA R136, P1, R6, UR4, 0x1 ;  /* 0x0000000406884c11 */ /* 0x000fe2000f8208ff */
[----:B------:R-:W-:Y:S01]  /*180b0*/  @P2 IMAD.X R8, R8, 0x1, R133, P0 ;  /* 0x0000000108082824 */ /* 0x000fe200000e0685 */
[----:B------:R-:W-:Y:S01]  /*180c0*/  @!P4 STS.128 [R211+0xe800], RZ ;  /* 0x00e800ffd300c388 */ /* 0x000fe20000000c00 */
[C---:B------:R-:W-:Y:S01]  /*180d0*/  @P2 LEA R4, P0, R5.reuse, UR4, 0x1 ;  /* 0x0000000405042c11 */ /* 0x040fe2000f8008ff */
[----:B------:R-:W-:Y:S01]  /*180e0*/  ULDC UR4, c[0x0][0x39c] ;  /* 0x0000e70000047ab9 */ /* 0x000fe20000000800 */
[----:B------:R-:W-:Y:S01]  /*180f0*/  @P4 LEA.HI.X R137, R6, UR5, R7, 0x1, P1 ;  /* 0x0000000506894c11 */ /* 0x000fe200088f0c07 */
[----:B------:R-:W-:Y:S01]  /*18100*/  @!PT LDS RZ, [RZ] ;  /* 0x00000000fffff984 */ /* 0x000fe20000000800 */
[----:B------:R-:W-:Y:S01]  /*18110*/  @!PT LDS RZ, [RZ] ;  /* 0x00000000fffff984 */ /* 0x000fe20000000800 */
[----:B------:R-:W-:Y:S01]  /*18120*/  @!PT LDS RZ, [RZ] ;  /* 0x00000000fffff984 */ /* 0x000fe20000000800 */
[----:B------:R1:W-:Y:S01]  /*18130*/  @P2 LDGSTS.E.BYPASS.LTC128B.128 [R211+0x10800], desc[UR6][R10.64+0x100] ;  /* 0x108001000ad32fae */ /* 0x0003e2000b901d46 */
[----:B------:R-:W-:-:S02]  /*18140*/  @P2 LEA.HI.X R5, R5, UR5, R8, 0x1, P0 ;  /* 0x0000000505052c11 */ /* 0x000fc400080f0c08 */
        /* <DEDUP_REMOVED lines=32> */
[----:B------:R-:W-:Y:S04]  /*18350*/  LDSM.16.M88.4 R172, [R204] ;  /* 0x00000000ccac783b */ /* 0x000fe80000000200 */
[----:B------:R-:W4:Y:S04]  /*18360*/  LDSM.16.M88.4 R24, [R203+0x6000] ;  /* 0x00600000cb18783b */ /* 0x000f280000000200 */
[----:B-1----:R-:W-:Y:S04]  /*18370*/  LDSM.16.M88.4 R8, [R202] ;  /* 0x00000000ca08783b */ /* 0x002fe80000000200 */
[----:B------:R-:W-:Y:S04]  /*18380*/  LDSM.16.M88.4 R160, [R201] ;  /* 0x00000000c9a0783b */ /* 0x000fe80000000200 */
[----:B------:R-:W1:Y:S04]  /*18390*/  LDSM.16.M88.4 R156, [R203+0x6800] ;  /* 0x00680000cb9c783b */ /* 0x000e680000000200 */
[----:B------:R-:W5:Y:S04]  /*183a0*/  LDSM.16.M88.4 R148, [R203+0x7000] ;  /* 0x00700000cb94783b */ /* 0x000f680000000200 */
[----:B------:R-:W-:Y:S04]  /*183b0*/  LDSM.16.M88.4 R164, [R220] ;  /* 0x00000000dca4783b */ /* 0x000fe80000000200 */
[----:B------:R-:W5:Y:S04]  /*183c0*/  LDSM.16.M88.4 R224, [R199+0x6000] ;  /* 0x00600000c7e0783b */ /* 0x000f680000000200 */
[----:B------:R-:W5:Y:S04]  /*183d0*/  LDSM.16.M88.4 R32, [R203+0x7800] ;  /* 0x00780000cb20783b */ /* 0x000f680000000200 */
[----:B--2---:R-:W2:Y:S04]  /*183e0*/  LDSM.16.M88.4 R20, [R195] ;  /* 0x00000000c314783b */ /* 0x004ea80000000200 */
[----:B---3--:R-:W3:Y:S01]  /*183f0*/  LDSM.16.M88.4 R28, [R194] ;  /* 0x00000000c21c783b */ /* 0x008ee20000000200 */
[C---:B----4-:R-:W-:Y:S03]  /*18400*/  HMMA.16816.F32 R12, R172.reuse, R24, RZ ;  /* 0x00000018ac0c723c */ /* 0x050fe600000018ff */
[----:B------:R-:W-:Y:S04]  /*18410*/  LDSM.16.M88.4 R16, [R135] ;  /* 0x000000008710783b */ /* 0x000fe80000000200 */
[----:B------:R-:W4:Y:S01]  /*18420*/  LDSM.16.M88.4 R180, [R192] ;  /* 0x00000000c0b4783b */ /* 0x000f220000000200 */
[C---:B------:R-:W-:Y:S03]  /*18430*/  HMMA.16816.F32 R24, R172.reuse, R26, RZ ;  /* 0x0000001aac18723c */ /* 0x040fe600000018ff */
[----:B------:R-:W4:Y:S03]  /*18440*/  LDSM.16.M88.4 R144, [R193] ;  /* 0x00000000c190783b */ /* 0x000f260000000200 */
[C---:B-1----:R-:W-:Y:S01]  /*18450*/  HMMA.16816.F32 R136, R172.reuse, R156, RZ ;  /* 0x0000009cac88723c */ /* 0x042fe200000018ff */
[----:B-----5:R-:W1:Y:S04]  /*18460*/  LDSM.16.M88.4 R4, [R199+0x6800] ;  /* 0x00680000c704783b */ /* 0x020e680000000200 */
[----:B------:R-:W5:Y:S01]  /*18470*/  LDSM.16.M88.4 R140, [R199+0x7000] ;  /* 0x00700000c78c783b */ /* 0x000f620000000200 */
[----:B------:R-:W-:Y:S03]  /*18480*/  HMMA.16816.F32 R152, R172, R148, RZ ;  /* 0x00000094ac98723c */ /* 0x000fe600000018ff */
[----:B------:R-:W-:Y:S03]  /*18490*/  LDSM.16.M88.4 R168, [R199+0x7800] ;  /* 0x00780000c7a8783b */ /* 0x000fe60000000200 */
[C---:B------:R-:W-:Y:S01]  /*184a0*/  HMMA.16816.F32 R12, R8.reuse, R160, R12 ;  /* 0x000000a0080c723c */ /* 0x040fe2000000180c */
[----:B------:R-:W-:Y:S04]  /*184b0*/  LDSM.16.M88.4 R228, [R203+0xa000] ;  /* 0x00a00000cbe4783b */ /* 0x000fe80000000200 */
[----:B------:R-:W-:Y:S01]  /*184c0*/  LDSM.16.M88.4 R232, [R199+0x8800] ;  /* 0x00880000c7e8783b */ /* 0x000fe20000000200 */
[----:B------:R-:W-:Y:S03]  /*184d0*/  HMMA.16816.F32 R24, R8, R162, R24 ;  /* 0x000000a20818723c */ /* 0x000fe60000001818 */
[----:B------:R-:W-:Y:S03]  /*184e0*/  LDSM.16.M88.4 R160, [R203+0x8000] ;  /* 0x00800000cba0783b */ /* 0x000fe60000000200 */
[C---:B------:R-:W-:Y:S01]  /*184f0*/  HMMA.16816.F32 R156, R172.reuse, R158, RZ ;  /* 0x0000009eac9c723c */ /* 0x040fe200000018ff */
[----:B------:R-:W0:Y:S05]  /*18500*/  LDGDEPBAR ;  /* 0x00000000000079af */ /* 0x000e2a0000000000 */
[----:B------:R-:W-:Y:S06]  /*18510*/  HMMA.16816.F32 R148, R172, R150, RZ ;  /* 0x00000096ac94723c */ /* 0x000fec00000018ff */
[C---:B------:R-:W-:Y:S06]  /*18520*/  HMMA.16816.F32 R12, R164.reuse, R224, R12 ;  /* 0x000000e0a40c723c */ /* 0x040fec000000180c */
[----:B------:R-:W-:Y:S01]  /*18530*/  HMMA.16816.F32 R24, R164, R226, R24 ;  /* 0x000000e2a418723c */ /* 0x000fe20000001818 */
[----:B------:R-:W-:Y:S05]  /*18540*/  LDSM.16.M88.4 R224, [R202+0x2000] ;  /* 0x00200000cae0783b */ /* 0x000fea0000000200 */
[C---:B------:R-:W-:Y:S06]  /*18550*/  HMMA.16816.F32 R176, R172.reuse, R32, RZ ;  /* 0x00000020acb0723c */ /* 0x040fec00000018ff */
[----:B------:R-:W-:Y:S01]  /*18560*/  HMMA.16816.F32 R172, R172, R34, RZ ;  /* 0x00000022acac723c */ /* 0x000fe200000018ff */
[----:B------:R-:W-:Y:S05]  /*18570*/  LDSM.16.M88.4 R32, [R192+0x800] ;  /* 0x00080000c020783b */ /* 0x000fea0000000200 */
[C---:B--2---:R-:W-:Y:S06]  /*18580*/  HMMA.16816.F32 R136, R8.reuse, R20, R136 ;  /* 0x000000140888723c */ /* 0x044fec0000001888 */
[C---:B------:R-:W-:Y:S01]  /*18590*/  HMMA.16816.F32 R156, R8.reuse, R22, R156 ;  /* 0x00000016089c723c */ /* 0x040fe2000000189c */
[----:B------:R-:W-:Y:S05]  /*185a0*/  LDSM.16.M88.4 R20, [R192+0x1000] ;  /* 0x00100000c014783b */ /* 0x000fea0000000200 */
[C---:B---3--:R-:W-:Y:S06]  /*185b0*/  HMMA.16816.F32 R152, R8.reuse, R28, R152 ;  /* 0x0000001c0898723c */ /* 0x048fec0000001898 */
[----:B------:R-:W-:Y:S01]  /*185c0*/  HMMA.16816.F32 R148, R8, R30, R148 ;  /* 0x0000001e0894723c */ /* 0x000fe20000001894 */
[----:B------:R-:W2:Y:S05]  /*185d0*/  LDSM.16.M88.4 R28, [R204+0x2000] ;  /* 0x00200000cc1c783b */ /* 0x000eaa0000000200 */
[C---:B----4-:R-:W-:Y:S06]  /*185e0*/  HMMA.16816.F32 R12, R16.reuse, R180, R12 ;  /* 0x000000b4100c723c */ /* 0x050fec000000180c */
[----:B------:R-:W-:Y:S01]  /*185f0*/  HMMA.16816.F32 R24, R16, R182, R24 ;  /* 0x000000b61018723c */ /* 0x000fe20000001818 */
[----:B------:R-:W-:Y:S05]  /*18600*/  LDSM.16.M88.4 R180, [R188] ;  /* 0x00000000bcb4783b */ /* 0x000fea0000000200 */
[C---:B------:R-:W-:Y:S06]  /*18610*/  HMMA.16816.F32 R176, R8.reuse, R144, R176 ;  /* 0x0000009008b0723c */ /* 0x040fec00000018b0 */
[----:B------:R-:W-:Y:S01]  /*18620*/  HMMA.16816.F32 R172, R8, R146, R172 ;  /* 0x0000009208ac723c */ /* 0x000fe200000018ac */
[----:B------:R-:W-:Y:S04]  /*18630*/  LDSM.16.M88.4 R144, [R192+0x1800] ;  /* 0x00180000c090783b */ /* 0x000fe80000000200 */
[----:B------:R-:W-:Y:S01]  /*18640*/  LDSM.16.M88.4 R8, [R203+0x8800] ;  /* 0x00880000cb08783b */ /* 0x000fe20000000200 */
[C---:B-1----:R-:W-:Y:S06]  /*18650*/  HMMA.16816.F32 R136, R164.reuse, R4, R136 ;  /* 0x00000004a488723c */ /* 0x042fec0000001888 */
[C---:B------:R-:W-:Y:S01]  /*18660*/  HMMA.16816.F32 R156, R164.reuse, R6, R156 ;  /* 0x00000006a49c723c */ /* 0x040fe2000000189c */
[----:B------:R-:W-:Y:S05]  /*18670*/  LDSM.16.M88.4 R4, [R203+0x9000] ;  /* 0x00900000cb04783b */ /* 0x000fea0000000200 */
[C---:B-----5:R-:W-:Y:S06]  /*18680*/  HMMA.16816.F32 R152, R164.reuse, R140, R152 ;  /* 0x0000008ca498723c */ /* 0x060fec0000001898 */
[----:B------:R-:W-:Y:S01]  /*18690*/  HMMA.16816.F32 R148, R164, R142, R148 ;  /* 0x0000008ea494723c */ /* 0x000fe20000001894 */
[----:B------:R-:W1:Y:S05]  /*186a0*/  LDSM.16.M88.4 R140, [R191] ;  /* 0x00000000bf8c783b */ /* 0x000e6a0000000200 */
[C---:B--2---:R-:W-:Y:S06]  /*186b0*/  HMMA.16816.F32 R12, R28.reuse, R160, R12 ;  /* 0x000000a01c0c723c */ /* 0x044fec000000180c */
[----:B------:R-:W-:Y:S01]  /*186c0*/  HMMA.16816.F32 R24, R28, R162, R24 ;  /* 0x000000a21c18723c */ /* 0x000fe20000001818 */
[----:B------:R-:W-:Y:S05]  /*186d0*/  LDSM.16.M88.4 R160, [R199+0x9800] ;  /* 0x00980000c7a0783b */ /* 0x000fea0000000200 */
        /* <DEDUP_REMOVED lines=10> */
[C---:B-1----:R-:W-:Y:S06]  /*18780*/  HMMA.16816.F32 R12, R224.reuse, R140, R12 ;  /* 0x0000008ce00c723c */ /* 0x042fec000000180c */
[----:B------:R-:W-:Y:S01]  /*18790*/  HMMA.16816.F32 R24, R224, R142, R24 ;  /* 0x0000008ee018723c */ /* 0x000fe20000001818 */
[----:B------:R-:W-:Y:S05]  /*187a0*/  LDSM.16.M88.4 R140, [R192+0x2800] ;  /* 0x00280000c08c783b */ /* 0x000fea0000000200 */
[C---:B------:R-:W-:Y:S06]  /*187b0*/  HMMA.16816.F32 R176, R16.reuse, R144, R176 ;  /* 0x0000009010b0723c */ /* 0x040fec00000018b0 */
[----:B------:R-:W-:Y:S01]  /*187c0*/  HMMA.16816.F32 R172, R16, R146, R172 ;  /* 0x0000009210ac723c */ /* 0x000fe200000018ac */
[----:B------:R-:W-:Y:S04]  /*187d0*/  LDSM.16.M88.4 R144, [R135+0x2000] ;  /* 0x002000008790783b */ /* 0x000fe80000000200 */
[----:B------:R-:W-:Y:S01]  /*187e0*/  LDSM.16.M88.4 R16, [R190] ;  /* 0x00000000be10783b */ /* 0x000fe20000000200 */
[C---:B------:R-:W-:Y:S06]  /*187f0*/  HMMA.16816.F32 R136, R28.reuse, R8, R136 ;  /* 0x000000081c88723c */ /* 0x040fec0000001888 */
[----:B------:R-:W-:Y:S01]  /*18800*/  HMMA.16816.F32 R156, R28, R10, R156 ;  /* 0x0000000a1c9c723c */ /* 0x000fe2000000189c */
[----:B------:R-:W1:Y:S05]  /*18810*/  LDSM.16.M88.4 R8, [R192+0x2000] ;  /* 0x00200000c008783b */ /* 0x000e6a0000000200 */
[----:B--2---:R-:W-:Y:S06]  /*18820*/  HMMA.16816.F32 R12, R168, R20, R12 ;  /* 0x00000014a80c723c */ /* 0x004fec000000180c */
[C---:B------:R-:W-:Y:S06]  /*18830*/  HMMA.16816.F32 R152, R28.reuse, R4, R152 ;  /* 0x000000041c98723c */ /* 0x040fec0000001898 */
[----:B------:R-:W-:Y:S01]  /*18840*/  HMMA.16816.F32 R148, R28, R6, R148 ;  /* 0x000000061c94723c */ /* 0x000fe20000001894 */
[----:B------:R-:W2:Y:S05]  /*18850*/  LDSM.16.M88.4 R4, [R189] ;  /* 0x00000000bd04783b */ /* 0x000eaa0000000200 */
[----:B------:R-:W-:Y:S01]  /*18860*/  HMMA.16816.F32 R24, R168, R22, R24 ;  /* 0x00000016a818723c */ /* 0x000fe20000001818 */
[----:B------:R-:W-:Y:S05]  /*18870*/  LDSM.16.M88.4 R20, [R202+0x4000] ;  /* 0x00400000ca14783b */ /* 0x000fea0000000200 */
[C---:B------:R-:W-:Y:S06]  /*18880*/  HMMA.16816.F32 R176, R28.reuse, R32, R176 ;  /* 0x000000201cb0723c */ /* 0x040fec00000018b0 */
[----:B------:R-:W-:Y:S01]  /*18890*/  HMMA.16816.F32 R172, R28, R34, R172 ;  /* 0x000000221cac723c */ /* 0x000fe200000018ac */
[----:B------:R-:W3:Y:S04]  /*188a0*/  LDSM.16.M88.4 R32, [R204+0x4000] ;  /* 0x00400000cc20783b */ /* 0x000ee80000000200 */
[----:B------:R-:W-:Y:S01]  /*188b0*/  LDSM.16.M88.4 R28, [R203+0xa800] ;  /* 0x00a80000cb1c783b */ /* 0x000fe20000000200 */
[----:B-1----:R-:W-:Y:S06]  /*188c0*/  HMMA.16816.F32 R12, R144, R8, R12 ;  /* 0x00000008900c723c */ /* 0x002fec000000180c */
[----:B------:R-:W-:Y:S06]  /*188d0*/  HMMA.16816.F32 R136, R224, R16, R136 ;  /* 0x00000010e088723c */ /* 0x000fec0000001888 */
[----:B------:R-:W-:Y:S01]  /*188e0*/  HMMA.16816.F32 R24, R144, R10, R24 ;  /* 0x0000000a9018723c */ /* 0x000fe20000001818 */
[----:B------:R-:W-:Y:S05]  /*188f0*/  LDSM.16.M88.4 R8, [R220+0x4000] ;  /* 0x00400000dc08783b */ /* 0x000fea0000000200 */
[C---:B------:R-:W-:Y:S01]  /*18900*/  HMMA.16816.F32 R156, R224.reuse, R18, R156 ;  /* 0x00000012e09c723c */ /* 0x040fe2000000189c */
[----:B------:R-:W1:Y:S05]  /*18910*/  LDSM.16.M88.4 R16, [R187] ;  /* 0x00000000bb10783b */ /* 0x000e6a0000000200 */
[----:B--2---:R-:W-:Y:S06]  /*18920*/  HMMA.16816.F32 R152, R224, R4, R152 ;  /* 0x00000004e098723c */ /* 0x004fec0000001898 */
[----:B------:R-:W-:Y:S06]  /*18930*/  HMMA.16816.F32 R136, R168, R232, R136 ;  /* 0x000000e8a888723c */ /* 0x000fec0000001888 */
[----:B---3--:R-:W-:Y:S06]  /*18940*/  HMMA.16816.F32 R12, R32, R228, R12 ;  /* 0x000000e4200c723c */ /* 0x008fec000000180c */
[C---:B------:R-:W-:Y:S01]  /*18950*/  HMMA.16816.F32 R148, R224.reuse, R6, R148 ;  /* 0x00000006e094723c */ /* 0x040fe20000001894 */
[----:B------:R-:W-:Y:S05]  /*18960*/  LDSM.16.M88.4 R4, [R199+0xa000] ;  /* 0x00a00000c704783b */ /* 0x000fea0000000200 */
[C---:B------:R-:W-:Y:S06]  /*18970*/  HMMA.16816.F32 R176, R224.reuse, R180, R176 ;  /* 0x000000b4e0b0723c */ /* 0x040fec00000018b0 */
[----:B------:R-:W-:Y:S01]  /*18980*/  HMMA.16816.F32 R172, R224, R182, R172 ;  /* 0x000000b6e0ac723c */ /* 0x000fe200000018ac */
[----:B------:R-:W2:Y:S04]  /*18990*/  LDSM.16.M88.4 R180, [R192+0x3000] ;  /* 0x00300000c0b4783b */ /* 0x000ea80000000200 */
[----:B------:R-:W-:Y:S01]  /*189a0*/  LDSM.16.M88.4 R224, [R186] ;  /* 0x00000000bae0783b */ /* 0x000fe20000000200 */
[----:B------:R-:W-:Y:S03]  /*189b0*/  HMMA.16816.F32 R24, R32, R230, R24 ;  /* 0x000000e62018723c */ /* 0x000fe60000001818 */
[----:B------:R-:W-:Y:S03]  /*189c0*/  LDSM.16.M88.4 R228, [R135+0x4000] ;  /* 0x0040000087e4783b */ /* 0x000fe60000000200 */
[C---:B------:R-:W-:Y:S06]  /*189d0*/  HMMA.16816.F32 R156, R168.reuse, R234, R156 ;  /* 0x000000eaa89c723c */ /* 0x040fec000000189c */
[----:B------:R-:W-:Y:S01]  /*189e0*/  HMMA.16816.F32 R232, R168, R164, R152 ;  /* 0x000000a4a8e8723c */ /* 0x000fe20000001898 */
[----:B------:R-:W-:Y:S05]  /*189f0*/  LDSM.16.M88.4 R152, [R192+0x4000] ;  /* 0x00400000c098783b */ /* 0x000fea0000000200 */
[----:B-1----:R-:W-:Y:S01]  /*18a00*/  HMMA.16816.F32 R12, R20, R16, R12 ;  /* 0x00000010140c723c */ /* 0x002fe2000000180c */
[----:B------:R-:W-:-:S02]  /*18a10*/  IMAD.MOV.U32 R164, RZ, RZ, R218 ;  /* 0x000000ffffa47224 */ /* 0x000fc400078e00da */
[----:B------:R-:W-:-:S03]  /*18a20*/  IMAD.MOV.U32 R165, RZ, RZ, R219 ;  /* 0x000000ffffa57224 */ /* 0x000fc600078e00db */
[----:B------:R-:W-:Y:S06]  /*18a30*/  HMMA.16816.F32 R136, R144, R140, R136 ;  /* 0x0000008c9088723c */ /* 0x000fec0000001888 */
[----:B------:R-:W-:Y:S06]  /*18a40*/  HMMA.16816.F32 R148, R168, R166, R148 ;  /* 0x000000a6a894723c */ /* 0x000fec0000001894 */
[----:B------:R-:W-:Y:S01]  /*18a50*/  HMMA.16816.F32 R24, R20, R18, R24 ;  /* 0x000000121418723c */ /* 0x000fe20000001818 */
[----:B------:R-:W1:Y:S05]  /*18a60*/  LDSM.16.M88.4 R16, [R203+0xb000] ;  /* 0x00b00000cb10783b */ /* 0x000e6a0000000200 */
[----:B--2---:R-:W-:Y:S06]  /*18a70*/  HMMA.16816.F32 R232, R144, R180, R232 ;  /* 0x000000b490e8723c */ /* 0x004fec00000018e8 */
[----:B------:R-:W-:Y:S06]  /*18a80*/  HMMA.16816.F32 R12, R8, R4, R12 ;  /* 0x00000004080c723c */ /* 0x000fec000000180c */
[----:B------:R-:W-:Y:S06]  /*18a90*/  HMMA.16816.F32 R136, R32, R28, R136 ;  /* 0x0000001c2088723c */ /* 0x000fec0000001888 */
[C---:B------:R-:W-:Y:S06]  /*18aa0*/  HMMA.16816.F32 R176, R168.reuse, R160, R176 ;  /* 0x000000a0a8b0723c */ /* 0x040fec00000018b0 */
[----:B------:R-:W-:Y:S01]  /*18ab0*/  HMMA.16816.F32 R172, R168, R162, R172 ;  /* 0x000000a2a8ac723c */ /* 0x000fe200000018ac */
[----:B------:R-:W2:Y:S05]  /*18ac0*/  LDSM.16.M88.4 R160, [R192+0x3800] ;  /* 0x00380000c0a0783b */ /* 0x000eaa0000000200 */
[----:B------:R-:W-:Y:S06]  /*18ad0*/  HMMA.16816.F32 R148, R144, R182, R148 ;  /* 0x000000b69094723c */ /* 0x000fec0000001894 */
[----:B------:R-:W-:Y:S01]  /*18ae0*/  HMMA.16816.F32 R24, R8, R6, R24 ;  /* 0x000000060818723c */ /* 0x000fe20000001818 */
[----:B------:R-:W3:Y:S05]  /*18af0*/  LDSM.16.M88.4 R4, [R185] ;  /* 0x00000000b904783b */ /* 0x000eea0000000200 */
[----:B------:R-:W-:Y:S01]  /*18b00*/  HMMA.16816.F32 R156, R144, R142, R156 ;  /* 0x0000008e909c723c */ /* 0x000fe2000000189c */
[----:B------:R-:W4:Y:S05]  /*18b10*/  LDSM.16.M88.4 R140, [R199+0xa800] ;  /* 0x00a80000c78c783b */ /* 0x000f2a0000000200 */
[----:B-1----:R-:W-:Y:S06]  /*18b20*/  HMMA.16816.F32 R232, R32, R16, R232 ;  /* 0x0000001020e8723c */ /* 0x002fec00000018e8 */
[----:B------:R-:W-:Y:S06]  /*18b30*/  HMMA.16816.F32 R12, R228, R152, R12 ;  /* 0x00000098e40c723c */ /* 0x000fec000000180c */
[----:B------:R-:W-:Y:S06]  /*18b40*/  HMMA.16816.F32 R136, R20, R224, R136 ;  /* 0x000000e01488723c */ /* 0x000fec0000001888 */
[----:B------:R-:W-:Y:S01]  /*18b50*/  HMMA.16816.F32 R148, R32, R18, R148 ;  /* 0x000000122094723c */ /* 0x000fe20000001894 */
[----:B------:R-:W1:Y:S05]  /*18b60*/  LDSM.16.M88.4 R16, [R203+0xb800] ;  /* 0x00b80000cb10783b */ /* 0x000e6a0000000200 */
[----:B------:R-:W-:Y:S01]  /*18b70*/  HMMA.16816.F32 R24, R228, R154, R24 ;  /* 0x0000009ae418723c */ /* 0x000fe20000001818 */
[----:B------:R-:W5:Y:S05]  /*18b80*/  LDSM.16.M88.4 R152, [R199+0xb000] ;  /* 0x00b00000c798783b */ /* 0x000f6a0000000200 */
[----:B------:R-:W-:Y:S01]  /*18b90*/  HMMA.16816.F32 R156, R32, R30, R156 ;  /* 0x0000001e209c723c */ /* 0x000fe2000000189c */
[----:B------:R-:W5:Y:S01]  /*18ba0*/  LDSM.16.M88.4 R28, [R192+0x4800] ;  /* 0x00480000c01c783b */ /* 0x000f620000000200 */
[----:B------:R-:W-:Y:S01]  /*18bb0*/  FMUL.FTZ R12, R12, UR4 ;  /* 0x000000040c0c7c20 */ /* 0x000fe20008410000 */
[----:B------:R-:W-:Y:S01]  /*18bc0*/  FMUL.FTZ R13, R13, UR4 ;  /* 0x000000040d0d7c20 */ /* 0x000fe20008410000 */
[----:B------:R-:W-:Y:S01]  /*18bd0*/  FMUL.FTZ R171, R14, UR4 ;  /* 0x000000040eab7c20 */ /* 0x000fe20008410000 */
[----:B------:R-:W-:Y:S01]  /*18be0*/  FMUL.FTZ R135, R15, UR4 ;  /* 0x000000040f877c20 */ /* 0x000fe20008410000 */
[----:B--2---:R-:W-:Y:S01]  /*18bf0*/  HMMA.16816.F32 R176, R144, R160, R176 ;  /* 0x000000a090b0723c */ /* 0x004fe200000018b0 */
[----:B------:R-:W-:Y:S05]  /*18c00*/  MUFU.TANH R166, R12 ;  /* 0x0000000c00a67308 */ /* 0x000fea0000002400 */
[----:B---3--:R-:W-:Y:S03]  /*18c10*/  HMMA.16816.F32 R232, R20, R4, R232 ;  /* 0x0000000414e8723c */ /* 0x008fe600000018e8 */
[----:B------:R2:W3:Y:S03]  /*18c20*/  MUFU.TANH R133, R13 ;  /* 0x0000000d00857308 */ /* 0x0004e60000002400 */
[----:B----4-:R-:W-:Y:S01]  /*18c30*/  HMMA.16816.F32 R136, R8, R140, R136 ;  /* 0x0000008c0888723c */ /* 0x010fe20000001888 */
[----:B------:R-:W-:Y:S01]  /*18c40*/  FMUL.FTZ R24, R24, UR4 ;  /* 0x0000000418187c20 */ /* 0x000fe20008410000 */
[----:B------:R-:W-:Y:S01]  /*18c50*/  FMUL.FTZ R25, R25, UR4 ;  /* 0x0000000419197c20 */ /* 0x000fe20008410000 */
[----:B------:R-:W-:-:S02]  /*18c60*/  FMUL.FTZ R26, R26, UR4 ;  /* 0x000000041a1a7c20 */ /* 0x000fc40008410000 */
[----:B------:R-:W4:Y:S01]  /*18c70*/  MUFU.TANH R135, R135 ;  /* 0x0000008700877308 */ /* 0x000f220000002400 */
[----:B------:R-:W-:Y:S01]  /*18c80*/  HMMA.16816.F32 R172, R144, R162, R172 ;  /* 0x000000a290ac723c */ /* 0x000fe200000018ac */
[----:B------:R-:W-:-:S05]  /*18c90*/  FMUL.FTZ R141, R27, UR4 ;  /* 0x000000041b8d7c20 */ /* 0x000fca0008410000 */
[----:B------:R-:W-:Y:S01]  /*18ca0*/  HMMA.16816.F32 R148, R20, R6, R148 ;  /* 0x000000061494723c */ /* 0x000fe20000001894 */
[----:B------:R-:W3:Y:S01]  /*18cb0*/  LDSM.16.M88.4 R4, [R184] ;  /* 0x00000000b804783b */ /* 0x000ee20000000200 */
[----:B------:R-:W-:Y:S03]  /*18cc0*/  MUFU.TANH R140, R26 ;  /* 0x0000001a008c7308 */ /* 0x000fe60000002400 */
[----:B--2---:R-:W2:Y:S01]  /*18cd0*/  LDSM.16.M88.4 R12, [R192+0x5000] ;  /* 0x00500000c00c783b */ /* 0x004ea20000000200 */
[----:B-1----:R-:W-:Y:S04]  /*18ce0*/  HMMA.16816.F32 R176, R32, R16, R176 ;  /* 0x0000001020b0723c */ /* 0x002fe800000018b0 */
[----:B------:R-:W-:Y:S02]  /*18cf0*/  MUFU.TANH R141, R141 ;  /* 0x0000008d008d7308 */ /* 0x000fe40000002400 */
[----:B------:R-:W-:Y:S06]  /*18d00*/  HMMA.16816.F32 R156, R20, R226, R156 ;  /* 0x000000e2149c723c */ /* 0x000fec000000189c */
[----:B-----5:R-:W-:Y:S01]  /*18d10*/  HMMA.16816.F32 R232, R8, R152, R232 ;  /* 0x0000009808e8723c */ /* 0x020fe200000018e8 */
[----:B------:R-:W-:Y:S05]  /*18d20*/  MUFU.TANH R171, R171 ;  /* 0x000000ab00ab7308 */ /* 0x000fea0000002400 */
[----:B------:R-:W-:Y:S03]  /*18d30*/  HMMA.16816.F32 R136, R228, R28, R136 ;  /* 0x0000001ce488723c */ /* 0x000fe60000001888 */
[----:B------:R-:W-:Y:S03]  /*18d40*/  MUFU.TANH R28, R24 ;  /* 0x00000018001c7308 */ /* 0x000fe60000002400 */
[----:B------:R-:W-:Y:S01]  /*18d50*/  HMMA.16816.F32 R172, R32, R18, R172 ;  /* 0x0000001220ac723c */ /* 0x000fe200000018ac */
[----:B------:R-:W-:Y:S04]  /*18d60*/  LDSM.16.M88.4 R16, [R192+0x5800] ;  /* 0x00580000c010783b */ /* 0x000fe80000000200 */
[----:B------:R1:W5:Y:S01]  /*18d70*/  MUFU.TANH R29, R25 ;  /* 0x00000019001d7308 */ /* 0x0003620000002400 */
[----:B------:R-:W-:Y:S06]  /*18d80*/  HMMA.16816.F32 R156, R8, R142, R156 ;  /* 0x0000008e089c723c */ /* 0x000fec000000189c */
[----:B---3--:R-:W-:Y:S06]  /*18d90*/  HMMA.16816.F32 R176, R20, R4, R176 ;  /* 0x0000000414b0723c */ /* 0x008fec00000018b0 */
[----:B--2---:R-:W-:Y:S01]  /*18da0*/  HMMA.16816.F32 R232, R228, R12, R232 ;  /* 0x0000000ce4e8723c */ /* 0x004fe200000018e8 */
[----:B------:R-:W2:Y:S01]  /*18db0*/  S2R R12, SR_TID.X ;  /* 0x00000000000c7919 */ /* 0x000ea20000002100 */
[----:B-1----:R-:W1:Y:S04]  /*18dc0*/  LDSM.16.M88.4 R24, [R199+0xb800] ;  /* 0x00b80000c718783b */ /* 0x002e680000000200 */
[----:B------:R-:W-:Y:S01]  /*18dd0*/  HMMA.16816.F32 R172, R20, R6, R172 ;  /* 0x0000000614ac723c */ /* 0x000fe200000018ac */
[----:B------:R-:W-:-:S05]  /*18de0*/  DEPBAR.LE SB0, 0x0 ;  /* 0x000080000000791a */ /* 0x000fca0000000000 */
[----:B------:R-:W-:Y:S06]  /*18df0*/  HMMA.16816.F32 R148, R8, R154, R148 ;  /* 0x0000009a0894723c */ /* 0x000fec0000001894 */
[----:B------:R-:W-:Y:S06]  /*18e00*/  HMMA.16816.F32 R156, R228, R30, R156 ;  /* 0x0000001ee49c723c */ /* 0x000fec000000189c */
[----:B------:R-:W-:Y:S01]  /*18e10*/  FMUL.FTZ R144, R233, UR4 ;  /* 0x00000004e9907c20 */ /* 0x000fe20008410000 */
[----:B------:R-:W-:Y:S01]  /*18e20*/  FMUL.FTZ R30, R136, UR4 ;  /* 0x00000004881e7c20 */ /* 0x000fe20008410000 */
[----:B------:R-:W-:Y:S01]  /*18e30*/  FMUL.FTZ R136, R138, UR4 ;  /* 0x000000048a887c20 */ /* 0x000fe20008410000 */
[----:B------:R-:W-:Y:S01]  /*18e40*/  FMUL.FTZ R31, R137, UR4 ;  /* 0x00000004891f7c20 */ /* 0x000fe20008410000 */
[----:B------:R-:W-:Y:S01]  /*18e50*/  FMUL.FTZ R137, R139, UR4 ;  /* 0x000000048b897c20 */ /* 0x000fe20008410000 */
[----:B------:R-:W-:Y:S01]  /*18e60*/  FMUL.FTZ R147, R234, UR4 ;  /* 0x00000004ea937c20 */ /* 0x000fe20008410000 */
[----:B------:R-:W-:Y:S01]  /*18e70*/  FMUL.FTZ R146, R232, UR4 ;  /* 0x00000004e8927c20 */ /* 0x000fe20008410000 */
[----:B------:R-:W3:Y:S01]  /*18e80*/  MUFU.TANH R30, R30 ;  /* 0x0000001e001e7308 */ /* 0x000ee20000002400 */
[----:B------:R-:W-:Y:S01]  /*18e90*/  FMUL.FTZ R145, R235, UR4 ;  /* 0x00000004eb917c20 */ /* 0x000fe20008410000 */
[----:B--2---:R-:W-:-:S03]  /*18ea0*/  IMAD.SHL.U32 R6, R12, 0x2, RZ ;  /* 0x000000020c067824 */ /* 0x004fc600078e00ff */
[----:B------:R-:W-:Y:S02]  /*18eb0*/  HMMA.16816.F32 R148, R228, R14, R148 ;  /* 0x0000000ee494723c */ /* 0x000fe40000001894 */
[----:B------:R-:W-:Y:S01]  /*18ec0*/  LOP3.LUT R6, R6, 0x6, RZ, 0xc0, !PT ;  /* 0x0000000606067812 */ /* 0x000fe200078ec0ff */
[----:B------:R-:W2:Y:S03]  /*18ed0*/  MUFU.TANH R136, R136 ;  /* 0x0000008800887308 */ /* 0x000ea60000002400 */
[----:B------:R-:W-:Y:S01]  /*18ee0*/  FMUL.FTZ R13, R156, UR4 ;  /* 0x000000049c0d7c20 */ /* 0x000fe20008410000 */
[----:B------:R-:W-:Y:S02]  /*18ef0*/  IMAD R7, R215, 0x40, R6 ;  /* 0x00000040d7077824 */ /* 0x000fe400078e0206 */
[----:B------:R-:W-:Y:S01]  /*18f00*/  FMUL.FTZ R4, R157, UR4 ;  /* 0x000000049d047c20 */ /* 0x000fe20008410000 */
[----:B-1----:R-:W-:Y:S01]  /*18f10*/  HMMA.16816.F32 R176, R8, R24, R176 ;  /* 0x0000001808b0723c */ /* 0x002fe200000018b0 */
[----:B------:R-:W-:Y:S01]  /*18f20*/  FMUL.FTZ R32, R158, UR4 ;  /* 0x000000049e207c20 */ /* 0x000fe20008410000 */
[----:B------:R-:W-:Y:S01]  /*18f30*/  VIADD R15, R7, 0x1 ;  /* 0x00000001070f7836 */ /* 0x000fe20000000000 */
[----:B------:R-:W1:Y:S01]  /*18f40*/  MUFU.TANH R13, R13 ;  /* 0x0000000d000d7308 */ /* 0x000e620000002400 */
[----:B------:R-:W-:-:S02]  /*18f50*/  FMUL.FTZ R5, R159, UR4 ;  /* 0x000000049f057c20 */ /* 0x000fc40008410000 */
[----:B------:R-:W-:Y:S01]  /*18f60*/  HMMA.16816.F32 R172, R8, R26, R172 ;  /* 0x0000001a08ac723c */ /* 0x000fe200000018ac */
[C---:B------:R-:W-:Y:S02]  /*18f70*/  ISETP.GE.AND P5, PT, R15.reuse, R0, PT ;  /* 0x000000000f00720c */ /* 0x040fe40003fa6270 */
[----:B------:R-:W-:Y:S01]  /*18f80*/  ISETP.GE.AND P6, PT, R15, R2, PT ;  /* 0x000000020f00720c */ /* 0x000fe20003fc6270 */
[----:B------:R-:W-:Y:S01]  /*18f90*/  VIADD R15, R7, 0x9 ;  /* 0x00000009070f7836 */ /* 0x000fe20000000000 */
[----:B------:R-:W-:Y:S02]  /*18fa0*/  MUFU.TANH R4, R4 ;  /* 0x0000000400047308 */ /* 0x000fe40000002400 */
[----:B------:R-:W-:Y:S01]  /*18fb0*/  FSEL R8, R133, -INF , !P5 ;  /* 0xff80000085087808 */ /* 0x000fe20006800000 */
[----:B------:R-:W-:Y:S01]  /*18fc0*/  VIADD R11, R7, 0x10 ;  /* 0x00000010070b7836 */ /* 0x000fe20000000000 */
[----:B------:R-:W-:Y:S01]  /*18fd0*/  ISETP.GE.AND P2, PT, R15, R0, PT ;  /* 0x000000000f00720c */ /* 0x000fe20003f46270 */
[----:B------:R-:W-:Y:S01]  /*18fe0*/  FMUL.FTZ R6, R149, UR4 ;  /* 0x0000000495067c20 */ /* 0x000fe20008410000 */
[----:B------:R-:W-:Y:S01]  /*18ff0*/  ISETP.GE.AND P5, PT, R15, R2, PT ;  /* 0x000000020f00720c */ /* 0x000fe20003fa6270 */
[----:B------:R-:W-:Y:S01]  /*19000*/  VIADD R15, R7, 0x11 ;  /* 0x00000011070f7836 */ /* 0x000fe20000000000 */
[----:B------:R-:W1:Y:S01]  /*19010*/  MUFU.TANH R32, R32 ;  /* 0x0000002000207308 */ /* 0x000e620000002400 */
[----:B----4-:R-:W-:Y:S01]  /*19020*/  FSEL R9, R135, -INF , !P6 ;  /* 0xff80000087097808 */ /* 0x010fe20007000000 */
[----:B------:R-:W-:Y:S01]  /*19030*/  FMUL.FTZ R143, R150, UR4 ;  /* 0x00000004968f7c20 */ /* 0x000fe20008410000 */
[----:B------:R-:W-:Y:S01]  /*19040*/  ISETP.GE.AND P6, PT, R11, R0, PT ;  /* 0x000000000b00720c */ /* 0x000fe20003fc6270 */
[----:B------:R-:W-:Y:S01]  /*19050*/  FMUL.FTZ R142, R148, UR4 ;  /* 0x00000004948e7c20 */ /* 0x000fe20008410000 */
[----:B------:R-:W-:Y:S01]  /*19060*/  HMMA.16816.F32 R176, R228, R16, R176 ;  /* 0x00000010e4b0723c */ /* 0x000fe200000018b0 */
[----:B-----5:R-:W-:Y:S01]  /*19070*/  FSEL R10, R29, -INF , !P2 ;  /* 0xff8000001d0a7808 */ /* 0x020fe20005000000 */
[----:B------:R-:W-:Y:S01]  /*19080*/  FMUL.FTZ R14, R151, UR4 ;  /* 0x00000004970e7c20 */ /* 0x000fe20008410000 */
[----:B------:R-:W4:Y:S01]  /*19090*/  MUFU.TANH R137, R137 ;  /* 0x0000008900897308 */ /* 0x000f220000002400 */
[----:B------:R-:W-:-:S02]  /*190a0*/  ISETP.GE.AND P2, PT, R15, R2, PT ;  /* 0x000000020f00720c */ /* 0x000fc40003f46270 */
[----:B------:R-:W-:Y:S01]  /*190b0*/  HMMA.16816.F32 R172, R228, R18, R172 ;  /* 0x00000012e4ac723c */ /* 0x000fe200000018ac */
[----:B------:R-:W-:Y:S01]  /*190c0*/  VIADD R17, R7, 0x8 ;  /* 0x0000000807117836 */ /* 0x000fe20000000000 */
[----:B---3--:R-:W-:-:S03]  /*190d0*/  FSEL R148, R30, -INF , !P6 ;  /* 0xff8000001e947808 */ /* 0x008fc60007000000 */
[----:B------:R-:W3:Y:S01]  /*190e0*/  MUFU.TANH R31, R31 ;  /* 0x0000001f001f7308 */ /* 0x000ee20000002400 */
[----:B------:R-:W-:Y:S01]  /*190f0*/  ISETP.GE.AND P4, PT, R17, R0, PT ;  /* 0x000000001100720c */ /* 0x000fe20003f86270 */
[----:B------:R-:W-:Y:S01]  /*19100*/  VIADD R19, R7, 0x19 ;  /* 0x0000001907137836 */ /* 0x000fe20000000000 */
[-C--:B------:R-:W-:Y:S01]  /*19110*/  ISETP.GE.AND P1, PT, R17, R2.reuse, PT ;  /* 0x000000021100720c */ /* 0x080fe20003f26270 */
[----:B------:R-:W-:Y:S01]  /*19120*/  VIADD R17, R7, 0x18 ;  /* 0x0000001807117836 */ /* 0x000fe20000000000 */
[----:B------:R-:W-:Y:S02]  /*19130*/  FSEL R28, R28, -INF , !P4 ;  /* 0xff8000001c1c7808 */ /* 0x000fe40006000000 */
[----:B------:R-:W-:Y:S01]  /*19140*/  ISETP.GE.AND P4, PT, R11, R2, PT ;  /* 0x000000020b00720c */ /* 0x000fe20003f86270 */
[----:B------:R-:W-:Y:S01]  /*19150*/  MUFU.TANH R144, R144 ;  /* 0x0000009000907308 */ /* 0x000fe20000002400 */
[----:B------:R-:W-:Y:S02]  /*19160*/  FSEL R11, R140, -INF , !P1 ;  /* 0xff8000008c0b7808 */ /* 0x000fe40004800000 */
[----:B------:R-:W-:-:S02]  /*19170*/  ISETP.GE.AND P1, PT, R15, R0, PT ;  /* 0x000000000f00720c */ /* 0x000fc40003f26270 */
[----:B------:R-:W-:Y:S01]  /*19180*/  FSEL R15, R141, -INF , !P5 ;  /* 0xff8000008d0f7808 */ /* 0x000fe20006800000 */
[----:B------:R-:W-:Y:S01]  /*19190*/  FMUL.FTZ R16, R176, UR4 ;  /* 0x00000004b0107c20 */ /* 0x000fe20008410000 */
[----:B------:R-:W-:Y:S01]  /*191a0*/  ISETP.GE.AND P5, PT, R17, R0, PT ;  /* 0x000000001100720c */ /* 0x000fe20003fa6270 */
[----:B------:R-:W5:Y:S01]  /*191b0*/  MUFU.TANH R147, R147 ;  /* 0x0000009300937308 */ /* 0x000f620000002400 */
[----:B--2---:R-:W-:Y:S01]  /*191c0*/  FSEL R135, R136, -INF , !P4 ;  /* 0xff80000088877808 */ /* 0x004fe20006000000 */
[----:B------:R-:W-:Y:S01]  /*191d0*/  FMUL.FTZ R169, R178, UR4 ;  /* 0x00000004b2a97c20 */ /* 0x000fe20008410000 */
[----:B-1----:R-:W-:Y:S01]  /*191e0*/  FSEL R136, R13, -INF , !P5 ;  /* 0xff8000000d887808 */ /* 0x002fe20006800000 */
[----:B------:R-:W-:Y:S01]  /*191f0*/  VIADD R13, R7, 0x21 ;  /* 0x00000021070d7836 */ /* 0x000fe20000000000 */
[----:B------:R-:W-:Y:S01]  /*19200*/  ISETP.GE.AND P6, PT, R17, R2, PT ;  /* 0x000000021100720c */ /* 0x000fe20003fc6270 */
[----:B------:R-:W-:Y:S01]  /*19210*/  VIADD R17, R7, 0x20 ;  /* 0x0000002007117836 */ /* 0x000fe20000000000 */
[-C--:B------:R-:W-:Y:S01]  /*19220*/  ISETP.GE.AND P4, PT, R19, R0.reuse, PT ;  /* 0x000000001300720c */ /* 0x080fe20003f86270 */
[----:B------:R-:W1:Y:S01]  /*19230*/  MUFU.TANH R5, R5 ;  /* 0x0000000500057308 */ /* 0x000e620000002400 */
[----:B------:R-:W-:Y:S01]  /*19240*/  FMUL.FTZ R170, R177, UR4 ;  /* 0x00000004b1aa7c20 */ /* 0x000fe20008410000 */
[----:B------:R-:W-:Y:S01]  /*19250*/  FMUL.FTZ R167, R179, UR4 ;  /* 0x00000004b3a77c20 */ /* 0x000fe20008410000 */
[----:B------:R-:W-:Y:S01]  /*19260*/  FSEL R151, R32, -INF , !P6 ;  /* 0xff80000020977808 */ /* 0x000fe20007000000 */
[----:B------:R-:W-:Y:S01]  /*19270*/  FMUL.FTZ R168, R172, UR4 ;  /* 0x00000004aca87c20 */ /* 0x000fe20008410000 */
[----:B------:R-:W-:Y:S01]  /*19280*/  FSEL R134, R4, -INF , !P4 ;  /* 0xff80000004867808 */ /* 0x000fe20006000000 */
[----:B------:R-:W-:Y:S01]  /*19290*/  FMUL.FTZ R4, R173, UR4 ;  /* 0x00000004ad047c20 */ /* 0x000fe20008410000 */
[----:B----4-:R-:W-:Y:S01]  /*192a0*/  FSEL R133, R137, -INF , !P2 ;  /* 0xff80000089857808 */ /* 0x010fe20005000000 */
[----:B------:R-:W2:Y:S01]  /*192b0*/  MUFU.TANH R146, R146 ;  /* 0x0000009200927308 */ /* 0x000ea20000002400 */
[C---:B------:R-:W-:Y:S01]  /*192c0*/  ISETP.GE.AND P6, PT, R13.reuse, R0, PT ;  /* 0x000000000d00720c */ /* 0x040fe20003fc6270 */
[----:B------:R-:W-:Y:S01]  /*192d0*/  FMUL.FTZ R163, R174, UR4 ;  /* 0x00000004aea37c20 */ /* 0x000fe20008410000 */
[----:B------:R-:W-:Y:S01]  /*192e0*/  ISETP.GE.AND P4, PT, R13, R2, PT ;  /* 0x000000020d00720c */ /* 0x000fe20003f86270 */
[----:B------:R-:W-:Y:S01]  /*192f0*/  VIADD R13, R7, 0x29 ;  /* 0x00000029070d7836 */ /* 0x000fe20000000000 */
[----:B---3--:R-:W-:Y:S01]  /*19300*/  FSEL R138, R31, -INF , !P1 ;  /* 0xff8000001f8a7808 */ /* 0x008fe20004800000 */
[----:B------:R-:W-:Y:S01]  /*19310*/  FMUL.FTZ R161, R175, UR4 ;  /* 0x00000004afa17c20 */ /* 0x000fe20008410000 */
[C---:B------:R-:W-:Y:S01]  /*19320*/  ISETP.GE.AND P2, PT, R17.reuse, R0, PT ;  /* 0x000000001100720c */ /* 0x040fe20003f46270 */
[----:B------:R-:W3:Y:S01]  /*19330*/  MUFU.TANH R145, R145 ;  /* 0x0000009100917308 */ /* 0x000ee20000002400 */
[-C--:B------:R-:W-:Y:S01]  /*19340*/  ISETP.GE.AND P5, PT, R17, R2.reuse, PT ;  /* 0x000000021100720c */ /* 0x080fe20003fa6270 */
[----:B------:R-:W-:Y:S01]  /*19350*/  VIADD R17, R7, 0x28 ;  /* 0x0000002807117836 */ /* 0x000fe20000000000 */
[----:B------:R-:W-:-:S02]  /*19360*/  ISETP.GE.AND P1, PT, R19, R2, PT ;  /* 0x000000021300720c */ /* 0x000fc40003f26270 */
[----:B-----5:R-:W-:Y:S02]  /*19370*/  FSEL R147, R147, -INF , !P5 ;  /* 0xff80000093937808 */ /* 0x020fe40006800000 */
[----:B------:R-:W-:Y:S01]  /*19380*/  FSEL R144, R144, -INF , !P6 ;  /* 0xff80000090907808 */ /* 0x000fe20007000000 */
[----:B------:R-:W4:Y:S01]  /*19390*/  MUFU.TANH R6, R6 ;  /* 0x0000000600067308 */ /* 0x000f220000002400 */
[----:B-1----:R-:W-:Y:S01]  /*193a0*/  FSEL R149, R5, -INF , !P1 ;  /* 0xff80000005957808 */ /* 0x002fe20004800000 */
[----:B------:R-:W-:Y:S01]  /*193b0*/  VIADD R5, R7, 0x31 ;  /* 0x0000003107057836 */ /* 0x000fe20000000000 */
[----:B--2---:R-:W-:Y:S02]  /*193c0*/  FSEL R146, R146, -INF , !P2 ;  /* 0xff80000092927808 */ /* 0x004fe40005000000 */
[C---:B------:R-:W-:Y:S02]  /*193d0*/  ISETP.GE.AND P5, PT, R13.reuse, R0, PT ;  /* 0x000000000d00720c */ /* 0x040fe40003fa6270 */
[-C--:B------:R-:W-:Y:S01]  /*193e0*/  ISETP.GE.AND P6, PT, R13, R2.reuse, PT ;  /* 0x000000020d00720c */ /* 0x080fe20003fc6270 */
[----:B------:R-:W1:Y:S01]  /*193f0*/  MUFU.TANH R143, R143 ;  /* 0x0000008f008f7308 */ /* 0x000e620000002400 */
[----:B------:R-:W-:Y:S01]  /*19400*/  ISETP.GE.AND P2, PT, R17, R2, PT ;  /* 0x000000021100720c */ /* 0x000fe20003f46270 */
[----:B------:R-:W-:Y:S01]  /*19410*/  VIADD R13, R7, 0x30 ;  /* 0x00000030070d7836 */ /* 0x000fe20000000000 */
[----:B------:R-:W-:-:S02]  /*19420*/  ISETP.GE.AND P1, PT, R17, R0, PT ;  /* 0x000000001100720c */ /* 0x000fc40003f26270 */
[----:B---3--:R-:W-:Y:S02]  /*19430*/  FSEL R145, R145, -INF , !P4 ;  /* 0xff80000091917808 */ /* 0x008fe40006000000 */
[----:B------:R-:W-:Y:S01]  /*19440*/  ISETP.GE.AND P4, PT, R13, R0, PT ;  /* 0x000000000d00720c */ /* 0x000fe20003f86270 */
[----:B------:R-:W2:Y:S01]  /*19450*/  MUFU.TANH R142, R142 ;  /* 0x0000008e008e7308 */ /* 0x000ea20000002400 */
[----:B----4-:R-:W-:Y:S02]  /*19460*/  FSEL R140, R6, -INF , !P5 ;  /* 0xff800000068c7808 */ /* 0x010fe40006800000 */
[----:B------:R-:W-:-:S05]  /*19470*/  ISETP.GE.AND P5, PT, R5, R2, PT ;  /* 0x000000020500720c */ /* 0x000fca0003fa6270 */
[----:B------:R-:W3:Y:S01]  /*19480*/  MUFU.TANH R14, R14 ;  /* 0x0000000e000e7308 */ /* 0x000ee20000002400 */
[----:B-1----:R-:W-:Y:S02]  /*19490*/  FSEL R143, R143, -INF , !P2 ;  /* 0xff8000008f8f7808 */ /* 0x002fe40005000000 */
[----:B------:R-:W-:Y:S01]  /*194a0*/  ISETP.GE.AND P2, PT, R5, R0, PT ;  /* 0x000000000500720c */ /* 0x000fe20003f46270 */
[----:B------:R-:W-:-:S04]  /*194b0*/  VIADD R5, R7, 0x38 ;  /* 0x0000003807057836 */ /* 0x000fc80000000000 */
[----:B------:R-:W1:Y:S01]  /*194c0*/  MUFU.TANH R16, R16 ;  /* 0x0000001000107308 */ /* 0x000e620000002400 */
[----:B--2---:R-:W-:Y:S02]  /*194d0*/  FSEL R142, R142, -INF , !P1 ;  /* 0xff8000008e8e7808 */ /* 0x004fe40004800000 */
[----:B------:R-:W-:-:S05]  /*194e0*/  ISETP.GE.AND P1, PT, R13, R2, PT ;  /* 0x000000020d00720c */ /* 0x000fca0003f26270 */
[----:B------:R-:W2:Y:S01]  /*194f0*/  MUFU.TANH R169, R169 ;  /* 0x000000a900a97308 */ /* 0x000ea20000002400 */
[----:B---3--:R-:W-:Y:S02]  /*19500*/  FSEL R141, R14, -INF , !P6 ;  /* 0xff8000000e8d7808 */ /* 0x008fe40007000000 */
[----:B------:R-:W-:-:S05]  /*19510*/  ISETP.GE.AND P6, PT, R7, R0, PT ;  /* 0x000000000700720c */ /* 0x000fca0003fc6270 */
[----:B------:R-:W3:Y:S01]  /*19520*/  MUFU.TANH R170, R170 ;  /* 0x000000aa00aa7308 */ /* 0x000ee20000002400 */
[----:B-1----:R-:W-:Y:S02]  /*19530*/  FSEL R174, R16, -INF , !P4 ;  /* 0xff80000010ae7808 */ /* 0x002fe40006000000 */
[C---:B------:R-:W-:Y:S01]  /*19540*/  ISETP.GE.AND P4, PT, R7.reuse, R2, PT ;  /* 0x000000020700720c */ /* 0x040fe20003f86270 */
[----:B------:R-:W-:-:S03]  /*19550*/  VIADD R7, R7, 0x39 ;  /* 0x0000003907077836 */ /* 0x000fc60000000000 */
[----:B------:R-:W-:Y:S01]  /*19560*/  FSEL R13, R171, -INF , !P4 ;  /* 0xff800000ab0d7808 */ /* 0x000fe20006000000 */
[----:B------:R-:W1:Y:S01]  /*19570*/  MUFU.TANH R167, R167 ;  /* 0x000000a700a77308 */ /* 0x000e620000002400 */
[----:B--2---:R-:W-:Y:S01]  /*19580*/  FSEL R169, R169, -INF , !P1 ;  /* 0xff800000a9a97808 */ /* 0x004fe20004800000 */
[----:B------:R-:W-:Y:S01]  /*19590*/  BAR.SYNC.DEFER_BLOCKING 0x0 ;  /* 0x0000000000007b1d */ /* 0x000fe20000010000 */
[----:B------:R-:W-:-:S05]  /*195a0*/  ISETP.GE.AND P1, PT, R5, R0, PT ;  /* 0x000000000500720c */ /* 0x000fca0003f26270 */
[----:B------:R-:W2:Y:S01]  /*195b0*/  MUFU.TANH R168, R168 ;  /* 0x000000a800a87308 */ /* 0x000ea20000002400 */
[----:B---3--:R-:W-:Y:S02]  /*195c0*/  FSEL R170, R170, -INF , !P2 ;  /* 0xff800000aaaa7808 */ /* 0x008fe40005000000 */
[----:B------:R-:W-:-:S05]  /*195d0*/  ISETP.GE.AND P2, PT, R5, R2, PT ;  /* 0x000000020500720c */ /* 0x000fca0003f46270 */
[----:B------:R-:W3:Y:S01]  /*195e0*/  MUFU.TANH R4, R4 ;  /* 0x0000000400047308 */ /* 0x000ee20000002400 */
[----:B-1----:R-:W-:Y:S02]  /*195f0*/  FSEL R167, R167, -INF , !P5 ;  /* 0xff800000a7a77808 */ /* 0x002fe40006800000 */
[----:B------:R-:W-:Y:S02]  /*19600*/  ISETP.GE.AND P5, PT, R7, R0, PT ;  /* 0x000000000700720c */ /* 0x000fe40003fa6270 */
[----:B------:R-:W-:-:S03]  /*19610*/  FSEL R0, R166, -INF , !P6 ;  /* 0xff800000a6007808 */ /* 0x000fc60007000000 */
[----:B------:R-:W1:Y:S01]  /*19620*/  MUFU.TANH R163, R163 ;  /* 0x000000a300a37308 */ /* 0x000e620000002400 */
[----:B--2---:R-:W-:Y:S02]  /*19630*/  FSEL R168, R168, -INF , !P1 ;  /* 0xff800000a8a87808 */ /* 0x004fe40004800000 */
[----:B------:R-:W-:-:S05]  /*19640*/  ISETP.GE.AND P1, PT, R7, R2, PT ;  /* 0x000000020700720c */ /* 0x000fca0003f26270 */
[----:B------:R-:W2:Y:S01]  /*19650*/  MUFU.TANH R161, R161 ;  /* 0x000000a100a17308 */ /* 0x000ea20000002400 */
[----:B---3--:R-:W-:Y:S02]  /*19660*/  FSEL R166, R4, -INF , !P5 ;  /* 0xff80000004a67808 */ /* 0x008fe40006800000 */
[----:B-1----:R-:W-:Y:S02]  /*19670*/  FSEL R163, R163, -INF , !P2 ;  /* 0xff800000a3a37808 */ /* 0x002fe40005000000 */
[----:B--2---:R-:W-:Y:S01]  /*19680*/  FSEL R161, R161, -INF , !P1 ;  /* 0xff800000a1a17808 */ /* 0x004fe20004800000 */
        /* <DEDUP_REMOVED lines=35> */
[----:B------:R-:W1:Y:S01]  /*198c0*/  LDC.64 R6, c[0x0][0x248] ;  /* 0x00009200ff067b82 */ /* 0x000e620000000a00 */
        /* <DEDUP_REMOVED lines=11> */
[----:B------:R-:W-:Y:S02]  /*19980*/  IMAD.IADD R19, R19, 0x1, -R4 ;  /* 0x0000000113137824 */ /* 0x000fe400078e0a04 */
[----:B------:R-:W3:Y:S02]  /*19990*/  LDC.64 R4, c[0x0][0x230] ;  /* 0x00008c00ff047b82 */ /* 0x000ee40000000a00 */
[----:B------:R-:W-:-:S05]  /*199a0*/  IMAD R2, R19, R2, -0x40 ;  /* 0xffffffc013027424 */ /* 0x000fca00078e0202 */
[----:B------:R-:W-:-:S05]  /*199b0*/  SHF.R.S32.HI R19, RZ, 0x1f, R2 ;  /* 0x0000001fff137819 */ /* 0x000fca0000011402 */
[----:B-1----:R-:W-:-:S04]  /*199c0*/  IMAD R19, R19, R6, RZ ;  /* 0x0000000613137224 */ /* 0x002fc800078e02ff */
[C---:B------:R-:W-:Y:S02]  /*199d0*/  IMAD R7, R2.reuse, R7, R19 ;  /* 0x0000000702077224 */ /* 0x040fe400078e0213 */
[----:B------:R-:W-:-:S04]  /*199e0*/  IMAD.WIDE.U32 R18, R2, R6, RZ ;  /* 0x0000000602127225 */ /* 0x000fc800078e00ff */
[----:B------:R-:W-:Y:S01]  /*199f0*/  IMAD.IADD R19, R19, 0x1, R7 ;  /* 0x0000000113137824 */ /* 0x000fe200078e0207 */
[----:B--2---:R-:W-:-:S04]  /*19a00*/  IADD3 R14, -R17, R14, RZ ;  /* 0x0000000e110e7210 */ /* 0x004fc80007ffe1ff */
[----:B------:R-:W-:Y:S01]  /*19a10*/  SHF.R.S32.HI R17, RZ, 0x1f, R14 ;  /* 0x0000001fff117819 */ /* 0x000fe2000001140e */
[----:B---3--:R-:W-:-:S04]  /*19a20*/  IMAD.WIDE.U32 R18, R14, R4, R18 ;  /* 0x000000040e127225 */ /* 0x008fc800078e0012 */
[----:B------:R-:W-:-:S04]  /*19a30*/  IMAD R17, R17, R4, RZ ;  /* 0x0000000411117224 */ /* 0x000fc800078e02ff */
[----:B------:R-:W-:-:S05]  /*19a40*/  IMAD R5, R14, R5, R17 ;  /* 0x000000050e057224 */ /* 0x000fca00078e0211 */
[----:B------:R-:W-:Y:S01]  /*19a50*/  IADD3 R2, R19, R5, RZ ;  /* 0x0000000513027210 */ /* 0x000fe20007ffe0ff */
[----:B------:R-:W-:Y:S01]  /*19a60*/  IMAD.MOV.U32 R5, RZ, RZ, R18 ;  /* 0x000000ffff057224 */ /* 0x000fe200078e0012 */
[----:B------:R-:W-:Y:S06]  /*19a70*/  BRA `(.L_x_1337) ;  /* 0x00000000000c7947 */ /* 0x000fec0003800000 */
.L_x_1336:
[----:B------:R-:W1:Y:S02]  /*19a80*/  LDC R5, c[0x0][0x248] ;  /* 0x00009200ff057b82 */ /* 0x000e640000000800 */
[----:B-1----:R-:W-:-:S04]  /*19a90*/  LEA R5, -R5, RZ, 0x6 ;  /* 0x000000ff05057211 */ /* 0x002fc800078e31ff */
[----:B------:R-:W-:-:S07]  /*19aa0*/  SHF.R.S32.HI R2, RZ, 0x1f, R5 ;  /* 0x0000001fff027819 */ /* 0x000fce0000011405 */
.L_x_1337:
[----:B------:R-:W-:Y:S01]  /*19ab0*/  SHF.R.S32.HI R7, RZ, 0x1f, R12 ;  /* 0x0000001fff077819 */ /* 0x000fe2000001140c */
[----:B------:R-:W-:Y:S01]  /*19ac0*/  ULDC UR4, c[0x0][0x2d0] ;  /* 0x0000b40000047ab9 */ /* 0x000fe20000000800 */
[----:B------:R-:W-:Y:S02]  /*19ad0*/  LEA R30, P2, R5, R214, 0x1 ;  /* 0x000000d6051e7211 */ /* 0x000fe400078408ff */
        /* <DEDUP_REMOVED lines=103> */
.L_x_1335:
[----:B-1----:R-:W-:Y:S01]  /*1a150*/  FMNMX.FTZ R5, R132, R0, !PT ;  /* 0x0000000084057209 */ /* 0x002fe20007810000 */
[----:B------:R-:W-:Y:S01]  /*1a160*/  ULDC UR4, c[0x0][0x2ec] ;  /* 0x0000bb0000047ab9 */ /* 0x000fe20000000800 */
        /* <DEDUP_REMOVED lines=43> */
[C---:B------:R-:W-:Y:S02]  /*1a420*/  FSETP.NEU.FTZ.AND P1, PT, R158.reuse, -INF , PT ;  /* 0xff8000009e00780b */ /* 0x040fe40003f3d000 */
[C---:B------:R-:W-:Y:S01]  /*1a430*/  FSETP.NEU.FTZ.AND P0, PT, R157.reuse, -INF , PT ;  /* 0xff8000009d00780b */ /* 0x040fe20003f1d000 */
[C---:B------:R-:W-:Y:S01]  /*1a440*/  FMUL.FTZ R162, R157.reuse, UR4 ;  /* 0x000000049da27c20 */ /* 0x040fe20008410000 */
[----:B------:R-:W-:Y:S02]  /*1a450*/  FSEL R5, R158, RZ, P1 ;  /* 0x000000ff9e057208 */ /* 0x000fe40000800000 */
[----:B------:R-:W-:Y:S02]  /*1a460*/  FSEL R6, R157, RZ, P0 ;  /* 0x000000ff9d067208 */ /* 0x000fe40000000000 */
[----:B------:R-:W-:Y:S01]  /*1a470*/  FSEL R171, R171, RZ, P1 ;  /* 0x000000ffabab7208 */ /* 0x000fe20000800000 */
[----:B------:R-:W-:Y:S01]  /*1a480*/  FADD.FTZ R4, R132, -R5 ;  /* 0x8000000584047221 */ /* 0x000fe20000010000 */
[----:B------:R-:W-:Y:S01]  /*1a490*/  FSEL R162, R162, RZ, P0 ;  /* 0x000000ffa2a27208 */ /* 0x000fe20000000000 */
[----:B------:R-:W-:-:S02]  /*1a4a0*/  FADD.FTZ R6, R3, -R6 ;  /* 0x8000000603067221 */ /* 0x000fc40000010000 */
[--C-:B------:R-:W-:Y:S01]  /*1a4b0*/  FFMA.FTZ R156, R0, UR4, -R171.reuse ;  /* 0x00000004009c7c23 */ /* 0x100fe200080108ab */
[--C-:B------:R-:W-:Y:S01]  /*1a4c0*/  FFMA.FTZ R155, R8, UR4, -R171.reuse ;  /* 0x00000004089b7c23 */ /* 0x100fe200080108ab */
[--C-:B------:R-:W-:Y:S01]  /*1a4d0*/  FFMA.FTZ R154, R28, UR4, -R171.reuse ;  /* 0x000000041c9a7c23 */ /* 0x100fe200080108ab */
[--C-:B------:R-:W-:Y:S01]  /*1a4e0*/  FFMA.FTZ R153, R10, UR4, -R171.reuse ;  /* 0x000000040a997c23 */ /* 0x100fe200080108ab */
[--C-:B------:R-:W-:Y:S01]  /*1a4f0*/  FFMA.FTZ R152, R13, UR4, -R162.reuse ;  /* 0x000000040d987c23 */ /* 0x100fe200080108a2 */
[--C-:B------:R-:W-:Y:S01]  /*1a500*/  FFMA.FTZ R2, R9, UR4, -R162.reuse ;  /* 0x0000000409027c23 */ /* 0x100fe200080108a2 */
[--C-:B------:R-:W-:Y:S01]  /*1a510*/  FFMA.FTZ R0, R11, UR4, -R162.reuse ;  /* 0x000000040b007c23 */ /* 0x100fe200080108a2 */
[--C-:B------:R-:W-:Y:S01]  /*1a520*/  FFMA.FTZ R159, R15, UR4, -R162.reuse ;  /* 0x000000040f9f7c23 */ /* 0x100fe200080108a2 */
[----:B------:R-:W-:Y:S01]  /*1a530*/  FMUL.FTZ R160, R4, UR4 ;  /* 0x0000000404a07c20 */ /* 0x000fe20008410000 */
[----:B------:R-:W-:Y:S01]  /*1a540*/  FMUL.FTZ R3, R6, UR4 ;  /* 0x0000000406037c20 */ /* 0x000fe20008410000 */
[----:B------:R-:W-:Y:S01]  /*1a550*/  MUFU.EX2 R156, R156 ;  /* 0x0000009c009c7308 */ /* 0x000fe20000000800 */
[----:B------:R-:W1:Y:S01]  /*1a560*/  LDSM.16.MT88.4 R8, [R200+0xc000] ;  /* 0x00c00000c808783b */ /* 0x000e620000004200 */
[--C-:B------:R-:W-:Y:S01]  /*1a570*/  FFMA.FTZ R175, R138, UR4, -R171.reuse ;  /* 0x000000048aaf7c23 */ /* 0x100fe200080108ab */
        /* <DEDUP_REMOVED lines=16> */
[----:B------:R-:W-:Y:S01]  /*1a680*/  LDSM.16.MT88.4 R144, [R200+0xf000] ;  /* 0x00f00000c890783b */ /* 0x000fe20000004200 */
[----:B------:R-:W-:Y:S01]  /*1a690*/  FFMA.FTZ R218, R140, UR4, -R171 ;  /* 0x000000048cda7c23 */ /* 0x000fe200080108ab */
[--C-:B------:R-:W-:Y:S01]  /*1a6a0*/  FFMA.FTZ R222, R143, UR4, -R162.reuse ;  /* 0x000000048fde7c23 */ /* 0x100fe200080108a2 */
[--C-:B------:R-:W-:Y:S01]  /*1a6b0*/  FFMA.FTZ R225, R141, UR4, -R162.reuse ;  /* 0x000000048de17c23 */ /* 0x100fe200080108a2 */
[----:B------:R-:W-:Y:S01]  /*1a6c0*/  LDSM.16.MT88.4 R148, [R196+0xd000] ;  /* 0x00d00000c494783b */ /* 0x000fe20000004200 */
[----:B------:R-:W4:Y:S01]  /*1a6d0*/  MUFU.EX2 R153, R153 ;  /* 0x0000009900997308 */ /* 0x000f220000000800 */
[----:B---3--:R-:W-:Y:S01]  /*1a6e0*/  F2FP.F16.F32.PACK_AB R4, R155, R156 ;  /* 0x0000009c9b04723e */ /* 0x008fe200000000ff */
[--C-:B------:R-:W-:Y:S01]  /*1a6f0*/  FFMA.FTZ R167, R167, UR4, -R162.reuse ;  /* 0x00000004a7a77c23 */ /* 0x100fe200080108a2 */
[----:B------:R-:W-:Y:S01]  /*1a700*/  LDSM.16.MT88.4 R140, [R198+0xf000] ;  /* 0x00f00000c68c783b */ /* 0x000fe20000004200 */
[----:B------:R-:W-:-:S04]  /*1a710*/  FFMA.FTZ R163, R163, UR4, -R162 ;  /* 0x00000004a3a37c23 */ /* 0x000fc800080108a2 */
        /* <DEDUP_REMOVED lines=76> */
[----:B------:R-:W4:Y:S01]  /*1abe0*/  MUFU.EX2 R177, R177 ;  /* 0x000000b100b17308 */ /* 0x000f220000000800 */
        /* <DEDUP_REMOVED lines=38> */
[----:B------:R-:W-:Y:S01]  /*1ae50*/  MUFU.EX2 R182, R182 ;  /* 0x000000b600b67308 */ /* 0x000fe20000000800 */
        /* <DEDUP_REMOVED lines=31> */
[----:B------:R-:W4:Y:S01]  /*1b050*/  MUFU.EX2 R219, R219 ;  /* 0x000000db00db7308 */ /* 0x000f220000000800 */
        /* <DEDUP_REMOVED lines=12> */
[----:B------:R-:W-:-:S04]  /*1b120*/  FADD.FTZ R0, R0, R3 ;  /* 0x0000000300007221 */ /* 0x000fc80000010000 */
[----:B------:R-:W-:Y:S01]  /*1b130*/  FADD.FTZ R0, R159, R0 ;  /* 0x000000009f007221 */ /* 0x000fe20000010000 */
[----:B--2---:R-:W-:Y:S02]  /*1b140*/  HMMA.16816.F32 R80, R4, R104, R80 ;  /* 0x000000680450723c */ /* 0x004fe40000001850 */
[----:B------:R-:W2:Y:S01]  /*1b150*/  MUFU.EX2 R225, R225 ;  /* 0x000000e100e17308 */ /* 0x000ea20000000800 */
[----:B------:R-:W-:-:S03]  /*1b160*/  FADD.FTZ R3, R177, R0 ;  /* 0x00000000b1037221 */ /* 0x000fc60000010000 */
[C---:B------:R-:W-:Y:S01]  /*1b170*/  HMMA.16816.F32 R88, R4.reuse, R106, R88 ;  /* 0x0000006a0458723c */ /* 0x040fe20000001858 */
[----:B------:R-:W-:Y:S01]  /*1b180*/  F2FP.F16.F32.PACK_AB R104, R175, R172 ;  /* 0x000000acaf68723e */ /* 0x000fe200000000ff */
[----:B------:R-:W-:Y:S01]  /*1b190*/  FADD.FTZ R172, R172, R153 ;  /* 0x00000099acac7221 */ /* 0x000fe20000010000 */
[C---:B-----5:R-:W-:Y:S01]  /*1b1a0*/  F2FP.F16.F32.PACK_AB R105, R180.reuse, R177 ;  /* 0x000000b1b469723e */ /* 0x060fe200000000ff */
[----:B------:R-:W-:Y:S01]  /*1b1b0*/  MUFU.EX2 R167, R167 ;  /* 0x000000a700a77308 */ /* 0x000fe20000000800 */
[----:B------:R-:W-:Y:S01]  /*1b1c0*/  FADD.FTZ R3, R180, R3 ;  /* 0x00000003b4037221 */ /* 0x000fe20000010000 */
[----:B------:R-:W-:Y:S01]  /*1b1d0*/  HMMA.16816.F32 R4, R4, R138, R96 ;  /* 0x0000008a0404723c */ /* 0x000fe20000001860 */
[----:B------:R-:W-:Y:S01]  /*1b1e0*/  F2FP.F16.F32.PACK_AB R106, R176, R173 ;  /* 0x000000adb06a723e */ /* 0x000fe200000000ff */
[----:B------:R-:W-:Y:S01]  /*1b1f0*/  LDSM.16.MT88.4 R96, [R197+0x10800] ;  /* 0x01080000c560783b */ /* 0x000fe20000004200 */
[----:B---3--:R-:W-:Y:S01]  /*1b200*/  F2FP.F16.F32.PACK_AB R107, R179, R178 ;  /* 0x000000b2b36b723e */ /* 0x008fe200000000ff */
[----:B------:R-:W-:-:S02]  /*1b210*/  FADD.FTZ R0, R175, R172 ;  /* 0x000000acaf007221 */ /* 0x000fc40000010000 */
[----:B------:R-:W-:Y:S01]  /*1b220*/  LDSM.16.MT88.4 R136, [R196+0xf000] ;  /* 0x00f00000c488783b */ /* 0x000fe20000004200 */
[----:B------:R-:W-:Y:S01]  /*1b230*/  MUFU.EX2 R163, R163 ;  /* 0x000000a300a37308 */ /* 0x000fe20000000800 */
[----:B------:R-:W-:Y:S01]  /*1b240*/  FADD.FTZ R173, R173, R0 ;  /* 0x00000000adad7221 */ /* 0x000fe20000010000 */
[----:B------:R-:W-:Y:S01]  /*1b250*/  FADD.FTZ R0, R178, R3 ;  /* 0x00000003b2007221 */ /* 0x000fe20000010000 */
[----:B----4-:R-:W-:Y:S02]  /*1b260*/  HMMA.16816.F32 R20, R104, R116, R20 ;  /* 0x000000746814723c */ /* 0x010fe40000001814 */
[----:B------:R-:W-:Y:S01]  /*1b270*/  FADD.FTZ R176, R176, R173 ;  /* 0x000000adb0b07221 */ /* 0x000fe20000010000 */
[----:B------:R-:W-:-:S03]  /*1b280*/  FADD.FTZ R0, R179, R0 ;  /* 0x00000000b3007221 */ /* 0x000fc60000010000 */
[----:B------:R-:W-:Y:S01]  /*1b290*/  HMMA.16816.F32 R16, R104, R118, R16 ;  /* 0x000000766810723c */ /* 0x000fe20000001810 */
[----:B------:R-:W3:Y:S01]  /*1b2a0*/  LDSM.16.MT88.4 R116, [R196+0xe800] ;  /* 0x00e80000c474783b */ /* 0x000ee20000004200 */
[----:B------:R-:W-:-:S04]  /*1b2b0*/  FADD.FTZ R3, R219, R0 ;  /* 0x00000000db037221 */ /* 0x000fc80000010000 */
[----:B------:R-:W-:Y:S01]  /*1b2c0*/  HMMA.16816.F32 R28, R104, R128, R28 ;  /* 0x00000080681c723c */ /* 0x000fe2000000181c */
[----:B-1----:R-:W-:-:S05]  /*1b2d0*/  FADD.FTZ R3, R220, R3 ;  /* 0x00000003dc037221 */ /* 0x002fca0000010000 */
[C---:B------:R-:W-:Y:S01]  /*1b2e0*/  HMMA.16816.F32 R24, R104.reuse, R130, R24 ;  /* 0x000000826818723c */ /* 0x040fe20000001818 */
[----:B------:R-:W1:Y:S05]  /*1b2f0*/  LDSM.16.MT88.4 R128, [R200+0x10800] ;  /* 0x01080000c880783b */ /* 0x000e6a0000004200 */
[C---:B------:R-:W-:Y:S06]  /*1b300*/  HMMA.16816.F32 R100, R104.reuse, R124, R100 ;  /* 0x0000007c6864723c */ /* 0x040fec0000001864 */
[C---:B------:R-:W-:Y:S01]  /*1b310*/  HMMA.16816.F32 R32, R104.reuse, R126, R32 ;  /* 0x0000007e6820723c */ /* 0x040fe20000001820 */
[----:B------:R-:W-:Y:S05]  /*1b320*/  LDSM.16.MT88.4 R124, [R200+0xd000] ;  /* 0x00d00000c87c783b */ /* 0x000fea0000004200 */
[C---:B------:R-:W-:Y:S06]  /*1b330*/  HMMA.16816.F32 R48, R104.reuse, R112, R48 ;  /* 0x000000706830723c */ /* 0x040fec0000001830 */
        /* <DEDUP_REMOVED lines=8> */
[C---:B------:R-:W-:Y:S06]  /*1b3c0*/  HMMA.16816.F32 R40, R104.reuse, R120, R40 ;  /* 0x000000786828723c */ /* 0x040fec0000001828 */
[C---:B------:R-:W-:Y:S01]  /*1b3d0*/  HMMA.16816.F32 R36, R104.reuse, R122, R36 ;  /* 0x0000007a6824723c */ /* 0x040fe20000001824 */
[----:B------:R-:W5:Y:S05]  /*1b3e0*/  LDSM.16.MT88.4 R120, [R198+0x10800] ;  /* 0x01080000c678783b */ /* 0x000f6a0000004200 */
[C---:B---3--:R-:W-:Y:S06]  /*1b3f0*/  HMMA.16816.F32 R64, R104.reuse, R116, R64 ;  /* 0x000000746840723c */ /* 0x048fec0000001840 */
[C---:B------:R-:W-:Y:S01]  /*1b400*/  HMMA.16816.F32 R60, R104.reuse, R118, R60 ;  /* 0x00000076683c723c */ /* 0x040fe2000000183c */
[----:B------:R-:W3:Y:S05]  /*1b410*/  LDSM.16.MT88.4 R116, [R198+0xd000] ;  /* 0x00d00000c674783b */ /* 0x000eea0000004200 */
[C---:B------:R-:W-:Y:S06]  /*1b420*/  HMMA.16816.F32 R80, R104.reuse, R96, R80 ;  /* 0x000000606850723c */ /* 0x040fec0000001850 */
[----:B------:R-:W-:Y:S01]  /*1b430*/  HMMA.16816.F32 R88, R104, R98, R88 ;  /* 0x000000626858723c */ /* 0x000fe20000001858 */
[----:B------:R-:W-:Y:S01]  /*1b440*/  F2FP.F16.F32.PACK_AB R96, R182, R181 ;  /* 0x000000b5b660723e */ /* 0x000fe200000000ff */
[----:B------:R-:W-:Y:S01]  /*1b450*/  FADD.FTZ R181, R181, R176 ;  /* 0x000000b0b5b57221 */ /* 0x000fe20000010000 */
[----:B------:R-:W-:-:S03]  /*1b460*/  F2FP.F16.F32.PACK_AB R97, R220, R219 ;  /* 0x000000dbdc61723e */ /* 0x000fc600000000ff */
[C---:B-1----:R-:W-:Y:S01]  /*1b470*/  HMMA.16816.F32 R72, R104.reuse, R128, R72 ;  /* 0x000000806848723c */ /* 0x042fe20000001848 */
        /* <DEDUP_REMOVED lines=8> */
[C---:B----4-:R-:W-:Y:S06]  /*1b500*/  HMMA.16816.F32 R92, R104.reuse, R112, R92 ;  /* 0x00000070685c723c */ /* 0x050fec000000185c */
[----:B------:R-:W-:Y:S06]  /*1b510*/  HMMA.16816.F32 R4, R104, R114, R4 ;  /* 0x000000726804723c */ /* 0x000fec0000001804 */
[C---:B------:R-:W-:Y:S06]  /*1b520*/  HMMA.16816.F32 R128, R96.reuse, R124, R12 ;  /* 0x0000007c6080723c */ /* 0x040fec000000180c */
[C---:B------:R-:W-:Y:S01]  /*1b530*/  HMMA.16816.F32 R124, R96.reuse, R126, R8 ;  /* 0x0000007e607c723c */ /* 0x040fe20000001808 */
[----:B------:R-:W1:Y:S05]  /*1b540*/  LDSM.16.MT88.4 R8, [R200+0x11000] ;  /* 0x01100000c808783b */ /* 0x000e6a0000004200 */
[C---:B-----5:R-:W-:Y:S06]  /*1b550*/  HMMA.16816.F32 R112, R96.reuse, R108, R28 ;  /* 0x0000006c6070723c */ /* 0x060fec000000181c */
[C---:B------:R-:W-:Y:S06]  /*1b560*/  HMMA.16816.F32 R28, R96.reuse, R144, R40 ;  /* 0x00000090601c723c */ /* 0x040fec0000001828 */
[----:B------:R-:W-:Y:S01]  /*1b570*/  HMMA.16816.F32 R40, R96, R146, R36 ;  /* 0x000000926028723c */ /* 0x000fe20000001824 */
[----:B------:R-:W2:Y:S04]  /*1b580*/  LDSM.16.MT88.4 R36, [R198+0x11000] ;  /* 0x01100000c624783b */ /* 0x000ea80000004200 */
[----:B------:R-:W-:Y:S01]  /*1b590*/  LDSM.16.MT88.4 R144, [R196+0x11000] ;  /* 0x01100000c490783b */ /* 0x000fe20000004200 */
[C---:B------:R-:W-:Y:S06]  /*1b5a0*/  HMMA.16816.F32 R76, R104.reuse, R120, R76 ;  /* 0x00000078684c723c */ /* 0x040fec000000184c */
[----:B------:R-:W-:Y:S01]  /*1b5b0*/  HMMA.16816.F32 R84, R104, R122, R84 ;  /* 0x0000007a6854723c */ /* 0x000fe20000001854 */
[----:B------:R-:W-:Y:S05]  /*1b5c0*/  LDSM.16.MT88.4 R104, [R197+0xd800] ;  /* 0x00d80000c568783b */ /* 0x000fea0000004200 */
[C---:B---3--:R-:W-:Y:S06]  /*1b5d0*/  HMMA.16816.F32 R120, R96.reuse, R116, R20 ;  /* 0x000000746078723c */ /* 0x048fec0000001814 */
        /* <DEDUP_REMOVED lines=23> */
[--C-:B------:R-:W-:Y:S01]  /*1b750*/  FFMA.FTZ R166, R169, UR4, -R162.reuse ;  /* 0x00000004a9a67c23 */ /* 0x100fe200080108a2 */
[----:B------:R-:W-:Y:S01]  /*1b760*/  FFMA.FTZ R150, R168, UR4, -R171 ;  /* 0x00000004a8967c23 */ /* 0x000fe200080108ab */
[----:B------:R-:W-:-:S02]  /*1b770*/  FFMA.FTZ R162, R161, UR4, -R162 ;  /* 0x00000004a1a27c23 */ /* 0x000fc400080108a2 */
        /* <DEDUP_REMOVED lines=10> */
[----:B------:R-:W1:Y:S08]  /*1b820*/  MUFU.EX2 R149, R149 ;  /* 0x0000009500957308 */ /* 0x000e700000000800 */
[----:B------:R-:W2:Y:S08]  /*1b830*/  MUFU.EX2 R151, R151 ;  /* 0x0000009700977308 */ /* 0x000eb00000000800 */
[----:B------:R-:W4:Y:S01]  /*1b840*/  MUFU.EX2 R166, R166 ;  /* 0x000000a600a67308 */ /* 0x000f220000000800 */
[----:B-1----:R-:W-:Y:S01]  /*1b850*/  F2FP.F16.F32.PACK_AB R96, R149, R148 ;  /* 0x000000949560723e */ /* 0x002fe200000000ff */
[----:B------:R-:W-:Y:S01]  /*1b860*/  FADD.FTZ R148, R148, R3 ;  /* 0x0000000394947221 */ /* 0x000fe20000010000 */
[----:B------:R-:W-:-:S03]  /*1b870*/  MOV R3, R157 ;  /* 0x0000009d00037202 */ /* 0x000fc60000000f00 */
[----:B------:R-:W-:Y:S02]  /*1b880*/  FADD.FTZ R149, R149, R148 ;  /* 0x0000009495957221 */ /* 0x000fe40000010000 */
[----:B------:R-:W1:Y:S01]  /*1b890*/  MUFU.EX2 R162, R162 ;  /* 0x000000a200a27308 */ /* 0x000e620000000800 */
[----:B--2---:R-:W-:Y:S01]  /*1b8a0*/  F2FP.F16.F32.PACK_AB R98, R151, R150 ;  /* 0x000000969762723e */ /* 0x004fe200000000ff */
[----:B------:R-:W-:-:S04]  /*1b8b0*/  FADD.FTZ R150, R150, R149 ;  /* 0x0000009596967221 */ /* 0x000fc80000010000 */
[----:B------:R-:W-:Y:S01]  /*1b8c0*/  FADD.FTZ R223, R151, R150 ;  /* 0x0000009697df7221 */ /* 0x000fe20000010000 */
[----:B----4-:R-:W-:Y:S01]  /*1b8d0*/  F2FP.F16.F32.PACK_AB R97, R167, R166 ;  /* 0x000000a6a761723e */ /* 0x010fe200000000ff */
[----:B------:R-:W-:-:S04]  /*1b8e0*/  FADD.FTZ R166, R166, R225 ;  /* 0x000000e1a6a67221 */ /* 0x000fc80000010000 */
[----:B------:R-:W-:Y:S01]  /*1b8f0*/  FADD.FTZ R166, R167, R166 ;  /* 0x000000a6a7a67221 */ /* 0x000fe20000010000 */
[----:B-1----:R-:W-:-:S03]  /*1b900*/  F2FP.F16.F32.PACK_AB R99, R162, R163 ;  /* 0x000000a3a263723e */ /* 0x002fc600000000ff */
        /* <DEDUP_REMOVED lines=30> */
.L_x_1332:
        /* <DEDUP_REMOVED lines=11> */
[----:B------:R-:W-:-:S02]  /*1bba0*/  ULDC UR4, c[0x0][0x2ec] ;  /* 0x0000bb0000047ab9 */ /* 0x000fc40000000800 */
[----:B------:R-:W-:Y:S01]  /*1bbb0*/  MOV R218, UR6 ;  /* 0x0000000600da7c02 */ /* 0x000fe20008000f00 */
[----:B------:R-:W-:Y:S01]  /*1bbc0*/  ULDC UR6, c[0x0][0x39c] ;  /* 0x0000e70000067ab9 */ /* 0x000fe20000000800 */
[----:B------:R-:W-:-:S07]  /*1bbd0*/  ULDC.64 UR8, c[0x0][0x208] ;  /* 0x0000820000087ab9 */ /* 0x000fce0000000a00 */
.L_x_1342:
        /* <DEDUP_REMOVED lines=65> */
[-C--:B---3--:R-:W-:Y:S01]  /*1bff0*/  IMAD.WIDE.U32 R10, R7, R2.reuse, R10 ;  /* 0x00000002070a7225 */ /* 0x088fe200078e000a */
[----:B------:R-:W-:Y:S05]  /*1c000*/  SHF.R.S32.HI R5, RZ, 0x1f, R7 ;  /* 0x0000001fff057819 */ /* 0x000fea0000011407 */
[----:B------:R-:W-:Y:S01]  /*1c010*/  IMAD R4, R5, R2, RZ ;  /* 0x0000000205047224 */ /* 0x000fe200078e02ff */
[----:B------:R-:W-:Y:S03]  /*1c020*/  MOV R5, R10 ;  /* 0x0000000a00057202 */ /* 0x000fe60000000f00 */
[----:B------:R-:W-:Y:S04]  /*1c030*/  IMAD R4, R7, R3, R4 ;  /* 0x0000000307047224 */ /* 0x000fe800078e0204 */
[----:B------:R-:W-:Y:S07]  /*1c040*/  IMAD.IADD R4, R11, 0x1, R4 ;  /* 0x000000010b047824 */ /* 0x000fee00078e0204 */
.L_x_1339:
[CC--:B------:R-:W-:Y:S01]  /*1c050*/  LEA R224, P0, R5.reuse, R164.reuse, 0x1 ;  /* 0x000000a405e07211 */ /* 0x0c0fe200078008ff */
[----:B------:R-:W1:Y:S01]  /*1c060*/  S2R R2, SR_TID.X ;  /* 0x0000000000027919 */ /* 0x000e620000002100 */
[C---:B------:R-:W-:Y:S01]  /*1c070*/  IADD3 R7, P5, R206.reuse, R5, RZ ;  /* 0x00000005ce077210 */ /* 0x040fe20007fbe0ff */
[----:B------:R-:W-:Y:S01]  /*1c080*/  IMAD.MOV.U32 R133, RZ, RZ, 0x20 ;  /* 0x00000020ff857424 */ /* 0x000fe200078e00ff */
[-CC-:B------:R-:W-:Y:S02]  /*1c090*/  LEA.HI.X R225, R5, R165.reuse, R4.reuse, 0x1, P0 ;  /* 0x000000a505e17211 */ /* 0x180fe400000f0c04 */
[-C--:B------:R-:W-:Y:S01]  /*1c0a0*/  @P4 LEA R18, P6, R7, R164.reuse, 0x1 ;  /* 0x000000a407124211 */ /* 0x080fe200078c08ff */
[----:B------:R-:W-:Y:S01]  /*1c0b0*/  IMAD.X R6, R205, 0x1, R4, P5 ;  /* 0x00000001cd067824 */ /* 0x000fe200028e0604 */
[CC--:B------:R-:W-:Y:S01]  /*1c0c0*/  @P2 LEA R14, P5, R7.reuse, R164.reuse, 0x1 ;  /* 0x000000a4070e2211 */ /* 0x0c0fe200078a08ff */
[----:B------:R-:W-:Y:S01]  /*1c0d0*/  @!PT LDS RZ, [RZ] ;  /* 0x00000000fffff984 */ /* 0x000fe20000000800 */
[----:B------:R-:W-:Y:S01]  /*1c0e0*/  @!PT LDS RZ, [RZ] ;  /* 0x00000000fffff984 */ /* 0x000fe20000000800 */
[----:B------:R-:W-:Y:S01]  /*1c0f0*/  @!PT LDS RZ, [RZ] ;  /* 0x00000000fffff984 */ /* 0x000fe20000000800 */
[----:B------:R-:W-:Y:S01]  /*1c100*/  @P4 LDGSTS.E.BYPASS.LTC128B.128 [R211+0xc000], desc[UR8][R224.64] ;  /* 0x0c000000e0d34fae */ /* 0x000fe2000b901d48 */
[CC--:B------:R-:W-:Y:S02]  /*1c110*/  @P1 LEA R10, P0, R7.reuse, R164.reuse, 0x1 ;  /* 0x000000a4070a1211 */ /* 0x0c0fe400078008ff */
[CCC-:B------:R-:W-:Y:S01]  /*1c120*/  @P4 LEA.HI.X R19, R7.reuse, R165.reuse, R6.reuse, 0x1, P6 ;  /* 0x000000a507134211 */ /* 0x1c0fe200030f0c06 */
[----:B------:R-:W-:Y:S01]  /*1c130*/  @!P4 STS.128 [R211+0xc000], RZ ;  /* 0x00c000ffd300c388 */ /* 0x000fe20000000c00 */
[C-C-:B------:R-:W-:Y:S02]  /*1c140*/  @P2 LEA.HI.X R15, R7.reuse, R165, R6.reuse, 0x1, P5 ;  /* 0x000000a5070f2211 */ /* 0x140fe400028f0c06 */
[C---:B------:R-:W-:Y:S01]  /*1c150*/  IADD3 R5, P6, R206.reuse, R7, RZ ;  /* 0x00000007ce057210 */ /* 0x040fe20007fde0ff */
[----:B------:R-:W-:Y:S01]  /*1c160*/  @!PT LDS RZ, [RZ] ;  /* 0x00000000fffff984 */ /* 0x000fe20000000800 */
[----:B------:R-:W-:Y:S01]  /*1c170*/  @!PT LDS RZ, [RZ] ;  /* 0x00000000fffff984 */ /* 0x000fe20000000800 */
[----:B------:R-:W-:Y:S01]  /*1c180*/  @!PT LDS RZ, [RZ] ;  /* 0x00000000fffff984 */ /* 0x000fe20000000800 */
[----:B------:R-:W-:Y:S01]  /*1c190*/  @P2 LDGSTS.E.BYPASS.LTC128B.128 [R211+0xe000], desc[UR8][R224.64+0x80] ;  /* 0x0e000080e0d32fae */ /* 0x000fe2000b901d48 */
[-CC-:B------:R-:W-:Y:S02]  /*1c1a0*/  @P1 LEA.HI.X R11, R7, R165.reuse, R6.reuse, 0x1, P0 ;  /* 0x000000a5070b1211 */ /* 0x180fe400000f0c06 */
[-C--:B------:R-:W-:Y:S01]  /*1c1b0*/  @P2 LEA R8, P5, R5, R164.reuse, 0x1 ;  /* 0x000000a405082211 */ /* 0x080fe200078a08ff */
[----:B------:R-:W-:Y:S01]  /*1c1c0*/  @!P2 STS.128 [R211+0xe000], RZ ;  /* 0x00e000ffd300a388 */ /* 0x000fe20000000c00 */
[----:B------:R-:W-:Y:S01]  /*1c1d0*/  IMAD.X R6, R205, 0x1, R6, P6 ;  /* 0x00000001cd067824 */ /* 0x000fe200030e0606 */
[CC--:B------:R-:W-:Y:S02]  /*1c1e0*/  @P4 LEA R16, P6, R5.reuse, R164.reuse, 0x1 ;  /* 0x000000a405104211 */ /* 0x0c0fe400078c08ff */
[----:B------:R-:W-:Y:S01]  /*1c1f0*/  @!PT LDS RZ, [RZ] ;  /* 0x00000000fffff984 */ /* 0x000fe20000000800 */
[----:B------:R-:W-:Y:S01]  /*1c200*/  @!PT LDS RZ, [RZ] ;  /* 0x00000000fffff984 */ /* 0x000fe20000000800 */
[----:B------:R-:W-:Y:S01]  /*1c210*/  @!PT LDS RZ, [RZ] ;  /* 0x00000000fffff984 */ /* 0x000fe20000000800 */
[----:B------:R-:W-:Y:S01]  /*1c220*/  @P1 LDGSTS.E.BYPASS.LTC128B.128 [R211+0x10000], desc[UR8][R224.64+0x100] ;  /* 0x10000100e0d31fae */ /* 0x000fe2000b901d48 */
[C---:B------:R-:W-:Y:S02]  /*1c230*/  @P1 LEA R12, P0, R5.reuse, R164, 0x1 ;  /* 0x000000a4050c1211 */ /* 0x040fe400078008ff */
[CCC-:B------:R-:W-:Y:S01]  /*1c240*/  @P4 LEA.HI.X R17, R5.reuse, R165.reuse, R6.reuse, 0x1, P6 ;  /* 0x000000a505114211 */ /* 0x1c0fe200030f0c06 */
[----:B------:R-:W-:Y:S01]  /*1c250*/  @!P1 STS.128 [R211+0x10000], RZ ;  /* 0x010000ffd3009388 */ /* 0x000fe20000000c00 */
[C-C-:B------:R-:W-:Y:S02]  /*1c260*/  @P2 LEA.HI.X R9, R5.reuse, R165, R6.reuse, 0x1, P5 ;  /* 0x000000a505092211 */ /* 0x140fe400028f0c06 */
[----:B------:R-:W-:Y:S01]  /*1c270*/  IADD3 R4, P6, R206, R5, RZ ;  /* 0x00000005ce047210 */ /* 0x000fe20007fde0ff */
[----:B------:R-:W-:Y:S01]  /*1c280*/  @!PT LDS RZ, [RZ] ;  /* 0x00000000fffff984 */ /* 0x000fe20000000800 */
[----:B------:R-:W-:Y:S01]  /*1c290*/  @!PT LDS RZ, [RZ] ;  /* 0x00000000fffff984 */ /* 0x000fe20000000800 */
[----:B------:R-:W-:Y:S01]  /*1c2a0*/  @!PT LDS RZ, [RZ] ;  /* 0x00000000fffff984 */ /* 0x000fe20000000800 */
[----:B------:R-:W-:Y:S01]  /*1c2b0*/  @P4 LDGSTS.E.BYPASS.LTC128B.128 [R211+0xc800], desc[UR8][R18.64] ;  /* 0x0c80000012d34fae */ /* 0x000fe2000b901d48 */
[-C--:B------:R-:W-:Y:S02]  /*1c2c0*/  @P1 LEA.HI.X R13, R5, R165.reuse, R6, 0x1, P0 ;  /* 0x000000a5050d1211 */ /* 0x080fe400000f0c06 */
[----:B------:R-:W-:Y:S01]  /*1c2d0*/  IADD3.X R6, R205, R6, RZ, P6, !PT ;  /* 0x00000006cd067210 */ /* 0x000fe200037fe4ff */
[----:B------:R-:W-:Y:S01]  /*1c2e0*/  @!P4 STS.128 [R211+0xc800], RZ ;  /* 0x00c800ffd300c388 */ /* 0x000fe20000000c00 */
[CC--:B------:R-:W-:Y:S02]  /*1c2f0*/  @P4 LEA R24, P6, R4.reuse, R164.reuse, 0x1 ;  /* 0x000000a404184211 */ /* 0x0c0fe400078c08ff */
[CC--:B------:R-:W-:Y:S01]  /*1c300*/  @P2 LEA R20, P5, R4.reuse, R164.reuse, 0x1 ;  /* 0x000000a404142211 */ /* 0x0c0fe200078a08ff */
[----:B------:R-:W-:Y:S01]  /*1c310*/  @!PT LDS RZ, [RZ] ;  /* 0x00000000fffff984 */ /* 0x000fe20000000800 */
[----:B------:R-:W-:Y:S01]  /*1c320*/  @!PT LDS RZ, [RZ] ;  /* 0x00000000fffff984 */ /* 0x000fe20000000800 */
[----:B------:R-:W-:Y:S01]  /*1c330*/  @!PT LDS RZ, [RZ] ;  /* 0x00000000fffff984 */ /* 0x000fe20000000800 */
[----:B------:R-:W-:Y:S01]  /*1c340*/  @P2 LDGSTS.E.BYPASS.LTC128B.128 [R211+0xe800], desc[UR8][R14.64+0x80] ;  /* 0x0e8000800ed32fae */ /* 0x000fe2000b901d48 */
[CCC-:B------:R-:W-:Y:S02]  /*1c350*/  @P4 LEA.HI.X R25, R4.reuse, R165.reuse, R6.reuse, 0x1, P6 ;  /* 0x000000a504194211 */ /* 0x1c0fe400030f0c06 */
[CC--:B------:R-:W-:Y:S01]  /*1c360*/  @P2 LEA.HI.X R21, R4.reuse, R165.reuse, R6, 0x1, P5 ;  /* 0x000000a504152211 */ /* 0x0c0fe200028f0c06 */
[----:B------:R-:W-:Y:S01]  /*1c370*/  @!P2 STS.128 [R211+0xe800], RZ ;  /* 0x00e800ffd300a388 */ /* 0x000fe20000000c00 */
[C---:B------:R-:W-:Y:S02]  /*1c380*/  @P1 LEA R22, P0, R4.reuse, R164, 0x1 ;  /* 0x000000a404161211 */ /* 0x040fe400078008ff */
[----:B-1----:R-:W-:Y:S01]  /*1c390*/  SHF.R.S32.HI R3, RZ, 0x1f, R2 ;  /* 0x0000001fff037819 */ /* 0x002fe20000011402 */
[----:B------:R-:W-:Y:S01]  /*1c3a0*/  @!PT LDS RZ, [RZ] ;  /* 0x00000000fffff984 */ /* 0x000fe20000000800 */
[----:B------:R-:W-:Y:S01]  /*1c3b0*/  @!PT LDS RZ, [RZ] ;  /* 0x00000000fffff984 */ /* 0x000fe20000000800 */
[----:B------:R-:W-:Y:S01]  /*1c3c0*/  @!PT LDS RZ, [RZ] ;  /* 0x00000000fffff984 */ /* 0x000fe20000000800 */
[----:B------:R-:W-:Y:S01]  /*1c3d0*/  @P1 LDGSTS.E.BYPASS.LTC128B.128 [R211+0x10800], desc[UR8][R10.64+0x100] ;  /* 0x108001000ad31fae */ /* 0x000fe2000b901d48 */
[----:B------:R-:W-:Y:S02]  /*1c3e0*/  @P1 LEA.HI.X R23, R4, R165, R6, 0x1, P0 ;  /* 0x000000a504171211 */ /* 0x000fe400000f0c06 */
[----:B------:R-:W-:Y:S01]  /*1c3f0*/  LEA.HI R3, R3, R2, RZ, 0x4 ;  /* 0x0000000203037211 */ /* 0x000fe200078f20ff */
[----:B------:R-:W-:Y:S03]  /*1c400*/  @!P1 STS.128 [R211+0x10800], RZ ;  /* 0x010800ffd3009388 */ /* 0x000fe60000000c00 */
[----:B------:R-:W-:Y:S01]  /*1c410*/  LOP3.LUT R3, R3, 0xfffffff0, RZ, 0xc0, !PT ;  /* 0xfffffff003037812 */ /* 0x000fe200078ec0ff */
[----:B------:R-:W-:Y:S01]  /*1c420*/  @!PT LDS RZ, [RZ] ;  /* 0x00000000fffff984 */ /* 0x000fe20000000800 */
[----:B------:R-:W-:Y:S01]  /*1c430*/  @!PT LDS RZ, [RZ] ;  /* 0x00000000fffff984 */ /* 0x000fe20000000800 */
[----:B------:R-:W-:Y:S01]  /*1c440*/  @!PT LDS RZ, [RZ] ;  /* 0x00000000fffff984 */ /* 0x000fe20000000800 */
[----:B------:R-:W-:Y:S04]  /*1c450*/  @P4 LDGSTS.E.BYPASS.LTC128B.128 [R211+0xd000], desc[UR8][R16.64] ;  /* 0x0d00000010d34fae */ /* 0x000fe8000b901d48 */
[----:B------:R-:W-:Y:S01]  /*1c460*/  @!P4 STS.128 [R211+0xd000], RZ ;  /* 0x00d000ffd300c388 */ /* 0x000fe20000000c00 */
[----:B------:R-:W-:Y:S03]  /*1c470*/  IMAD.IADD R3, R2, 0x1, -R3 ;  /* 0x0000000102037824 */ /* 0x000fe600078e0a03 */
[----:B------:R-:W-:Y:S01]  /*1c480*/  @!PT LDS RZ, [RZ] ;  /* 0x00000000fffff984 */ /* 0x000fe20000000800 */
[----:B------:R-:W-:Y:S01]  /*1c490*/  @!PT LDS RZ, [RZ] ;  /* 0x00000000fffff984 */ /* 0x000fe20000000800 */
[----:B------:R-:W-:Y:S01]  /*1c4a0*/  @!PT LDS RZ, [RZ] ;  /* 0x00000000fffff984 */ /* 0x000fe20000000800 */
[----:B------:R1:W-:Y:S02]  /*1c4b0*/  @P2 LDGSTS.E.BYPASS.LTC128B.128 [R211+0xf000], desc[UR8][R8.64+0x80] ;  /* 0x0f00008008d32fae */ /* 0x0003e4000b901d48 */
[----:B------:R-:W-:Y:S02]  /*1c4c0*/  SHF.R.S32.HI R2, RZ, 0x1f, R3 ;  /* 0x0000001fff027819 */ /* 0x000fe40000011403 */
[----:B------:R-:W-:Y:S02]  /*1c4d0*/  @!P2 STS.128 [R211+0xf000], RZ ;  /* 0x00f000ffd300a388 */ /* 0x000fe40000000c00 */
[----:B------:R-:W-:Y:S02]  /*1c4e0*/  LEA.HI R2, R2, R3, RZ, 0x3 ;  /* 0x0000000302027211 */ /* 0x000fe400078f18ff */
[----:B------:R-:W-:Y:S01]  /*1c4f0*/  @!PT LDS RZ, [RZ] ;  /* 0x00000000fffff984 */ /* 0x000fe20000000800 */
[----:B------:R-:W-:Y:S01]  /*1c500*/  @!PT LDS RZ, [RZ] ;  /* 0x00000000fffff984 */ /* 0x000fe20000000800 */
[----:B------:R-:W-:Y:S01]  /*1c510*/  @!PT LDS RZ, [RZ] ;  /* 0x00000000fffff984 */ /* 0x000fe20000000800 */
[----:B------:R-:W-:Y:S02]  /*1c520*/  @P1 LDGSTS.E.BYPASS.LTC128B.128 [R211+0x11000], desc[UR8][R12.64+0x100] ;  /* 0x110001000cd31fae */ /* 0x000fe4000b901d48 */
[----:B------:R-:W-:Y:S02]  /*1c530*/  LOP3.LUT R2, R2, 0xfffffff8, RZ, 0xc0, !PT ;  /* 0xfffffff802027812 */ /* 0x000fe400078ec0ff */
[----:B------:R-:W-:Y:S02]  /*1c540*/  @!P1 STS.128 [R211+0x11000], RZ ;  /* 0x011000ffd3009388 */ /* 0x000fe40000000c00 */
[----:B------:R-:W-:Y:S02]  /*1c550*/  IADD3 R2, R3, -R2, RZ ;  /* 0x8000000203027210 */ /* 0x000fe40007ffe0ff */
[----:B------:R-:W-:Y:S01]  /*1c560*/  @!PT LDS RZ, [RZ] ;  /* 0x00000000fffff984 */ /* 0x000fe20000000800 */
[----:B------:R-:W-:Y:S01]  /*1c570*/  @!PT LDS RZ, [RZ] ;  /* 0x00000000fffff984 */ /* 0x000fe20000000800 */
[----:B------:R-:W-:Y:S01]  /*1c580*/  @!PT LDS RZ, [RZ] ;  /* 0x00000000fffff984 */ /* 0x000fe20000000800 */
[----:B------:R2:W-:Y:S02]  /*1c590*/  @P4 LDGSTS.E.BYPASS.LTC128B.128 [R211+0xd800], desc[UR8][R24.64] ;  /* 0x0d80000018d34fae */ /* 0x0005e4000b901d48 */
        /* <DEDUP_REMOVED lines=8> */
[C---:B------:R-:W-:Y:S01]  /*1c620*/  LEA R3, R133.reuse, R204, 0x1 ;  /* 0x000000cc85037211 */ /* 0x040fe200078e08ff */
        /* <DEDUP_REMOVED lines=9> */
[----:B------:R-:W4:Y:S04]  /*1c6c0*/  LDSM.16.M88.4 R16, [R203+0x6800] ;  /* 0x00680000cb10783b */ /* 0x000f280000000200 */
[----:B--2---:R-:W3:Y:S04]  /*1c6d0*/  LDSM.16.M88.4 R24, [R203+0x7000] ;  /* 0x00700000cb18783b */ /* 0x004ee80000000200 */
        /* <DEDUP_REMOVED lines=11> */
[----:B------:R-:W-:Y:S03]  /*1c790*/  LDSM.16.M88.4 R168, [R199+0x7000] ;  /* 0x00700000c7a8783b */ /* 0x000fe60000000200 */
[C---:B----4-:R-:W-:Y:S01]  /*1c7a0*/  HMMA.16816.F32 R12, R136.reuse, R16, RZ ;  /* 0x00000010880c723c */ /* 0x050fe200000018ff */
[----:B------:R-:W-:Y:S04]  /*1c7b0*/  LDSM.16.M88.4 R172, [R199+0x7800] ;  /* 0x00780000c7ac783b */ /* 0x000fe80000000200 */
[----:B------:R-:W-:Y:S01]  /*1c7c0*/  LDSM.16.M88.4 R176, [R2] ;  /* 0x0000000002b0783b */ /* 0x000fe20000000200 */
[C---:B------:R-:W-:Y:S03]  /*1c7d0*/  HMMA.16816.F32 R16, R136.reuse, R18, RZ ;  /* 0x000000128810723c */ /* 0x040fe600000018ff */
[----:B------:R-:W-:Y:S03]  /*1c7e0*/  LDSM.16.M88.4 R180, [R192] ;  /* 0x00000000c0b4783b */ /* 0x000fe60000000200 */
[C---:B---3--:R-:W-:Y:S06]  /*1c7f0*/  HMMA.16816.F32 R20, R136.reuse, R24, RZ ;  /* 0x000000188814723c */ /* 0x048fec00000018ff */
[C---:B------:R-:W-:Y:S06]  /*1c800*/  HMMA.16816.F32 R24, R136.reuse, R26, RZ ;  /* 0x0000001a8818723c */ /* 0x040fec00000018ff */
[C---:B--2---:R-:W-:Y:S06]  /*1c810*/  HMMA.16816.F32 R28, R136.reuse, R32, RZ ;  /* 0x00000020881c723c */ /* 0x044fec00000018ff */
[----:B------:R-:W-:Y:S01]  /*1c820*/  HMMA.16816.F32 R32, R136, R34, RZ ;  /* 0x000000228820723c */ /* 0x000fe200000018ff */
[----:B------:R-:W2:Y:S05]  /*1c830*/  LDSM.16.M88.4 R136, [R199+0x6800] ;  /* 0x00680000c788783b */ /* 0x000eaa0000000200 */
[C---:B-----5:R-:W-:Y:S06]  /*1c840*/  HMMA.16816.F32 R4, R140.reuse, R144, R4 ;  /* 0x000000908c04723c */ /* 0x060fec0000001804 */
        /* <DEDUP_REMOVED lines=10> */
[----:B------:R-:W3:Y:S04]  /*1c8f0*/  LDSM.16.M88.4 R140, [R192+0x800] ;  /* 0x00080000c08c783b */ /* 0x000ee80000000200 */
[----:B------:R-:W4:Y:S01]  /*1c900*/  LDSM.16.M88.4 R156, [R203+0x8000] ;  /* 0x00800000cb9c783b */ /* 0x000f220000000200 */
        /* <DEDUP_REMOVED lines=9> */
[C---:B------:R-:W-:Y:S06]  /*1c9a0*/  HMMA.16816.F32 R28, R160.reuse, R172, R28 ;  /* 0x000000aca01c723c */ /* 0x040fec000000181c */
[----:B------:R-:W-:Y:S01]  /*1c9b0*/  HMMA.16816.F32 R32, R160, R174, R32 ;  /* 0x000000aea020723c */ /* 0x000fe20000001820 */
[----:B------:R-:W2:Y:S04]  /*1c9c0*/  LDSM.16.M88.4 R160, [R203+0x9000] ;  /* 0x00900000cba0783b */ /* 0x000ea80000000200 */
[----:B------:R-:W5:Y:S01]  /*1c9d0*/  LDSM.16.M88.4 R172, [R191] ;  /* 0x00000000bfac783b */ /* 0x000f620000000200 */
[C---:B------:R-:W-:Y:S06]  /*1c9e0*/  HMMA.16816.F32 R4, R176.reuse, R180, R4 ;  /* 0x000000b4b004723c */ /* 0x040fec0000001804 */
[C---:B------:R-:W-:Y:S01]  /*1c9f0*/  HMMA.16816.F32 R8, R176.reuse, R182, R8 ;  /* 0x000000b6b008723c */ /* 0x040fe20000001808 */
[----:B------:R-:W-:Y:S05]  /*1ca00*/  LDSM.16.M88.4 R180, [R199+0x8000] ;  /* 0x00800000c7b4783b */ /* 0x000fea0000000200 */
[C---:B---3--:R-:W-:Y:S06]  /*1ca10*/  HMMA.16816.F32 R12, R176.reuse, R140, R12 ;  /* 0x0000008cb00c723c */ /* 0x048fec000000180c */
[C---:B------:R-:W-:Y:S01]  /*1ca20*/  HMMA.16816.F32 R16, R176.reuse, R142, R16 ;  /* 0x0000008eb010723c */ /* 0x040fe20000001810 */
[----:B------:R-:W3:Y:S05]  /*1ca30*/  LDSM.16.M88.4 R140, [R190] ;  /* 0x00000000be8c783b */ /* 0x000eea0000000200 */
[C---:B------:R-:W-:Y:S06]  /*1ca40*/  HMMA.16816.F32 R20, R176.reuse, R144, R20 ;  /* 0x00000090b014723c */ /* 0x040fec0000001814 */
[C---:B------:R-:W-:Y:S01]  /*1ca50*/  HMMA.16816.F32 R24, R176.reuse, R146, R24 ;  /* 0x00000092b018723c */ /* 0x040fe20000001818 */
[----:B------:R-:W3:Y:S05]  /*1ca60*/  LDSM.16.M88.4 R144, [R189] ;  /* 0x00000000bd90783b */ /* 0x000eea0000000200 */
[C---:B------:R-:W-:Y:S06]  /*1ca70*/  HMMA.16816.F32 R28, R176.reuse, R148, R28 ;  /* 0x00000094b01c723c */ /* 0x040fec000000181c */
[----:B------:R-:W-:Y:S01]  /*1ca80*/  HMMA.16816.F32 R32, R176, R150, R32 ;  /* 0x00000096b020723c */ /* 0x000fe20000001820 */
[----:B------:R-:W3:Y:S04]  /*1ca90*/  LDSM.16.M88.4 R148, [R188] ;  /* 0x00000000bc94783b */ /* 0x000ee80000000200 */
[----:B------:R-:W3:Y:S01]  /*1caa0*/  LDSM.16.M88.4 R176, [R3+0x2000] ;  /* 0x0020000003b0783b */ /* 0x000ee20000000200 */
[C---:B----4-:R-:W-:Y:S06]  /*1cab0*/  HMMA.16816.F32 R4, R152.reuse, R156, R4 ;  /* 0x0000009c9804723c */ /* 0x050fec0000001804 */
[C---:B------:R-:W-:Y:S01]  /*1cac0*/  HMMA.16816.F32 R8, R152.reuse, R158, R8 ;  /* 0x0000009e9808723c */ /* 0x040fe20000001808 */
[----:B------:R-:W-:Y:S05]  /*1cad0*/  LDSM.16.M88.4 R156, [R199+0x9800] ;  /* 0x00980000c79c783b */ /* 0x000fea0000000200 */
[C---:B-1----:R-:W-:Y:S06]  /*1cae0*/  HMMA.16816.F32 R12, R152.reuse, R136, R12 ;  /* 0x00000088980c723c */ /* 0x042fec000000180c */
[C---:B------:R-:W-:Y:S01]  /*1caf0*/  HMMA.16816.F32 R16, R152.reuse, R138, R16 ;  /* 0x0000008a9810723c */ /* 0x040fe20000001810 */
[----:B------:R-:W1:Y:S05]  /*1cb00*/  LDSM.16.M88.4 R136, [R199+0x8800] ;  /* 0x00880000c788783b */ /* 0x000e6a0000000200 */
[C---:B--2---:R-:W-:Y:S06]  /*1cb10*/  HMMA.16816.F32 R20, R152.reuse, R160, R20 ;  /* 0x000000a09814723c */ /* 0x044fec0000001814 */
[C---:B------:R-:W-:Y:S01]  /*1cb20*/  HMMA.16816.F32 R24, R152.reuse, R162, R24 ;  /* 0x000000a29818723c */ /* 0x040fe20000001818 */
[----:B------:R-:W-:Y:S05]  /*1cb30*/  LDSM.16.M88.4 R160, [R2+0x2000] ;  /* 0x0020000002a0783b */ /* 0x000fea0000000200 */
[C---:B------:R-:W-:Y:S06]  /*1cb40*/  HMMA.16816.F32 R28, R152.reuse, R164, R28 ;  /* 0x000000a4981c723c */ /* 0x040fec000000181c */
[----:B------:R-:W-:Y:S01]  /*1cb50*/  HMMA.16816.F32 R32, R152, R166, R32 ;  /* 0x000000a69820723c */ /* 0x000fe20000001820 */
[----:B------:R-:W2:Y:S04]  /*1cb60*/  LDSM.16.M88.4 R152, [R199+0x9000] ;  /* 0x00900000c798783b */ /* 0x000ea80000000200 */
[----:B------:R-:W4:Y:S01]  /*1cb70*/  LDSM.16.M88.4 R164, [R192+0x2000] ;  /* 0x00200000c0a4783b */ /* 0x000f220000000200 */
[C---:B-----5:R-:W-:Y:S06]  /*1cb80*/  HMMA.16816.F32 R4, R168.reuse, R172, R4 ;  /* 0x000000aca804723c */ /* 0x060fec0000001804 */
[C---:B------:R-:W-:Y:S01]  /*1cb90*/  HMMA.16816.F32 R8, R168.reuse, R174, R8 ;  /* 0x000000aea808723c */ /* 0x040fe20000001808 */
[----:B------:R-:W-:Y:S05]  /*1cba0*/  LDSM.16.M88.4 R172, [R203+0xa000] ;  /* 0x00a00000cbac783b */ /* 0x000fea0000000200 */
[C---:B---3--:R-:W-:Y:S06]  /*1cbb0*/  HMMA.16816.F32 R12, R168.reuse, R140, R12 ;  /* 0x0000008ca80c723c */ /* 0x048fec000000180c */
[C---:B------:R-:W-:Y:S01]  /*1cbc0*/  HMMA.16816.F32 R16, R168.reuse, R142, R16 ;  /* 0x0000008ea810723c */ /* 0x040fe20000001810 */
[----:B------:R-:W3:Y:S05]  /*1cbd0*/  LDSM.16.M88.4 R140, [R192+0x2800] ;  /* 0x00280000c08c783b */ /* 0x000eea0000000200 */
[C---:B------:R-:W-:Y:S06]  /*1cbe0*/  HMMA.16816.F32 R20, R168.reuse, R144, R20 ;  /* 0x00000090a814723c */ /* 0x040fec0000001814 */
[C---:B------:R-:W-:Y:S01]  /*1cbf0*/  HMMA.16816.F32 R24, R168.reuse, R146, R24 ;  /* 0x00000092a818723c */ /* 0x040fe20000001818 */
[----:B------:R-:W5:Y:S05]  /*1cc00*/  LDSM.16.M88.4 R144, [R192+0x3000] ;  /* 0x00300000c090783b */ /* 0x000f6a0000000200 */
[C---:B------:R-:W-:Y:S06]  /*1cc10*/  HMMA.16816.F32 R28, R168.reuse, R148, R28 ;  /* 0x00000094a81c723c */ /* 0x040fec000000181c */
[----:B------:R-:W-:Y:S01]  /*1cc20*/  HMMA.16816.F32 R32, R168, R150, R32 ;  /* 0x00000096a820723c */ /* 0x000fe20000001820 */
[----:B------:R-:W5:Y:S04]  /*1cc30*/  LDSM.16.M88.4 R148, [R192+0x3800] ;  /* 0x00380000c094783b */ /* 0x000f680000000200 */
[----:B------:R-:W5:Y:S01]  /*1cc40*/  LDSM.16.M88.4 R168, [R204+0x4000] ;  /* 0x00400000cca8783b */ /* 0x000f620000000200 */
[C---:B------:R-:W-:Y:S06]  /*1cc50*/  HMMA.16816.F32 R4, R176.reuse, R180, R4 ;  /* 0x000000b4b004723c */ /* 0x040fec0000001804 */
[C---:B------:R-:W-:Y:S01]  /*1cc60*/  HMMA.16816.F32 R8, R176.reuse, R182, R8 ;  /* 0x000000b6b008723c */ /* 0x040fe20000001808 */
[----:B------:R-:W-:Y:S05]  /*1cc70*/  LDSM.16.M88.4 R180, [R187] ;  /* 0x00000000bbb4783b */ /* 0x000fea0000000200 */
[C---:B-1----:R-:W-:Y:S06]  /*1cc80*/  HMMA.16816.F32 R12, R176.reuse, R136, R12 ;  /* 0x00000088b00c723c */ /* 0x042fec000000180c */
[C---:B------:R-:W-:Y:S01]  /*1cc90*/  HMMA.16816.F32 R16, R176.reuse, R138, R16 ;  /* 0x0000008ab010723c */ /* 0x040fe20000001810 */
[----:B------:R-:W1:Y:S05]  /*1cca0*/  LDSM.16.M88.4 R136, [R203+0xa800] ;  /* 0x00a80000cb88783b */ /* 0x000e6a0000000200 */
[C---:B--2---:R-:W-:Y:S06]  /*1ccb0*/  HMMA.16816.F32 R20, R176.reuse, R152, R20 ;  /* 0x00000098b014723c */ /* 0x044fec0000001814 */
[C---:B------:R-:W-:Y:S01]  /*1ccc0*/  HMMA.16816.F32 R24, R176.reuse, R154, R24 ;  /* 0x0000009ab018723c */ /* 0x040fe20000001818 */
[----:B------:R-:W2:Y:S05]  /*1ccd0*/  LDSM.16.M88.4 R152, [R203+0xb000] ;  /* 0x00b00000cb98783b */ /* 0x000eaa0000000200 */
[C---:B------:R-:W-:Y:S06]  /*1cce0*/  HMMA.16816.F32 R28, R176.reuse, R156, R28 ;  /* 0x0000009cb01c723c */ /* 0x040fec000000181c */
[----:B------:R-:W-:Y:S01]  /*1ccf0*/  HMMA.16816.F32 R32, R176, R158, R32 ;  /* 0x0000009eb020723c */ /* 0x000fe20000001820 */
[----:B------:R-:W2:Y:S04]  /*1cd00*/  LDSM.16.M88.4 R156, [R203+0xb800] ;  /* 0x00b80000cb9c783b */ /* 0x000ea80000000200 */
[----:B------:R-:W2:Y:S01]  /*1cd10*/  LDSM.16.M88.4 R176, [R202+0x4000] ;  /* 0x00400000cab0783b */ /* 0x000ea20000000200 */
[C---:B----4-:R-:W-:Y:S06]  /*1cd20*/  HMMA.16816.F32 R4, R160.reuse, R164, R4 ;  /* 0x000000a4a004723c */ /* 0x050fec0000001804 */
[C---:B------:R-:W-:Y:S01]  /*1cd30*/  HMMA.16816.F32 R8, R160.reuse, R166, R8 ;  /* 0x000000a6a008723c */ /* 0x040fe20000001808 */
[----:B------:R-:W-:Y:S05]  /*1cd40*/  LDSM.16.M88.4 R164, [R199+0xa000] ;  /* 0x00a00000c7a4783b */ /* 0x000fea0000000200 */
[C---:B---3--:R-:W-:Y:S06]  /*1cd50*/  HMMA.16816.F32 R12, R160.reuse, R140, R12 ;  /* 0x0000008ca00c723c */ /* 0x048fec000000180c */
[C---:B------:R-:W-:Y:S01]  /*1cd60*/  HMMA.16816.F32 R16, R160.reuse, R142, R16 ;  /* 0x0000008ea010723c */ /* 0x040fe20000001810 */
[----:B------:R-:W3:Y:S05]  /*1cd70*/  LDSM.16.M88.4 R140, [R186] ;  /* 0x00000000ba8c783b */ /* 0x000eea0000000200 */
[C---:B-----5:R-:W-:Y:S06]  /*1cd80*/  HMMA.16816.F32 R20, R160.reuse, R144, R20 ;  /* 0x00000090a014723c */ /* 0x060fec0000001814 */
[C---:B------:R-:W-:Y:S01]  /*1cd90*/  HMMA.16816.F32 R24, R160.reuse, R146, R24 ;  /* 0x00000092a018723c */ /* 0x040fe20000001818 */
[----:B------:R-:W4:Y:S05]  /*1cda0*/  LDSM.16.M88.4 R144, [R185] ;  /* 0x00000000b990783b */ /* 0x000f2a0000000200 */
[C---:B------:R-:W-:Y:S06]  /*1cdb0*/  HMMA.16816.F32 R28, R160.reuse, R148, R28 ;  /* 0x00000094a01c723c */ /* 0x040fec000000181c */
[----:B------:R-:W-:Y:S01]  /*1cdc0*/  HMMA.16816.F32 R32, R160, R150, R32 ;  /* 0x00000096a020723c */ /* 0x000fe20000001820 */
[----:B------:R-:W5:Y:S04]  /*1cdd0*/  LDSM.16.M88.4 R148, [R184] ;  /* 0x00000000b894783b */ /* 0x000f680000000200 */
[----:B------:R-:W5:Y:S01]  /*1cde0*/  LDSM.16.M88.4 R160, [R3+0x4000] ;  /* 0x0040000003a0783b */ /* 0x000f620000000200 */
[C---:B------:R-:W-:Y:S06]  /*1cdf0*/  HMMA.16816.F32 R4, R168.reuse, R172, R4 ;  /* 0x000000aca804723c */ /* 0x040fec0000001804 */
[C---:B------:R-:W-:Y:S01]  /*1ce00*/  HMMA.16816.F32 R8, R168.reuse, R174, R8 ;  /* 0x000000aea808723c */ /* 0x040fe20000001808 */
[----:B------:R-:W-:Y:S05]  /*1ce10*/  LDSM.16.M88.4 R172, [R192+0x4000] ;  /* 0x00400000c0ac783b */ /* 0x000fea0000000200 */
        /* <DEDUP_REMOVED lines=10> */
[C---:B------:R-:W-:Y:S06]  /*1cec0*/  HMMA.16816.F32 R4, R176.reuse, R180, R4 ;  /* 0x000000b4b004723c */ /* 0x040fec0000001804 */
[C---:B------:R-:W-:Y:S06]  /*1ced0*/  HMMA.16816.F32 R8, R176.reuse, R182, R8 ;  /* 0x000000b6b008723c */ /* 0x040fec0000001808 */
[C---:B---3--:R-:W-:Y:S06]  /*1cee0*/  HMMA.16816.F32 R12, R176.reuse, R140, R12 ;  /* 0x0000008cb00c723c */ /* 0x048fec000000180c */
[C---:B------:R-:W-:Y:S06]  /*1cef0*/  HMMA.16816.F32 R16, R176.reuse, R142, R16 ;  /* 0x0000008eb010723c */ /* 0x040fec0000001810 */
[C---:B----4-:R-:W-:Y:S06]  /*1cf00*/  HMMA.16816.F32 R20, R176.reuse, R144, R20 ;  /* 0x00000090b014723c */ /* 0x050fec0000001814 */
[C---:B------:R-:W-:Y:S06]  /*1cf10*/  HMMA.16816.F32 R24, R176.reuse, R146, R24 ;  /* 0x00000092b018723c */ /* 0x040fec0000001818 */
[C---:B-----5:R-:W-:Y:S06]  /*1cf20*/  HMMA.16816.F32 R28, R176.reuse, R148, R28 ;  /* 0x00000094b01c723c */ /* 0x060fec000000181c */
[----:B------:R-:W-:Y:S06]  /*1cf30*/  HMMA.16816.F32 R32, R176, R150, R32 ;  /* 0x00000096b020723c */ /* 0x000fec0000001820 */
[C---:B------:R-:W-:Y:S06]  /*1cf40*/  HMMA.16816.F32 R4, R160.reuse, R164, R4 ;  /* 0x000000a4a004723c */ /* 0x040fec0000001804 */
[C---:B------:R-:W-:Y:S05]  /*1cf50*/  HMMA.16816.F32 R8, R160.reuse, R166, R8 ;  /* 0x000000a6a008723c */ /* 0x040fea0000001808 */
[----:B------:R-:W-:Y:S01]  /*1cf60*/  MOV R164, R224 ;  /* 0x000000e000a47202 */ /* 0x000fe20000000f00 */
[C---:B-1----:R-:W-:Y:S05]  /*1cf70*/  HMMA.16816.F32 R12, R160.reuse, R136, R12 ;  /* 0x00000088a00c723c */ /* 0x042fea000000180c */
[----:B------:R-:W-:Y:S01]  /*1cf80*/  MOV R165, R225 ;  /* 0x000000e100a57202 */ /* 0x000fe20000000f00 */
[C---:B------:R-:W-:Y:S01]  /*1cf90*/  HMMA.16816.F32 R16, R160.reuse, R138, R16 ;  /* 0x0000008aa010723c */ /* 0x040fe20000001810 */
[----:B------:R-:W1:Y:S05]  /*1cfa0*/  LDSM.16.M88.4 R136, [R192+0x4800] ;  /* 0x00480000c088783b */ /* 0x000e6a0000000200 */
[C---:B--2---:R-:W-:Y:S06]  /*1cfb0*/  HMMA.16816.F32 R20, R160.reuse, R152, R20 ;  /* 0x00000098a014723c */ /* 0x044fec0000001814 */
[C---:B------:R-:W-:Y:S06]  /*1cfc0*/  HMMA.16816.F32 R24, R160.reuse, R154, R24 ;  /* 0x0000009aa018723c */ /* 0x040fec0000001818 */
[C---:B------:R-:W-:Y:S06]  /*1cfd0*/  HMMA.16816.F32 R28, R160.reuse, R156, R28 ;  /* 0x0000009ca01c723c */ /* 0x040fec000000181c */
[----:B------:R-:W-:Y:S06]  /*1cfe0*/  HMMA.16816.F32 R32, R160, R158, R32 ;  /* 0x0000009ea020723c */ /* 0x000fec0000001820 */
[C---:B------:R-:W-:Y:S06]  /*1cff0*/  HMMA.16816.F32 R4, R168.reuse, R172, R4 ;  /* 0x000000aca804723c */ /* 0x040fec0000001804 */
[C---:B------:R-:W-:Y:S06]  /*1d000*/  HMMA.16816.F32 R8, R168.reuse, R174, R8 ;  /* 0x000000aea808723c */ /* 0x040fec0000001808 */
[C---:B-1----:R-:W-:Y:S06]  /*1d010*/  HMMA.16816.F32 R12, R168.reuse, R136, R12 ;  /* 0x00000088a80c723c */ /* 0x042fec000000180c */
[C---:B------:R-:W-:Y:S06]  /*1d020*/  HMMA.16816.F32 R16, R168.reuse, R138, R16 ;  /* 0x0000008aa810723c */ /* 0x040fec0000001810 */
[----:B------:R-:W-:Y:S01]  /*1d030*/  FMUL.FTZ R175, R4, UR6 ;  /* 0x0000000604af7c20 */ /* 0x000fe20008410000 */
[----:B------:R-:W-:Y:S01]  /*1d040*/  FMUL.FTZ R173, R5, UR6 ;  /* 0x0000000605ad7c20 */ /* 0x000fe20008410000 */
[----:B------:R-:W-:Y:S03]  /*1d050*/  FMUL.FTZ R167, R6, UR6 ;  /* 0x0000000606a77c20 */ /* 0x000fe60008410000 */
[----:B------:R-:W-:Y:S01]  /*1d060*/  FMUL.FTZ R243, R7, UR6 ;  /* 0x0000000607f37c20 */ /* 0x000fe20008410000 */
[----:B------:R-:W1:Y:S01]  /*1d070*/  MUFU.TANH R175, R175 ;  /* 0x000000af00af7308 */ /* 0x000e620000002400 */
[----:B------:R-:W2:Y:S01]  /*1d080*/  LDSM.16.M88.4 R4, [R192+0x5000] ;  /* 0x00500000c004783b */ /* 0x000ea20000000200 */
[----:B------:R-:W-:Y:S01]  /*1d090*/  FMUL.FTZ R8, R8, UR6 ;  /* 0x0000000608087c20 */ /* 0x000fe20008410000 */
[----:B------:R-:W-:Y:S01]  /*1d0a0*/  FMUL.FTZ R9, R9, UR6 ;  /* 0x0000000609097c20 */ /* 0x000fe20008410000 */
[----:B------:R-:W-:Y:S01]  /*1d0b0*/  FMUL.FTZ R10, R10, UR6 ;  /* 0x000000060a0a7c20 */ /* 0x000fe20008410000 */
[----:B------:R-:W-:Y:S01]  /*1d0c0*/  FMUL.FTZ R11, R11, UR6 ;  /* 0x000000060b0b7c20 */ /* 0x000fe20008410000 */
        /* <DEDUP_REMOVED lines=8> */
[----:B------:R-:W-:Y:S04]  /*1d150*/  FMUL.FTZ R19, R19, UR6 ;  /* 0x0000000613137c20 */ /* 0x000fe80008410000 */
[----:B------:R-:W4:Y:S10]  /*1d160*/  MUFU.TANH R239, R9 ;  /* 0x0000000900ef7308 */ /* 0x000f340000002400 */
[----:B------:R-:W1:Y:S10]  /*1d170*/  MUFU.TANH R237, R10 ;  /* 0x0000000a00ed7308 */ /* 0x000e740000002400 */
[----:B------:R5:W1:Y:S10]  /*1d180*/  MUFU.TANH R245, R11 ;  /* 0x0000000b00f57308 */ /* 0x000a740000002400 */
[----:B------:R-:W1:Y:S01]  /*1d190*/  MUFU.TANH R173, R173 ;  /* 0x000000ad00ad7308 */ /* 0x000e620000002400 */
[C---:B--2---:R-:W-:Y:S06]  /*1d1a0*/  HMMA.16816.F32 R20, R168.reuse, R4, R20 ;  /* 0x00000004a814723c */ /* 0x044fec0000001814 */
[C---:B------:R-:W-:Y:S03]  /*1d1b0*/  HMMA.16816.F32 R24, R168.reuse, R6, R24 ;  /* 0x00000006a818723c */ /* 0x040fe60000001818 */
[----:B------:R-:W2:Y:S01]  /*1d1c0*/  MUFU.TANH R167, R167 ;  /* 0x000000a700a77308 */ /* 0x000ea20000002400 */
[----:B-----5:R-:W5:Y:S02]  /*1d1d0*/  LDSM.16.M88.4 R8, [R192+0x5800] ;  /* 0x00580000c008783b */ /* 0x020f640000000200 */
[----:B------:R-:W-:Y:S07]  /*1d1e0*/  DEPBAR.LE SB0, 0x0 ;  /* 0x000080000000791a */ /* 0x000fee0000000000 */
[----:B------:R-:W1:Y:S01]  /*1d1f0*/  MUFU.TANH R243, R243 ;  /* 0x000000f300f37308 */ /* 0x000e620000002400 */
[----:B------:R-:W-:Y:S09]  /*1d200*/  BAR.SYNC.DEFER_BLOCKING 0x0 ;  /* 0x0000000000007b1d */ /* 0x000ff20000010000 */
[----:B------:R1:W1:Y:S01]  /*1d210*/  MUFU.TANH R235, R12 ;  /* 0x0000000c00eb7308 */ /* 0x0002620000002400 */
[----:B------:R-:W-:Y:S01]  /*1d220*/  FMUL.FTZ R20, R20, UR6 ;  /* 0x0000000614147c20 */ /* 0x000fe20008410000 */
[----:B------:R-:W-:Y:S01]  /*1d230*/  FMUL.FTZ R21, R21, UR6 ;  /* 0x0000000615157c20 */ /* 0x000fe20008410000 */
[----:B------:R-:W-:Y:S01]  /*1d240*/  FMUL.FTZ R22, R22, UR6 ;  /* 0x0000000616167c20 */ /* 0x000fe20008410000 */
[----:B------:R-:W-:Y:S01]  /*1d250*/  FMUL.FTZ R23, R23, UR6 ;  /* 0x0000000617177c20 */ /* 0x000fe20008410000 */
[----:B------:R-:W-:Y:S01]  /*1d260*/  FMUL.FTZ R24, R24, UR6 ;  /* 0x0000000618187c20 */ /* 0x000fe20008410000 */
[----:B------:R-:W-:Y:S04]  /*1d270*/  FMUL.FTZ R25, R25, UR6 ;  /* 0x0000000619197c20 */ /* 0x000fe80008410000 */
[----:B------:R1:W1:Y:S01]  /*1d280*/  MUFU.TANH R233, R13 ;  /* 0x0000000d00e97308 */ /* 0x0002620000002400 */
[----:B------:R-:W-:Y:S01]  /*1d290*/  FMUL.FTZ R26, R26, UR6 ;  /* 0x000000061a1a7c20 */ /* 0x000fe20008410000 */
[----:B------:R-:W-:Y:S08]  /*1d2a0*/  FMUL.FTZ R27, R27, UR6 ;  /* 0x000000061b1b7c20 */ /* 0x000ff00008410000 */
[----:B------:R1:W1:Y:S10]  /*1d2b0*/  MUFU.TANH R177, R14 ;  /* 0x0000000e00b17308 */ /* 0x0002740000002400 */
[----:B------:R1:W1:Y:S01]  /*1d2c0*/  MUFU.TANH R179, R15 ;  /* 0x0000000f00b37308 */ /* 0x0002620000002400 */
[C---:B-----5:R-:W-:Y:S06]  /*1d2d0*/  HMMA.16816.F32 R28, R168.reuse, R8, R28 ;  /* 0x00000008a81c723c */ /* 0x060fec000000181c */
[----:B------:R-:W-:Y:S03]  /*1d2e0*/  HMMA.16816.F32 R32, R168, R10, R32 ;  /* 0x0000000aa820723c */ /* 0x000fe60000001820 */
[----:B------:R1:W1:Y:S10]  /*1d2f0*/  MUFU.TANH R183, R16 ;  /* 0x0000001000b77308 */ /* 0x0002740000002400 */
[----:B------:R1:W1:Y:S10]  /*1d300*/  MUFU.TANH R181, R17 ;  /* 0x0000001100b57308 */ /* 0x0002740000002400 */
[----:B------:R1:W1:Y:S01]  /*1d310*/  MUFU.TANH R143, R18 ;  /* 0x00000012008f7308 */ /* 0x0002620000002400 */
[----:B------:R-:W-:Y:S01]  /*1d320*/  FMUL.FTZ R28, R28, UR6 ;  /* 0x000000061c1c7c20 */ /* 0x000fe20008410000 */
[----:B------:R-:W-:Y:S01]  /*1d330*/  FMUL.FTZ R29, R29, UR6 ;  /* 0x000000061d1d7c20 */ /* 0x000fe20008410000 */
[----:B------:R-:W-:Y:S01]  /*1d340*/  FMUL.FTZ R30, R30, UR6 ;  /* 0x000000061e1e7c20 */ /* 0x000fe20008410000 */
[----:B------:R-:W-:Y:S01]  /*1d350*/  FMUL.FTZ R31, R31, UR6 ;  /* 0x000000061f1f7c20 */ /* 0x000fe20008410000 */
[----:B------:R-:W-:Y:S05]  /*1d360*/  FMUL.FTZ R32, R32, UR6 ;  /* 0x0000000620207c20 */ /* 0x000fea0008410000 */
[----:B------:R1:W1:Y:S01]  /*1d370*/  MUFU.TANH R141, R19 ;  /* 0x00000013008d7308 */ /* 0x0002620000002400 */
[----:B------:R-:W-:Y:S01]  /*1d380*/  FMUL.FTZ R33, R33, UR6 ;  /* 0x0000000621217c20 */ /* 0x000fe20008410000 */
[----:B------:R-:W-:Y:S01]  /*1d390*/  FMUL.FTZ R34, R34, UR6 ;  /* 0x0000000622227c20 */ /* 0x000fe20008410000 */
[----:B------:R-:W-:Y:S07]  /*1d3a0*/  FMUL.FTZ R35, R35, UR6 ;  /* 0x0000000623237c20 */ /* 0x000fee0008410000 */
[----:B------:R1:W1:Y:S10]  /*1d3b0*/  MUFU.TANH R231, R20 ;  /* 0x0000001400e77308 */ /* 0x0002740000002400 */
        /* <DEDUP_REMOVED lines=14> */
[----:B------:R1:W1:Y:S01]  /*1d4a0*/  MUFU.TANH R133, R35 ;  /* 0x0000002300857308 */ /* 0x0002620000002400 */
[----:B--234-:R-:W-:Y:S05]  /*1d4b0*/  @!P0 BRA `(.L_x_1340) ;  /* 0x00000008006c8947 */ /* 0x01cfea0003800000 */
[----:B------:R-:W-:Y:S02]  /*1d4c0*/  MOV R7, UR7 ;  /* 0x0000000700077c02 */ /* 0x000fe40008000f00 */
[----:B------:R-:W-:Y:S01]  /*1d4d0*/  MOV R2, UR5 ;  /* 0x0000000500027c02 */ /* 0x000fe20008000f00 */
[----:B------:R-:W-:Y:S06]  /*1d4e0*/  @!P3 BRA `(.L_x_1341) ;  /* 0x0000000000fcb947 */ /* 0x000fec0003800000 */
[----:B------:R-:W2:Y:S01]  /*1d4f0*/  LDC R6, c[0x0][0x380] ;  /* 0x0000e000ff067b82 */ /* 0x000ea20000000800 */
[----:B------:R-:W-:Y:S05]  /*1d500*/  SHF.L.U32 R11, R215, 0x6, RZ ;  /* 0x00000006d70b7819 */ /* 0x000fea00000006ff */
[C---:B------:R-:W-:Y:S02]  /*1d510*/  VIADD R9, R11.reuse, 0xffffff80 ;  /* 0xffffff800b097836 */ /* 0x040fe40000000000 */
[----:B------:R-:W-:Y:S03]  /*1d520*/  VIADD R11, R11, 0xffffffc0 ;  /* 0xffffffc00b0b7836 */ /* 0x000fe60000000000 */
[----:B------:R-:W-:Y:S02]  /*1d530*/  IABS R5, R9 ;  /* 0x0000000900057213 */ /* 0x000fe40000000000 */
[----:B------:R-:W-:Y:S02]  /*1d540*/  IABS R7, R11 ;  /* 0x0000000b00077213 */ /* 0x000fe40000000000 */
[-C--:B--2---:R-:W-:Y:S02]  /*1d550*/  IABS R3, R6.reuse ;  /* 0x0000000600037213 */ /* 0x084fe40000000000 */
[-C--:B------:R-:W-:Y:S02]  /*1d560*/  LOP3.LUT R9, R9, R6.reuse, RZ, 0x3c, !PT ;  /* 0x0000000609097212 */ /* 0x080fe400078e3cff */
[----:B------:R-:W2:Y:S01]  /*1d570*/  I2F.RP R4, R3 ;  /* 0x0000000300047306 */ /* 0x000ea20000209400 */
[----:B------:R-:W-:Y:S09]  /*1d580*/  LOP3.LUT R11, R11, R6, RZ, 0x3c, !PT ;  /* 0x000000060b0b7212 */ /* 0x000ff200078e3cff */
[----:B--2---:R-:W1:Y:S02]  /*1d590*/  MUFU.RCP R2, R4 ;  /* 0x0000000400027308 */ /* 0x004e640000001000 */
[----:B-1----:R-:W-:Y:S08]  /*1d5a0*/  VIADD R12, R2, 0xffffffe ;  /* 0x0ffffffe020c7836 */ /* 0x002ff00000000000 */
[----:B------:R-:W1:Y:S02]  /*1d5b0*/  F2I.FTZ.U32.TRUNC.NTZ R13, R12 ;  /* 0x0000000c000d7305 */ /* 0x000e64000021f000 */
[--C-:B-1----:R-:W-:Y:S01]  /*1d5c0*/  IMAD.MOV R2, RZ, RZ, -R13.reuse ;  /* 0x000000ffff027224 */ /* 0x102fe200078e0a0d */
[----:B------:R-:W-:Y:S03]  /*1d5d0*/  MOV R12, RZ ;  /* 0x000000ff000c7202 */ /* 0x000fe60000000f00 */
[----:B------:R-:W-:Y:S04]  /*1d5e0*/  IMAD R2, R2, R3, RZ ;  /* 0x0000000302027224 */ /* 0x000fe800078e02ff */
[----:B------:R-:W-:Y:S06]  /*1d5f0*/  IMAD.HI.U32 R2, R13, R2, R12 ;  /* 0x000000020d027227 */ /* 0x000fec00078e000c */
        /* <DEDUP_REMOVED lines=42> */
[----:B------:R-:W-:Y:S04]  /*1d8a0*/  IMAD R4, R5, R2, RZ ;  /* 0x0000000205047224 */ /* 0x000fe800078e02ff */
[----:B------:R-:W-:Y:S01]  /*1d8b0*/  IMAD R4, R7, R3, R4 ;  /* 0x0000000307047224 */ /* 0x000fe200078e0204 */
[----:B------:R-:W-:Y:S03]  /*1d8c0*/  MOV R7, R10 ;  /* 0x0000000a00077202 */ /* 0x000fe60000000f00 */
[----:B------:R-:W-:Y:S07]  /*1d8d0*/  IMAD.IADD R2, R11, 0x1, R4 ;  /* 0x000000010b027824 */ /* 0x000fee00078e0204 */
.L_x_1341:
[CC--:B-1----:R-:W-:Y:S02]  /*1d8e0*/  LEA R14, P5, R7.reuse, R214.reuse, 0x1 ;  /* 0x000000d6070e7211 */ /* 0x0c2fe400078a08ff */
        /* <DEDUP_REMOVED lines=88> */
.L_x_1340:
[----:B-1----:R-:W-:Y:S01]  /*1de70*/  FMNMX.FTZ R2, R175, R135, !PT ;  /* 0x00000087af027209 */ /* 0x002fe20007810000 */
[----:B--2---:R-:W-:Y:S01]  /*1de80*/  LDSM.16.MT88.4 R16, [R200+0xc000] ;  /* 0x00c00000c810783b */ /* 0x004fe20000004200 */
        /* <DEDUP_REMOVED lines=42> */
[C---:B------:R-:W-:Y:S01]  /*1e130*/  FMUL.FTZ R144, R3.reuse, UR4 ;  /* 0x0000000403907c20 */ /* 0x040fe20008410000 */
[C---:B------:R-:W-:Y:S01]  /*1e140*/  FADD.FTZ R0, -R3.reuse, R0 ;  /* 0x0000000003007221 */ /* 0x040fe20000010100 */
[C---:B------:R-:W-:Y:S01]  /*1e150*/  FSETP.NEU.FTZ.AND P0, PT, R132.reuse, -INF , PT ;  /* 0xff8000008400780b */ /* 0x040fe20003f1d000 */
[C---:B------:R-:W-:Y:S01]  /*1e160*/  FMUL.FTZ R148, R132.reuse, UR4 ;  /* 0x0000000484947c20 */ /* 0x040fe20008410000 */
[----:B------:R-:W-:Y:S01]  /*1e170*/  FADD.FTZ R2, -R132, R135 ;  /* 0x0000008784027221 */ /* 0x000fe20000010100 */
[----:B------:R-:W-:Y:S01]  /*1e180*/  FMUL.FTZ R6, R0, UR4 ;  /* 0x0000000400067c20 */ /* 0x000fe20008410000 */
[----:B------:R-:W-:Y:S02]  /*1e190*/  MOV R135, R132 ;  /* 0x0000008400877202 */ /* 0x000fe40000000f00 */
[----:B------:R-:W-:Y:S01]  /*1e1a0*/  FSEL R148, R148, RZ, P0 ;  /* 0x000000ff94947208 */ /* 0x000fe20000000000 */
[----:B------:R-:W-:Y:S01]  /*1e1b0*/  FMUL.FTZ R5, R2, UR4 ;  /* 0x0000000402057c20 */ /* 0x000fe20008410000 */
[----:B------:R-:W-:Y:S01]  /*1e1c0*/  FSETP.NEU.FTZ.AND P0, PT, R3, -INF , PT ;  /* 0xff8000000300780b */ /* 0x000fe20003f1d000 */
[----:B------:R-:W1:Y:S02]  /*1e1d0*/  MUFU.EX2 R0, R6 ;  /* 0x0000000600007308 */ /* 0x000e640000000800 */
[--C-:B------:R-:W-:Y:S01]  /*1e1e0*/  FFMA.FTZ R171, R173, UR4, -R148.reuse ;  /* 0x00000004adab7c23 */ /* 0x100fe20008010894 */
[----:B------:R-:W-:Y:S01]  /*1e1f0*/  FSEL R144, R144, RZ, P0 ;  /* 0x000000ff90907208 */ /* 0x000fe20000000000 */
[--C-:B------:R-:W-:Y:S01]  /*1e200*/  FFMA.FTZ R175, R175, UR4, -R148.reuse ;  /* 0x00000004afaf7c23 */ /* 0x100fe20008010894 */
[--C-:B------:R-:W-:Y:S01]  /*1e210*/  FFMA.FTZ R170, R241, UR4, -R148.reuse ;  /* 0x00000004f1aa7c23 */ /* 0x100fe20008010894 */
[--C-:B------:R-:W-:Y:S01]  /*1e220*/  FFMA.FTZ R169, R239, UR4, -R148.reuse ;  /* 0x00000004efa97c23 */ /* 0x100fe20008010894 */
[----:B------:R-:W-:Y:S01]  /*1e230*/  FFMA.FTZ R220, R161, UR4, -R148 ;  /* 0x00000004a1dc7c23 */ /* 0x000fe20008010894 */
[--C-:B------:R-:W-:Y:S01]  /*1e240*/  FFMA.FTZ R173, R167, UR4, -R144.reuse ;  /* 0x00000004a7ad7c23 */ /* 0x100fe20008010890 */
[--C-:B------:R-:W-:Y:S01]  /*1e250*/  FFMA.FTZ R168, R243, UR4, -R144.reuse ;  /* 0x00000004f3a87c23 */ /* 0x100fe20008010890 */
[--C-:B------:R-:W-:Y:S01]  /*1e260*/  FFMA.FTZ R167, R237, UR4, -R144.reuse ;  /* 0x00000004eda77c23 */ /* 0x100fe20008010890 */
[--C-:B------:R-:W-:Y:S01]  /*1e270*/  FFMA.FTZ R166, R245, UR4, -R144.reuse ;  /* 0x00000004f5a67c23 */ /* 0x100fe20008010890 */
[----:B------:R-:W2:Y:S01]  /*1e280*/  MUFU.EX2 R2, R5 ;  /* 0x0000000500027308 */ /* 0x000ea20000000800 */
[--C-:B------:R-:W-:Y:S01]  /*1e290*/  FFMA.FTZ R174, R177, UR4, -R144.reuse ;  /* 0x00000004b1ae7c23 */ /* 0x100fe20008010890 */
[--C-:B------:R-:W-:Y:S01]  /*1e2a0*/  FFMA.FTZ R179, R179, UR4, -R144.reuse ;  /* 0x00000004b3b37c23 */ /* 0x100fe20008010890 */
[--C-:B------:R-:W-:Y:S01]  /*1e2b0*/  FFMA.FTZ R178, R143, UR4, -R144.reuse ;  /* 0x000000048fb27c23 */ /* 0x100fe20008010890 */
[--C-:B------:R-:W-:Y:S01]  /*1e2c0*/  FFMA.FTZ R182, R227, UR4, -R144.reuse ;  /* 0x00000004e3b67c23 */ /* 0x100fe20008010890 */
[C---:B-1----:R-:W-:Y:S01]  /*1e2d0*/  FMUL.FTZ R6, R0.reuse, R130 ;  /* 0x0000008200067220 */ /* 0x042fe20000410000 */
[C---:B------:R-:W-:Y:S01]  /*1e2e0*/  FMUL.FTZ R7, R0.reuse, R131 ;  /* 0x0000008300077220 */ /* 0x040fe20000410000 */
[C---:B------:R-:W-:Y:S03]  /*1e2f0*/  FMUL.FTZ R10, R0.reuse, R126 ;  /* 0x0000007e000a7220 */ /* 0x040fe60000410000 */
        /* <DEDUP_REMOVED lines=14> */
[C---:B------:R-:W-:Y:S01]  /*1e3e0*/  FMUL.FTZ R13, R2.reuse, R121 ;  /* 0x00000079020d7220 */ /* 0x040fe20000410000 */
[C---:B------:R-:W-:Y:S03]  /*1e3f0*/  FMUL.FTZ R20, R2.reuse, R112 ;  /* 0x0000007002147220 */ /* 0x040fe60000410000 */
[----:B------:R-:W-:Y:S01]  /*1e400*/  MUFU.EX2 R173, R173 ;  /* 0x000000ad00ad7308 */ /* 0x000fe20000000800 */
[----:B------:R-:W2:Y:S01]  /*1e410*/  LDSM.16.MT88.4 R120, [R200+0xe000] ;  /* 0x00e00000c878783b */ /* 0x000ea20000004200 */
[C---:B------:R-:W-:Y:S01]  /*1e420*/  FMUL.FTZ R21, R2.reuse, R113 ;  /* 0x0000007102157220 */ /* 0x040fe20000410000 */
[C---:B------:R-:W-:Y:S01]  /*1e430*/  FMUL.FTZ R28, R2.reuse, R104 ;  /* 0x00000068021c7220 */ /* 0x040fe20000410000 */
[----:B------:R-:W-:Y:S01]  /*1e440*/  FMUL.FTZ R29, R2, R105 ;  /* 0x00000069021d7220 */ /* 0x000fe20000410000 */
[--C-:B------:R-:W-:Y:S01]  /*1e450*/  FFMA.FTZ R227, R163, UR4, -R144.reuse ;  /* 0x00000004a3e37c23 */ /* 0x100fe20008010890 */
[----:B------:R-:W-:Y:S01]  /*1e460*/  FFMA.FTZ R222, R157, UR4, -R144 ;  /* 0x000000049dde7c23 */ /* 0x000fe20008010890 */
[----:B------:R-:W-:Y:S03]  /*1e470*/  FFMA.FTZ R224, R153, UR4, -R148 ;  /* 0x0000000499e07c23 */ /* 0x000fe60008010894 */
[----:B------:R-:W3:Y:S01]  /*1e480*/  MUFU.EX2 R168, R168 ;  /* 0x000000a800a87308 */ /* 0x000ee20000000800 */
[----:B-1----:R-:W-:Y:S01]  /*1e490*/  F2FP.F16.F32.PACK_AB R128, R171, R175 ;  /* 0x000000afab80723e */ /* 0x002fe200000000ff */
[----:B------:R-:W1:Y:S01]  /*1e4a0*/  LDSM.16.MT88.4 R104, [R198+0xe000] ;  /* 0x00e00000c668783b */ /* 0x000e620000004200 */
[----:B------:R-:W-:Y:S01]  /*1e4b0*/  FFMA.FTZ R226, R149, UR4, -R144 ;  /* 0x0000000495e27c23 */ /* 0x000fe20008010890 */
[----:B------:R-:W-:Y:S01]  /*1e4c0*/  FFMA.FTZ R228, R146, UR4, -R148 ;  /* 0x0000000492e47c23 */ /* 0x000fe20008010894 */
[--C-:B------:R-:W-:Y:S01]  /*1e4d0*/  FFMA.FTZ R134, R134, UR4, -R144.reuse ;  /* 0x0000000486867c23 */ /* 0x100fe20008010890 */
[----:B------:R-:W-:Y:S01]  /*1e4e0*/  FFMA.FTZ R133, R133, UR4, -R144 ;  /* 0x0000000485857c23 */ /* 0x000fe20008010890 */
        /* <DEDUP_REMOVED lines=19> */
[----:B------:R-:W-:Y:S01]  /*1e620*/  LDSM.16.MT88.4 R160, [R200+0x11800] ;  /* 0x01180000c8a0783b */ /* 0x000fe20000004200 */
[----:B------:R-:W-:Y:S01]  /*1e630*/  FMUL.FTZ R49, R2, R49 ;  /* 0x0000003102317220 */ /* 0x000fe20000410000 */
[C---:B------:R-:W-:Y:S01]  /*1e640*/  FMUL.FTZ R50, R0.reuse, R50 ;  /* 0x0000003200327220 */ /* 0x040fe20000410000 */
[----:B------:R-:W-:Y:S01]  /*1e650*/  FMUL.FTZ R51, R0, R51 ;  /* 0x0000003300337220 */ /* 0x000fe20000410000 */
[C---:B------:R-:W-:Y:S01]  /*1e660*/  FMUL.FTZ R52, R2.reuse, R52 ;  /* 0x0000003402347220 */ /* 0x040fe20000410000 */
[----:B------:R-:W-:Y:S03]  /*1e670*/  FMUL.FTZ R53, R2, R53 ;  /* 0x0000003502357220 */ /* 0x000fe60000410000 */
[----:B------:R-:W3:Y:S01]  /*1e680*/  MUFU.EX2 R166, R166 ;  /* 0x000000a600a67308 */ /* 0x000ee20000000800 */
[----:B----4-:R-:W-:Y:S01]  /*1e690*/  F2FP.F16.F32.PACK_AB R130, R169, R170 ;  /* 0x000000aaa982723e */ /* 0x010fe200000000ff */
        /* <DEDUP_REMOVED lines=22> */
[C---:B------:R-:W-:Y:S01]  /*1e800*/  HMMA.16816.F32 R4, R128.reuse, R16, R4 ;  /* 0x000000108004723c */ /* 0x040fe20000001804 */
[----:B------:R-:W-:Y:S04]  /*1e810*/  MUFU.EX2 R174, R174 ;  /* 0x000000ae00ae7308 */ /* 0x000fe80000000800 */
[----:B------:R-:W-:Y:S01]  /*1e820*/  FMUL.FTZ R75, R0, R75 ;  /* 0x0000004b004b7220 */ /* 0x000fe20000410000 */
[C---:B------:R-:W-:Y:S05]  /*1e830*/  HMMA.16816.F32 R8, R128.reuse, R18, R8 ;  /* 0x000000128008723c */ /* 0x040fea0000001808 */
[----:B------:R-:W-:Y:S01]  /*1e840*/  MUFU.EX2 R179, R179 ;  /* 0x000000b300b37308 */ /* 0x000fe20000000800 */
[----:B------:R-:W-:Y:S01]  /*1e850*/  ISETP.GT.AND P0, PT, R215, 0x1, PT ;  /* 0x00000001d700780c */ /* 0x000fe20003f04270 */
[C---:B------:R-:W-:Y:S01]  /*1e860*/  FMUL.FTZ R16, R2.reuse, R116 ;  /* 0x0000007402107220 */ /* 0x040fe20000410000 */
[C---:B------:R-:W-:Y:S03]  /*1e870*/  HMMA.16816.F32 R12, R128.reuse, R24, R12 ;  /* 0x00000018800c723c */ /* 0x040fe6000000180c */
[----:B------:R-:W-:Y:S01]  /*1e880*/  FMUL.FTZ R17, R2, R117 ;  /* 0x0000007502117220 */ /* 0x000fe20000410000 */
[C---:B------:R-:W-:Y:S01]  /*1e890*/  FMUL.FTZ R18, R0.reuse, R118 ;  /* 0x0000007600127220 */ /* 0x040fe20000410000 */
[----:B------:R-:W-:Y:S02]  /*1e8a0*/  FMUL.FTZ R19, R0, R119 ;  /* 0x0000007700137220 */ /* 0x000fe40000410000 */
[C---:B------:R-:W-:Y:S01]  /*1e8b0*/  FMUL.FTZ R24, R2.reuse, R108 ;  /* 0x0000006c02187220 */ /* 0x040fe20000410000 */
[----:B------:R-:W-:Y:S01]  /*1e8c0*/  LDSM.16.MT88.4 R116, [R197+0xc800] ;  /* 0x00c80000c574783b */ /* 0x000fe20000004200 */
[----:B------:R-:W-:Y:S02]  /*1e8d0*/  MUFU.EX2 R178, R178 ;  /* 0x000000b200b27308 */ /* 0x000fe40000000800 */
[C---:B------:R-:W-:Y:S01]  /*1e8e0*/  FMUL.FTZ R25, R2.reuse, R109 ;  /* 0x0000006d02197220 */ /* 0x040fe20000410000 */
[C---:B------:R-:W-:Y:S01]  /*1e8f0*/  FMUL.FTZ R76, R2.reuse, R76 ;  /* 0x0000004c024c7220 */ /* 0x040fe20000410000 */
[----:B------:R-:W-:Y:S01]  /*1e900*/  FMUL.FTZ R77, R2, R77 ;  /* 0x0000004d024d7220 */ /* 0x000fe20000410000 */
[C---:B------:R-:W-:Y:S03]  /*1e910*/  HMMA.16816.F32 R16, R128.reuse, R26, R16 ;  /* 0x0000001a8010723c */ /* 0x040fe60000001810 */
[C---:B------:R-:W-:Y:S01]  /*1e920*/  FMUL.FTZ R78, R0.reuse, R78 ;  /* 0x0000004e004e7220 */ /* 0x040fe20000410000 */
[----:B------:R-:W-:Y:S01]  /*1e930*/  FMUL.FTZ R79, R0, R79 ;  /* 0x0000004f004f7220 */ /* 0x000fe20000410000 */
[----:B------:R-:W-:Y:S01]  /*1e940*/  FMUL.FTZ R80, R2, R80 ;  /* 0x0000005002507220 */ /* 0x000fe20000410000 */
[C---:B------:R-:W-:Y:S01]  /*1e950*/  HMMA.16816.F32 R20, R128.reuse, R32, R20 ;  /* 0x000000208014723c */ /* 0x040fe20000001814 */
[----:B------:R-:W-:Y:S04]  /*1e960*/  MUFU.EX2 R182, R182 ;  /* 0x000000b600b67308 */ /* 0x000fe80000000800 */
[C---:B------:R-:W-:Y:S01]  /*1e970*/  FMUL.FTZ R26, R0.reuse, R110 ;  /* 0x0000006e001a7220 */ /* 0x040fe20000410000 */
[----:B------:R-:W-:Y:S01]  /*1e980*/  FMUL.FTZ R27, R0, R111 ;  /* 0x0000006f001b7220 */ /* 0x000fe20000410000 */
[C---:B------:R-:W-:Y:S01]  /*1e990*/  FMUL.FTZ R32, R2.reuse, R100 ;  /* 0x0000006402207220 */ /* 0x040fe20000410000 */
[----:B------:R-:W3:Y:S03]  /*1e9a0*/  LDSM.16.MT88.4 R108, [R197+0xe000] ;  /* 0x00e00000c56c783b */ /* 0x000ee60000004200 */
[----:B------:R-:W-:Y:S01]  /*1e9b0*/  MUFU.EX2 R227, R227 ;  /* 0x000000e300e37308 */ /* 0x000fe20000000800 */
[C---:B------:R-:W-:Y:S01]  /*1e9c0*/  FMUL.FTZ R33, R2.reuse, R101 ;  /* 0x0000006502217220 */ /* 0x040fe20000410000 */
[----:B------:R-:W-:Y:S01]  /*1e9d0*/  FMUL.FTZ R81, R2, R81 ;  /* 0x0000005102517220 */ /* 0x000fe20000410000 */
[C---:B------:R-:W-:Y:S03]  /*1e9e0*/  HMMA.16816.F32 R24, R128.reuse, R34, R24 ;  /* 0x000000228018723c */ /* 0x040fe60000001818 */
[C---:B------:R-:W-:Y:S01]  /*1e9f0*/  FMUL.FTZ R82, R0.reuse, R82 ;  /* 0x0000005200527220 */ /* 0x040fe20000410000 */
[C---:B------:R-:W-:Y:S01]  /*1ea00*/  FMUL.FTZ R83, R0.reuse, R83 ;  /* 0x0000005300537220 */ /* 0x040fe20000410000 */
[----:B------:R-:W-:Y:S01]  /*1ea10*/  FFMA.FTZ R176, R183, UR4, -R148 ;  /* 0x00000004b7b07c23 */ /* 0x000fe20008010894 */
[C---:B------:R-:W-:Y:S01]  /*1ea20*/  HMMA.16816.F32 R28, R128.reuse, R136, R28 ;  /* 0x00000088801c723c */ /* 0x040fe2000000181c */
[----:B------:R-:W-:Y:S04]  /*1ea30*/  MUFU.EX2 R220, R220 ;  /* 0x000000dc00dc7308 */ /* 0x000fe80000000800 */
[C---:B------:R-:W-:Y:S01]  /*1ea40*/  FMUL.FTZ R34, R0.reuse, R102 ;  /* 0x0000006600227220 */ /* 0x040fe20000410000 */
[----:B------:R-:W-:Y:S01]  /*1ea50*/  FMUL.FTZ R35, R0, R103 ;  /* 0x0000006700237220 */ /* 0x000fe20000410000 */
[----:B------:R-:W-:Y:S01]  /*1ea60*/  FFMA.FTZ R183, R141, UR4, -R144 ;  /* 0x000000048db77c23 */ /* 0x000fe20008010890 */
[----:B------:R-:W4:Y:S03]  /*1ea70*/  LDSM.16.MT88.4 R100, [R196+0xe000] ;  /* 0x00e00000c464783b */ /* 0x000f260000004200 */
[----:B------:R-:W-:Y:S01]  /*1ea80*/  MUFU.EX2 R176, R176 ;  /* 0x000000b000b07308 */ /* 0x000fe20000000800 */
[C---:B------:R-:W-:Y:S01]  /*1ea90*/  FMUL.FTZ R84, R2.reuse, R84 ;  /* 0x0000005402547220 */ /* 0x040fe20000410000 */
[----:B------:R-:W-:Y:S01]  /*1eaa0*/  FMUL.FTZ R85, R2, R85 ;  /* 0x0000005502557220 */ /* 0x000fe20000410000 */
[C---:B------:R-:W-:Y:S02]  /*1eab0*/  HMMA.16816.F32 R32, R128.reuse, R138, R32 ;  /* 0x0000008a8020723c */ /* 0x040fe40000001820 */
[----:B------:R-:W-:Y:S01]  /*1eac0*/  LDSM.16.MT88.4 R136, [R198+0xe800] ;  /* 0x00e80000c688783b */ /* 0x000fe20000004200 */
[C---:B------:R-:W-:Y:S01]  /*1ead0*/  FMUL.FTZ R86, R0.reuse, R86 ;  /* 0x0000005600567220 */ /* 0x040fe20000410000 */
[----:B------:R-:W-:Y:S02]  /*1eae0*/  FMUL.FTZ R87, R0, R87 ;  /* 0x0000005700577220 */ /* 0x000fe40000410000 */
[C---:B--2---:R-:W-:Y:S01]  /*1eaf0*/  HMMA.16816.F32 R36, R128.reuse, R120, R36 ;  /* 0x000000788024723c */ /* 0x044fe20000001824 */
[----:B------:R-:W-:Y:S03]  /*1eb00*/  MUFU.EX2 R183, R183 ;  /* 0x000000b700b77308 */ /* 0x000fe60000000800 */
[----:B------:R-:W-:Y:S02]  /*1eb10*/  LDSM.16.MT88.4 R140, [R197+0xe800] ;  /* 0x00e80000c58c783b */ /* 0x000fe40000004200 */
[C---:B------:R-:W-:Y:S05]  /*1eb20*/  HMMA.16816.F32 R40, R128.reuse, R122, R40 ;  /* 0x0000007a8028723c */ /* 0x040fea0000001828 */
[----:B------:R-:W-:Y:S01]  /*1eb30*/  MUFU.EX2 R222, R222 ;  /* 0x000000de00de7308 */ /* 0x000fe20000000800 */
[----:B------:R-:W-:Y:S01]  /*1eb40*/  FFMA.FTZ R172, R235, UR4, -R148 ;  /* 0x00000004ebac7c23 */ /* 0x000fe20008010894 */
[C---:B-1----:R-:W-:Y:S01]  /*1eb50*/  HMMA.16816.F32 R44, R128.reuse, R104, R44 ;  /* 0x00000068802c723c */ /* 0x042fe2000000182c */
[----:B------:R-:W-:Y:S03]  /*1eb60*/  LDSM.16.MT88.4 R120, [R196+0xc800] ;  /* 0x00c80000c478783b */ /* 0x000fe60000004200 */
[----:B------:R-:W-:Y:S02]  /*1eb70*/  FFMA.FTZ R235, R147, UR4, -R144 ;  /* 0x0000000493eb7c23 */ /* 0x000fe40008010890 */
[C---:B------:R-:W-:Y:S02]  /*1eb80*/  HMMA.16816.F32 R48, R128.reuse, R106, R48 ;  /* 0x0000006a8030723c */ /* 0x040fe40000001830 */
[----:B------:R-:W-:Y:S01]  /*1eb90*/  MUFU.EX2 R172, R172 ;  /* 0x000000ac00ac7308 */ /* 0x000fe20000000800 */
[----:B------:R-:W1:Y:S02]  /*1eba0*/  LDSM.16.MT88.4 R104, [R198+0x10000] ;  /* 0x01000000c668783b */ /* 0x000e640000004200 */
[--C-:B------:R-:W-:Y:S01]  /*1ebb0*/  FFMA.FTZ R181, R181, UR4, -R148.reuse ;  /* 0x00000004b5b57c23 */ /* 0x100fe20008010894 */
[C---:B---3--:R-:W-:Y:S06]  /*1ebc0*/  HMMA.16816.F32 R52, R128.reuse, R108, R52 ;  /* 0x0000006c8034723c */ /* 0x048fec0000001834 */
[----:B------:R-:W-:Y:S01]  /*1ebd0*/  MUFU.EX2 R224, R224 ;  /* 0x000000e000e07308 */ /* 0x000fe20000000800 */
[--C-:B------:R-:W-:Y:S01]  /*1ebe0*/  FFMA.FTZ R233, R233, UR4, -R148.reuse ;  /* 0x00000004e9e97c23 */ /* 0x100fe20008010894 */
[C---:B------:R-:W-:Y:S01]  /*1ebf0*/  HMMA.16816.F32 R56, R128.reuse, R110, R56 ;  /* 0x0000006e8038723c */ /* 0x040fe20000001838 */
[----:B------:R-:W-:Y:S02]  /*1ec00*/  LDSM.16.MT88.4 R108, [R200+0xc800] ;  /* 0x00c80000c86c783b */ /* 0x000fe40000004200 */
[C---:B------:R-:W-:Y:S03]  /*1ec10*/  FMUL.FTZ R88, R2.reuse, R88 ;  /* 0x0000005802587220 */ /* 0x040fe60000410000 */
[C---:B----4-:R-:W-:Y:S02]  /*1ec20*/  HMMA.16816.F32 R60, R128.reuse, R100, R60 ;  /* 0x00000064803c723c */ /* 0x050fe4000000183c */
[----:B------:R2:W3:Y:S03]  /*1ec30*/  MUFU.EX2 R177, R233 ;  /* 0x000000e900b17308 */ /* 0x0004e60000000800 */
[----:B------:R-:W-:Y:S01]  /*1ec40*/  FMUL.FTZ R89, R2, R89 ;  /* 0x0000005902597220 */ /* 0x000fe20000410000 */
[C---:B------:R-:W-:Y:S01]  /*1ec50*/  HMMA.16816.F32 R64, R128.reuse, R102, R64 ;  /* 0x000000668040723c */ /* 0x040fe20000001840 */
[----:B------:R-:W4:Y:S05]  /*1ec60*/  LDSM.16.MT88.4 R100, [R197+0x10000] ;  /* 0x01000000c564783b */ /* 0x000f2a0000004200 */
[----:B------:R-:W5:Y:S01]  /*1ec70*/  MUFU.EX2 R181, R181 ;  /* 0x000000b500b57308 */ /* 0x000f620000000800 */
[C---:B------:R-:W-:Y:S01]  /*1ec80*/  FMUL.FTZ R90, R0.reuse, R90 ;  /* 0x0000005a005a7220 */ /* 0x040fe20000410000 */
[C---:B------:R-:W-:Y:S03]  /*1ec90*/  HMMA.16816.F32 R68, R128.reuse, R112, R68 ;  /* 0x000000708044723c */ /* 0x040fe60000001844 */
[----:B------:R-:W-:Y:S03]  /*1eca0*/  FMUL.FTZ R91, R0, R91 ;  /* 0x0000005b005b7220 */ /* 0x000fe60000410000 */
[C---:B------:R-:W-:Y:S01]  /*1ecb0*/  HMMA.16816.F32 R72, R128.reuse, R114, R72 ;  /* 0x000000728048723c */ /* 0x040fe20000001848 */
[----:B------:R-:W-:Y:S01]  /*1ecc0*/  LDSM.16.MT88.4 R112, [R198+0xc800] ;  /* 0x00c80000c670783b */ /* 0x000fe20000004200 */
[----:B------:R-:W-:Y:S03]  /*1ecd0*/  MUFU.EX2 R226, R226 ;  /* 0x000000e200e27308 */ /* 0x000fe60000000800 */
[--C-:B--2---:R-:W-:Y:S01]  /*1ece0*/  FFMA.FTZ R233, R151, UR4, -R148.reuse ;  /* 0x0000000497e97c23 */ /* 0x104fe20008010894 */
[C---:B------:R-:W-:Y:S01]  /*1ecf0*/  FMUL.FTZ R92, R2.reuse, R92 ;  /* 0x0000005c025c7220 */ /* 0x040fe20000410000 */
[C---:B-1----:R-:W-:Y:S05]  /*1ed00*/  HMMA.16816.F32 R76, R128.reuse, R104, R76 ;  /* 0x00000068804c723c */ /* 0x042fea000000184c */
[----:B------:R-:W-:Y:S01]  /*1ed10*/  MUFU.EX2 R235, R235 ;  /* 0x000000eb00eb7308 */ /* 0x000fe20000000800 */
[----:B------:R-:W-:Y:S01]  /*1ed20*/  FMUL.FTZ R93, R2, R93 ;  /* 0x0000005d025d7220 */ /* 0x000fe20000410000 */
[C---:B------:R-:W-:Y:S01]  /*1ed30*/  FMUL.FTZ R94, R0.reuse, R94 ;  /* 0x0000005e005e7220 */ /* 0x040fe20000410000 */
[C---:B------:R-:W-:Y:S01]  /*1ed40*/  HMMA.16816.F32 R80, R128.reuse, R106, R80 ;  /* 0x0000006a8050723c */ /* 0x040fe20000001850 */
[----:B------:R-:W1:Y:S02]  /*1ed50*/  LDSM.16.MT88.4 R104, [R196+0x10000] ;  /* 0x01000000c468783b */ /* 0x000e640000004200 */
[----:B------:R-:W-:Y:S01]  /*1ed60*/  FMUL.FTZ R95, R0, R95 ;  /* 0x0000005f005f7220 */ /* 0x000fe20000410000 */
[C---:B------:R-:W-:Y:S01]  /*1ed70*/  FMUL.FTZ R96, R2.reuse, R96 ;  /* 0x0000006002607220 */ /* 0x040fe20000410000 */
[----:B------:R-:W-:Y:S01]  /*1ed80*/  FMUL.FTZ R97, R2, R97 ;  /* 0x0000006102617220 */ /* 0x000fe20000410000 */
[C---:B------:R-:W-:Y:S01]  /*1ed90*/  FMUL.FTZ R98, R0.reuse, R98 ;  /* 0x0000006200627220 */ /* 0x040fe20000410000 */
[----:B------:R-:W-:Y:S01]  /*1eda0*/  MUFU.EX2 R233, R233 ;  /* 0x000000e900e97308 */ /* 0x000fe20000000800 */
[----:B------:R-:W-:Y:S03]  /*1edb0*/  FMUL.FTZ R99, R0, R99 ;  /* 0x0000006300637220 */ /* 0x000fe60000410000 */
[----:B------:R-:W-:Y:S01]  /*1edc0*/  FFMA.FTZ R180, R231, UR4, -R148 ;  /* 0x00000004e7b47c23 */ /* 0x000fe20008010894 */
[----:B------:R-:W-:Y:S01]  /*1edd0*/  FFMA.FTZ R231, R155, UR4, -R144 ;  /* 0x000000049be77c23 */ /* 0x000fe20008010890 */
[--C-:B------:R-:W-:Y:S01]  /*1ede0*/  FFMA.FTZ R225, R229, UR4, -R148.reuse ;  /* 0x00000004e5e17c23 */ /* 0x100fe20008010894 */
[----:B------:R-:W-:Y:S01]  /*1edf0*/  LDSM.16.MT88.4 R152, [R197+0xf800] ;  /* 0x00f80000c598783b */ /* 0x000fe20000004200 */
[C---:B----4-:R-:W-:Y:S02]  /*1ee00*/  HMMA.16816.F32 R84, R128.reuse, R100, R84 ;  /* 0x000000648054723c */ /* 0x050fe40000001854 */
[----:B------:R-:W-:Y:S01]  /*1ee10*/  MUFU.EX2 R228, R228 ;  /* 0x000000e400e47308 */ /* 0x000fe20000000800 */
[--C-:B------:R-:W-:Y:S01]  /*1ee20*/  FFMA.FTZ R229, R159, UR4, -R148.reuse ;  /* 0x000000049fe57c23 */ /* 0x100fe20008010894 */
[----:B------:R-:W-:Y:S01]  /*1ee30*/  FFMA.FTZ R148, R145, UR4, -R148 ;  /* 0x0000000491947c23 */ /* 0x000fe20008010894 */
[----:B------:R-:W-:Y:S01]  /*1ee40*/  FFMA.FTZ R175, R2, R223, R175 ;  /* 0x000000df02af7223 */ /* 0x000fe200000100af */
[C---:B------:R-:W-:Y:S01]  /*1ee50*/  HMMA.16816.F32 R88, R128.reuse, R102, R88 ;  /* 0x000000668058723c */ /* 0x040fe20000001858 */
[----:B------:R-:W-:Y:S05]  /*1ee60*/  LDSM.16.MT88.4 R144, [R200+0xf800] ;  /* 0x00f80000c890783b */ /* 0x000fea0000004200 */
[----:B------:R2:W-:Y:S01]  /*1ee70*/  MUFU.EX2 R237, R148 ;  /* 0x0000009400ed7308 */ /* 0x0005e20000000800 */
[----:B---3--:R-:W-:Y:S01]  /*1ee80*/  F2FP.F16.F32.PACK_AB R100, R177, R172 ;  /* 0x000000acb164723e */ /* 0x008fe200000000ff */
[----:B------:R-:W-:Y:S03]  /*1ee90*/  FFMA.FTZ R173, R0, R221, R173 ;  /* 0x000000dd00ad7223 */ /* 0x000fe600000100ad */
[----:B------:R-:W-:Y:S01]  /*1eea0*/  F2FP.F16.F32.PACK_AB R101, R179, R174 ;  /* 0x000000aeb365723e */ /* 0x000fe200000000ff */
[----:B------:R-:W-:Y:S01]  /*1eeb0*/  FADD.FTZ R175, R171, R175 ;  /* 0x000000afabaf7221 */ /* 0x000fe20000010000 */
[----:B------:R-:W-:Y:S01]  /*1eec0*/  LDSM.16.MT88.4 R156, [R196+0xf800] ;  /* 0x00f80000c49c783b */ /* 0x000fe20000004200 */
[----:B-----5:R-:W-:Y:S02]  /*1eed0*/  F2FP.F16.F32.PACK_AB R102, R181, R176 ;  /* 0x000000b0b566723e */ /* 0x020fe400000000ff */
[----:B------:R-:W-:Y:S01]  /*1eee0*/  MUFU.EX2 R180, R180 ;  /* 0x000000b400b47308 */ /* 0x000fe20000000800 */
[----:B------:R-:W-:Y:S01]  /*1eef0*/  F2FP.F16.F32.PACK_AB R103, R183, R178 ;  /* 0x000000b2b767723e */ /* 0x000fe200000000ff */
[----:B------:R-:W-:Y:S01]  /*1ef00*/  FADD.FTZ R168, R168, R173 ;  /* 0x000000ada8a87221 */ /* 0x000fe20000010000 */
[----:B------:R-:W-:Y:S01]  /*1ef10*/  IADD3 R0, R215, -0x1, RZ ;  /* 0xffffffffd7007810 */ /* 0x000fe20007ffe0ff */
[----:B------:R-:W-:Y:S02]  /*1ef20*/  FADD.FTZ R170, R170, R175 ;  /* 0x000000afaaaa7221 */ /* 0x000fe40000010000 */
[----:B------:R-:W-:Y:S01]  /*1ef30*/  FADD.FTZ R167, R167, R168 ;  /* 0x000000a8a7a77221 */ /* 0x000fe20000010000 */
[C---:B-1----:R-:W-:Y:S01]  /*1ef40*/  HMMA.16816.F32 R92, R128.reuse, R104, R92 ;  /* 0x00000068805c723c */ /* 0x042fe2000000185c */
[----:B--2---:R-:W-:Y:S02]  /*1ef50*/  LDSM.16.MT88.4 R148, [R198+0xf800] ;  /* 0x00f80000c694783b */ /* 0x004fe40000004200 */
[----:B------:R-:W1:Y:S01]  /*1ef60*/  MUFU.EX2 R225, R225 ;  /* 0x000000e100e17308 */ /* 0x000e620000000800 */
[----:B------:R-:W-:Y:S01]  /*1ef70*/  FADD.FTZ R169, R169, R170 ;  /* 0x000000aaa9a97221 */ /* 0x000fe20000010000 */
[----:B------:R-:W-:Y:S01]  /*1ef80*/  FADD.FTZ R167, R166, R167 ;  /* 0x000000a7a6a77221 */ /* 0x000fe20000010000 */
[----:B------:R-:W-:Y:S01]  /*1ef90*/  MOV R215, R0 ;  /* 0x0000000000d77202 */ /* 0x000fe20000000f00 */
[----:B------:R-:W-:Y:S02]  /*1efa0*/  HMMA.16816.F32 R96, R128, R106, R96 ;  /* 0x0000006a8060723c */ /* 0x000fe40000001860 */
[----:B------:R-:W2:Y:S04]  /*1efb0*/  LDSM.16.MT88.4 R104, [R196+0xe800] ;  /* 0x00e80000c468783b */ /* 0x000ea80000004200 */
[----:B------:R-:W3:Y:S01]  /*1efc0*/  MUFU.EX2 R229, R229 ;  /* 0x000000e500e57308 */ /* 0x000ee20000000800 */
[----:B------:R-:W-:Y:S01]  /*1efd0*/  FADD.FTZ R172, R172, R169 ;  /* 0x000000a9acac7221 */ /* 0x000fe20000010000 */
[C---:B------:R-:W-:Y:S02]  /*1efe0*/  HMMA.16816.F32 R4, R100.reuse, R108, R4 ;  /* 0x0000006c6404723c */ /* 0x040fe40000001804 */
[----:B------:R-:W-:Y:S04]  /*1eff0*/  LDSM.16.MT88.4 R128, [R196+0xd000] ;  /* 0x00d00000c480783b */ /* 0x000fe80000004200 */
[C---:B------:R-:W-:Y:S02]  /*1f000*/  HMMA.16816.F32 R8, R100.reuse, R110, R8 ;  /* 0x0000006e6408723c */ /* 0x040fe40000001808 */
[----:B------:R-:W4:Y:S03]  /*1f010*/  MUFU.EX2 R231, R231 ;  /* 0x000000e700e77308 */ /* 0x000f260000000800 */
[----:B------:R-:W-:Y:S01]  /*1f020*/  FADD.FTZ R174, R174, R167 ;  /* 0x000000a7aeae7221 */ /* 0x000fe20000010000 */
[C---:B------:R-:W-:Y:S01]  /*1f030*/  HMMA.16816.F32 R12, R100.reuse, R112, R12 ;  /* 0x00000070640c723c */ /* 0x040fe2000000180c */
[----:B------:R-:W5:Y:S05]  /*1f040*/  LDSM.16.MT88.4 R108, [R200+0x10800] ;  /* 0x01080000c86c783b */ /* 0x000f6a0000004200 */
[----:B------:R-:W-:Y:S01]  /*1f050*/  MUFU.EX2 R134, R134 ;  /* 0x0000008600867308 */ /* 0x000fe20000000800 */
[----:B------:R-:W-:Y:S01]  /*1f060*/  FADD.FTZ R177, R177, R172 ;  /* 0x000000acb1b17221 */ /* 0x000fe20000010000 */
[C---:B------:R-:W-:Y:S01]  /*1f070*/  HMMA.16816.F32 R16, R100.reuse, R114, R16 ;  /* 0x000000726410723c */ /* 0x040fe20000001810 */
[----:B------:R-:W3:Y:S07]  /*1f080*/  LDSM.16.MT88.4 R112, [R198+0x10800] ;  /* 0x01080000c670783b */ /* 0x000eee0000004200 */
[----:B------:R-:W4:Y:S01]  /*1f090*/  MUFU.EX2 R133, R133 ;  /* 0x0000008500857308 */ /* 0x000f220000000800 */
[C---:B------:R-:W-:Y:S03]  /*1f0a0*/  HMMA.16816.F32 R20, R100.reuse, R116, R20 ;  /* 0x000000746414723c */ /* 0x040fe60000001814 */
[----:B------:R-:W-:Y:S03]  /*1f0b0*/  FADD.FTZ R179, R179, R174 ;  /* 0x000000aeb3b37221 */ /* 0x000fe60000010000 */
[C---:B------:R-:W-:Y:S01]  /*1f0c0*/  HMMA.16816.F32 R24, R100.reuse, R118, R24 ;  /* 0x000000766418723c */ /* 0x040fe20000001818 */
[----:B------:R-:W4:Y:S04]  /*1f0d0*/  LDSM.16.MT88.4 R116, [R197+0x10800] ;  /* 0x01080000c574783b */ /* 0x000f280000004200 */
        /* <DEDUP_REMOVED lines=10> */
[----:B------:R-:W-:Y:S01]  /*1f180*/  MOV R0, R3 ;  /* 0x0000000300007202 */ /* 0x000fe20000000f00 */
        /* <DEDUP_REMOVED lines=9> */
[C---:B-----5:R-:W-:Y:S06]  /*1f220*/  HMMA.16816.F32 R68, R100.reuse, R108, R68 ;  /* 0x0000006c6444723c */ /* 0x060fec0000001844 */
[C---:B------:R-:W-:Y:S05]  /*1f230*/  HMMA.16816.F32 R72, R100.reuse, R110, R72 ;  /* 0x0000006e6448723c */ /* 0x040fea0000001848 */
[----:B-1----:R-:W-:Y:S01]  /*1f240*/  F2FP.F16.F32.PACK_AB R108, R225, R180 ;  /* 0x000000b4e16c723e */ /* 0x002fe200000000ff */
[C---:B---3--:R-:W-:Y:S05]  /*1f250*/  HMMA.16816.F32 R76, R100.reuse, R112, R76 ;  /* 0x00000070644c723c */ /* 0x048fea000000184c */
[----:B------:R-:W-:Y:S01]  /*1f260*/  F2FP.F16.F32.PACK_AB R109, R227, R182 ;  /* 0x000000b6e36d723e */ /* 0x000fe200000000ff */
[C---:B------:R-:W-:Y:S01]  /*1f270*/  HMMA.16816.F32 R80, R100.reuse, R114, R80 ;  /* 0x000000726450723c */ /* 0x040fe20000001850 */
[----:B------:R-:W1:Y:S04]  /*1f280*/  LDSM.16.MT88.4 R112, [R197+0xd000] ;  /* 0x00d00000c570783b */ /* 0x000e680000004200 */
[----:B------:R-:W-:Y:S01]  /*1f290*/  F2FP.F16.F32.PACK_AB R110, R229, R220 ;  /* 0x000000dce56e723e */ /* 0x000fe200000000ff */
[C---:B----4-:R-:W-:Y:S05]  /*1f2a0*/  HMMA.16816.F32 R84, R100.reuse, R116, R84 ;  /* 0x000000746454723c */ /* 0x050fea0000001854 */
[----:B------:R-:W-:Y:S01]  /*1f2b0*/  F2FP.F16.F32.PACK_AB R111, R231, R222 ;  /* 0x000000dee76f723e */ /* 0x000fe200000000ff */
[C---:B------:R-:W-:Y:S01]  /*1f2c0*/  HMMA.16816.F32 R88, R100.reuse, R118, R88 ;  /* 0x000000766458723c */ /* 0x040fe20000001858 */
[----:B------:R-:W3:Y:S04]  /*1f2d0*/  LDSM.16.MT88.4 R116, [R198+0xf000] ;  /* 0x00f00000c674783b */ /* 0x000ee80000004200 */
[----:B------:R-:W-:Y:S01]  /*1f2e0*/  FADD.FTZ R180, R180, R181 ;  /* 0x000000b5b4b47221 */ /* 0x000fe20000010000 */
[C---:B--2---:R-:W-:Y:S05]  /*1f2f0*/  HMMA.16816.F32 R92, R100.reuse, R104, R92 ;  /* 0x00000068645c723c */ /* 0x044fea000000185c */
[----:B------:R-:W-:Y:S01]  /*1f300*/  FADD.FTZ R182, R182, R183 ;  /* 0x000000b7b6b67221 */ /* 0x000fe20000010000 */
[----:B------:R-:W-:Y:S01]  /*1f310*/  HMMA.16816.F32 R96, R100, R106, R96 ;  /* 0x0000006a6460723c */ /* 0x000fe20000001860 */
[----:B------:R-:W2:Y:S04]  /*1f320*/  LDSM.16.MT88.4 R100, [R196+0xf000] ;  /* 0x00f00000c464783b */ /* 0x000ea80000004200 */
[----:B------:R-:W-:Y:S01]  /*1f330*/  FADD.FTZ R225, R225, R180 ;  /* 0x000000b4e1e17221 */ /* 0x000fe20000010000 */
[C---:B------:R-:W-:Y:S03]  /*1f340*/  HMMA.16816.F32 R4, R108.reuse, R120, R4 ;  /* 0x000000786c04723c */ /* 0x040fe60000001804 */
[----:B------:R-:W4:Y:S02]  /*1f350*/  LDSM.16.MT88.4 R104, [R200+0x11000] ;  /* 0x01100000c868783b */ /* 0x000f240000004200 */
        /* <DEDUP_REMOVED lines=8> */
[C---:B-1----:R-:W-:Y:S05]  /*1f3e0*/  HMMA.16816.F32 R20, R108.reuse, R112, R20 ;  /* 0x000000706c14723c */ /* 0x042fea0000001814 */
[----:B------:R-:W-:Y:S01]  /*1f3f0*/  FADD.FTZ R229, R229, R220 ;  /* 0x000000dce5e57221 */ /* 0x000fe20000010000 */
[C---:B------:R-:W-:Y:S01]  /*1f400*/  HMMA.16816.F32 R24, R108.reuse, R114, R24 ;  /* 0x000000726c18723c */ /* 0x040fe20000001818 */
[----:B------:R-:W1:Y:S04]  /*1f410*/  LDSM.16.MT88.4 R112, [R198+0x11000] ;  /* 0x01100000c670783b */ /* 0x000e680000004200 */
[----:B------:R-:W-:Y:S01]  /*1f420*/  FADD.FTZ R231, R231, R222 ;  /* 0x000000dee7e77221 */ /* 0x000fe20000010000 */
[C---:B------:R-:W-:Y:S06]  /*1f430*/  HMMA.16816.F32 R28, R108.reuse, R128, R28 ;  /* 0x000000806c1c723c */ /* 0x040fec000000181c */
[C---:B------:R-:W-:Y:S06]  /*1f440*/  HMMA.16816.F32 R32, R108.reuse, R130, R32 ;  /* 0x000000826c20723c */ /* 0x040fec0000001820 */
[C---:B------:R-:W-:Y:S06]  /*1f450*/  HMMA.16816.F32 R36, R108.reuse, R136, R36 ;  /* 0x000000886c24723c */ /* 0x040fec0000001824 */
[C---:B------:R-:W-:Y:S05]  /*1f460*/  HMMA.16816.F32 R40, R108.reuse, R138, R40 ;  /* 0x0000008a6c28723c */ /* 0x040fea0000001828 */
[----:B------:R-:W-:Y:S01]  /*1f470*/  F2FP.F16.F32.PACK_AB R136, R233, R224 ;  /* 0x000000e0e988723e */ /* 0x000fe200000000ff */
[C---:B---3--:R-:W-:Y:S05]  /*1f480*/  HMMA.16816.F32 R44, R108.reuse, R116, R44 ;  /* 0x000000746c2c723c */ /* 0x048fea000000182c */
[----:B------:R-:W-:Y:S01]  /*1f490*/  F2FP.F16.F32.PACK_AB R137, R235, R226 ;  /* 0x000000e2eb89723e */ /* 0x000fe200000000ff */
[C---:B------:R-:W-:Y:S01]  /*1f4a0*/  HMMA.16816.F32 R48, R108.reuse, R118, R48 ;  /* 0x000000766c30723c */ /* 0x040fe20000001830 */
[----:B------:R-:W3:Y:S04]  /*1f4b0*/  LDSM.16.MT88.4 R116, [R197+0x11000] ;  /* 0x01100000c574783b */ /* 0x000ee80000004200 */
        /* <DEDUP_REMOVED lines=11> */
[C---:B----4-:R-:W-:Y:S05]  /*1f570*/  HMMA.16816.F32 R68, R108.reuse, R104, R68 ;  /* 0x000000686c44723c */ /* 0x050fea0000001844 */
[----:B------:R-:W-:Y:S01]  /*1f580*/  FADD.FTZ R235, R235, R226 ;  /* 0x000000e2ebeb7221 */ /* 0x000fe20000010000 */
[C---:B------:R-:W-:Y:S01]  /*1f590*/  HMMA.16816.F32 R72, R108.reuse, R106, R72 ;  /* 0x0000006a6c48723c */ /* 0x040fe20000001848 */
[----:B------:R-:W4:Y:S04]  /*1f5a0*/  LDSM.16.MT88.4 R104, [R197+0xd800] ;  /* 0x00d80000c568783b */ /* 0x000f280000004200 */
[----:B------:R-:W-:Y:S01]  /*1f5b0*/  FADD.FTZ R228, R228, R233 ;  /* 0x000000e9e4e47221 */ /* 0x000fe20000010000 */
[C---:B-1----:R-:W-:Y:S05]  /*1f5c0*/  HMMA.16816.F32 R76, R108.reuse, R112, R76 ;  /* 0x000000706c4c723c */ /* 0x042fea000000184c */
[----:B------:R-:W-:Y:S01]  /*1f5d0*/  FADD.FTZ R134, R134, R235 ;  /* 0x000000eb86867221 */ /* 0x000fe20000010000 */
[C---:B------:R-:W-:Y:S05]  /*1f5e0*/  HMMA.16816.F32 R80, R108.reuse, R114, R80 ;  /* 0x000000726c50723c */ /* 0x040fea0000001850 */
[----:B------:R-:W-:Y:S01]  /*1f5f0*/  FADD.FTZ R223, R237, R228 ;  /* 0x000000e4eddf7221 */ /* 0x000fe20000010000 */
[C---:B---3--:R-:W-:Y:S05]  /*1f600*/  HMMA.16816.F32 R84, R108.reuse, R116, R84 ;  /* 0x000000746c54723c */ /* 0x048fea0000001854 */
        /* <DEDUP_REMOVED lines=34> */
.L_x_1338:
        /* <DEDUP_REMOVED lines=264> */
.L_x_1343:
[----:B------:R-:W1:Y:S01]  /*208b0*/  S2R R32, SR_CTAID.Z ;  /* 0x0000000000207919 */ /* 0x000e620000002700 */
[----:B------:R-:W1:Y:S01]  /*208c0*/  LDC R2, c[0x0][0x270] ;  /* 0x00009c00ff027b82 */ /* 0x000e620000000800 */
[----:B------:R-:W1:Y:S07]  /*208d0*/  S2R R17, SR_CTAID.Y ;  /* 0x0000000000117919 */ /* 0x000e6e0000002600 */
[----:B------:R-:W2:Y:S01]  /*208e0*/  LDC R3, c[0x0][0x2c4] ;  /* 0x0000b100ff037b82 */ /* 0x000ea20000000800 */
[----:B-1----:R-:W-:-:S04]  /*208f0*/  IMAD R2, R17, R2, R32 ;  /* 0x0000000211027224 */ /* 0x002fc800078e0220 */
[----:B--2---:R-:W-:-:S07]  /*20900*/  IMAD R3, R2, R3, RZ ;  /* 0x0000000302037224 */ /* 0x004fce00078e02ff */
.L_x_1344:
        /* <DEDUP_REMOVED lines=34> */
.L_x_1346:
[----:B------:R-:W-:Y:S05]  /*20b30*/  BSYNC B0 ;  /* 0x0000000000007941 */ /* 0x000fea0003800000 */
.L_x_1345:
        /* <DEDUP_REMOVED lines=68> */
.L_x_1348:
[----:B------:R-:W-:Y:S05]  /*20f80*/  BSYNC B0 ;  /* 0x0000000000007941 */ /* 0x000fea0003800000 */
.L_x_1347:
        /* <DEDUP_REMOVED lines=23> */
.L_x_1350:
[----:B------:R-:W-:Y:S05]  /*21100*/  BSYNC B0 ;  /* 0x0000000000007941 */ /* 0x000fea0003800000 */
.L_x_1349:
        /* <DEDUP_REMOVED lines=23> */
.L_x_1352:
[----:B------:R-:W-:Y:S05]  /*21280*/  BSYNC B0 ;  /* 0x0000000000007941 */ /* 0x000fea0003800000 */
.L_x_1351:
        /* <DEDUP_REMOVED lines=22> */
.L_x_1353:
        /* <DEDUP_REMOVED lines=9> */
.L_x_4161:


//--------------------- .text._ZN5flash24flash_fwd_splitkv_kernelI23Flash_fwd_kernel_traitsILi192ELi64ELi64ELi4ELb0ELb0EN7cutlass6half_tE19Flash_kernel_traitsILi192ELi64ELi64ELi4ES3_EELb1ELb0ELb0ELb0ELb0ELb0ELb1ELb0EEEvNS_16Flash_fwd_paramsE --------------------------
	.section	.text._ZN5flash24flash_fwd_splitkv_kernelI23Flash_fwd_kernel_traitsILi192ELi64ELi64ELi4ELb0ELb0EN7cutlass6half_tE19Flash_kernel_traitsILi192ELi64ELi64ELi4ES3_EELb1ELb0ELb0ELb0ELb0ELb0ELb1ELb0EEEvNS_16Flash_fwd_paramsE,"ax",@progbits
	.align	128
        .global         _ZN5flash24flash_fwd_splitkv_kernelI23Flash_fwd_kernel_traitsILi192ELi64ELi64ELi4ELb0ELb0EN7cutlass6half_tE19Flash_kernel_traitsILi192ELi64ELi64ELi4ES3_EELb1ELb0ELb0ELb0ELb0ELb0ELb1ELb0EEEvNS_16Flash_fwd_paramsE
        .type           _ZN5flash24flash_fwd_splitkv_kernelI23Flash_fwd_kernel_traitsILi192ELi64ELi64ELi4ELb0ELb0EN7cutlass6half_tE19Flash_kernel_traitsILi192ELi64ELi64ELi4ES3_EELb1ELb0ELb0ELb0ELb0ELb0ELb1ELb0EEEvNS_16Flash_fwd_paramsE,@function
        .size           _ZN5flash24flash_fwd_splitkv_kernelI23Flash_fwd_kernel_traitsILi192ELi64ELi64ELi4ELb0ELb0EN7cutlass6half_tE19Flash_kernel_traitsILi192ELi64ELi64ELi4ES3_EELb1ELb0ELb0ELb0ELb0ELb0ELb1ELb0EEEvNS_16Flash_fwd_paramsE,(.L_x_4162 - _ZN5flash24flash_fwd_splitkv_kernelI23Flash_fwd_kernel_traitsILi192ELi64ELi64ELi4ELb0ELb0EN7cutlass6half_tE19Flash_kernel_traitsILi192ELi64ELi64ELi4ES3_EELb1ELb0ELb0ELb0ELb0ELb0ELb1ELb0EEEvNS_16Flash_fwd_paramsE)
        .other          _ZN5flash24flash_fwd_splitkv_kernelI23Flash_fwd_kernel_traitsILi192ELi64ELi64ELi4ELb0ELb0EN7cutlass6half_tE19Flash_kernel_traitsILi192ELi64ELi64ELi4ES3_EELb1ELb0ELb0ELb0ELb0ELb0ELb1ELb0EEEvNS_16Flash_fwd_paramsE,@"STO_CUDA_ENTRY STV_DEFAULT"
_ZN5flash24flash_fwd_splitkv_kernelI23Flash_fwd_kernel_traitsILi192ELi64ELi64ELi4ELb0ELb0EN7cutlass6half_tE19Flash_kernel_traitsILi192ELi64ELi64ELi4ES3_EELb1ELb0ELb0ELb0ELb0ELb0ELb1ELb0EEEvNS_16Flash_fwd_paramsE:
.text._ZN5flash24flash_fwd_splitkv_kernelI23Flash_fwd_kernel_traitsILi192ELi64ELi64ELi4ELb0ELb0EN7cutlass6half_tE19Flash_kernel_traitsILi192ELi64ELi64ELi4ES3_EELb1ELb0ELb0ELb0ELb0ELb0ELb1ELb0EEEvNS_16Flash_fwd_paramsE:
[----:B------:R-:W-:Y:S08]  /*0000*/  LDC R1, c[0x0][0x28] ;  /* 0x00000a00ff017b82 */ /* 0x000ff00000000800 */
[----:B------:R-:W1:Y:S01]  /*0010*/  LDC R0, c[0x0][0x270] ;  /* 0x00009c00ff007b82 */ /* 0x000e620000000800 */
[----:B------:R-:W2:Y:S01]  /*0020*/  S2R R26, SR_CTAID.Z ;  /* 0x00000000001a7919 */ /* 0x000ea20000002700 */
[----:B------:R-:W-:-:S06]  /*0030*/  ULDC.64 UR10, c[0x0][0x208] ;  /* 0x00008200000a7ab9 */ /* 0x000fcc0000000a00 */
[----:B------:R-:W3:Y:S08]  /*0040*/  LDC.64 R6, c[0x0][0x2f0] ;  /* 0x0000bc00ff067b82 */ /* 0x000ef00000000a00 */
[----:B------:R-:W4:Y:S01]  /*0050*/  LDC.U8 R9, c[0x0][0x3c2] ;  /* 0x0000f080ff097b82 */ /* 0x000f220000000000 */
[----:B-1----:R-:W1:Y:S01]  /*0060*/  I2F.U32.RP R2, R0 ;  /* 0x0000000000027306 */ /* 0x002e620000209000 */
[----:B------:R-:W-:-:S07]  /*0070*/  ISETP.NE.U32.AND P2, PT, R0, RZ, PT ;  /* 0x000000ff0000720c */ /* 0x000fce0003f45070 */
[----:B-1----:R-:W1:Y:S02]  /*0080*/  MUFU.RCP R2, R2 ;  /* 0x0000000200027308 */ /* 0x002e640000001000 */
[----:B-1----:R-:W-:-:S06]  /*0090*/  VIADD R2, R2, 0xffffffe ;  /* 0x0ffffffe02027836 */ /* 0x002fcc0000000000 */
[----:B------:R-:W1:Y:S02]  /*00a0*/  F2I.FTZ.U32.TRUNC.NTZ R3, R2 ;  /* 0x0000000200037305 */ /* 0x000e64000021f000 */
[----:B-1----:R-:W-:-:S04]  /*00b0*/  IMAD.MOV R2, RZ, RZ, -R3 ;  /* 0x000000ffff027224 */ /* 0x002fc800078e0a03 */
[----:B------:R-:W-:Y:S01]  /*00c0*/  IMAD R4, R2, R0, RZ ;  /* 0x0000000002047224 */ /* 0x000fe200078e02ff */
[----:B------:R-:W-:-:S05]  /*00d0*/  MOV R2, RZ ;  /* 0x000000ff00027202 */ /* 0x000fca0000000f00 */
[----:B------:R-:W-:Y:S02]  /*00e0*/  IMAD.HI.U32 R4, R3, R4, R2 ;  /* 0x0000000403047227 */ /* 0x000fe400078e0002 */
[----:B------:R-:W1:Y:S04]  /*00f0*/  LDC.64 R2, c[0x0][0x300] ;  /* 0x0000c000ff027b82 */ /* 0x000e680000000a00 */
[----:B--2---:R-:W-:-:S04]  /*0100*/  IMAD.HI.U32 R204, R4, R26, RZ ;  /* 0x0000001a04cc7227 */ /* 0x004fc800078e00ff */
[----:B------:R-:W-:Y:S01]  /*0110*/  IMAD.MOV R8, RZ, RZ, -R204 ;  /* 0x000000ffff087224 */ /* 0x000fe200078e0acc */
[----:B------:R-:W2:Y:S03]  /*0120*/  LDC.64 R4, c[0x0][0x2f0] ;  /* 0x0000bc00ff047b82 */ /* 0x000ea60000000a00 */
[----:B------:R-:W-:-:S05]  /*0130*/  IMAD R8, R0, R8, R26 ;  /* 0x0000000800087224 */ /* 0x000fca00078e021a */
[----:B------:R-:W-:Y:S02]  /*0140*/  ISETP.GE.U32.AND P4, PT, R8, R0, PT ;  /* 0x000000000800720c */ /* 0x000fe40003f86070 */
[----:B-1----:R-:W-:-:S04]  /*0150*/  ISETP.NE.U32.AND P0, PT, R2, RZ, PT ;  /* 0x000000ff0200720c */ /* 0x002fc80003f05070 */
[----:B------:R-:W-:-:S07]  /*0160*/  ISETP.NE.AND.EX P0, PT, R3, RZ, PT, P0 ;  /* 0x000000ff0300720c */ /* 0x000fce0003f05300 */
[----:B------:R-:W-:Y:S01]  /*0170*/  @P4 IMAD.IADD R8, R8, 0x1, -R0 ;  /* 0x0000000108084824 */ /* 0x000fe200078e0a00 */
[----:B------:R-:W-:Y:S01]  /*0180*/  @P4 IADD3 R204, R204, 0x1, RZ ;  /* 0x00000001cccc4810 */ /* 0x000fe20007ffe0ff */
[----:B------:R-:W1:Y:S01]  /*0190*/  LDC.64 R2, c[0x0][0x2f8] ;  /* 0x0000be00ff027b82 */ /* 0x000e620000000a00 */
[----:B--2---:R-:W-:Y:S02]  /*01a0*/  ISETP.NE.U32.AND P1, PT, R4, RZ, PT ;  /* 0x000000ff0400720c */ /* 0x004fe40003f25070 */
[-C--:B------:R-:W-:Y:S02]  /*01b0*/  ISETP.GE.U32.AND P3, PT, R8, R0.reuse, PT ;  /* 0x000000000800720c */ /* 0x080fe40003f66070 */
[----:B------:R-:W-:Y:S02]  /*01c0*/  ISETP.NE.AND.EX P1, PT, R5, RZ, PT, P1 ;  /* 0x000000ff0500720c */ /* 0x000fe40003f25310 */
[----:B------:R-:W-:Y:S02]  /*01d0*/  MOV R8, 0xffffffff ;  /* 0xffffffff00087802 */ /* 0x000fe40000000f00 */
[----:B------:R-:W-:Y:S01]  /*01e0*/  MOV R11, 0xffffffff ;  /* 0xffffffff000b7802 */ /* 0x000fe20000000f00 */
[----:B------:R-:W2:Y:S06]  /*01f0*/  @P0 LDC.64 R4, c[0x0][0x300] ;  /* 0x0000c000ff040b82 */ /* 0x000eac0000000a00 */
[----:B------:R-:W-:Y:S01]  /*0200*/  @P3 VIADD R204, R204, 0x1 ;  /* 0x00000001cccc3836 */ /* 0x000fe20000000000 */
[----:B------:R-:W-:-:S05]  /*0210*/  @!P2 LOP3.LUT R204, RZ, R0, RZ, 0x33, !PT ;  /* 0x00000000ffcca212 */ /* 0x000fca00078e33ff */
[----:B---3--:R-:W-:Y:S02]  /*0220*/  IMAD.WIDE R90, R204, 0x4, R6 ;  /* 0x00000004cc5a7825 */ /* 0x008fe400078e0206 */
[----:B------:R-:W3:Y:S03]  /*0230*/  LDC.64 R6, c[0x0][0x2f8] ;  /* 0x0000be00ff067b82 */ /* 0x000ee60000000a00 */
[----:B------:R-:W2:Y:S01]  /*0240*/  @P1 LDG.E R8, desc[UR10][R90.64] ;  /* 0x0000000a5a081981 */ /* 0x000ea2000c1e1900 */
[----:B----4-:R-:W-:Y:S02]  /*0250*/  ISETP.NE.AND P3, PT, R9, RZ, PT ;  /* 0x000000ff0900720c */ /* 0x010fe40003f65270 */
[----:B-1----:R-:W-:-:S04]  /*0260*/  ISETP.EQ.U32.AND P2, PT, R2, RZ, PT ;  /* 0x000000ff0200720c */ /* 0x002fc80003f42070 */
[----:B------:R-:W-:Y:S01]  /*0270*/  ISETP.EQ.OR.EX P2, PT, R3, RZ, !P3, P2 ;  /* 0x000000ff0300720c */ /* 0x000fe20005f42720 */
[----:B------:R-:W4:Y:S01]  /*0280*/  @P1 LDG.E R90, desc[UR10][R90.64+0x4] ;  /* 0x0000040a5a5a1981 */ /* 0x000f22000c1e1900 */
[----:B---3--:R-:W-:-:S04]  /*0290*/  IMAD.WIDE R6, R204, 0x4, R6 ;  /* 0x00000004cc067825 */ /* 0x008fc800078e0206 */
[----:B------:R-:W-:-:S07]  /*02a0*/  IMAD.MOV.U32 R10, RZ, RZ, RZ ;  /* 0x000000ffff0a7224 */ /* 0x000fce00078e00ff */
[----:B------:R-:W5:Y:S01]  /*02b0*/  @!P2 LDG.E R11, desc[UR10][R6.64] ;  /* 0x0000000a060ba981 */ /* 0x000f62000c1e1900 */
[----:B--2---:R-:W-:Y:S01]  /*02c0*/  @P0 IMAD.WIDE R4, R204, 0x4, R4 ;  /* 0x00000004cc040825 */ /* 0x004fe200078e0204 */
[----:B------:R-:W1:Y:S04]  /*02d0*/  S2R R30, SR_CTAID.X ;  /* 0x00000000001e7919 */ /* 0x000e680000002500 */
[----:B------:R2:W5:Y:S01]  /*02e0*/  @P0 LDG.E R10, desc[UR10][R4.64] ;  /* 0x0000000a040a0981 */ /* 0x000562000c1e1900 */
[----:B------:R-:W-:-:S04]  /*02f0*/  ISETP.NE.U32.AND P0, PT, R2, RZ, PT ;  /* 0x000000ff0200720c */ /* 0x000fc80003f05070 */
[----:B------:R-:W-:Y:S02]  /*0300*/  ISETP.NE.AND.EX P0, PT, R3, RZ, PT, P0 ;  /* 0x000000ff0300720c */ /* 0x000fe40003f05300 */
[----:B------:R-:W-:Y:S01]  /*0310*/  IADD3 R2, -R204, RZ, RZ ;  /* 0x000000ffcc027210 */ /* 0x000fe20007ffe1ff */
[----:B--2---:R-:W2:Y:S04]  /*0320*/  S2R R4, SR_CTAID.Y ;  /* 0x0000000000047919 */ /* 0x004ea80000002600 */
[----:B------:R-:W-:Y:S02]  /*0330*/  IMAD R26, R0, R2, R26 ;  /* 0x00000002001a7224 */ /* 0x000fe400078e021a */
[----:B----4-:R-:W-:-:S06]  /*0340*/  @P1 IMAD.IADD R90, R90, 0x1, -R8 ;  /* 0x000000015a5a1824 */ /* 0x010fcc00078e0a08 */
[----:B------:R-:W3:Y:S01]  /*0350*/  @!P1 LDC R90, c[0x0][0x2c4] ;  /* 0x0000b100ff5a9b82 */ /* 0x000ee20000000800 */
[----:B-12---:R-:W-:Y:S05]  /*0360*/  @!P0 BRA `(.L_x_1354) ;  /* 0x0000000000108947 */ /* 0x006fea0003800000 */
[----:B------:R-:W2:Y:S02]  /*0370*/  @P3 LDG.E R5, desc[UR10][R6.64+0x4] ;  /* 0x0000040a06053981 */ /* 0x000ea4000c1e1900 */
[----:B--2--5:R-:W-:-:S06]  /*0380*/  @P3 IADD3 R5, R5, -R11, RZ ;  /* 0x8000000b05053210 */ /* 0x024fcc0007ffe0ff */
[----:B------:R2:W5:Y:S01]  /*0390*/  @!P3 LDG.E R5, desc[UR10][R6.64] ;  /* 0x0000000a0605b981 */ /* 0x000562000c1e1900 */
[----:B------:R-:W-:Y:S05]  /*03a0*/  BRA `(.L_x_1355) ;  /* 0x0000000000047947 */ /* 0x000fea0003800000 */
.L_x_1354:
[----:B------:R-:W1:Y:S02]  /*03b0*/  LDC R5, c[0x0][0x2c8] ;  /* 0x0000b200ff057b82 */ /* 0x000e640000000800 */
.L_x_1355:
[----:B------:R-:W4:Y:S02]  /*03c0*/  LDC.64 R2, c[0x0][0x308] ;  /* 0x0000c200ff027b82 */ /* 0x000f240000000a00 */
[----:B----4-:R-:W-:-:S04]  /*03d0*/  ISETP.NE.U32.AND P3, PT, R2, RZ, PT ;  /* 0x000000ff0200720c */ /* 0x010fc80003f65070 */
[----:B------:R-:W-:-:S13]  /*03e0*/  ISETP.NE.AND.EX P3, PT, R3, RZ, PT, P3 ;  /* 0x000000ff0300720c */ /* 0x000fda0003f65330 */
[----:B------:R-:W4:Y:S02]  /*03f0*/  @P3 LDC.64 R2, c[0x0][0x308] ;  /* 0x0000c200ff023b82 */ /* 0x000f240000000a00 */
[----:B----4-:R-:W-:-:S05]  /*0400*/  @P3 IMAD.WIDE R2, R204, 0x4, R2 ;  /* 0x00000004cc023825 */ /* 0x010fca00078e0202 */
[----:B------:R4:W5:Y:S01]  /*0410*/  @P3 LDG.E R84, desc[UR10][R2.64] ;  /* 0x0000000a02543981 */ /* 0x000962000c1e1900 */
[----:B------:R-:W-:-:S05]  /*0420*/  IMAD.SHL.U32 R89, R30, 0x40, RZ ;  /* 0x000000401e597824 */ /* 0x000fca00078e00ff */
[----:B---3--:R-:W-:-:S13]  /*0430*/  ISETP.GT.AND P0, PT, R90, R89, PT ;  /* 0x000000595a00720c */ /* 0x008fda0003f04270 */
[----:B------:R-:W-:Y:S05]  /*0440*/  @!P0 EXIT ;  /* 0x000000000000894d */ /* 0x000fea0003800000 */
[----:B--2---:R-:W2:Y:S01]  /*0450*/  LDC R7, c[0x0][0x10] ;  /* 0x00000400ff077b82 */ /* 0x004ea20000000800 */
[----:B-----5:R-:W-:Y:S01]  /*0460*/  @P3 IMAD.IADD R84, R84, 0x1, -R10 ;  /* 0x0000000154543824 */ /* 0x020fe200078e0a0a */
[----:B------:R-:W3:Y:S06]  /*0470*/  S2R R86, SR_TID.X ;  /* 0x0000000000567919 */ /* 0x000eec0000002100 */
[----:B----4-:R-:W4:Y:S08]  /*0480*/  LDC R2, c[0x0][0x2c8] ;  /* 0x0000b200ff027b82 */ /* 0x010f300000000800 */
[----:B------:R-:W3:Y:S01]  /*0490*/  LDC R85, c[0x0][0x398] ;  /* 0x0000e600ff557b82 */ /* 0x000ee20000000800 */
[----:B--2---:R-:W-:-:S04]  /*04a0*/  IABS R12, R7 ;  /* 0x00000007000c7213 */ /* 0x004fc80000000000 */
[----:B------:R-:W2:Y:S01]  /*04b0*/  I2F.RP R16, R12 ;  /* 0x0000000c00107306 */ /* 0x000ea20000209400 */
[----:B----4-:R-:W-:-:S05]  /*04c0*/  VIADD R2, R2, 0x3f ;  /* 0x0000003f02027836 */ /* 0x010fca0000000000 */
[----:B------:R-:W-:-:S04]  /*04d0*/  SHF.R.S32.HI R14, RZ, 0x1f, R2 ;  /* 0x0000001fff0e7819 */ /* 0x000fc80000011402 */
[----:B------:R-:W-:Y:S01]  /*04e0*/  LEA.HI R14, R14, R2, RZ, 0x6 ;  /* 0x000000020e0e7211 */ /* 0x000fe200078f30ff */
[----:B--2---:R-:W2:Y:S01]  /*04f0*/  MUFU.RCP R16, R16 ;  /* 0x0000001000107308 */ /* 0x004ea20000001000 */
[-C--:B------:R-:W-:Y:S02]  /*0500*/  IABS R2, R7.reuse ;  /* 0x0000000700027213 */ /* 0x080fe40000000000 */
[----:B------:R-:W-:-:S03]  /*0510*/  LEA.HI.SX32 R14, R14, R7, 0x1a ;  /* 0x000000070e0e7211 */ /* 0x000fc600078fd2ff */
[----:B------:R-:W-:Y:S02]  /*0520*/  IMAD.MOV R2, RZ, RZ, -R2 ;  /* 0x000000ffff027224 */ /* 0x000fe400078e0a02 */
[----:B------:R-:W-:-:S05]  /*0530*/  VIADD R14, R14, 0xffffffff ;  /* 0xffffffff0e0e7836 */ /* 0x000fca0000000000 */
[----:B------:R-:W-:Y:S02]  /*0540*/  IABS R3, R14 ;  /* 0x0000000e00037213 */ /* 0x000fe40000000000 */
[----:B------:R-:W-:Y:S01]  /*0550*/  LOP3.LUT R14, R14, R7, RZ, 0x3c, !PT ;  /* 0x000000070e0e7212 */ /* 0x000fe200078e3cff */
[----:B--2---:R-:W-:-:S03]  /*0560*/  VIADD R16, R16, 0xffffffe ;  /* 0x0ffffffe10107836 */ /* 0x004fc60000000000 */
[----:B------:R-:W-:Y:S01]  /*0570*/  ISETP.GE.AND P0, PT, R14, RZ, PT ;  /* 0x000000ff0e00720c */ /* 0x000fe20003f06270 */
[----:B------:R-:W2:Y:S02]  /*0580*/  F2I.FTZ.U32.TRUNC.NTZ R17, R16 ;  /* 0x0000001000117305 */ /* 0x000ea4000021f000 */
[----:B--2---:R-:W-:Y:S02]  /*0590*/  IMAD.MOV R6, RZ, RZ, -R17 ;  /* 0x000000ffff067224 */ /* 0x004fe400078e0a11 */
[----:B------:R-:W-:Y:S02]  /*05a0*/  IMAD.MOV.U32 R16, RZ, RZ, RZ ;  /* 0x000000ffff107224 */ /* 0x000fe400078e00ff */
[----:B------:R-:W-:-:S04]  /*05b0*/  IMAD R6, R6, R12, RZ ;  /* 0x0000000c06067224 */ /* 0x000fc800078e02ff */
[----:B------:R-:W-:-:S06]  /*05c0*/  IMAD.HI.U32 R6, R17, R6, R16 ;  /* 0x0000000611067227 */ /* 0x000fcc00078e0010 */
[----:B------:R-:W-:Y:S02]  /*05d0*/  IMAD.HI.U32 R9, R6, R3, RZ ;  /* 0x0000000306097227 */ /* 0x000fe400078e00ff */
[----:B------:R-:W2:Y:S02]  /*05e0*/  @!P3 LDC R6, c[0x0][0x2cc] ;  /* 0x0000b300ff06bb82 */ /* 0x000ea40000000800 */
[----:B------:R-:W-:-:S05]  /*05f0*/  IMAD R13, R9, R2, R3 ;  /* 0x00000002090d7224 */ /* 0x000fca00078e0203 */
[----:B------:R-:W-:Y:S01]  /*0600*/  ISETP.GT.U32.AND P1, PT, R12, R13, PT ;  /* 0x0000000d0c00720c */ /* 0x000fe20003f24070 */
[----:B------:R-:W4:-:S12]  /*0610*/  @!P3 LDC.64 R2, c[0x0][0x318] ;  /* 0x0000c600ff02bb82 */ /* 0x000f180000000a00 */
[----:B------:R-:W-:Y:S02]  /*0620*/  @!P1 IMAD.IADD R13, R13, 0x1, -R12 ;  /* 0x000000010d0d9824 */ /* 0x000fe400078e0a0c */
[----:B------:R-:W-:Y:S01]  /*0630*/  @!P1 VIADD R9, R9, 0x1 ;  /* 0x0000000109099836 */ /* 0x000fe20000000000 */
[----:B------:R-:W-:Y:S02]  /*0640*/  ISETP.NE.AND P1, PT, R7, RZ, PT ;  /* 0x000000ff0700720c */ /* 0x000fe40003f25270 */
[----:B------:R-:W-:Y:S02]  /*0650*/  ISETP.GE.U32.AND P4, PT, R13, R12, PT ;  /* 0x0000000c0d00720c */ /* 0x000fe40003f86070 */
[----:B----4-:R-:W-:Y:S02]  /*0660*/  @!P3 ISETP.NE.U32.AND P2, PT, R2, RZ, PT ;  /* 0x000000ff0200b20c */ /* 0x010fe40003f45070 */
[----:B------:R-:W-:Y:S02]  /*0670*/  IADD3 R2, -R90, 0x7f, R89 ;  /* 0x0000007f5a027810 */ /* 0x000fe40007ffe159 */
[----:B------:R-:W-:-:S07]  /*0680*/  @!P3 ISETP.NE.AND.EX P2, PT, R3, RZ, PT, P2 ;  /* 0x000000ff0300b20c */ /* 0x000fce0003f45320 */
[----:B------:R-:W-:Y:S01]  /*0690*/  @P4 VIADD R9, R9, 0x1 ;  /* 0x0000000109094836 */ /* 0x000fe20000000000 */
[----:B--2---:R-:W-:-:S03]  /*06a0*/  @!P3 SEL R6, R6, RZ, P2 ;  /* 0x000000ff0606b207 */ /* 0x004fc60001000000 */
[----:B------:R-:W-:Y:S01]  /*06b0*/  @!P0 IMAD.MOV R9, RZ, RZ, -R9 ;  /* 0x000000ffff098224 */ /* 0x000fe200078e0a09 */
[----:B------:R-:W-:Y:S02]  /*06c0*/  @!P1 LOP3.LUT R9, RZ, R7, RZ, 0x33, !PT ;  /* 0x00000007ff099212 */ /* 0x000fe400078e33ff */
[----:B-1----:R-:W-:-:S03]  /*06d0*/  @!P3 IADD3 R84, R6, R5, -R10 ;  /* 0x000000050654b210 */ /* 0x002fc60007ffe80a */
[----:B------:R-:W-:Y:S01]  /*06e0*/  IMAD R196, R9, R4, RZ ;  /* 0x0000000409c47224 */ /* 0x000fe200078e02ff */
[----:B---3--:R-:W-:Y:S01]  /*06f0*/  IADD3 R2, R2, R85, R84 ;  /* 0x0000005502027210 */ /* 0x008fe20007ffe054 */
[----:B------:R-:W-:-:S03]  /*0700*/  VIADD R5, R84, 0x3f ;  /* 0x0000003f54057836 */ /* 0x000fc60000000000 */
[----:B------:R-:W-:Y:S02]  /*0710*/  SHF.R.S32.HI R6, RZ, 0x1f, R2 ;  /* 0x0000001fff067819 */ /* 0x000fe40000011402 */
[----:B------:R-:W-:Y:S02]  /*0720*/  SHF.R.S32.HI R3, RZ, 0x1f, R5 ;  /* 0x0000001fff037819 */ /* 0x000fe40000011405 */
[----:B------:R-:W-:Y:S02]  /*0730*/  LEA.HI R6, R6, R2, RZ, 0x6 ;  /* 0x0000000206067211 */ /* 0x000fe400078f30ff */
[----:B------:R-:W-:Y:S02]  /*0740*/  LEA.HI R3, R3, R5, RZ, 0x6 ;  /* 0x0000000503037211 */ /* 0x000fe400078f30ff */
[----:B------:R-:W-:Y:S02]  /*0750*/  SHF.R.S32.HI R6, RZ, 0x6, R6 ;  /* 0x00000006ff067819 */ /* 0x000fe40000011406 */
[----:B------:R-:W-:-:S04]  /*0760*/  SHF.R.S32.HI R3, RZ, 0x6, R3 ;  /* 0x00000006ff037819 */ /* 0x000fc80000011403 */
[----:B------:R-:W-:-:S04]  /*0770*/  VIADDMNMX R3, R196, R9, R3, PT ;  /* 0x00000009c4037246 */ /* 0x000fc80003800103 */
[----:B------:R-:W-:-:S04]  /*0780*/  VIMNMX R153, R3, R6, PT ;  /* 0x0000000603997248 */ /* 0x000fc80003fe0100 */
[----:B------:R-:W-:-:S13]  /*0790*/  ISETP.GE.AND P0, PT, R196, R153, PT ;  /* 0x00000099c400720c */ /* 0x000fda0003f06270 */
[----:B------:R-:W-:Y:S05]  /*07a0*/  @!P0 BRA `(.L_x_1356) ;  /* 0x0000000800588947 */ /* 0x000fea0003800000 */
[----:B------:R-:W1:Y:S01]  /*07b0*/  LDC.64 R2, c[0x0][0x2c0] ;  /* 0x0000b000ff027b82 */ /* 0x000e620000000a00 */
[----:B------:R-:W-:Y:S01]  /*07c0*/  SHF.R.S32.HI R5, RZ, 0x1f, R86 ;  /* 0x0000001fff057819 */ /* 0x000fe20000011456 */
[----:B------:R-:W-:Y:S01]  /*07d0*/  ULDC UR4, c[0x0][0x2dc] ;  /* 0x0000b70000047ab9 */ /* 0x000fe20000000800 */
[----:B------:R-:W-:Y:S02]  /*07e0*/  BSSY B0, `(.L_x_1357) ;  /* 0x0000029000007945 */ /* 0x000fe40003800000 */
[----:B------:R-:W-:-:S04]  /*07f0*/  LEA.HI R5, R5, R86, RZ, 0x4 ;  /* 0x0000005605057211 */ /* 0x000fc800078f20ff */
[----:B------:R-:W-:-:S05]  /*0800*/  LOP3.LUT R6, R5, 0xfffffff0, RZ, 0xc0, !PT ;  /* 0xfffffff005067812 */ /* 0x000fca00078ec0ff */
[----:B------:R-:W-:-:S05]  /*0810*/  IMAD.IADD R86, R86, 0x1, -R6 ;  /* 0x0000000156567824 */ /* 0x000fca00078e0a06 */
[----:B------:R-:W-:Y:S01]  /*0820*/  ISETP.NE.AND P6, PT, R86, RZ, PT ;  /* 0x000000ff5600720c */ /* 0x000fe20003fc5270 */
[----:B-1----:R-:W-:-:S04]  /*0830*/  IMAD R2, R4, R2, R204 ;  /* 0x0000000204027224 */ /* 0x002fc800078e02cc */
[----:B------:R-:W-:Y:S01]  /*0840*/  IMAD R4, R2, R0, R26 ;  /* 0x0000000002047224 */ /* 0x000fe200078e021a */
[----:B------:R-:W-:Y:S01]  /*0850*/  SHF.R.S32.HI R0, RZ, 0x4, R5 ;  /* 0x00000004ff007819 */ /* 0x000fe20000011405 */
[----:B------:R-:W-:Y:S02]  /*0860*/  IMAD.SHL.U32 R2, R86, 0x4, RZ ;  /* 0x0000000456027824 */ /* 0x000fe400078e00ff */
[--C-:B------:R-:W-:Y:S02]  /*0870*/  IMAD R4, R4, R3, R89.reuse ;  /* 0x0000000304047224 */ /* 0x100fe400078e0259 */
[----:B------:R-:W-:Y:S01]  /*0880*/  IMAD.IADD R89, R90, 0x1, -R89 ;  /* 0x000000015a597824 */ /* 0x000fe200078e0a59 */
[--C-:B------:R-:W-:Y:S01]  /*0890*/  SHF.R.S32.HI R3, RZ, 0x1f, R2.reuse ;  /* 0x0000001fff037819 */ /* 0x100fe20000011402 */
[----:B------:R-:W-:Y:S01]  /*08a0*/  IMAD R6, R4, UR4, RZ ;  /* 0x0000000404067c24 */ /* 0x000fe2000f8e02ff */
[----:B------:R-:W-:Y:S01]  /*08b0*/  ULDC.64 UR4, c[0x0][0x288] ;  /* 0x0000a20000047ab9 */ /* 0x000fe20000000a00 */
[C---:B------:R-:W-:Y:S01]  /*08c0*/  VIADD R12, R0.reuse, 0x8 ;  /* 0x00000008000c7836 */ /* 0x040fe20000000000 */
[C---:B------:R-:W-:Y:S01]  /*08d0*/  ISETP.GE.AND P2, PT, R0.reuse, R89, PT ;  /* 0x000000590000720c */ /* 0x040fe20003f46270 */
[----:B------:R-:W-:-:S03]  /*08e0*/  IMAD.WIDE R8, R0, 0xc0, R2 ;  /* 0x000000c000087825 */ /* 0x000fc600078e0202 */
[----:B------:R-:W-:Y:S01]  /*08f0*/  ISETP.GE.AND P4, PT, R12, R89, PT ;  /* 0x000000590c00720c */ /* 0x000fe20003f86270 */
[----:B------:R-:W-:Y:S01]  /*0900*/  VIADD R11, R0, 0x10 ;  /* 0x00000010000b7836 */ /* 0x000fe20000000000 */
[----:B------:R-:W-:Y:S01]  /*0910*/  IADD3 R5, P0, R6, R8, RZ ;  /* 0x0000000806057210 */ /* 0x000fe20007f1e0ff */
[C---:B------:R-:W-:Y:S02]  /*0920*/  VIADD R10, R0.reuse, 0x18 ;  /* 0x00000018000a7836 */ /* 0x040fe40000000000 */
[----:B------:R-:W-:Y:S01]  /*0930*/  VIADD R8, R0, 0x28 ;  /* 0x0000002800087836 */ /* 0x000fe20000000000 */
[----:B------:R-:W-:Y:S01]  /*0940*/  LEA.HI.X.SX32 R6, R6, R9, 0x1, P0 ;  /* 0x0000000906067211 */ /* 0x000fe200000f0eff */
[C---:B------:R-:W-:Y:S01]  /*0950*/  VIADD R9, R0.reuse, 0x20 ;  /* 0x0000002000097836 */ /* 0x040fe20000000000 */
[----:B------:R-:W-:Y:S01]  /*0960*/  LEA R16, P0, R5, UR4, 0x2 ;  /* 0x0000000405107c11 */ /* 0x000fe2000f8010ff */
[----:B------:R-:W-:Y:S01]  /*0970*/  VIADD R7, R0, 0x30 ;  /* 0x0000003000077836 */ /* 0x000fe20000000000 */
[-C--:B------:R-:W-:Y:S01]  /*0980*/  ISETP.GE.AND P3, PT, R11, R89.reuse, PT ;  /* 0x000000590b00720c */ /* 0x080fe20003f66270 */
[C---:B------:R-:W-:Y:S01]  /*0990*/  VIADD R14, R2.reuse, 0x40 ;  /* 0x00000040020e7836 */ /* 0x040fe20000000000 */
[----:B------:R-:W-:Y:S01]  /*09a0*/  LEA.HI.X R17, R5, UR5, R6, 0x2, P0 ;  /* 0x0000000505117c11 */ /* 0x000fe200080f1406 */
[----:B------:R-:W-:Y:S01]  /*09b0*/  VIADD R13, R2, 0x80 ;  /* 0x00000080020d7836 */ /* 0x000fe20000000000 */
[----:B------:R-:W-:-:S02]  /*09c0*/  ISETP.GE.AND P5, PT, R10, R89, PT ;  /* 0x000000590a00720c */ /* 0x000fc40003fa6270 */
[-C--:B------:R-:W-:Y:S02]  /*09d0*/  ISETP.GE.AND P0, PT, R9, R89.reuse, PT ;  /* 0x000000590900720c */ /* 0x080fe40003f06270 */
[----:B------:R-:W-:Y:S01]  /*09e0*/  ISETP.GE.AND P1, PT, R8, R89, PT ;  /* 0x000000590800720c */ /* 0x000fe20003f26270 */
[----:B------:R-:W-:-:S12]  /*09f0*/  @P2 BRA `(.L_x_1358) ;  /* 0x00000000001c2947 */ /* 0x000fd80003800000 */
[----:B------:R-:W-:Y:S02]  /*0a00*/  ULDC UR4, c[0x0][0x2d0] ;  /* 0x0000b40000047ab9 */ /* 0x000fe40000000800 */
[----:B------:R-:W-:-:S13]  /*0a10*/  ISETP.GE.AND P2, PT, R2, UR4, PT ;  /* 0x0000000402007c0c */ /* 0x000fda000bf46270 */
[----:B------:R1:W-:Y:S01]  /*0a20*/  @!P2 STG.E.128 desc[UR10][R16.64], RZ ;  /* 0x000000ff1000a986 */ /* 0x0003e2000c101d0a */
[----:B------:R-:W-:-:S13]  /*0a30*/  ISETP.GE.AND P2, PT, R14, UR4, PT ;  /* 0x000000040e007c0c */ /* 0x000fda000bf46270 */
[----:B------:R1:W-:Y:S01]  /*0a40*/  @!P2 STG.E.128 desc[UR10][R16.64+0x100], RZ ;  /* 0x000100ff1000a986 */ /* 0x0003e2000c101d0a */
[----:B------:R-:W-:-:S13]  /*0a50*/  ISETP.GE.AND P2, PT, R13, UR4, PT ;  /* 0x000000040d007c0c */ /* 0x000fda000bf46270 */
[----:B------:R1:W-:Y:S02]  /*0a60*/  @!P2 STG.E.128 desc[UR10][R16.64+0x200], RZ ;  /* 0x000200ff1000a986 */ /* 0x0003e4000c101d0a */
.L_x_1358:
[----:B------:R-:W-:Y:S05]  /*0a70*/  BSYNC B0 ;  /* 0x0000000000007941 */ /* 0x000fea0003800000 */
.L_x_1357:
[----:B------:R-:W-:Y:S01]  /*0a80*/  BSSY B0, `(.L_x_1359) ;  /* 0x000000b000007945 */ /* 0x000fe20003800000 */
[----:B------:R-:W-:Y:S02]  /*0a90*/  ISETP.GE.AND P2, PT, R7, R89, PT ;  /* 0x000000590700720c */ /* 0x000fe40003f46270 */
[----:B------:R-:W-:Y:S01]  /*0aa0*/  IADD3 R6, R0, 0x38, RZ ;  /* 0x0000003800067810 */ /* 0x000fe20007ffe0ff */
[----:B------:R-:W-:Y:S05]  /*0ab0*/  @P4 BRA `(.L_x_1360) ;  /* 0x00000000001c4947 */ /* 0x000fea0003800000 */
[----:B------:R-:W-:Y:S02]  /*0ac0*/  ULDC UR4, c[0x0][0x2d0] ;  /* 0x0000b40000047ab9 */ /* 0x000fe40000000800 */
[----:B------:R-:W-:-:S13]  /*0ad0*/  ISETP.GE.AND P4, PT, R2, UR4, PT ;  /* 0x0000000402007c0c */ /* 0x000fda000bf86270 */
[----:B------:R2:W-:Y:S01]  /*0ae0*/  @!P4 STG.E.128 desc[UR10][R16.64+0x1800], RZ ;  /* 0x001800ff1000c986 */ /* 0x0005e2000c101d0a */
[----:B------:R-:W-:-:S13]  /*0af0*/  ISETP.GE.AND P4, PT, R14, UR4, PT ;  /* 0x000000040e007c0c */ /* 0x000fda000bf86270 */
[----:B------:R2:W-:Y:S01]  /*0b00*/  @!P4 STG.E.128 desc[UR10][R16.64+0x1900], RZ ;  /* 0x001900ff1000c986 */ /* 0x0005e2000c101d0a */
[----:B------:R-:W-:-:S13]  /*0b10*/  ISETP.GE.AND P4, PT, R13, UR4, PT ;  /* 0x000000040d007c0c */ /* 0x000fda000bf86270 */
[----:B------:R2:W-:Y:S02]  /*0b20*/  @!P4 STG.E.128 desc[UR10][R16.64+0x1a00], RZ ;  /* 0x001a00ff1000c986 */ /* 0x0005e4000c101d0a */
.L_x_1360:
[----:B------:R-:W-:Y:S05]  /*0b30*/  BSYNC B0 ;  /* 0x0000000000007941 */ /* 0x000fea0003800000 */
.L_x_1359:
[----:B------:R-:W-:Y:S01]  /*0b40*/  BSSY B0, `(.L_x_1361) ;  /* 0x000000a000007945 */ /* 0x000fe20003800000 */
[----:B------:R-:W-:-:S03]  /*0b50*/  ISETP.GE.AND P4, PT, R6, R89, PT ;  /* 0x000000590600720c */ /* 0x000fc60003f86270 */
[----:B------:R-:W-:Y:S10]  /*0b60*/  @P3 BRA `(.L_x_1362) ;  /* 0x00000000001c3947 */ /* 0x000ff40003800000 */
[----:B------:R-:W-:Y:S02]  /*0b70*/  ULDC UR4, c[0x0][0x2d0] ;  /* 0x0000b40000047ab9 */ /* 0x000fe40000000800 */
[----:B------:R-:W-:-:S13]  /*0b80*/  ISETP.GE.AND P3, PT, R2, UR4, PT ;  /* 0x0000000402007c0c */ /* 0x000fda000bf66270 */
[----:B------:R3:W-:Y:S01]  /*0b90*/  @!P3 STG.E.128 desc[UR10][R16.64+0x3000], RZ ;  /* 0x003000ff1000b986 */ /* 0x0007e2000c101d0a */
[----:B------:R-:W-:-:S13]  /*0ba0*/  ISETP.GE.AND P3, PT, R14, UR4, PT ;  /* 0x000000040e007c0c */ /* 0x000fda000bf66270 */
[----:B------:R3:W-:Y:S01]  /*0bb0*/  @!P3 STG.E.128 desc[UR10][R16.64+0x3100], RZ ;  /* 0x003100ff1000b986 */ /* 0x0007e2000c101d0a */
[----:B------:R-:W-:-:S13]  /*0bc0*/  ISETP.GE.AND P3, PT, R13, UR4, PT ;  /* 0x000000040d007c0c */ /* 0x000fda000bf66270 */
[----:B------:R3:W-:Y:S02]  /*0bd0*/  @!P3 STG.E.128 desc[UR10][R16.64+0x3200], RZ ;  /* 0x003200ff1000b986 */ /* 0x0007e4000c101d0a */
.L_x_1362:
[----:B------:R-:W-:Y:S05]  /*0be0*/  BSYNC B0 ;  /* 0x0000000000007941 */ /* 0x000fea0003800000 */
.L_x_1361:
[----:B------:R-:W-:Y:S01]  /*0bf0*/  BSSY B0, `(.L_x_1363) ;  /* 0x000000a000007945 */ /* 0x000fe20003800000 */
[----:B------:R-:W-:-:S03]  /*0c00*/  IADD3 R5, P3, R4, R0, RZ ;  /* 0x0000000004057210 */ /* 0x000fc60007f7e0ff */
        /* <DEDUP_REMOVED lines=8> */
.L_x_1364:
[----:B------:R-:W-:Y:S05]  /*0c90*/  BSYNC B0 ;  /* 0x0000000000007941 */ /* 0x000fea0003800000 */
.L_x_1363:
[----:B------:R-:W-:Y:S01]  /*0ca0*/  BSSY B0, `(.L_x_1365) ;  /* 0x000000b000007945 */ /* 0x000fe20003800000 */
[----:B------:R-:W-:Y:S02]  /*0cb0*/  ISETP.GE.OR P5, PT, R0, R89, P6 ;  /* 0x000000590000720c */ /* 0x000fe400037a6670 */
[----:B------:R-:W-:Y:S01]  /*0cc0*/  SHF.R.S32.HI R4, RZ, 0x1f, R4 ;  /* 0x0000001fff047819 */ /* 0x000fe20000011404 */
        /* <DEDUP_REMOVED lines=8> */
.L_x_1366:
[----:B------:R-:W-:Y:S05]  /*0d50*/  BSYNC B0 ;  /* 0x0000000000007941 */ /* 0x000fea0003800000 */
.L_x_1365:
[----:B------:R-:W-:Y:S04]  /*0d60*/  BSSY B0, `(.L_x_1367) ;  /* 0x0000009000007945 */ /* 0x000fe80003800000 */
[----:B------:R-:W-:Y:S05]  /*0d70*/  @P1 BRA `(.L_x_1368) ;  /* 0x00000000001c1947 */ /* 0x000fea0003800000 */
[----:B------:R-:W-:Y:S02]  /*0d80*/  ULDC UR4, c[0x0][0x2d0] ;  /* 0x0000b40000047ab9 */ /* 0x000fe40000000800 */
[----:B------:R-:W-:Y:S02]  /*0d90*/  ISETP.GE.AND P0, PT, R2, UR4, PT ;  /* 0x0000000402007c0c */ /* 0x000fe4000bf06270 */
[----:B------:R-:W-:-:S11]  /*0da0*/  ISETP.GE.AND P1, PT, R14, UR4, PT ;  /* 0x000000040e007c0c */ /* 0x000fd6000bf26270 */
[----:B------:R1:W-:Y:S01]  /*0db0*/  @!P0 STG.E.128 desc[UR10][R16.64+0x7800], RZ ;  /* 0x007800ff10008986 */ /* 0x0003e2000c101d0a */
[----:B------:R-:W-:-:S03]  /*0dc0*/  ISETP.GE.AND P0, PT, R13, UR4, PT ;  /* 0x000000040d007c0c */ /* 0x000fc6000bf06270 */
[----:B------:R1:W-:Y:S10]  /*0dd0*/  @!P1 STG.E.128 desc[UR10][R16.64+0x7900], RZ ;  /* 0x007900ff10009986 */ /* 0x0003f4000c101d0a */
[----:B------:R1:W-:Y:S02]  /*0de0*/  @!P0 STG.E.128 desc[UR10][R16.64+0x7a00], RZ ;  /* 0x007a00ff10008986 */ /* 0x0003e4000c101d0a */
.L_x_1368:
[----:B------:R-:W-:Y:S05]  /*0df0*/  BSYNC B0 ;  /* 0x0000000000007941 */ /* 0x000fea0003800000 */
.L_x_1367:
[----:B------:R-:W-:Y:S04]  /*0e00*/  BSSY B0, `(.L_x_1369) ;  /* 0x0000009000007945 */ /* 0x000fe80003800000 */
[----:B------:R-:W-:Y:S05]  /*0e10*/  @P2 BRA `(.L_x_1370) ;  /* 0x00000000001c2947 */ /* 0x000fea0003800000 */
[----:B------:R-:W-:Y:S02]  /*0e20*/  ULDC UR4, c[0x0][0x2d0] ;  /* 0x0000b40000047ab9 */ /* 0x000fe40000000800 */
[----:B------:R-:W-:Y:S02]  /*0e30*/  ISETP.GE.AND P2, PT, R2, UR4, PT ;  /* 0x0000000402007c0c */ /* 0x000fe4000bf46270 */
[----:B------:R-:W-:Y:S02]  /*0e40*/  ISETP.GE.AND P1, PT, R14, UR4, PT ;  /* 0x000000040e007c0c */ /* 0x000fe4000bf26270 */
[----:B------:R-:W-:-:S09]  /*0e50*/  ISETP.GE.AND P0, PT, R13, UR4, PT ;  /* 0x000000040d007c0c */ /* 0x000fd2000bf06270 */
[----:B------:R1:W-:Y:S04]  /*0e60*/  @!P2 STG.E.128 desc[UR10][R16.64+0x9000], RZ ;  /* 0x009000ff1000a986 */ /* 0x0003e8000c101d0a */
[----:B------:R1:W-:Y:S04]  /*0e70*/  @!P1 STG.E.128 desc[UR10][R16.64+0x9100], RZ ;  /* 0x009100ff10009986 */ /* 0x0003e8000c101d0a */
[----:B------:R1:W-:Y:S02]  /*0e80*/  @!P0 STG.E.128 desc[UR10][R16.64+0x9200], RZ ;  /* 0x009200ff10008986 */ /* 0x0003e4000c101d0a */
.L_x_1370:
[----:B------:R-:W-:Y:S05]  /*0e90*/  BSYNC B0 ;  /* 0x0000000000007941 */ /* 0x000fea0003800000 */
.L_x_1369:
        /* <DEDUP_REMOVED lines=9> */
.L_x_1372:
[----:B------:R-:W-:Y:S05]  /*0f30*/  BSYNC B0 ;  /* 0x0000000000007941 */ /* 0x000fea0003800000 */
.L_x_1371:
[----:B------:R-:W-:Y:S01]  /*0f40*/  ULDC.64 UR4, c[0x0][0x2b8] ;  /* 0x0000ae0000047ab9 */ /* 0x000fe20000000a00 */
[----:B------:R-:W-:Y:S01]  /*0f50*/  LEA.HI.X.SX32 R4, R0, R4, 0x1, P3 ;  /* 0x0000000400047211 */ /* 0x000fe200018f0eff */
[----:B------:R-:W-:Y:S01]  /*0f60*/  @!P5 IMAD.MOV.U32 R0, RZ, RZ, -0x800000 ;  /* 0xff800000ff00d424 */ /* 0x000fe200078e00ff */
[C---:B------:R-:W-:Y:S02]  /*0f70*/  LEA R2, P0, R5.reuse, UR4, 0x2 ;  /* 0x0000000405027c11 */ /* 0x040fe4000f8010ff */
[-C--:B------:R-:W-:Y:S02]  /*0f80*/  ISETP.GE.OR P4, PT, R12, R89.reuse, P6 ;  /* 0x000000590c00720c */ /* 0x080fe40003786670 */
[----:B------:R-:W-:Y:S02]  /*0f90*/  LEA.HI.X R3, R5, UR5, R4, 0x2, P0 ;  /* 0x0000000505037c11 */ /* 0x000fe400080f1404 */
[-C--:B------:R-:W-:Y:S02]  /*0fa0*/  ISETP.GE.OR P3, PT, R11, R89.reuse, P6 ;  /* 0x000000590b00720c */ /* 0x080fe40003766670 */
[-C--:B------:R-:W-:Y:S01]  /*0fb0*/  ISETP.GE.OR P2, PT, R10, R89.reuse, P6 ;  /* 0x000000590a00720c */ /* 0x080fe20003746670 */
[----:B------:R5:W-:Y:S01]  /*0fc0*/  @!P5 STG.E desc[UR10][R2.64], R0 ;  /* 0x000000000200d986 */ /* 0x000be2000c10190a */
[----:B------:R-:W-:-:S02]  /*0fd0*/  ISETP.GE.OR P1, PT, R9, R89, P6 ;  /* 0x000000590900720c */ /* 0x000fc40003726670 */
[-C--:B------:R-:W-:Y:S02]  /*0fe0*/  ISETP.GE.OR P0, PT, R8, R89.reuse, P6 ;  /* 0x000000590800720c */ /* 0x080fe40003706670 */
[-C--:B------:R-:W-:Y:S02]  /*0ff0*/  ISETP.GE.OR P5, PT, R7, R89.reuse, P6 ;  /* 0x000000590700720c */ /* 0x080fe400037a6670 */
[----:B------:R-:W-:-:S03]  /*1000*/  ISETP.GE.OR P6, PT, R6, R89, P6 ;  /* 0x000000590600720c */ /* 0x000fc600037c6670 */
[----:B------:R-:W-:Y:S02]  /*1010*/  @!P3 IMAD.MOV.U32 R7, RZ, RZ, -0x800000 ;  /* 0xff800000ff07b424 */ /* 0x000fe400078e00ff */
[----:B------:R-:W-:Y:S02]  /*1020*/  @!P2 IMAD.MOV.U32 R6, RZ, RZ, -0x800000 ;  /* 0xff800000ff06a424 */ /* 0x000fe400078e00ff */
[----:B------:R-:W-:Y:S01]  /*1030*/  @!P1 IMAD.MOV.U32 R5, RZ, RZ, -0x800000 ;  /* 0xff800000ff059424 */ /* 0x000fe200078e00ff */
[----:B------:R-:W-:Y:S01]  /*1040*/  @!P3 STG.E desc[UR10][R2.64+0x40], R7 ;  /* 0x000040070200b986 */ /* 0x000fe2000c10190a */
[----:B------:R-:W-:-:S03]  /*1050*/  @!P0 IMAD.MOV.U32 R4, RZ, RZ, -0x800000 ;  /* 0xff800000ff048424 */ /* 0x000fc600078e00ff */
[----:B------:R-:W-:Y:S04]  /*1060*/  @!P2 STG.E desc[UR10][R2.64+0x60], R6 ;  /* 0x000060060200a986 */ /* 0x000fe8000c10190a */
[----:B------:R-:W-:Y:S01]  /*1070*/  @!P1 STG.E desc[UR10][R2.64+0x80], R5 ;  /* 0x0000800502009986 */ /* 0x000fe2000c10190a */
[----:B-----5:R-:W-:-:S03]  /*1080*/  @!P4 IMAD.MOV.U32 R0, RZ, RZ, -0x800000 ;  /* 0xff800000ff00c424 */ /* 0x020fc600078e00ff */
[----:B------:R-:W-:Y:S04]  /*1090*/  @!P0 STG.E desc[UR10][R2.64+0xa0], R4 ;  /* 0x0000a00402008986 */ /* 0x000fe8000c10190a */
[----:B------:R5:W-:Y:S02]  /*10a0*/  @!P4 STG.E desc[UR10][R2.64+0x20], R0 ;  /* 0x000020000200c986 */ /* 0x000be4000c10190a */
[----:B-----5:R-:W-:-:S05]  /*10b0*/  @!P5 IMAD.MOV.U32 R0, RZ, RZ, -0x800000 ;  /* 0xff800000ff00d424 */ /* 0x020fca00078e00ff */
[----:B------:R1:W-:Y:S01]  /*10c0*/  @!P5 STG.E desc[UR10][R2.64+0xc0], R0 ;  /* 0x0000c0000200d986 */ /* 0x0003e2000c10190a */
[----:B------:R-:W-:Y:S05]  /*10d0*/  @P6 EXIT ;  /* 0x000000000000694d */ /* 0x000fea0003800000 */
[----:B-1----:R-:W-:-:S05]  /*10e0*/  MOV R0, 0xff800000 ;  /* 0xff80000000007802 */ /* 0x002fca0000000f00 */
[----:B------:R-:W-:Y:S01]  /*10f0*/  STG.E desc[UR10][R2.64+0xe0], R0 ;  /* 0x0000e00002007986 */ /* 0x000fe2000c10190a */
[----:B------:R-:W-:Y:S05]  /*1100*/  EXIT ;  /* 0x000000000000794d */ /* 0x000fea0003800000 */
.L_x_1356:
[----:B------:R-:W1:Y:S01]  /*1110*/  LDC.64 R2, c[0x0][0x368] ;  /* 0x0000da00ff027b82 */ /* 0x000e620000000a00 */
[----:B------:R-:W-:-:S07]  /*1120*/  IMAD.MOV.U32 R9, RZ, RZ, R204 ;  /* 0x000000ffff097224 */ /* 0x000fce00078e00cc */
[----:B------:R-:W2:Y:S01]  /*1130*/  LDC.64 R4, c[0x0][0x370] ;  /* 0x0000dc00ff047b82 */ /* 0x000ea20000000a00 */
[----:B-1----:R-:W-:-:S04]  /*1140*/  ISETP.NE.U32.AND P0, PT, R2, RZ, PT ;  /* 0x000000ff0200720c */ /* 0x002fc80003f05070 */
[----:B------:R-:W-:-:S13]  /*1150*/  ISETP.NE.AND.EX P0, PT, R3, RZ, PT, P0 ;  /* 0x000000ff0300720c */ /* 0x000fda0003f05300 */
[----:B------:R-:W1:Y:S01]  /*1160*/  @P0 LDC.64 R2, c[0x0][0x368] ;  /* 0x0000da00ff020b82 */ /* 0x000e620000000a00 */
[----:B--2---:R-:W-:-:S04]  /*1170*/  ISETP.NE.U32.AND P1, PT, R4, RZ, PT ;  /* 0x000000ff0400720c */ /* 0x004fc80003f25070 */
[----:B------:R-:W-:Y:S02]  /*1180*/  ISETP.NE.AND.EX P1, PT, R5, RZ, PT, P1 ;  /* 0x000000ff0500720c */ /* 0x000fe40003f25310 */
[----:B------:R-:W-:Y:S01]  /*1190*/  CS2R R206, SRZ ;  /* 0x0000000000ce7805 */ /* 0x000fe2000001ff00 */
[----:B-1----:R-:W-:-:S05]  /*11a0*/  @P0 IMAD.WIDE R2, R204, 0x4, R2 ;  /* 0x00000004cc020825 */ /* 0x002fca00078e0202 */
[----:B------:R1:W5:Y:S01]  /*11b0*/  @P0 LDG.E R9, desc[UR10][R2.64] ;  /* 0x0000000a02090981 */ /* 0x000362000c1e1900 */
[----:B------:R-:W-:-:S04]  /*11c0*/  PLOP3.LUT P0, PT, PT, PT, PT, 0x8, 0x0 ;  /* 0x000000000000781c */ /* 0x000fc80003f0e170 */
[----:B------:R-:W-:Y:S09]  /*11d0*/  @!P1 BRA `(.L_x_1373) ;  /* 0x00000000002c9947 */ /* 0x000ff20003800000 */
[----:B-1----:R-:W1:Y:S01]  /*11e0*/  LDC.64 R2, c[0x0][0x378] ;  /* 0x0000de00ff027b82 */ /* 0x002e620000000a00 */
[----:B------:R-:W-:-:S05]  /*11f0*/  SHF.R.S32.HI R0, RZ, 0x1f, R204 ;  /* 0x0000001fff007819 */ /* 0x000fca00000114cc */
[-C--:B-1----:R-:W-:Y:S02]  /*1200*/  IMAD R0, R0, R2.reuse, RZ ;  /* 0x0000000200007224 */ /* 0x082fe400078e02ff */
[----:B------:R-:W-:-:S04]  /*1210*/  IMAD.WIDE.U32 R6, R204, R2, RZ ;  /* 0x00000002cc067225 */ /* 0x000fc800078e00ff */
[----:B------:R-:W-:Y:S01]  /*1220*/  IMAD R0, R204, R3, R0 ;  /* 0x00000003cc007224 */ /* 0x000fe200078e0200 */
[----:B------:R-:W-:-:S03]  /*1230*/  LEA R206, P1, R6, R4, 0x2 ;  /* 0x0000000406ce7211 */ /* 0x000fc600078210ff */
[----:B------:R-:W-:Y:S01]  /*1240*/  IMAD.IADD R0, R7, 0x1, R0 ;  /* 0x0000000107007824 */ /* 0x000fe200078e0200 */
[----:B------:R-:W-:-:S04]  /*1250*/  ISETP.NE.U32.AND P0, PT, R206, RZ, PT ;  /* 0x000000ffce00720c */ /* 0x000fc80003f05070 */
[----:B------:R-:W-:-:S05]  /*1260*/  SHF.L.U64.HI R0, R6, 0x2, R0 ;  /* 0x0000000206007819 */ /* 0x000fca0000010200 */
[----:B------:R-:W-:-:S05]  /*1270*/  IMAD.X R207, R0, 0x1, R5, P1 ;  /* 0x0000000100cf7824 */ /* 0x000fca00008e0605 */
[----:B------:R-:W-:-:S13]  /*1280*/  ISETP.NE.AND.EX P0, PT, R207, RZ, PT, P0 ;  /* 0x000000ffcf00720c */ /* 0x000fda0003f05300 */
.L_x_1373:
[----:B------:R-:W-:Y:S05]  /*1290*/  @!P0 BRA `(.L_x_1374) ;  /* 0x0000000400408947 */ /* 0x000fea0003800000 */
[----:B------:R-:W1:Y:S01]  /*12a0*/  LDC R11, c[0x0][0x380] ;  /* 0x0000e000ff0b7b82 */ /* 0x000e620000000800 */
[----:B------:R-:W-:Y:S01]  /*12b0*/  LEA R14, R153, 0xffffffc0, 0x6 ;  /* 0xffffffc0990e7811 */ /* 0x000fe200078e30ff */
[----:B------:R-:W-:-:S03]  /*12c0*/  ULDC.64 UR4, c[0x0][0x260] ;  /* 0x0000980000047ab9 */ /* 0x000fc60000000a00 */
[----:B------:R-:W-:-:S03]  /*12d0*/  IABS R0, R14 ;  /* 0x0000000e00007213 */ /* 0x000fc60000000000 */
[----:B------:R-:W2:Y:S01]  /*12e0*/  LDC.64 R208, c[0x0][0x248] ;  /* 0x00009200ffd07b82 */ /* 0x000ea20000000a00 */
[----:B-1----:R-:W-:-:S04]  /*12f0*/  IABS R3, R11 ;  /* 0x0000000b00037213 */ /* 0x002fc80000000000 */
[----:B------:R-:W1:Y:S08]  /*1300*/  I2F.RP R4, R3 ;  /* 0x0000000300047306 */ /* 0x000e700000209400 */
[----:B-1----:R-:W1:Y:S02]  /*1310*/  MUFU.RCP R4, R4 ;  /* 0x0000000400047308 */ /* 0x002e640000001000 */
[----:B-1----:R-:W-:-:S06]  /*1320*/  IADD3 R4, R4, 0xffffffe, RZ ;  /* 0x0ffffffe04047810 */ /* 0x002fcc0007ffe0ff */
[----:B------:R-:W1:Y:S02]  /*1330*/  F2I.FTZ.U32.TRUNC.NTZ R5, R4 ;  /* 0x0000000400057305 */ /* 0x000e64000021f000 */
[----:B-1----:R-:W-:Y:S01]  /*1340*/  IMAD.MOV R2, RZ, RZ, -R5 ;  /* 0x000000ffff027224 */ /* 0x002fe200078e0a05 */
[----:B------:R-:W-:-:S03]  /*1350*/  MOV R4, RZ ;  /* 0x000000ff00047202 */ /* 0x000fc60000000f00 */
[----:B------:R-:W-:-:S04]  /*1360*/  IMAD R2, R2, R3, RZ ;  /* 0x0000000302027224 */ /* 0x000fc800078e02ff */
[----:B------:R-:W-:-:S04]  /*1370*/  IMAD.HI.U32 R4, R5, R2, R4 ;  /* 0x0000000205047227 */ /* 0x000fc800078e0004 */
[----:B------:R-:W-:-:S04]  /*1380*/  IMAD.MOV.U32 R2, RZ, RZ, R0 ;  /* 0x000000ffff027224 */ /* 0x000fc800078e0000 */
[----:B------:R-:W-:-:S05]  /*1390*/  IMAD.HI.U32 R10, R4, R2, RZ ;  /* 0x00000002040a7227 */ /* 0x000fca00078e00ff */
[----:B------:R-:W-:-:S05]  /*13a0*/  IADD3 R0, -R10, RZ, RZ ;  /* 0x000000ff0a007210 */ /* 0x000fca0007ffe1ff */
[----:B------:R-:W-:-:S05]  /*13b0*/  IMAD R0, R3, R0, R2 ;  /* 0x0000000003007224 */ /* 0x000fca00078e0202 */
[----:B------:R-:W-:-:S13]  /*13c0*/  ISETP.GT.U32.AND P2, PT, R3, R0, PT ;  /* 0x000000000300720c */ /* 0x000fda0003f44070 */
[----:B------:R-:W-:Y:S01]  /*13d0*/  @!P2 IMAD.IADD R0, R0, 0x1, -R3 ;  /* 0x000000010000a824 */ /* 0x000fe200078e0a03 */
[----:B------:R-:W-:Y:S02]  /*13e0*/  @!P2 IADD3 R10, R10, 0x1, RZ ;  /* 0x000000010a0aa810 */ /* 0x000fe40007ffe0ff */
[----:B------:R-:W-:Y:S02]  /*13f0*/  ISETP.NE.AND P2, PT, R11, RZ, PT ;  /* 0x000000ff0b00720c */ /* 0x000fe40003f45270 */
[----:B------:R-:W-:Y:S02]  /*1400*/  ISETP.GE.U32.AND P3, PT, R0, R3, PT ;  /* 0x000000030000720c */ /* 0x000fe40003f66070 */
[----:B------:R-:W-:-:S04]  /*1410*/  LOP3.LUT R0, R14, R11, RZ, 0x3c, !PT ;  /* 0x0000000b0e007212 */ /* 0x000fc800078e3cff */
[----:B------:R-:W-:Y:S02]  /*1420*/  ISETP.GE.AND P1, PT, R0, RZ, PT ;  /* 0x000000ff0000720c */ /* 0x000fe40003f26270 */
[----:B------:R-:W1:Y:S05]  /*1430*/  LDC R0, c[0x0][0x278] ;  /* 0x00009e00ff007b82 */ /* 0x000e6a0000000800 */
[----:B------:R-:W-:-:S06]  /*1440*/  @P3 VIADD R10, R10, 0x1 ;  /* 0x000000010a0a3836 */ /* 0x000fcc0000000000 */
[----:B------:R-:W-:Y:S02]  /*1450*/  @!P1 IADD3 R10, -R10, RZ, RZ ;  /* 0x000000ff0a0a9210 */ /* 0x000fe40007ffe1ff */
[----:B------:R-:W-:-:S05]  /*1460*/  @!P2 LOP3.LUT R10, RZ, R11, RZ, 0x33, !PT ;  /* 0x0000000bff0aa212 */ /* 0x000fca00078e33ff */
[----:B------:R-:W-:-:S05]  /*1470*/  IMAD.WIDE R2, R10, 0x4, R206 ;  /* 0x000000040a027825 */ /* 0x000fca00078e02ce */
[----:B------:R1:W3:Y:S01]  /*1480*/  LDG.E R7, desc[UR10][R2.64] ;  /* 0x0000000a02077981 */ /* 0x0002e2000c1e1900 */
[----:B------:R-:W-:-:S05]  /*1490*/  IADD3 R10, -R10, RZ, RZ ;  /* 0x000000ff0a0a7210 */ /* 0x000fca0007ffe1ff */
[----:B------:R-:W-:Y:S01]  /*14a0*/  IMAD R14, R11, R10, R14 ;  /* 0x0000000a0b0e7224 */ /* 0x000fe200078e020e */
[----:B-1----:R-:W-:-:S04]  /*14b0*/  IABS R2, R0 ;  /* 0x0000000000027213 */ /* 0x002fc80000000000 */
[----:B------:R-:W1:Y:S08]  /*14c0*/  I2F.RP R12, R2 ;  /* 0x00000002000c7306 */ /* 0x000e700000209400 */
[----:B-1----:R-:W1:Y:S02]  /*14d0*/  MUFU.RCP R12, R12 ;  /* 0x0000000c000c7308 */ /* 0x002e640000001000 */
[----:B-1----:R-:W-:-:S06]  /*14e0*/  VIADD R12, R12, 0xffffffe ;  /* 0x0ffffffe0c0c7836 */ /* 0x002fcc0000000000 */
[----:B------:R-:W1:Y:S02]  /*14f0*/  F2I.FTZ.U32.TRUNC.NTZ R13, R12 ;  /* 0x0000000c000d7305 */ /* 0x000e64000021f000 */
[----:B-1----:R-:W-:Y:S01]  /*1500*/  IADD3 R3, RZ, -R13, RZ ;  /* 0x8000000dff037210 */ /* 0x002fe20007ffe0ff */
[----:B------:R-:W-:-:S04]  /*1510*/  IMAD.MOV.U32 R12, RZ, RZ, RZ ;  /* 0x000000ffff0c7224 */ /* 0x000fc800078e00ff */
[----:B------:R-:W-:Y:S01]  /*1520*/  IMAD R4, R3, R2, RZ ;  /* 0x0000000203047224 */ /* 0x000fe200078e02ff */
[----:B------:R-:W-:-:S03]  /*1530*/  IABS R3, R26 ;  /* 0x0000001a00037213 */ /* 0x000fc60000000000 */
[----:B------:R-:W-:Y:S01]  /*1540*/  IMAD.HI.U32 R12, R13, R4, R12 ;  /* 0x000000040d0c7227 */ /* 0x000fe200078e000c */
[----:B------:R-:W-:Y:S02]  /*1550*/  MOV R4, R3 ;  /* 0x0000000300047202 */ /* 0x000fe40000000f00 */
[----:B------:R-:W-:-:S03]  /*1560*/  SHF.R.S32.HI R13, RZ, 0x1f, R14 ;  /* 0x0000001fff0d7819 */ /* 0x000fc6000001140e */
[----:B------:R-:W-:-:S04]  /*1570*/  IMAD.HI.U32 R18, R12, R4, RZ ;  /* 0x000000040c127227 */ /* 0x000fc800078e00ff */
[----:B------:R-:W-:-:S04]  /*1580*/  IMAD.MOV R3, RZ, RZ, -R18 ;  /* 0x000000ffff037224 */ /* 0x000fc800078e0a12 */
[C---:B------:R-:W-:Y:S02]  /*1590*/  IMAD R3, R2.reuse, R3, R4 ;  /* 0x0000000302037224 */ /* 0x040fe400078e0204 */
[----:B------:R-:W1:Y:S03]  /*15a0*/  LDC.64 R4, c[0x0][0x230] ;  /* 0x00008c00ff047b82 */ /* 0x000e660000000a00 */
[----:B------:R-:W-:-:S13]  /*15b0*/  ISETP.GT.U32.AND P2, PT, R2, R3, PT ;  /* 0x000000030200720c */ /* 0x000fda0003f44070 */
[-C--:B------:R-:W-:Y:S01]  /*15c0*/  @!P2 IADD3 R3, R3, -R2.reuse, RZ ;  /* 0x800000020303a210 */ /* 0x080fe20007ffe0ff */
[----:B------:R-:W-:Y:S01]  /*15d0*/  @!P2 VIADD R18, R18, 0x1 ;  /* 0x000000011212a836 */ /* 0x000fe20000000000 */
[----:B------:R-:W-:Y:S02]  /*15e0*/  ISETP.NE.AND P2, PT, R0, RZ, PT ;  /* 0x000000ff0000720c */ /* 0x000fe40003f45270 */
[----:B------:R-:W-:Y:S02]  /*15f0*/  ISETP.GE.U32.AND P3, PT, R3, R2, PT ;  /* 0x000000020300720c */ /* 0x000fe40003f66070 */
[----:B------:R-:W-:-:S04]  /*1600*/  LOP3.LUT R2, R26, R0, RZ, 0x3c, !PT ;  /* 0x000000001a027212 */ /* 0x000fc800078e3cff */
[----:B------:R-:W-:Y:S02]  /*1610*/  ISETP.GE.AND P1, PT, R2, RZ, PT ;  /* 0x000000ff0200720c */ /* 0x000fe40003f26270 */
[----:B------:R-:W4:Y:S05]  /*1620*/  LDC.64 R2, c[0x0][0x238] ;  /* 0x00008e00ff027b82 */ /* 0x000f2a0000000a00 */
[----:B------:R-:W-:-:S06]  /*1630*/  @P3 VIADD R18, R18, 0x1 ;  /* 0x0000000112123836 */ /* 0x000fcc0000000000 */
[----:B------:R-:W-:Y:S02]  /*1640*/  @!P1 IADD3 R18, -R18, RZ, RZ ;  /* 0x000000ff12129210 */ /* 0x000fe40007ffe1ff */
[----:B------:R-:W-:-:S04]  /*1650*/  @!P2 LOP3.LUT R18, RZ, R0, RZ, 0x33, !PT ;  /* 0x00000000ff12a212 */ /* 0x000fc800078e33ff */
[----:B------:R-:W-:Y:S02]  /*1660*/  SHF.R.S32.HI R0, RZ, 0x1f, R18 ;  /* 0x0000001fff007819 */ /* 0x000fe40000011412 */
[----:B---3--:R-:W-:Y:S01]  /*1670*/  SHF.R.S32.HI R6, RZ, 0x1f, R7 ;  /* 0x0000001fff067819 */ /* 0x008fe20000011407 */
[----:B-1----:R-:W-:-:S04]  /*1680*/  IMAD.WIDE.U32 R10, R7, R4, RZ ;  /* 0x00000004070a7225 */ /* 0x002fc800078e00ff */
[----:B-----5:R-:W-:Y:S02]  /*1690*/  IMAD R9, R6, R4, RZ ;  /* 0x0000000406097224 */ /* 0x020fe400078e02ff */
[----:B--2---:R-:W-:Y:S02]  /*16a0*/  IMAD R4, R13, R208, RZ ;  /* 0x000000d00d047224 */ /* 0x004fe400078e02ff */
[----:B------:R-:W-:Y:S02]  /*16b0*/  IMAD R5, R7, R5, R9 ;  /* 0x0000000507057224 */ /* 0x000fe400078e0209 */
[----:B------:R-:W-:Y:S02]  /*16c0*/  IMAD R4, R14, R209, R4 ;  /* 0x000000d10e047224 */ /* 0x000fe400078e0204 */
[----:B------:R-:W-:Y:S02]  /*16d0*/  IMAD.IADD R11, R11, 0x1, R5 ;  /* 0x000000010b0b7824 */ /* 0x000fe400078e0205 */
[----:B----4-:R-:W-:-:S02]  /*16e0*/  IMAD R6, R6, R2, RZ ;  /* 0x0000000206067224 */ /* 0x010fc400078e02ff */
[----:B------:R-:W-:-:S04]  /*16f0*/  IMAD.WIDE.U32 R10, R14, R208, R10 ;  /* 0x000000d00e0a7225 */ /* 0x000fc800078e000a */
[----:B------:R-:W-:Y:S01]  /*1700*/  IMAD R3, R7, R3, R6 ;  /* 0x0000000307037224 */ /* 0x000fe200078e0206 */
[----:B------:R-:W-:Y:S01]  /*1710*/  IADD3 R11, R11, R4, RZ ;  /* 0x000000040b0b7210 */ /* 0x000fe20007ffe0ff */
[----:B------:R-:W-:Y:S02]  /*1720*/  IMAD R4, R0, UR4, RZ ;  /* 0x0000000400047c24 */ /* 0x000fe4000f8e02ff */
[----:B------:R-:W-:-:S04]  /*1730*/  IMAD.WIDE.U32 R6, R7, R2, RZ ;  /* 0x0000000207067225 */ /* 0x000fc800078e00ff */
[C---:B------:R-:W-:Y:S02]  /*1740*/  IMAD R4, R18.reuse, UR5, R4 ;  /* 0x0000000512047c24 */ /* 0x040fe4000f8e0204 */
[----:B------:R-:W-:-:S04]  /*1750*/  IMAD.WIDE.U32 R10, R18, UR4, R10 ;  /* 0x00000004120a7c25 */ /* 0x000fc8000f8e000a */
[----:B------:R-:W-:Y:S01]  /*1760*/  IMAD.IADD R7, R7, 0x1, R3 ;  /* 0x0000000107077824 */ /* 0x000fe200078e0203 */
[----:B------:R-:W-:Y:S02]  /*1770*/  IADD3 R22, R11, R4, RZ ;  /* 0x000000040b167210 */ /* 0x000fe40007ffe0ff */
[----:B------:R-:W-:Y:S01]  /*1780*/  MOV R32, R10 ;  /* 0x0000000a00207202 */ /* 0x000fe20000000f00 */
[----:B------:R-:W-:Y:S06]  /*1790*/  BRA `(.L_x_1375) ;  /* 0x00000004003c7947 */ /* 0x000fec0003800000 */
.L_x_1374:
[----:B------:R-:W1:Y:S01]  /*17a0*/  LDC R0, c[0x0][0x278] ;  /* 0x00009e00ff007b82 */ /* 0x000e620000000800 */
[----:B------:R-:W-:Y:S02]  /*17b0*/  ISETP.NE.AND P4, PT, R11, -0x1, PT ;  /* 0xffffffff0b00780c */ /* 0x000fe40003f85270 */
[----:B------:R-:W-:-:S04]  /*17c0*/  LEA R14, R153, 0xffffffc0, 0x6 ;  /* 0xffffffc0990e7811 */ /* 0x000fc800078e30ff */
[----:B------:R-:W-:-:S07]  /*17d0*/  SHF.R.S32.HI R13, RZ, 0x1f, R14 ;  /* 0x0000001fff0d7819 */ /* 0x000fce000001140e */
[----:B------:R-:W2:Y:S01]  /*17e0*/  @P4 LDC.64 R208, c[0x0][0x248] ;  /* 0x00009200ffd04b82 */ /* 0x000ea20000000a00 */
[----:B------:R-:W-:Y:S01]  /*17f0*/  @P4 IMAD.IADD R16, R10, 0x1, R11 ;  /* 0x000000010a104824 */ /* 0x000fe200078e020b */
[----:B-1----:R-:W-:-:S04]  /*1800*/  IABS R3, R0 ;  /* 0x0000000000037213 */ /* 0x002fc80000000000 */
[----:B------:R-:W1:Y:S01]  /*1810*/  I2F.RP R6, R3 ;  /* 0x0000000300067306 */ /* 0x000e620000209400 */
[C---:B--2---:R-:W-:Y:S02]  /*1820*/  @P4 IMAD R5, R16.reuse, R209, RZ ;  /* 0x000000d110054224 */ /* 0x044fe400078e02ff */
[----:B------:R-:W-:-:S05]  /*1830*/  @P4 IMAD.WIDE.U32 R16, R16, R208, RZ ;  /* 0x000000d010104225 */ /* 0x000fca00078e00ff */
[----:B-1----:R-:W1:Y:S01]  /*1840*/  MUFU.RCP R6, R6 ;  /* 0x0000000600067308 */ /* 0x002e620000001000 */
[----:B------:R-:W-:Y:S02]  /*1850*/  @P4 IADD3 R5, R17, R5, RZ ;  /* 0x0000000511054210 */ /* 0x000fe40007ffe0ff */
[----:B------:R-:W-:Y:S01]  /*1860*/  @P4 MOV R12, R16 ;  /* 0x00000010000c4202 */ /* 0x000fe20000000f00 */
[----:B-1----:R-:W-:-:S04]  /*1870*/  VIADD R6, R6, 0xffffffe ;  /* 0x0ffffffe06067836 */ /* 0x002fc80000000000 */
[----:B------:R-:W1:Y:S02]  /*1880*/  F2I.FTZ.U32.TRUNC.NTZ R7, R6 ;  /* 0x0000000600077305 */ /* 0x000e64000021f000 */
[----:B-1----:R-:W-:Y:S01]  /*1890*/  IMAD.MOV R2, RZ, RZ, -R7 ;  /* 0x000000ffff027224 */ /* 0x002fe200078e0a07 */
[----:B------:R-:W-:-:S03]  /*18a0*/  MOV R6, RZ ;  /* 0x000000ff00067202 */ /* 0x000fc60000000f00 */
[----:B------:R-:W-:Y:S01]  /*18b0*/  IMAD R4, R2, R3, RZ ;  /* 0x0000000302047224 */ /* 0x000fe200078e02ff */
[----:B------:R-:W-:-:S03]  /*18c0*/  IABS R2, R26 ;  /* 0x0000001a00027213 */ /* 0x000fc60000000000 */
[----:B------:R-:W-:-:S04]  /*18d0*/  IMAD.HI.U32 R6, R7, R4, R6 ;  /* 0x0000000407067227 */ /* 0x000fc800078e0006 */
[----:B------:R-:W-:-:S04]  /*18e0*/  IMAD.MOV.U32 R4, RZ, RZ, R2 ;  /* 0x000000ffff047224 */ /* 0x000fc800078e0002 */
[----:B------:R-:W-:Y:S02]  /*18f0*/  IMAD.HI.U32 R18, R6, R4, RZ ;  /* 0x0000000406127227 */ /* 0x000fe400078e00ff */
[----:B------:R-:W1:Y:S02]  /*1900*/  @P4 LDC.64 R6, c[0x0][0x250] ;  /* 0x00009400ff064b82 */ /* 0x000e640000000a00 */
[----:B------:R-:W-:-:S04]  /*1910*/  IMAD.MOV R2, RZ, RZ, -R18 ;  /* 0x000000ffff027224 */ /* 0x000fc800078e0a12 */
[----:B------:R-:W-:Y:S01]  /*1920*/  IMAD R2, R3, R2, R4 ;  /* 0x0000000203027224 */ /* 0x000fe200078e0204 */
[----:B------:R-:W-:-:S04]  /*1930*/  LOP3.LUT R4, R26, R0, RZ, 0x3c, !PT ;  /* 0x000000001a047212 */ /* 0x000fc800078e3cff */
[----:B------:R-:W-:Y:S02]  /*1940*/  ISETP.GT.U32.AND P1, PT, R3, R2, PT ;  /* 0x000000020300720c */ /* 0x000fe40003f24070 */
[----:B------:R-:W-:-:S11]  /*1950*/  ISETP.GE.AND P2, PT, R4, RZ, PT ;  /* 0x000000ff0400720c */ /* 0x000fd60003f46270 */
[-C--:B------:R-:W-:Y:S02]  /*1960*/  @!P1 IADD3 R2, R2, -R3.reuse, RZ ;  /* 0x8000000302029210 */ /* 0x080fe40007ffe0ff */
[----:B------:R-:W-:Y:S02]  /*1970*/  @!P1 IADD3 R18, R18, 0x1, RZ ;  /* 0x0000000112129810 */ /* 0x000fe40007ffe0ff */
[----:B------:R-:W-:Y:S02]  /*1980*/  ISETP.GE.U32.AND P3, PT, R2, R3, PT ;  /* 0x000000030200720c */ /* 0x000fe40003f66070 */
[----:B------:R-:W2:Y:S01]  /*1990*/  LDC.64 R2, c[0x0][0x260] ;  /* 0x00009800ff027b82 */ /* 0x000ea20000000a00 */
[----:B------:R-:W-:-:S10]  /*19a0*/  ISETP.NE.AND P1, PT, R0, RZ, PT ;  /* 0x000000ff0000720c */ /* 0x000fd40003f25270 */
[----:B------:R-:W-:-:S04]  /*19b0*/  @P3 VIADD R18, R18, 0x1 ;  /* 0x0000000112123836 */ /* 0x000fc80000000000 */
[----:B------:R-:W-:Y:S01]  /*19c0*/  @!P2 IMAD.MOV R18, RZ, RZ, -R18 ;  /* 0x000000ffff12a224 */ /* 0x000fe200078e0a12 */
[----:B------:R-:W-:Y:S06]  /*19d0*/  @P4 BRA `(.L_x_1376) ;  /* 0x0000000000344947 */ /* 0x000fec0003800000 */
[----:B------:R-:W3:Y:S01]  /*19e0*/  LDC.64 R208, c[0x0][0x248] ;  /* 0x00009200ffd07b82 */ /* 0x000ee20000000a00 */
[----:B------:R-:W-:Y:S02]  /*19f0*/  SHF.R.S32.HI R15, RZ, 0x1f, R10 ;  /* 0x0000001fff0f7819 */ /* 0x000fe4000001140a */
[----:B-----5:R-:W-:-:S05]  /*1a00*/  SHF.R.S32.HI R12, RZ, 0x1f, R9 ;  /* 0x0000001fff0c7819 */ /* 0x020fca0000011409 */
[----:B------:R-:W4:Y:S01]  /*1a10*/  LDC.64 R4, c[0x0][0x230] ;  /* 0x00008c00ff047b82 */ /* 0x000f220000000a00 */
[-C--:B---3--:R-:W-:Y:S02]  /*1a20*/  IMAD R15, R15, R208.reuse, RZ ;  /* 0x000000d00f0f7224 */ /* 0x088fe400078e02ff */
[----:B------:R-:W-:-:S04]  /*1a30*/  IMAD.WIDE.U32 R16, R10, R208, RZ ;  /* 0x000000d00a107225 */ /* 0x000fc800078e00ff */
[----:B------:R-:W-:Y:S02]  /*1a40*/  IMAD R15, R10, R209, R15 ;  /* 0x000000d10a0f7224 */ /* 0x000fe400078e020f */
[----:B----4-:R-:W-:-:S03]  /*1a50*/  IMAD R12, R12, R4, RZ ;  /* 0x000000040c0c7224 */ /* 0x010fc600078e02ff */
[----:B------:R-:W-:Y:S01]  /*1a60*/  IADD3 R17, R17, R15, RZ ;  /* 0x0000000f11117210 */ /* 0x000fe20007ffe0ff */
[C---:B------:R-:W-:Y:S02]  /*1a70*/  IMAD R5, R9.reuse, R5, R12 ;  /* 0x0000000509057224 */ /* 0x040fe400078e020c */
[----:B------:R-:W-:-:S05]  /*1a80*/  IMAD.WIDE.U32 R16, R9, R4, R16 ;  /* 0x0000000409107225 */ /* 0x000fca00078e0010 */
[----:B------:R-:W-:Y:S02]  /*1a90*/  IADD3 R5, R17, R5, RZ ;  /* 0x0000000511057210 */ /* 0x000fe40007ffe0ff */
[----:B------:R-:W-:-:S07]  /*1aa0*/  MOV R12, R16 ;  /* 0x00000010000c7202 */ /* 0x000fce0000000f00 */
.L_x_1376:
[----:B------:R-:W-:Y:S01]  /*1ab0*/  MOV R16, R12 ;  /* 0x0000000c00107202 */ /* 0x000fe20000000f00 */
[----:B------:R-:W-:Y:S01]  /*1ac0*/  IMAD R4, R13, R208, RZ ;  /* 0x000000d00d047224 */ /* 0x000fe200078e02ff */
[----:B------:R-:W-:Y:S02]  /*1ad0*/  MOV R17, R5 ;  /* 0x0000000500117202 */ /* 0x000fe40000000f00 */
[----:B------:R-:W-:Y:S01]  /*1ae0*/  @!P1 LOP3.LUT R18, RZ, R0, RZ, 0x33, !PT ;  /* 0x00000000ff129212 */ /* 0x000fe200078e33ff */
[-C--:B------:R-:W-:Y:S01]  /*1af0*/  IMAD R4, R209, R14.reuse, R4 ;  /* 0x0000000ed1047224 */ /* 0x080fe200078e0204 */
[----:B------:R-:W-:Y:S01]  /*1b00*/  @P4 IADD3 R11, R10, R11, RZ ;  /* 0x0000000b0a0b4210 */ /* 0x000fe20007ffe0ff */
[----:B------:R-:W-:Y:S01]  /*1b10*/  IMAD.WIDE.U32 R16, R208, R14, R16 ;  /* 0x0000000ed0107225 */ /* 0x000fe200078e0010 */
[----:B------:R-:W-:-:S04]  /*1b20*/  SHF.R.S32.HI R0, RZ, 0x1f, R18 ;  /* 0x0000001fff007819 */ /* 0x000fc80000011412 */
[----:B------:R-:W-:Y:S01]  /*1b30*/  IADD3 R17, R17, R4, RZ ;  /* 0x0000000411117210 */ /* 0x000fe20007ffe0ff */
[----:B--2---:R-:W-:Y:S02]  /*1b40*/  IMAD R12, R0, R2, RZ ;  /* 0x00000002000c7224 */ /* 0x004fe400078e02ff */
[----:B-1----:R-:W-:-:S04]  /*1b50*/  @P4 IMAD.WIDE.U32 R4, R11, R6, RZ ;  /* 0x000000060b044225 */ /* 0x002fc800078e00ff */
[----:B------:R-:W-:Y:S01]  /*1b60*/  IMAD.WIDE.U32 R16, R18, R2, R16 ;  /* 0x0000000212107225 */ /* 0x000fe200078e0010 */
[----:B------:R-:W-:-:S03]  /*1b70*/  @P4 MOV R6, R4 ;  /* 0x0000000400064202 */ /* 0x000fc60000000f00 */
[----:B------:R-:W-:Y:S01]  /*1b80*/  IMAD R3, R18, R3, R12 ;  /* 0x0000000312037224 */ /* 0x000fe200078e020c */
[----:B------:R-:W-:Y:S01]  /*1b90*/  MOV R32, R16 ;  /* 0x0000001000207202 */ /* 0x000fe20000000f00 */
[----:B------:R-:W-:-:S03]  /*1ba0*/  @P4 IMAD R7, R11, R7, R5 ;  /* 0x000000070b074224 */ /* 0x000fc600078e0205 */
[----:B------:R-:W-:Y:S01]  /*1bb0*/  IADD3 R22, R17, R3, RZ ;  /* 0x0000000311167210 */ /* 0x000fe20007ffe0ff */
[----:B------:R-:W-:Y:S06]  /*1bc0*/  @P4 BRA `(.L_x_1375) ;  /* 0x0000000000304947 */ /* 0x000fec0003800000 */
[----:B------:R-:W1:Y:S01]  /*1bd0*/  LDC.64 R4, c[0x0][0x250] ;  /* 0x00009400ff047b82 */ /* 0x000e620000000a00 */
[----:B------:R-:W-:Y:S02]  /*1be0*/  SHF.R.S32.HI R7, RZ, 0x1f, R10 ;  /* 0x0000001fff077819 */ /* 0x000fe4000001140a */
[----:B-----5:R-:W-:-:S05]  /*1bf0*/  SHF.R.S32.HI R6, RZ, 0x1f, R9 ;  /* 0x0000001fff067819 */ /* 0x020fca0000011409 */
[----:B------:R-:W2:Y:S01]  /*1c00*/  LDC.64 R2, c[0x0][0x238] ;  /* 0x00008e00ff027b82 */ /* 0x000ea20000000a00 */
[----:B-1----:R-:W-:-:S04]  /*1c10*/  IMAD R7, R7, R4, RZ ;  /* 0x0000000407077224 */ /* 0x002fc800078e02ff */
[C---:B------:R-:W-:Y:S02]  /*1c20*/  IMAD R5, R10.reuse, R5, R7 ;  /* 0x000000050a057224 */ /* 0x040fe400078e0207 */
[----:B------:R-:W-:-:S04]  /*1c30*/  IMAD.WIDE.U32 R10, R10, R4, RZ ;  /* 0x000000040a0a7225 */ /* 0x000fc800078e00ff */
[----:B--2---:R-:W-:Y:S01]  /*1c40*/  IMAD R6, R6, R2, RZ ;  /* 0x0000000206067224 */ /* 0x004fe200078e02ff */
[----:B------:R-:W-:-:S03]  /*1c50*/  IADD3 R11, R11, R5, RZ ;  /* 0x000000050b0b7210 */ /* 0x000fc60007ffe0ff */
[C---:B------:R-:W-:Y:S02]  /*1c60*/  IMAD R3, R9.reuse, R3, R6 ;  /* 0x0000000309037224 */ /* 0x040fe400078e0206 */
[----:B------:R-:W-:-:S05]  /*1c70*/  IMAD.WIDE.U32 R6, R9, R2, R10 ;  /* 0x0000000209067225 */ /* 0x000fca00078e000a */
[----:B------:R-:W-:-:S07]  /*1c80*/  IADD3 R7, R7, R3, RZ ;  /* 0x0000000307077210 */ /* 0x000fce0007ffe0ff */
.L_x_1375:
[----:B------:R-:W-:Y:S01]  /*1c90*/  ISETP.NE.AND P1, PT, R8, -0x1, PT ;  /* 0xffffffff0800780c */ /* 0x000fe20003f25270 */
[----:B------:R-:W1:Y:S01]  /*1ca0*/  S2UR UR8, SR_CgaCtaId ;  /* 0x00000000000879c3 */ /* 0x000e620000008800 */
[----:B------:R-:W-:Y:S01]  /*1cb0*/  SHF.R.S32.HI R88, RZ, 0x1f, R86 ;  /* 0x0000001fff587819 */ /* 0x000fe20000011456 */
[----:B------:R-:W-:Y:S01]  /*1cc0*/  IMAD.IADD R195, R90, 0x1, -R89 ;  /* 0x000000015ac37824 */ /* 0x000fe200078e0a59 */
[----:B------:R-:W-:Y:S01]  /*1cd0*/  SHF.R.S32.HI R28, RZ, 0x1f, R26 ;  /* 0x0000001fff1c7819 */ /* 0x000fe2000001141a */
[----:B------:R-:W-:Y:S01]  /*1ce0*/  ULDC.64 UR4, c[0x0][0x258] ;  /* 0x0000960000047ab9 */ /* 0x000fe20000000a00 */
[CC--:B------:R-:W-:Y:S01]  /*1cf0*/  LEA.HI R52, R88.reuse, R86.reuse, RZ, 0x3 ;  /* 0x0000005658347211 */ /* 0x0c0fe200078f18ff */
[----:B------:R-:W-:Y:S01]  /*1d00*/  ULDC.64 UR6, c[0x0][0x268] ;  /* 0x00009a0000067ab9 */ /* 0x000fe20000000a00 */
[----:B------:R-:W-:Y:S01]  /*1d10*/  LEA.HI R17, R88, R86, RZ, 0x4 ;  /* 0x0000005658117211 */ /* 0x000fe200078f20ff */
[----:B------:R-:W2:Y:S01]  /*1d20*/  LDC.64 R224, c[0x0][0x250] ;  /* 0x00009400ffe07b82 */ /* 0x000ea20000000a00 */
[----:B------:R-:W-:Y:S01]  /*1d30*/  SHF.R.S32.HI R20, RZ, 0x3, R52 ;  /* 0x00000003ff147819 */ /* 0x000fe20000011434 */
[----:B------:R-:W-:Y:S01]  /*1d40*/  IMAD R28, R28, UR4, RZ ;  /* 0x000000041c1c7c24 */ /* 0x000fe2000f8e02ff */
[----:B------:R-:W-:Y:S01]  /*1d50*/  LOP3.LUT R52, R52, 0xfffffff8, RZ, 0xc0, !PT ;  /* 0xfffffff834347812 */ /* 0x000fe200078ec0ff */
[----:B------:R-:W-:Y:S01]  /*1d60*/  IMAD R12, R0, UR6, RZ ;  /* 0x00000006000c7c24 */ /* 0x000fe2000f8e02ff */
[----:B-----5:R-:W-:Y:S01]  /*1d70*/  @!P1 SHF.R.S32.HI R9, RZ, 0x1f, R204 ;  /* 0x0000001fff099819 */ /* 0x020fe200000114cc */
[----:B------:R-:W-:Y:S01]  /*1d80*/  IMAD.SHL.U32 R202, R20, 0x40, RZ ;  /* 0x0000004014ca7824 */ /* 0x000fe200078e00ff */
[----:B------:R-:W-:Y:S01]  /*1d90*/  LOP3.LUT R16, R17, 0xfffffff0, RZ, 0xc0, !PT ;  /* 0xfffffff011107812 */ /* 0x000fe200078ec0ff */
[----:B------:R-:W3:Y:S01]  /*1da0*/  @P1 LDC.64 R4, c[0x0][0x240] ;  /* 0x00009000ff041b82 */ /* 0x000ee20000000a00 */
[----:B------:R-:W-:Y:S01]  /*1db0*/  IMAD.IADD R52, R86, 0x1, -R52 ;  /* 0x0000000156347824 */ /* 0x000fe200078e0a34 */
[CC--:B------:R-:W-:Y:S01]  /*1dc0*/  ISETP.GE.AND P5, PT, R20.reuse, R195.reuse, PT ;  /* 0x000000c31400720c */ /* 0x0c0fe20003fa6270 */
[----:B------:R-:W-:Y:S01]  /*1dd0*/  VIADD R23, R20, 0x20 ;  /* 0x0000002014177836 */ /* 0x000fe20000000000 */
[----:B------:R-:W-:Y:S01]  /*1de0*/  LOP3.LUT R202, R202, 0x1c0, RZ, 0xc0, !PT ;  /* 0x000001c0caca7812 */ /* 0x000fe200078ec0ff */
[----:B------:R-:W-:Y:S01]  /*1df0*/  IMAD.IADD R16, R86, 0x1, -R16 ;  /* 0x0000000156107824 */ /* 0x000fe200078e0a10 */
[----:B------:R-:W-:Y:S01]  /*1e00*/  SHF.R.S32.HI R21, RZ, 0x1f, R20 ;  /* 0x0000001fff157819 */ /* 0x000fe20000011414 */
[----:B------:R-:W-:Y:S01]  /*1e10*/  IMAD.SHL.U32 R203, R52, 0x8, RZ ;  /* 0x0000000834cb7824 */ /* 0x000fe200078e00ff */
[----:B------:R-:W4:Y:S01]  /*1e20*/  @!P1 LDC.64 R2, c[0x0][0x228] ;  /* 0x00008a00ff029b82 */ /* 0x000f220000000a00 */
[----:B------:R-:W-:Y:S01]  /*1e30*/  IMAD R28, R26, UR5, R28 ;  /* 0x000000051a1c7c24 */ /* 0x000fe2000f8e021c */
[----:B------:R-:W-:Y:S01]  /*1e40*/  ISETP.GE.AND P3, PT, R23, R195, PT ;  /* 0x000000c31700720c */ /* 0x000fe20003f66270 */
[----:B------:R-:W-:Y:S01]  /*1e50*/  IMAD R12, R18, UR7, R12 ;  /* 0x00000007120c7c24 */ /* 0x000fe2000f8e020c */
[----:B------:R-:W-:Y:S01]  /*1e60*/  IADD3 R6, P2, R203, R6, RZ ;  /* 0x00000006cb067210 */ /* 0x000fe20007f5e0ff */
[----:B------:R-:W-:Y:S01]  /*1e70*/  BSSY B0, `(.L_x_1377) ;  /* 0x000004d000007945 */ /* 0x000fe20003800000 */
[----:B------:R-:W-:Y:S01]  /*1e80*/  IMAD.WIDE R30, R30, 0x40, R20 ;  /* 0x000000401e1e7825 */ /* 0x000fe200078e0214 */
[----:B------:R-:W-:-:S03]  /*1e90*/  IADD3 R15, R20, 0x30, RZ ;  /* 0x00000030140f7810 */ /* 0x000fc60007ffe0ff */
[----:B------:R-:W-:Y:S02]  /*1ea0*/  VIADD R201, R153, 0xffffffff ;  /* 0xffffffff99c97836 */ /* 0x000fe40000000000 */
[----:B---3--:R-:W-:-:S04]  /*1eb0*/  @P1 IMAD.WIDE.U32 R10, R8, R4, RZ ;  /* 0x00000004080a1225 */ /* 0x008fc800078e00ff */
[----:B------:R-:W-:Y:S02]  /*1ec0*/  @P1 IMAD R5, R8, R5, R11 ;  /* 0x0000000508051224 */ /* 0x000fe400078e020b */
[-C--:B----4-:R-:W-:Y:S01]  /*1ed0*/  @!P1 IMAD R4, R9, R2.reuse, RZ ;  /* 0x0000000209049224 */ /* 0x090fe200078e02ff */
[----:B------:R-:W-:Y:S01]  /*1ee0*/  LOP3.LUT R9, R202, 0x38, R203, 0xf8, !PT ;  /* 0x00000038ca097812 */ /* 0x000fe200078ef8cb */
[----:B------:R-:W-:Y:S01]  /*1ef0*/  @!P1 IMAD.WIDE.U32 R24, R204, R2, RZ ;  /* 0x00000002cc189225 */ /* 0x000fe200078e00ff */
[----:B------:R-:W-:-:S03]  /*1f00*/  SHF.R.U32.HI R202, RZ, 0x3, R202 ;  /* 0x00000003ffca7819 */ /* 0x000fc600000116ca */
[----:B------:R-:W-:Y:S01]  /*1f10*/  @!P1 IMAD R3, R204, R3, R4 ;  /* 0x00000003cc039224 */ /* 0x000fe200078e0204 */
[----:B------:R-:W-:Y:S01]  /*1f20*/  SHF.R.S32.HI R4, RZ, 0x1f, R16 ;  /* 0x0000001fff047819 */ /* 0x000fe20000011410 */
[----:B------:R-:W-:Y:S01]  /*1f30*/  @P1 IMAD.MOV.U32 R2, RZ, RZ, R10 ;  /* 0x000000ffff021224 */ /* 0x000fe200078e000a */
[----:B------:R-:W-:Y:S01]  /*1f40*/  @!P1 MOV R2, R24 ;  /* 0x0000001800029202 */ /* 0x000fe20000000f00 */
[----:B------:R-:W-:Y:S01]  /*1f50*/  @!P1 IMAD.IADD R5, R25, 0x1, R3 ;  /* 0x0000000119059824 */ /* 0x000fe200078e0203 */
[----:B------:R-:W-:Y:S01]  /*1f60*/  LEA.HI R3, R88, R86, RZ, 0x6 ;  /* 0x0000005658037211 */ /* 0x000fe200078f30ff */
[----:B------:R-:W-:Y:S01]  /*1f70*/  VIADD R24, R20, 0x10 ;  /* 0x0000001014187836 */ /* 0x000fe20000000000 */
[----:B------:R-:W-:Y:S02]  /*1f80*/  LEA.HI R4, R4, R16, RZ, 0x3 ;  /* 0x0000001004047211 */ /* 0x000fe400078f18ff */
[----:B------:R-:W-:Y:S01]  /*1f90*/  LOP3.LUT R202, R9, R202, RZ, 0x3c, !PT ;  /* 0x000000ca09ca7212 */ /* 0x000fe200078e3cff */
[----:B------:R-:W-:Y:S01]  /*1fa0*/  IMAD.SHL.U32 R3, R3, 0x8, RZ ;  /* 0x0000000803037824 */ /* 0x000fe200078e00ff */
[----:B------:R-:W-:-:S02]  /*1fb0*/  SHF.R.S32.HI R25, RZ, 0x1f, R203 ;  /* 0x0000001fff197819 */ /* 0x000fc400000114cb */
[----:B------:R-:W-:Y:S02]  /*1fc0*/  IADD3 R2, P1, R203, R2, RZ ;  /* 0x00000002cb027210 */ /* 0x000fe40007f3e0ff */
[----:B------:R-:W-:Y:S01]  /*1fd0*/  LOP3.LUT R8, R4, 0xfffffff8, RZ, 0xc0, !PT ;  /* 0xfffffff804087812 */ /* 0x000fe200078ec0ff */
[C---:B------:R-:W-:Y:S01]  /*1fe0*/  IMAD.X R7, R25.reuse, 0x1, R7, P2 ;  /* 0x0000000119077824 */ /* 0x040fe200010e0607 */
[----:B------:R-:W-:Y:S01]  /*1ff0*/  LOP3.LUT R202, R202, 0xfffffe00, R3, 0xf8, !PT ;  /* 0xfffffe00caca7812 */ /* 0x000fe200078ef803 */
[----:B------:R-:W-:Y:S01]  /*2000*/  IMAD.X R3, R25, 0x1, R5, P1 ;  /* 0x0000000119037824 */ /* 0x000fe200008e0605 */
[----:B------:R-:W-:Y:S01]  /*2010*/  ISETP.GE.AND P4, PT, R24, R195, PT ;  /* 0x000000c31800720c */ /* 0x000fe20003f86270 */
[----:B------:R-:W-:Y:S02]  /*2020*/  IMAD.IADD R16, R16, 0x1, -R8 ;  /* 0x0000000110107824 */ /* 0x000fe400078e0a08 */
[----:B------:R-:W-:Y:S01]  /*2030*/  IMAD.WIDE.U32 R26, R26, UR4, R2 ;  /* 0x000000041a1a7c25 */ /* 0x000fe2000f8e0002 */
[----:B------:R-:W-:Y:S01]  /*2040*/  UMOV UR4, 0x400 ;  /* 0x0000040000047882 */ /* 0x000fe20000000000 */
[----:B------:R-:W-:Y:S01]  /*2050*/  MOV R3, 0x20 ;  /* 0x0000002000037802 */ /* 0x000fe20000000f00 */
[----:B-1----:R-:W-:Y:S01]  /*2060*/  ULEA UR4, UR8, UR4, 0x18 ;  /* 0x0000000408047291 */ /* 0x002fe2000f8ec03f */
[----:B------:R-:W-:Y:S01]  /*2070*/  IMAD.MOV.U32 R2, RZ, RZ, 0x10 ;  /* 0x00000010ff027424 */ /* 0x000fe200078e00ff */
[----:B------:R-:W-:Y:S01]  /*2080*/  R2P PR, R16, 0x6 ;  /* 0x0000000610007804 */ /* 0x000fe20000000000 */
[----:B------:R-:W-:-:S03]  /*2090*/  IMAD.WIDE.U32 R18, R18, UR6, R6 ;  /* 0x0000000612127c25 */ /* 0x000fc6000f8e0006 */
[----:B------:R-:W-:Y:S01]  /*20a0*/  LEA R202, R202, UR4, 0x1 ;  /* 0x00000004caca7c11 */ /* 0x000fe2000f8e08ff */
[C---:B------:R-:W-:Y:S01]  /*20b0*/  VIADD R7, R203.reuse, 0x40 ;  /* 0x00000040cb077836 */ /* 0x040fe20000000000 */
[----:B------:R-:W-:Y:S01]  /*20c0*/  SEL R2, R2, 0xfffffff0, !P1 ;  /* 0xfffffff002027807 */ /* 0x000fe20004800000 */
[----:B------:R-:W-:Y:S01]  /*20d0*/  VIADD R6, R203, 0x80 ;  /* 0x00000080cb067836 */ /* 0x000fe20000000000 */
[----:B------:R-:W-:Y:S01]  /*20e0*/  SEL R0, R3, 0xffffffe0, !P2 ;  /* 0xffffffe003007807 */ /* 0x000fe20005000000 */
[----:B------:R-:W-:Y:S01]  /*20f0*/  IMAD.IADD R29, R27, 0x1, R28 ;  /* 0x000000011b1d7824 */ /* 0x000fe200078e021c */
[----:B--2---:R-:W-:Y:S06]  /*2100*/  @P5 BRA `(.L_x_1378) ;  /* 0x00000000008c5947 */ /* 0x004fec0003800000 */
        /* <DEDUP_REMOVED lines=35> */
.L_x_1378:
[----:B------:R-:W-:Y:S05]  /*2340*/  BSYNC B0 ;  /* 0x0000000000007941 */ /* 0x000fea0003800000 */
.L_x_1377:
[----:B------:R-:W-:Y:S01]  /*2350*/  IADD3 R32, P1, R203, R32, RZ ;  /* 0x00000020cb207210 */ /* 0x000fe20007f3e0ff */
[----:B------:R-:W-:Y:S01]  /*2360*/  IMAD.SHL.U32 R5, R201, 0x40, RZ ;  /* 0x00000040c9057824 */ /* 0x000fe200078e00ff */
[----:B------:R-:W-:Y:S01]  /*2370*/  BSSY B0, `(.L_x_1379) ;  /* 0x000002b000007945 */ /* 0x000fe20003800000 */
[----:B------:R-:W-:Y:S02]  /*2380*/  ISETP.GE.AND P6, PT, R15, R195, PT ;  /* 0x000000c30f00720c */ /* 0x000fe40003fc6270 */
[----:B------:R-:W-:Y:S01]  /*2390*/  IADD3.X R33, R25, R22, RZ, P1, !PT ;  /* 0x0000001619217210 */ /* 0x000fe20000ffe4ff */
[----:B------:R-:W-:Y:S01]  /*23a0*/  IMAD.IADD R22, R84, 0x1, -R5 ;  /* 0x0000000154167824 */ /* 0x000fe200078e0a05 */
[----:B------:R-:W-:Y:S09]  /*23b0*/  @P4 BRA `(.L_x_1380) ;  /* 0x0000000000984947 */ /* 0x000ff20003800000 */
        /* <DEDUP_REMOVED lines=13> */
[----:B------:R3:W-:Y:S03]  /*2490*/  @P5 STS.128 [R202+0x800], RZ ;  /* 0x000800ffca005388 */ /* 0x0007e60000000c00 */
[----:B------:R-:W-:-:S03]  /*24a0*/  IMAD.IADD R25, R37, 0x1, R25 ;  /* 0x0000000125197824 */ /* 0x000fc600078e0219 */
[----:B-1----:R-:W1:Y:S01]  /*24b0*/  @!P4 LDC.64 R8, c[0x0][0x210] ;  /* 0x00008400ff08cb82 */ /* 0x002e620000000a00 */
        /* <DEDUP_REMOVED lines=22> */
.L_x_1380:
[----:B------:R-:W-:Y:S05]  /*2620*/  BSYNC B0 ;  /* 0x0000000000007941 */ /* 0x000fea0003800000 */
.L_x_1379:
[----:B------:R-:W-:Y:S04]  /*2630*/  BSSY B0, `(.L_x_1381) ;  /* 0x0000028000007945 */ /* 0x000fe80003800000 */
        /* <DEDUP_REMOVED lines=12> */
[----:B--23--:R-:W2:Y:S01]  /*2700*/  @!P4 LDC.64 R10, c[0x0][0x210] ;  /* 0x00008400ff0acb82 */ /* 0x00cea20000000a00 */
[----:B------:R-:W-:Y:S01]  /*2710*/  IMAD R25, R34, UR7, R25 ;  /* 0x0000000722197c24 */ /* 0x000fe2000f8e0219 */
[----:B------:R3:W-:Y:S03]  /*2720*/  @P4 STS.128 [R202+0x1000], RZ ;  /* 0x001000ffca004388 */ /* 0x0007e60000000c00 */
[----:B------:R-:W-:-:S03]  /*2730*/  IMAD.IADD R25, R37, 0x1, R25 ;  /* 0x0000000125197824 */ /* 0x000fc600078e0219 */
[----:B-1--4-:R-:W1:Y:S01]  /*2740*/  @!P3 LDC.64 R8, c[0x0][0x210] ;  /* 0x00008400ff08bb82 */ /* 0x012e620000000a00 */
        /* <DEDUP_REMOVED lines=22> */
.L_x_1382:
[----:B------:R-:W-:Y:S05]  /*28b0*/  BSYNC B0 ;  /* 0x0000000000007941 */ /* 0x000fea0003800000 */
.L_x_1381:
        /* <DEDUP_REMOVED lines=39> */
.L_x_1384:
[----:B------:R-:W-:Y:S05]  /*2b30*/  BSYNC B0 ;  /* 0x0000000000007941 */ /* 0x000fea0003800000 */
.L_x_1383:
[C---:B------:R-:W-:Y:S01]  /*2b40*/  ISETP.GE.AND P2, PT, R20.reuse, R22, PT ;  /* 0x000000161400720c */ /* 0x040fe20003f46270 */
[-C--:B------:R-:W-:Y:S01]  /*2b50*/  IMAD R133, R21, R208.reuse, RZ ;  /* 0x000000d015857224 */ /* 0x080fe200078e02ff */
[----:B------:R-:W-:Y:S01]  /*2b60*/  BSSY B0, `(.L_x_1385) ;  /* 0x0000027000007945 */ /* 0x000fe20003800000 */
[----:B------:R-:W-:Y:S01]  /*2b70*/  IMAD.WIDE.U32 R32, R20, R208, R32 ;  /* 0x000000d014207225 */ /* 0x000fe200078e0020 */
[-C--:B------:R-:W-:Y:S02]  /*2b80*/  ISETP.GE.AND P6, PT, R24, R22.reuse, PT ;  /* 0x000000161800720c */ /* 0x080fe40003fc6270 */
[----:B------:R-:W-:Y:S01]  /*2b90*/  ISETP.GE.AND P1, PT, R23, R22, PT ;  /* 0x000000161700720c */ /* 0x000fe20003f26270 */
[----:B------:R-:W-:Y:S01]  /*2ba0*/  IMAD R133, R20, R209, R133 ;  /* 0x000000d114857224 */ /* 0x000fe200078e0285 */
[C---:B------:R-:W-:Y:S01]  /*2bb0*/  SHF.L.U64.HI R197, R208.reuse, 0x4, R209 ;  /* 0x00000004d0c57819 */ /* 0x040fe200000102d1 */
[----:B------:R-:W-:Y:S02]  /*2bc0*/  IMAD.SHL.U32 R198, R208, 0x10, RZ ;  /* 0x00000010d0c67824 */ /* 0x000fe400078e00ff */
[----:B------:R-:W-:Y:S01]  /*2bd0*/  IMAD.MOV.U32 R205, RZ, RZ, R32 ;  /* 0x000000ffffcd7224 */ /* 0x000fe200078e0020 */
[----:B------:R-:W-:Y:S01]  /*2be0*/  IADD3 R133, R33, R133, RZ ;  /* 0x0000008521857210 */ /* 0x000fe20007ffe0ff */
[----:B------:R-:W-:Y:S06]  /*2bf0*/  @P2 BRA `(.L_x_1386) ;  /* 0x0000000000742947 */ /* 0x000fec0003800000 */
[----:B------:R-:W-:Y:S02]  /*2c00*/  ULDC UR5, c[0x0][0x2d0] ;  /* 0x0000b40000057ab9 */ /* 0x000fe40000000800 */
[----:B------:R-:W-:Y:S02]  /*2c10*/  ISETP.GE.AND P5, PT, R203, UR5, PT ;  /* 0x00000005cb007c0c */ /* 0x000fe4000bfa6270 */
[----:B------:R-:W-:Y:S02]  /*2c20*/  ISETP.GE.AND P4, PT, R7, UR5, PT ;  /* 0x0000000507007c0c */ /* 0x000fe4000bf86270 */
[----:B------:R-:W-:-:S09]  /*2c30*/  ISETP.GE.AND P2, PT, R6, UR5, PT ;  /* 0x0000000506007c0c */ /* 0x000fd2000bf46270 */
[----:B--23--:R-:W2:Y:S01]  /*2c40*/  @!P5 LDC.64 R10, c[0x0][0x218] ;  /* 0x00008600ff0adb82 */ /* 0x00cea20000000a00 */
[----:B------:R3:W-:Y:S07]  /*2c50*/  @P5 STS.128 [R202+0x6000], RZ ;  /* 0x006000ffca005388 */ /* 0x0007ee0000000c00 */
        /* <DEDUP_REMOVED lines=23> */
.L_x_1386:
[----:B------:R-:W-:Y:S05]  /*2dd0*/  BSYNC B0 ;  /* 0x0000000000007941 */ /* 0x000fea0003800000 */
.L_x_1385:
[----:B------:R-:W-:Y:S04]  /*2de0*/  BSSY B0, `(.L_x_1387) ;  /* 0x0000021000007945 */ /* 0x000fe80003800000 */
[----:B------:R-:W-:Y:S05]  /*2df0*/  @P6 BRA `(.L_x_1388) ;  /* 0x00000000007c6947 */ /* 0x000fea0003800000 */
[----:B------:R-:W-:Y:S01]  /*2e00*/  ULDC UR5, c[0x0][0x2d0] ;  /* 0x0000b40000057ab9 */ /* 0x000fe20000000800 */
[----:B------:R-:W-:Y:S02]  /*2e10*/  IADD3 R26, P3, R198, R205, RZ ;  /* 0x000000cdc61a7210 */ /* 0x000fe40007f7e0ff */
[----:B------:R-:W-:Y:S02]  /*2e20*/  ISETP.GE.AND P5, PT, R203, UR5, PT ;  /* 0x00000005cb007c0c */ /* 0x000fe4000bfa6270 */
[----:B------:R-:W-:Y:S01]  /*2e30*/  ISETP.GE.AND P4, PT, R7, UR5, PT ;  /* 0x0000000507007c0c */ /* 0x000fe2000bf86270 */
[----:B------:R-:W-:Y:S01]  /*2e40*/  IMAD.X R25, R197, 0x1, R133, P3 ;  /* 0x00000001c5197824 */ /* 0x000fe200018e0685 */
        /* <DEDUP_REMOVED lines=26> */
.L_x_1388:
[----:B------:R-:W-:Y:S05]  /*2ff0*/  BSYNC B0 ;  /* 0x0000000000007941 */ /* 0x000fea0003800000 */
.L_x_1387:
[----:B------:R-:W-:Y:S01]  /*3000*/  BSSY B0, `(.L_x_1389) ;  /* 0x0000022000007945 */ /* 0x000fe20003800000 */
[----:B------:R-:W-:-:S03]  /*3010*/  ISETP.GE.AND P4, PT, R24, R22, PT ;  /* 0x000000161800720c */ /* 0x000fc60003f86270 */
[----:B------:R-:W-:Y:S10]  /*3020*/  @P1 BRA `(.L_x_1390) ;  /* 0x00000000007c1947 */ /* 0x000ff40003800000 */
[----:B------:R-:W-:Y:S01]  /*3030*/  ULDC UR5, c[0x0][0x2d0] ;  /* 0x0000b40000057ab9 */ /* 0x000fe20000000800 */
[----:B------:R-:W-:Y:S02]  /*3040*/  LEA R25, P2, R208, R205, 0x5 ;  /* 0x000000cdd0197211 */ /* 0x000fe400078428ff */
[----:B------:R-:W-:Y:S02]  /*3050*/  ISETP.GE.AND P5, PT, R203, UR5, PT ;  /* 0x00000005cb007c0c */ /* 0x000fe4000bfa6270 */
[----:B------:R-:W-:Y:S02]  /*3060*/  ISETP.GE.AND P3, PT, R7, UR5, PT ;  /* 0x0000000507007c0c */ /* 0x000fe4000bf66270 */
[----:B------:R-:W-:Y:S02]  /*3070*/  ISETP.GE.AND P1, PT, R6, UR5, PT ;  /* 0x0000000506007c0c */ /* 0x000fe4000bf26270 */
[----:B------:R-:W-:-:S07]  /*3080*/  LEA.HI.X R24, R208, R133, R209, 0x5, P2 ;  /* 0x00000085d0187211 */ /* 0x000fce00010f2cd1 */
        /* <DEDUP_REMOVED lines=25> */
.L_x_1390:
[----:B------:R-:W-:Y:S05]  /*3220*/  BSYNC B0 ;  /* 0x0000000000007941 */ /* 0x000fea0003800000 */
.L_x_1389:
[-C--:B------:R-:W-:Y:S01]  /*3230*/  ISETP.GE.AND P1, PT, R15, R22.reuse, PT ;  /* 0x000000160f00720c */ /* 0x080fe20003f26270 */
[----:B------:R-:W-:Y:S01]  /*3240*/  BSSY B0, `(.L_x_1391) ;  /* 0x0000027000007945 */ /* 0x000fe20003800000 */
[----:B------:R-:W-:Y:S02]  /*3250*/  ISETP.GE.AND P6, PT, R23, R22, PT ;  /* 0x000000161700720c */ /* 0x000fe40003fc6270 */
[----:B------:R-:W-:-:S04]  /*3260*/  SHF.R.S32.HI R23, RZ, 0x4, R17 ;  /* 0x00000004ff177819 */ /* 0x000fc80000011411 */
[----:B------:R-:W-:-:S05]  /*3270*/  LEA.HI R24, R17, R23, RZ, 0x1 ;  /* 0x0000001711187211 */ /* 0x000fca00078f08ff */
[----:B------:R-:W-:Y:S05]  /*3280*/  @P1 BRA `(.L_x_1392) ;  /* 0x0000000000881947 */ /* 0x000fea0003800000 */
[----:B------:R-:W-:Y:S01]  /*3290*/  ULDC UR5, c[0x0][0x2d0] ;  /* 0x0000b40000057ab9 */ /* 0x000fe20000000800 */
[----:B------:R-:W-:Y:S01]  /*32a0*/  IMAD.MOV.U32 R26, RZ, RZ, R205 ;  /* 0x000000ffff1a7224 */ /* 0x000fe200078e00cd */
[----:B------:R-:W-:Y:S01]  /*32b0*/  ISETP.GE.AND P5, PT, R203, UR5, PT ;  /* 0x00000005cb007c0c */ /* 0x000fe2000bfa6270 */
[----:B------:R-:W-:Y:S01]  /*32c0*/  IMAD.MOV.U32 R27, RZ, RZ, R133 ;  /* 0x000000ffff1b7224 */ /* 0x000fe200078e0085 */
[----:B------:R-:W-:Y:S01]  /*32d0*/  ISETP.GE.AND P3, PT, R7, UR5, PT ;  /* 0x0000000507007c0c */ /* 0x000fe2000bf66270 */
[----:B------:R-:W-:Y:S01]  /*32e0*/  IMAD R17, R209, 0x30, RZ ;  /* 0x00000030d1117824 */ /* 0x000fe200078e02ff */
[----:B------:R-:W-:Y:S01]  /*32f0*/  ISETP.GE.AND P1, PT, R6, UR5, PT ;  /* 0x0000000506007c0c */ /* 0x000fe2000bf26270 */
[----:B------:R-:W-:-:S04]  /*3300*/  IMAD.WIDE.U32 R26, R208, 0x30, R26 ;  /* 0x00000030d01a7825 */ /* 0x000fc800078e001a */
[----:B------:R-:W-:-:S04]  /*3310*/  IMAD.IADD R17, R27, 0x1, R17 ;  /* 0x000000011b117824 */ /* 0x000fc800078e0211 */
        /* <DEDUP_REMOVED lines=25> */
.L_x_1392:
[----:B------:R-:W-:Y:S05]  /*34b0*/  BSYNC B0 ;  /* 0x0000000000007941 */ /* 0x000fea0003800000 */
.L_x_1391:
[----:B------:R-:W0:Y:S01]  /*34c0*/  LDGDEPBAR ;  /* 0x00000000000079af */ /* 0x000e220000000000 */
[----:B------:R-:W-:Y:S01]  /*34d0*/  ISETP.GE.AND P2, PT, R20, R22, PT ;  /* 0x000000161400720c */ /* 0x000fe20003f46270 */
[----:B------:R-:W-:Y:S01]  /*34e0*/  IMAD.SHL.U32 R16, R16, 0x40, RZ ;  /* 0x0000004010107824 */ /* 0x000fe200078e00ff */
[----:B------:R-:W-:Y:S01]  /*34f0*/  LOP3.LUT R24, R24, 0xfffffffe, RZ, 0xc0, !PT ;  /* 0xfffffffe18187812 */ /* 0x000fe200078ec0ff */
[----:B-1234-:R-:W-:Y:S01]  /*3500*/  IMAD.SHL.U32 R8, R52, 0x40, RZ ;  /* 0x0000004034087824 */ /* 0x01efe200078e00ff */
[C---:B------:R-:W-:Y:S01]  /*3510*/  IADD3 R14, P1, R20.reuse, R14, RZ ;  /* 0x0000000e140e7210 */ /* 0x040fe20007f3e0ff */
[----:B------:R-:W-:Y:S01]  /*3520*/  IMAD.SHL.U32 R9, R20, 0x8, RZ ;  /* 0x0000000814097824 */ /* 0x000fe200078e00ff */
[----:B------:R-:W-:Y:S01]  /*3530*/  LOP3.LUT R16, R16, 0x1c0, RZ, 0xc0, !PT ;  /* 0x000001c010107812 */ /* 0x000fe200078ec0ff */
[----:B------:R-:W-:Y:S01]  /*3540*/  IMAD.IADD R24, R23, 0x1, -R24 ;  /* 0x0000000117187824 */ /* 0x000fe200078e0a18 */
[----:B------:R-:W-:Y:S01]  /*3550*/  LOP3.LUT R8, R8, 0x1c0, RZ, 0xc0, !PT ;  /* 0x000001c008087812 */ /* 0x000fe200078ec0ff */
[----:B------:R-:W-:Y:S01]  /*3560*/  IMAD.X R13, R21, 0x1, R13, P1 ;  /* 0x00000001150d7824 */ /* 0x000fe200008e060d */
[----:B------:R-:W-:Y:S01]  /*3570*/  LEA.HI R88, R88, R86, RZ, 0x5 ;  /* 0x0000005658587211 */ /* 0x000fe200078f28ff */
[----:B------:R-:W-:Y:S01]  /*3580*/  IMAD.SHL.U32 R10, R24, 0x8, RZ ;  /* 0x00000008180a7824 */ /* 0x000fe200078e00ff */
[----:B------:R-:W-:Y:S01]  /*3590*/  LOP3.LUT R9, R8, 0x8, R9, 0xf8, !PT ;  /* 0x0000000808097812 */ /* 0x000fe200078ef809 */
[----:B------:R-:W-:Y:S01]  /*35a0*/  IMAD.SHL.U32 R4, R4, 0x40, RZ ;  /* 0x0000004004047824 */ /* 0x000fe200078e00ff */
[----:B------:R-:W-:Y:S01]  /*35b0*/  SHF.R.U32.HI R8, RZ, 0x3, R8 ;  /* 0x00000003ff087819 */ /* 0x000fe20000011608 */
[----:B------:R-:W-:Y:S01]  /*35c0*/  IMAD.IADD R19, R19, 0x1, R12 ;  /* 0x0000000113137824 */ /* 0x000fe200078e020c */
[----:B------:R-:W-:Y:S01]  /*35d0*/  LOP3.LUT R10, R16, 0x8, R10, 0xf8, !PT ;  /* 0x00000008100a7812 */ /* 0x000fe200078ef80a */
[-C--:B------:R-:W-:Y:S01]  /*35e0*/  IMAD R13, R13, R224.reuse, RZ ;  /* 0x000000e00d0d7224 */ /* 0x080fe200078e02ff */
[----:B------:R-:W-:Y:S01]  /*35f0*/  SHF.R.U32.HI R16, RZ, 0x3, R16 ;  /* 0x00000003ff107819 */ /* 0x000fe20000011610 */
[----:B------:R-:W-:Y:S01]  /*3600*/  IMAD.WIDE.U32 R154, R14, R224, R18 ;  /* 0x000000e00e9a7225 */ /* 0x000fe200078e0012 */
[----:B------:R-:W-:Y:S01]  /*3610*/  LOP3.LUT R8, R9, R8, RZ, 0x3c, !PT ;  /* 0x0000000809087212 */ /* 0x000fe200078e3cff */
[----:B------:R-:W-:Y:S01]  /*3620*/  ULDC.64 UR6, c[0x0][0x220] ;  /* 0x0000880000067ab9 */ /* 0x000fe20000000a00 */
[----:B------:R-:W-:Y:S01]  /*3630*/  LOP3.LUT R10, R10, R16, RZ, 0x3c, !PT ;  /* 0x000000100a0a7212 */ /* 0x000fe200078e3cff */
[----:B------:R-:W-:-:S04]  /*3640*/  DEPBAR.LE SB0, 0x0 ;  /* 0x000080000000791a */ /* 0x000fc80000000000 */
[----:B------:R-:W-:Y:S01]  /*3650*/  BAR.SYNC.DEFER_BLOCKING 0x0 ;  /* 0x0000000000007b1d */ /* 0x000fe20000010000 */
[----:B------:R-:W-:Y:S01]  /*3660*/  LOP3.LUT R4, R10, 0xfffffe00, R4, 0xf8, !PT ;  /* 0xfffffe000a047812 */ /* 0x000fe200078ef804 */
[----:B------:R-:W-:Y:S01]  /*3670*/  IMAD R152, R14, R225, R13 ;  /* 0x000000e10e987224 */ /* 0x000fe200078e020d */
[----:B------:R-:W-:Y:S01]  /*3680*/  SHF.R.S32.HI R87, RZ, 0x5, R88 ;  /* 0x00000005ff577819 */ /* 0x000fe20000011458 */
[----:B------:R-:W-:Y:S01]  /*3690*/  IMAD R193, R24, 0x200, R8 ;  /* 0x0000020018c17824 */ /* 0x000fe200078e0208 */
[----:B------:R-:W-:Y:S01]  /*36a0*/  LEA R134, P1, R154, UR6, 0x1 ;  /* 0x000000069a867c11 */ /* 0x000fe2000f8208ff */
[----:B------:R-:W-:Y:S01]  /*36b0*/  IMAD.IADD R152, R155, 0x1, R152 ;  /* 0x000000019b987824 */ /* 0x000fe200078e0298 */
[----:B------:R-:W-:Y:S01]  /*36c0*/  BSSY B0, `(.L_x_1393) ;  /* 0x0000026000007945 */ /* 0x000fe20003800000 */
[----:B------:R-:W-:Y:S01]  /*36d0*/  IMAD R194, R87, 0x400, R4 ;  /* 0x0000040057c27824 */ /* 0x000fe200078e0204 */
[----:B------:R-:W-:Y:S01]  /*36e0*/  ISETP.GE.AND P5, PT, R15, R22, PT ;  /* 0x000000160f00720c */ /* 0x000fe20003fa6270 */
[C---:B------:R-:W-:Y:S01]  /*36f0*/  IMAD.SHL.U32 R200, R224.reuse, 0x10, RZ ;  /* 0x00000010e0c87824 */ /* 0x040fe200078e00ff */
[----:B------:R-:W-:-:S02]  /*3700*/  SHF.L.U64.HI R199, R224, 0x4, R225 ;  /* 0x00000004e0c77819 */ /* 0x000fc400000102e1 */
[----:B------:R-:W-:Y:S02]  /*3710*/  LEA R193, R193, UR4, 0x1 ;  /* 0x00000004c1c17c11 */ /* 0x000fe4000f8e08ff */
[----:B------:R-:W-:Y:S02]  /*3720*/  LEA.HI.X R135, R154, UR7, R152, 0x1, P1 ;  /* 0x000000079a877c11 */ /* 0x000fe400088f0c98 */
        /* <DEDUP_REMOVED lines=11> */
[--C-:B------:R-:W-:Y:S01]  /*37e0*/  @!P3 IMAD.MOV.U32 R11, RZ, RZ, R135.reuse ;  /* 0x000000ffff0bb224 */ /* 0x100fe200078e0087 */
[----:B------:R-:W-:Y:S01]  /*37f0*/  @!P2 MOV R8, R134 ;  /* 0x000000860008a202 */ /* 0x000fe20000000f00 */
        /* <DEDUP_REMOVED lines=12> */
[----:B--2---:R-:W-:Y:S02]  /*38c0*/  MOV R8, R134 ;  /* 0x0000008600087202 */ /* 0x004fe40000000f00 */
[----:B------:R-:W-:-:S05]  /*38d0*/  MOV R9, R135 ;  /* 0x0000008700097202 */ /* 0x000fca0000000f00 */
[----:B------:R-:W-:Y:S01]  /*38e0*/  @!PT LDS RZ, [RZ] ;  /* 0x00000000fffff984 */ /* 0x000fe20000000800 */
[----:B------:R-:W-:Y:S01]  /*38f0*/  @!PT LDS RZ, [RZ] ;  /* 0x00000000fffff984 */ /* 0x000fe20000000800 */
[----:B------:R-:W-:Y:S01]  /*3900*/  @!PT LDS RZ, [RZ] ;  /* 0x00000000fffff984 */ /* 0x000fe20000000800 */
[----:B------:R3:W-:Y:S02]  /*3910*/  LDGSTS.E.BYPASS.LTC128B.128 [R202+0x10000], desc[UR10][R8.64+0x100] ;  /* 0x1000010008ca7fae */ /* 0x0007e4000b901d4a */
.L_x_1394:
[----:B------:R-:W-:Y:S05]  /*3920*/  BSYNC B0 ;  /* 0x0000000000007941 */ /* 0x000fea0003800000 */
.L_x_1393:
        /* <DEDUP_REMOVED lines=9> */
[CC--:B--2---:R-:W-:Y:S01]  /*39c0*/  @!P4 LEA R10, P2, R200.reuse, R134.reuse, 0x1 ;  /* 0x00000086c80ac211 */ /* 0x0c4fe200078408ff */
[----:B------:R2:W-:Y:S03]  /*39d0*/  @P4 STS.128 [R202+0xc800], RZ ;  /* 0x00c800ffca004388 */ /* 0x0005e60000000c00 */
        /* <DEDUP_REMOVED lines=14> */
[----:B--2---:R-:W-:-:S04]  /*3ac0*/  LEA R8, P1, R200, R134, 0x1 ;  /* 0x00000086c8087211 */ /* 0x004fc800078208ff */
[----:B------:R-:W-:-:S05]  /*3ad0*/  LEA.HI.X R9, R200, R135, R199, 0x1, P1 ;  /* 0x00000087c8097211 */ /* 0x000fca00008f0cc7 */
[----:B------:R-:W-:Y:S01]  /*3ae0*/  @!PT LDS RZ, [RZ] ;  /* 0x00000000fffff984 */ /* 0x000fe20000000800 */
[----:B------:R-:W-:Y:S01]  /*3af0*/  @!PT LDS RZ, [RZ] ;  /* 0x00000000fffff984 */ /* 0x000fe20000000800 */
[----:B------:R-:W-:Y:S01]  /*3b00*/  @!PT LDS RZ, [RZ] ;  /* 0x00000000fffff984 */ /* 0x000fe20000000800 */
[----:B------:R2:W-:Y:S04]  /*3b10*/  LDGSTS.E.BYPASS.LTC128B.128 [R202+0x10800], desc[UR10][R8.64+0x100] ;  /* 0x1080010008ca7fae */ /* 0x0005e8000b901d4a */
.L_x_1396:
[----:B------:R-:W-:Y:S05]  /*3b20*/  BSYNC B0 ;  /* 0x0000000000007941 */ /* 0x000fea0003800000 */
.L_x_1395:
[----:B------:R1:W-:Y:S01]  /*3b30*/  @P6 STS.128 [R202+0xd000], RZ ;  /* 0x00d000ffca006388 */ /* 0x0003e20000000c00 */
[----:B------:R-:W-:Y:S03]  /*3b40*/  BSSY B0, `(.L_x_1397) ;  /* 0x0000020000007945 */ /* 0x000fe60003800000 */
[----:B------:R1:W-:Y:S04]  /*3b50*/  @P6 STS.128 [R202+0xf000], RZ ;  /* 0x00f000ffca006388 */ /* 0x0003e80000000c00 */
[----:B------:R1:W-:Y:S01]  /*3b60*/  @P6 STS.128 [R202+0x11000], RZ ;  /* 0x011000ffca006388 */ /* 0x0003e20000000c00 */
[----:B------:R-:W-:Y:S05]  /*3b70*/  @P6 BRA `(.L_x_1398) ;  /* 0x0000000000706947 */ /* 0x000fea0003800000 */
[----:B------:R-:W-:Y:S01]  /*3b80*/  ULDC UR5, c[0x0][0x2d0] ;  /* 0x0000b40000057ab9 */ /* 0x000fe20000000800 */
[----:B--23--:R-:W-:Y:S01]  /*3b90*/  IMAD.SHL.U32 R9, R224, 0x20, RZ ;  /* 0x00000020e0097824 */ /* 0x00cfe200078e00ff */
        /* <DEDUP_REMOVED lines=26> */
.L_x_1398:
[----:B------:R-:W-:Y:S05]  /*3d40*/  BSYNC B0 ;  /* 0x0000000000007941 */ /* 0x000fea0003800000 */
.L_x_1397:
        /* <DEDUP_REMOVED lines=10> */
[C---:B---3--:R-:W-:Y:S01]  /*3df0*/  @!P3 IMAD R9, R225.reuse, 0x60, RZ ;  /* 0x00000060e109b824 */ /* 0x048fe200078e02ff */
[-C--:B------:R-:W-:Y:S01]  /*3e00*/  @!P3 MOV R13, R135.reuse ;  /* 0x00000087000db202 */ /* 0x080fe20000000f00 */
[----:B------:R-:W-:Y:S01]  /*3e10*/  @!P2 IMAD.MOV.U32 R10, RZ, RZ, R134 ;  /* 0x000000ffff0aa224 */ /* 0x000fe200078e0086 */
[----:B------:R-:W-:Y:S01]  /*3e20*/  @!P2 MOV R11, R135 ;  /* 0x00000087000ba202 */ /* 0x000fe20000000f00 */
[----:B------:R-:W-:Y:S01]  /*3e30*/  @!P2 IMAD R8, R225, 0x60, RZ ;  /* 0x00000060e108a824 */ /* 0x000fe200078e02ff */
[----:B------:R2:W-:Y:S01]  /*3e40*/  @P3 STS.128 [R202+0xd800], RZ ;  /* 0x00d800ffca003388 */ /* 0x0005e20000000c00 */
[----:B------:R-:W-:-:S04]  /*3e50*/  @!P3 IMAD.WIDE.U32 R12, R224, 0x60, R12 ;  /* 0x00000060e00cb825 */ /* 0x000fc800078e000c */
[----:B------:R-:W-:-:S04]  /*3e60*/  @!P2 IMAD.WIDE.U32 R10, R224, 0x60, R10 ;  /* 0x00000060e00aa825 */ /* 0x000fc800078e000a */
[----:B------:R-:W-:Y:S01]  /*3e70*/  @!P3 IMAD.IADD R13, R13, 0x1, R9 ;  /* 0x000000010d0db824 */ /* 0x000fe200078e0209 */
[----:B------:R-:W-:Y:S01]  /*3e80*/  @!P2 IADD3 R9, R11, R8, RZ ;  /* 0x000000080b09a210 */ /* 0x000fe20007ffe0ff */
        /* <DEDUP_REMOVED lines=13> */
[----:B--2---:R-:W-:Y:S01]  /*3f60*/  IMAD R8, R225, 0x60, RZ ;  /* 0x00000060e1087824 */ /* 0x004fe200078e02ff */
[----:B------:R-:W-:-:S03]  /*3f70*/  MOV R11, R135 ;  /* 0x00000087000b7202 */ /* 0x000fc60000000f00 */
[----:B------:R-:W-:-:S05]  /*3f80*/  IMAD.WIDE.U32 R10, R224, 0x60, R10 ;  /* 0x00000060e00a7825 */ /* 0x000fca00078e000a */
[----:B------:R-:W-:Y:S02]  /*3f90*/  IADD3 R9, R11, R8, RZ ;  /* 0x000000080b097210 */ /* 0x000fe40007ffe0ff */
[----:B------:R-:W-:-:S05]  /*3fa0*/  MOV R8, R10 ;  /* 0x0000000a00087202 */ /* 0x000fca0000000f00 */
[----:B------:R-:W-:Y:S01]  /*3fb0*/  @!PT LDS RZ, [RZ] ;  /* 0x00000000fffff984 */ /* 0x000fe20000000800 */
[----:B------:R-:W-:Y:S01]  /*3fc0*/  @!PT LDS RZ, [RZ] ;  /* 0x00000000fffff984 */ /* 0x000fe20000000800 */
[----:B------:R-:W-:Y:S01]  /*3fd0*/  @!PT LDS RZ, [RZ] ;  /* 0x00000000fffff984 */ /* 0x000fe20000000800 */
[----:B------:R2:W-:Y:S02]  /*3fe0*/  LDGSTS.E.BYPASS.LTC128B.128 [R202+0x11800], desc[UR10][R8.64+0x100] ;  /* 0x1180010008ca7fae */ /* 0x0005e4000b901d4a */
.L_x_1400:
[----:B------:R-:W-:Y:S05]  /*3ff0*/  BSYNC B0 ;  /* 0x0000000000007941 */ /* 0x000fea0003800000 */
.L_x_1399:
[----:B------:R-:W-:Y:S01]  /*4000*/  LDSM.16.M88.4 R44, [R194] ;  /* 0x00000000c22c783b */ /* 0x000fe20000000200 */
[----:B------:R-:W-:Y:S01]  /*4010*/  LOP3.LUT P1, RZ, R52, 0x2, RZ, 0xc0, !PT ;  /* 0x0000000234ff7812 */ /* 0x000fe2000782c0ff */
[C---:B--23--:R-:W-:Y:S01]  /*4020*/  VIADD R8, R193.reuse, 0x6000 ;  /* 0x00006000c1087836 */ /* 0x04cfe20000000000 */
[----:B------:R-:W-:Y:S01]  /*4030*/  LOP3.LUT R88, R88, 0xffffffe0, RZ, 0xc0, !PT ;  /* 0xffffffe058587812 */ /* 0x000fe200078ec0ff */
[----:B------:R-:W2:Y:S01]  /*4040*/  LDSM.16.M88.4 R36, [R193+0x6000] ;  /* 0x00600000c124783b */ /* 0x000ea20000000200 */
[----:B------:R-:W-:Y:S01]  /*4050*/  VIADD R191, R193, 0x6020 ;  /* 0x00006020c1bf7836 */ /* 0x000fe20000000000 */
[----:B------:R-:W-:Y:S01]  /*4060*/  ISETP.GT.AND P6, PT, R201, R196, PT ;  /* 0x000000c4c900720c */ /* 0x000fe20003fc4270 */
[--C-:B------:R-:W-:Y:S01]  /*4070*/  IMAD R192, R2, 0x2, R194.reuse ;  /* 0x0000000202c07824 */ /* 0x100fe200078e02c2 */
[----:B------:R-:W3:Y:S01]  /*4080*/  LDSM.16.M88.4 R28, [R193+0x6800] ;  /* 0x00680000c11c783b */ /* 0x000ee20000000200 */
[C---:B------:R-:W-:Y:S02]  /*4090*/  IMAD R190, R0.reuse, 0x2, R194 ;  /* 0x0000000200be7824 */ /* 0x040fe400078e02c2 */
[----:B------:R-:W-:Y:S01]  /*40a0*/  IMAD R189, R0, 0x2, R192 ;  /* 0x0000000200bd7824 */ /* 0x000fe200078e02c0 */
[----:B------:R-:W5:Y:S01]  /*40b0*/  LDSM.16.M88.4 R20, [R193+0x7000] ;  /* 0x00700000c114783b */ /* 0x000f620000000200 */
[----:B------:R-:W-:Y:S01]  /*40c0*/  IMAD.IADD R88, R86, 0x1, -R88 ;  /* 0x0000000156587824 */ /* 0x000fe200078e0a58 */
[----:B------:R-:W-:Y:S01]  /*40d0*/  @P1 IADD3 R191, R8, -0x20, RZ ;  /* 0xffffffe008bf1810 */ /* 0x000fe20007ffe0ff */
[----:B------:R-:W-:Y:S01]  /*40e0*/  IMAD R87, R87, 0x10, R89 ;  /* 0x0000001057577824 */ /* 0x000fe200078e0259 */
[----:B------:R-:W4:Y:S01]  /*40f0*/  LDSM.16.M88.4 R12, [R193+0x7800] ;  /* 0x00780000c10c783b */ /* 0x000f220000000200 */
[----:B------:R-:W-:-:S02]  /*4100*/  LOP3.LUT P1, RZ, R52, 0x4, RZ, 0xc0, !PT ;  /* 0x0000000434ff7812 */ /* 0x000fc4000782c0ff */
[----:B------:R-:W-:Y:S01]  /*4110*/  VIADD R183, R191, 0x800 ;  /* 0x00000800bfb77836 */ /* 0x000fe20000000000 */
[----:B------:R-:W-:Y:S01]  /*4120*/  LDSM.16.M88.4 R72, [R192] ;  /* 0x00000000c048783b */ /* 0x000fe20000000200 */
[----:B------:R-:W-:Y:S01]  /*4130*/  SEL R3, R3, 0xffffffe0, !P1 ;  /* 0xffffffe003037807 */ /* 0x000fe20004800000 */
[C---:B------:R-:W-:Y:S01]  /*4140*/  VIADD R182, R191.reuse, 0x1000 ;  /* 0x00001000bfb67836 */ /* 0x040fe20000000000 */
[----:B------:R-:W-:Y:S01]  /*4150*/  IADD3 R179, R191, 0x2000, RZ ;  /* 0x00002000bfb37810 */ /* 0x000fe20007ffe0ff */
[----:B------:R-:W1:Y:S01]  /*4160*/  LDSM.16.M88.4 R48, [R191] ;  /* 0x00000000bf30783b */ /* 0x000e620000000200 */
[C---:B------:R-:W-:Y:S01]  /*4170*/  LEA R180, R3.reuse, R191, 0x1 ;  /* 0x000000bf03b47211 */ /* 0x040fe200078e08ff */
[----:B------:R-:W-:Y:S01]  /*4180*/  IMAD R187, R3, 0x2, R193 ;  /* 0x0000000203bb7824 */ /* 0x000fe200078e02c1 */
[----:B------:R-:W-:Y:S01]  /*4190*/  SHF.R.S32.HI R3, RZ, 0x1f, R88 ;  /* 0x0000001fff037819 */ /* 0x000fe20000011458 */
[----:B------:R-:W1:Y:S01]  /*41a0*/  LDSM.16.M88.4 R16, [R191+0x800] ;  /* 0x00080000bf10783b */ /* 0x000e620000000200 */
[C---:B------:R-:W-:Y:S01]  /*41b0*/  VIADD R181, R191.reuse, 0x1800 ;  /* 0x00001800bfb57836 */ /* 0x040fe20000000000 */
[C---:B------:R-:W-:Y:S01]  /*41c0*/  IADD3 R176, R191.reuse, 0x3800, RZ ;  /* 0x00003800bfb07810 */ /* 0x040fe20007ffe0ff */
[----:B------:R-:W-:Y:S01]  /*41d0*/  VIADD R178, R191, 0x2800 ;  /* 0x00002800bfb27836 */ /* 0x000fe20000000000 */
[----:B------:R-:W1:Y:S01]  /*41e0*/  LDSM.16.M88.4 R8, [R191+0x1000] ;  /* 0x00100000bf08783b */ /* 0x000e620000000200 */
[----:B------:R-:W-:Y:S01]  /*41f0*/  LEA.HI R88, R3, R88, RZ, 0x2 ;  /* 0x0000005803587211 */ /* 0x000fe200078f10ff */
[C---:B------:R-:W-:Y:S01]  /*4200*/  VIADD R177, R191.reuse, 0x3000 ;  /* 0x00003000bfb17836 */ /* 0x040fe20000000000 */
[C---:B------:R-:W-:Y:S01]  /*4210*/  IADD3 R173, R191.reuse, 0x5000, RZ ;  /* 0x00005000bfad7810 */ /* 0x040fe20007ffe0ff */
[----:B------:R-:W1:Y:S01]  /*4220*/  LDSM.16.M88.4 R76, [R191+0x1800] ;  /* 0x00180000bf4c783b */ /* 0x000e620000000200 */
[----:B------:R-:W-:Y:S01]  /*4230*/  SHF.R.S32.HI R88, RZ, 0x2, R88 ;  /* 0x00000002ff587819 */ /* 0x000fe20000011458 */
[----:B------:R-:W-:-:S02]  /*4240*/  VIADD R175, R191, 0x4000 ;  /* 0x00004000bfaf7836 */ /* 0x000fc40000000000 */
[----:B------:R-:W-:Y:S01]  /*4250*/  LDSM.16.M88.4 R64, [R190] ;  /* 0x00000000be40783b */ /* 0x000fe20000000200 */
[----:B------:R-:W-:Y:S01]  /*4260*/  IADD3 R87, R87, 0x1, R88 ;  /* 0x0000000157577810 */ /* 0x000fe20007ffe058 */
[C---:B------:R-:W-:Y:S01]  /*4270*/  VIADD R174, R191.reuse, 0x4800 ;  /* 0x00004800bfae7836 */ /* 0x040fe20000000000 */
[C---:B--2---:R-:W-:Y:S01]  /*4280*/  HMMA.16816.F32 R40, R44.reuse, R36, RZ ;  /* 0x000000242c28723c */ /* 0x044fe200000018ff */
[----:B------:R-:W-:Y:S01]  /*4290*/  LDSM.16.M88.4 R56, [R187+0x6800] ;  /* 0x00680000bb38783b */ /* 0x000fe20000000200 */
[----:B------:R-:W-:Y:S01]  /*42a0*/  IADD3 R87, R84, R87, -R90 ;  /* 0x0000005754577210 */ /* 0x000fe20007ffe85a */
[----:B------:R-:W-:Y:S02]  /*42b0*/  VIADD R172, R191, 0x5800 ;  /* 0x00005800bfac7836 */ /* 0x000fe40000000000 */
[----:B------:R-:W-:Y:S01]  /*42c0*/  LDSM.16.M88.4 R52, [R187+0x7000] ;  /* 0x00700000bb34783b */ /* 0x000fe20000000200 */
[----:B------:R-:W-:Y:S01]  /*42d0*/  HMMA.16816.F32 R36, R44, R38, RZ ;  /* 0x000000262c24723c */ /* 0x000fe200000018ff */
[----:B------:R-:W-:-:S02]  /*42e0*/  IMAD.IADD R85, R87, 0x1, R85 ;  /* 0x0000000157557824 */ /* 0x000fc400078e0255 */
[----:B------:R-:W-:Y:S03]  /*42f0*/  LDSM.16.M88.4 R60, [R187+0x7800] ;  /* 0x00780000bb3c783b */ /* 0x000fe60000000200 */
[C---:B---3--:R-:W-:Y:S01]  /*4300*/  HMMA.16816.F32 R32, R44.reuse, R28, RZ ;  /* 0x0000001c2c20723c */ /* 0x048fe200000018ff */
[----:B------:R-:W-:Y:S01]  /*4310*/  LDSM.16.M88.4 R80, [R180+0x3000] ;  /* 0x00300000b450783b */ /* 0x000fe20000000200 */
[C---:B------:R-:W-:Y:S02]  /*4320*/  VIMNMX R215, R85.reuse, R84, PT ;  /* 0x0000005455d77248 */ /* 0x040fe40003fe0100 */
[----:B------:R-:W-:Y:S01]  /*4330*/  VIADDMNMX R210, R85, 0x8, R84, PT ;  /* 0x0000000855d27846 */ /* 0x000fe20003800154 */
[----:B------:R-:W0:Y:S01]  /*4340*/  LDGDEPBAR ;  /* 0x00000000000079af */ /* 0x000e220000000000 */
[C---:B-----5:R-:W-:Y:S06]  /*4350*/  HMMA.16816.F32 R24, R44.reuse, R20, RZ ;  /* 0x000000142c18723c */ /* 0x060fec00000018ff */
[C---:B------:R-:W-:Y:S06]  /*4360*/  HMMA.16816.F32 R28, R44.reuse, R30, RZ ;  /* 0x0000001e2c1c723c */ /* 0x040fec00000018ff */
[C---:B------:R-:W-:Y:S06]  /*4370*/  HMMA.16816.F32 R20, R44.reuse, R22, RZ ;  /* 0x000000162c14723c */ /* 0x040fec00000018ff */
[C---:B----4-:R-:W-:Y:S06]  /*4380*/  HMMA.16816.F32 R68, R44.reuse, R12, RZ ;  /* 0x0000000c2c44723c */ /* 0x050fec00000018ff */
[----:B------:R-:W-:Y:S01]  /*4390*/  HMMA.16816.F32 R44, R44, R14, RZ ;  /* 0x0000000e2c2c723c */ /* 0x000fe200000018ff */
[----:B------:R-:W2:Y:S05]  /*43a0*/  LDSM.16.M88.4 R12, [R187+0x6000] ;  /* 0x00600000bb0c783b */ /* 0x000eaa0000000200 */
[C---:B-1----:R-:W-:Y:S06]  /*43b0*/  HMMA.16816.F32 R40, R72.reuse, R48, R40 ;  /* 0x000000304828723c */ /* 0x042fec0000001828 */
[C---:B------:R-:W-:Y:S01]  /*43c0*/  HMMA.16816.F32 R36, R72.reuse, R50, R36 ;  /* 0x000000324824723c */ /* 0x040fe20000001824 */
[----:B------:R-:W-:Y:S05]  /*43d0*/  LDSM.16.M88.4 R48, [R180+0x800] ;  /* 0x00080000b430783b */ /* 0x000fea0000000200 */
[C---:B------:R-:W-:Y:S06]  /*43e0*/  HMMA.16816.F32 R32, R72.reuse, R16, R32 ;  /* 0x000000104820723c */ /* 0x040fec0000001820 */
[C---:B------:R-:W-:Y:S01]  /*43f0*/  HMMA.16816.F32 R28, R72.reuse, R18, R28 ;  /* 0x00000012481c723c */ /* 0x040fe2000000181c */
[----:B------:R-:W-:Y:S05]  /*4400*/  LDSM.16.M88.4 R16, [R180] ;  /* 0x00000000b410783b */ /* 0x000fea0000000200 */
[C---:B------:R-:W-:Y:S06]  /*4410*/  HMMA.16816.F32 R24, R72.reuse, R8, R24 ;  /* 0x000000084818723c */ /* 0x040fec0000001818 */
[C---:B------:R-:W-:Y:S01]  /*4420*/  HMMA.16816.F32 R20, R72.reuse, R10, R20 ;  /* 0x0000000a4814723c */ /* 0x040fe20000001814 */
[----:B------:R-:W1:Y:S05]  /*4430*/  LDSM.16.M88.4 R8, [R189] ;  /* 0x00000000bd08783b */ /* 0x000e6a0000000200 */
[C---:B------:R-:W-:Y:S06]  /*4440*/  HMMA.16816.F32 R68, R72.reuse, R76, R68 ;  /* 0x0000004c4844723c */ /* 0x040fec0000001844 */
[----:B------:R-:W-:Y:S01]  /*4450*/  HMMA.16816.F32 R44, R72, R78, R44 ;  /* 0x0000004e482c723c */ /* 0x000fe2000000182c */
[----:B------:R-:W-:Y:S04]  /*4460*/  LDSM.16.M88.4 R76, [R180+0x1800] ;  /* 0x00180000b44c783b */ /* 0x000fe80000000200 */
[----:B------:R-:W-:Y:S01]  /*4470*/  LDSM.16.M88.4 R72, [R192+0x2000] ;  /* 0x00200000c048783b */ /* 0x000fe20000000200 */
[C---:B--2---:R-:W-:Y:S06]  /*4480*/  HMMA.16816.F32 R40, R64.reuse, R12, R40 ;  /* 0x0000000c4028723c */ /* 0x044fec0000001828 */
[C---:B------:R-:W-:Y:S01]  /*4490*/  HMMA.16816.F32 R36, R64.reuse, R14, R36 ;  /* 0x0000000e4024723c */ /* 0x040fe20000001824 */
[----:B------:R-:W2:Y:S05]  /*44a0*/  LDSM.16.M88.4 R12, [R180+0x1000] ;  /* 0x00100000b40c783b */ /* 0x000eaa0000000200 */
[C---:B------:R-:W-:Y:S06]  /*44b0*/  HMMA.16816.F32 R32, R64.reuse, R56, R32 ;  /* 0x000000384020723c */ /* 0x040fec0000001820 */
[C---:B------:R-:W-:Y:S01]  /*44c0*/  HMMA.16816.F32 R28, R64.reuse, R58, R28 ;  /* 0x0000003a401c723c */ /* 0x040fe2000000181c */
[----:B------:R-:W-:Y:S05]  /*44d0*/  LDSM.16.M88.4 R56, [R193+0x8000] ;  /* 0x00800000c138783b */ /* 0x000fea0000000200 */
[C---:B------:R-:W-:Y:S06]  /*44e0*/  HMMA.16816.F32 R24, R64.reuse, R52, R24 ;  /* 0x000000344018723c */ /* 0x040fec0000001818 */
[C---:B------:R-:W-:Y:S01]  /*44f0*/  HMMA.16816.F32 R20, R64.reuse, R54, R20 ;  /* 0x000000364014723c */ /* 0x040fe20000001814 */
[----:B------:R-:W3:Y:S05]  /*4500*/  LDSM.16.M88.4 R52, [R194+0x2000] ;  /* 0x00200000c234783b */ /* 0x000eea0000000200 */
[C---:B------:R-:W-:Y:S06]  /*4510*/  HMMA.16816.F32 R68, R64.reuse, R60, R68 ;  /* 0x0000003c4044723c */ /* 0x040fec0000001844 */
[----:B------:R-:W-:Y:S01]  /*4520*/  HMMA.16816.F32 R64, R64, R62, R44 ;  /* 0x0000003e4040723c */ /* 0x000fe2000000182c */
[----:B------:R-:W4:Y:S04]  /*4530*/  LDSM.16.M88.4 R44, [R193+0x8800] ;  /* 0x00880000c12c783b */ /* 0x000f280000000200 */
[----:B------:R-:W-:Y:S01]  /*4540*/  LDSM.16.M88.4 R60, [R193+0x9800] ;  /* 0x00980000c13c783b */ /* 0x000fe20000000200 */
[C---:B-1----:R-:W-:Y:S06]  /*4550*/  HMMA.16816.F32 R40, R8.reuse, R16, R40 ;  /* 0x000000100828723c */ /* 0x042fec0000001828 */
[C---:B------:R-:W-:Y:S01]  /*4560*/  HMMA.16816.F32 R36, R8.reuse, R18, R36 ;  /* 0x000000120824723c */ /* 0x040fe20000001824 */
[----:B------:R-:W1:Y:S05]  /*4570*/  LDSM.16.M88.4 R16, [R193+0x9000] ;  /* 0x00900000c110783b */ /* 0x000e6a0000000200 */
[C---:B------:R-:W-:Y:S06]  /*4580*/  HMMA.16816.F32 R32, R8.reuse, R48, R32 ;  /* 0x000000300820723c */ /* 0x040fec0000001820 */
[C---:B------:R-:W-:Y:S01]  /*4590*/  HMMA.16816.F32 R28, R8.reuse, R50, R28 ;  /* 0x00000032081c723c */ /* 0x040fe2000000181c */
[----:B------:R-:W5:Y:S05]  /*45a0*/  LDSM.16.M88.4 R48, [R191+0x2000] ;  /* 0x00200000bf30783b */ /* 0x000f6a0000000200 */
[C---:B--2---:R-:W-:Y:S06]  /*45b0*/  HMMA.16816.F32 R24, R8.reuse, R12, R24 ;  /* 0x0000000c0818723c */ /* 0x044fec0000001818 */
[C---:B------:R-:W-:Y:S01]  /*45c0*/  HMMA.16816.F32 R20, R8.reuse, R14, R20 ;  /* 0x0000000e0814723c */ /* 0x040fe20000001814 */
[----:B------:R-:W2:Y:S05]  /*45d0*/  LDSM.16.M88.4 R12, [R191+0x2800] ;  /* 0x00280000bf0c783b */ /* 0x000eaa0000000200 */
[C---:B------:R-:W-:Y:S06]  /*45e0*/  HMMA.16816.F32 R68, R8.reuse, R76, R68 ;  /* 0x0000004c0844723c */ /* 0x040fec0000001844 */
[----:B------:R-:W-:Y:S01]  /*45f0*/  HMMA.16816.F32 R64, R8, R78, R64 ;  /* 0x0000004e0840723c */ /* 0x000fe20000001840 */
[----:B------:R-:W2:Y:S04]  /*4600*/  LDSM.16.M88.4 R8, [R191+0x3000] ;  /* 0x00300000bf08783b */ /* 0x000ea80000000200 */
[----:B------:R-:W2:Y:S01]  /*4610*/  LDSM.16.M88.4 R76, [R191+0x3800] ;  /* 0x00380000bf4c783b */ /* 0x000ea20000000200 */
[C---:B---3--:R-:W-:Y:S06]  /*4620*/  HMMA.16816.F32 R40, R52.reuse, R56, R40 ;  /* 0x000000383428723c */ /* 0x048fec0000001828 */
[C---:B------:R-:W-:Y:S01]  /*4630*/  HMMA.16816.F32 R36, R52.reuse, R58, R36 ;  /* 0x0000003a3424723c */ /* 0x040fe20000001824 */
[----:B------:R-:W-:Y:S05]  /*4640*/  LDSM.16.M88.4 R56, [R187+0x8000] ;  /* 0x00800000bb38783b */ /* 0x000fea0000000200 */
[C---:B----4-:R-:W-:Y:S06]  /*4650*/  HMMA.16816.F32 R32, R52.reuse, R44, R32 ;  /* 0x0000002c3420723c */ /* 0x050fec0000001820 */
[C---:B------:R-:W-:Y:S01]  /*4660*/  HMMA.16816.F32 R28, R52.reuse, R46, R28 ;  /* 0x0000002e341c723c */ /* 0x040fe2000000181c */
[----:B------:R-:W3:Y:S05]  /*4670*/  LDSM.16.M88.4 R44, [R190+0x2000] ;  /* 0x00200000be2c783b */ /* 0x000eea0000000200 */
[C---:B-1----:R-:W-:Y:S06]  /*4680*/  HMMA.16816.F32 R24, R52.reuse, R16, R24 ;  /* 0x000000103418723c */ /* 0x042fec0000001818 */
[C---:B------:R-:W-:Y:S01]  /*4690*/  HMMA.16816.F32 R20, R52.reuse, R18, R20 ;  /* 0x000000123414723c */ /* 0x040fe20000001814 */
[----:B------:R-:W1:Y:S05]  /*46a0*/  LDSM.16.M88.4 R16, [R187+0x8800] ;  /* 0x00880000bb10783b */ /* 0x000e6a0000000200 */
[C---:B------:R-:W-:Y:S06]  /*46b0*/  HMMA.16816.F32 R68, R52.reuse, R60, R68 ;  /* 0x0000003c3444723c */ /* 0x040fec0000001844 */
[----:B------:R-:W-:Y:S01]  /*46c0*/  HMMA.16816.F32 R64, R52, R62, R64 ;  /* 0x0000003e3440723c */ /* 0x000fe20000001840 */
[----:B------:R-:W4:Y:S04]  /*46d0*/  LDSM.16.M88.4 R52, [R187+0x9000] ;  /* 0x00900000bb34783b */ /* 0x000f280000000200 */
[----:B------:R-:W-:Y:S01]  /*46e0*/  LDSM.16.M88.4 R60, [R189+0x2000] ;  /* 0x00200000bd3c783b */ /* 0x000fe20000000200 */
[C---:B-----5:R-:W-:Y:S06]  /*46f0*/  HMMA.16816.F32 R40, R72.reuse, R48, R40 ;  /* 0x000000304828723c */ /* 0x060fec0000001828 */
[C---:B------:R-:W-:Y:S01]  /*4700*/  HMMA.16816.F32 R36, R72.reuse, R50, R36 ;  /* 0x000000324824723c */ /* 0x040fe20000001824 */
[----:B------:R-:W5:Y:S05]  /*4710*/  LDSM.16.M88.4 R48, [R187+0x9800] ;  /* 0x00980000bb30783b */ /* 0x000f6a0000000200 */
[C---:B--2---:R-:W-:Y:S06]  /*4720*/  HMMA.16816.F32 R32, R72.reuse, R12, R32 ;  /* 0x0000000c4820723c */ /* 0x044fec0000001820 */
[C---:B------:R-:W-:Y:S01]  /*4730*/  HMMA.16816.F32 R28, R72.reuse, R14, R28 ;  /* 0x0000000e481c723c */ /* 0x040fe2000000181c */
[----:B------:R-:W2:Y:S05]  /*4740*/  LDSM.16.M88.4 R12, [R180+0x2000] ;  /* 0x00200000b40c783b */ /* 0x000eaa0000000200 */
[C---:B------:R-:W-:Y:S06]  /*4750*/  HMMA.16816.F32 R24, R72.reuse, R8, R24 ;  /* 0x000000084818723c */ /* 0x040fec0000001818 */
[C---:B------:R-:W-:Y:S01]  /*4760*/  HMMA.16816.F32 R20, R72.reuse, R10, R20 ;  /* 0x0000000a4814723c */ /* 0x040fe20000001814 */
[----:B------:R-:W2:Y:S05]  /*4770*/  LDSM.16.M88.4 R8, [R180+0x2800] ;  /* 0x00280000b408783b */ /* 0x000eaa0000000200 */
[C---:B------:R-:W-:Y:S06]  /*4780*/  HMMA.16816.F32 R68, R72.reuse, R76, R68 ;  /* 0x0000004c4844723c */ /* 0x040fec0000001844 */
[----:B------:R-:W-:Y:S01]  /*4790*/  HMMA.16816.F32 R64, R72, R78, R64 ;  /* 0x0000004e4840723c */ /* 0x000fe20000001840 */
[----:B------:R-:W2:Y:S04]  /*47a0*/  LDSM.16.M88.4 R72, [R180+0x3800] ;  /* 0x00380000b448783b */ /* 0x000ea80000000200 */
[----:B------:R-:W-:Y:S01]  /*47b0*/  LDSM.16.M88.4 R76, [R192+0x4000] ;  /* 0x00400000c04c783b */ /* 0x000fe20000000200 */
[C---:B---3--:R-:W-:Y:S06]  /*47c0*/  HMMA.16816.F32 R40, R44.reuse, R56, R40 ;  /* 0x000000382c28723c */ /* 0x048fec0000001828 */
[C---:B------:R-:W-:Y:S01]  /*47d0*/  HMMA.16816.F32 R36, R44.reuse, R58, R36 ;  /* 0x0000003a2c24723c */ /* 0x040fe20000001824 */
[----:B------:R-:W-:Y:S05]  /*47e0*/  LDSM.16.M88.4 R56, [R193+0xa000] ;  /* 0x00a00000c138783b */ /* 0x000fea0000000200 */
[C---:B-1----:R-:W-:Y:S06]  /*47f0*/  HMMA.16816.F32 R32, R44.reuse, R16, R32 ;  /* 0x000000102c20723c */ /* 0x042fec0000001820 */
[C---:B------:R-:W-:Y:S01]  /*4800*/  HMMA.16816.F32 R28, R44.reuse, R18, R28 ;  /* 0x000000122c1c723c */ /* 0x040fe2000000181c */
[----:B------:R-:W1:Y:S05]  /*4810*/  LDSM.16.M88.4 R16, [R194+0x4000] ;  /* 0x00400000c210783b */ /* 0x000e6a0000000200 */
[C---:B----4-:R-:W-:Y:S06]  /*4820*/  HMMA.16816.F32 R24, R44.reuse, R52, R24 ;  /* 0x000000342c18723c */ /* 0x050fec0000001818 */
[C---:B------:R-:W-:Y:S01]  /*4830*/  HMMA.16816.F32 R20, R44.reuse, R54, R20 ;  /* 0x000000362c14723c */ /* 0x040fe20000001814 */
[----:B------:R-:W3:Y:S05]  /*4840*/  LDSM.16.M88.4 R52, [R193+0xa800] ;  /* 0x00a80000c134783b */ /* 0x000eea0000000200 */
[C---:B-----5:R-:W-:Y:S06]  /*4850*/  HMMA.16816.F32 R68, R44.reuse, R48, R68 ;  /* 0x000000302c44723c */ /* 0x060fec0000001844 */
[----:B------:R-:W-:Y:S01]  /*4860*/  HMMA.16816.F32 R64, R44, R50, R64 ;  /* 0x000000322c40723c */ /* 0x000fe20000001840 */
[----:B------:R-:W4:Y:S04]  /*4870*/  LDSM.16.M88.4 R48, [R193+0xb000] ;  /* 0x00b00000c130783b */ /* 0x000f280000000200 */
[----:B------:R-:W5:Y:S01]  /*4880*/  LDSM.16.M88.4 R44, [R193+0xb800] ;  /* 0x00b80000c12c783b */ /* 0x000f620000000200 */
[C---:B--2---:R-:W-:Y:S06]  /*4890*/  HMMA.16816.F32 R40, R60.reuse, R12, R40 ;  /* 0x0000000c3c28723c */ /* 0x044fec0000001828 */
[C---:B------:R-:W-:Y:S01]  /*48a0*/  HMMA.16816.F32 R36, R60.reuse, R14, R36 ;  /* 0x0000000e3c24723c */ /* 0x040fe20000001824 */
[----:B------:R-:W2:Y:S05]  /*48b0*/  LDSM.16.M88.4 R12, [R191+0x4000] ;  /* 0x00400000bf0c783b */ /* 0x000eaa0000000200 */
[C---:B------:R-:W-:Y:S06]  /*48c0*/  HMMA.16816.F32 R32, R60.reuse, R8, R32 ;  /* 0x000000083c20723c */ /* 0x040fec0000001820 */
        /* <DEDUP_REMOVED lines=9> */
[C---:B-1----:R-:W-:Y:S06]  /*4960*/  HMMA.16816.F32 R40, R16.reuse, R56, R40 ;  /* 0x000000381028723c */ /* 0x042fec0000001828 */
[C---:B------:R-:W-:Y:S01]  /*4970*/  HMMA.16816.F32 R36, R16.reuse, R58, R36 ;  /* 0x0000003a1024723c */ /* 0x040fe20000001824 */
[----:B------:R-:W1:Y:S05]  /*4980*/  LDSM.16.M88.4 R56, [R187+0xa000] ;  /* 0x00a00000bb38783b */ /* 0x000e6a0000000200 */
[C---:B---3--:R-:W-:Y:S06]  /*4990*/  HMMA.16816.F32 R32, R16.reuse, R52, R32 ;  /* 0x000000341020723c */ /* 0x048fec0000001820 */
[C---:B------:R-:W-:Y:S01]  /*49a0*/  HMMA.16816.F32 R28, R16.reuse, R54, R28 ;  /* 0x00000036101c723c */ /* 0x040fe2000000181c */
[----:B------:R-:W3:Y:S05]  /*49b0*/  LDSM.16.M88.4 R52, [R187+0xa800] ;  /* 0x00a80000bb34783b */ /* 0x000eea0000000200 */
[C---:B----4-:R-:W-:Y:S06]  /*49c0*/  HMMA.16816.F32 R24, R16.reuse, R48, R24 ;  /* 0x000000301018723c */ /* 0x050fec0000001818 */
[C---:B------:R-:W-:Y:S01]  /*49d0*/  HMMA.16816.F32 R20, R16.reuse, R50, R20 ;  /* 0x000000321014723c */ /* 0x040fe20000001814 */
[----:B------:R-:W4:Y:S05]  /*49e0*/  LDSM.16.M88.4 R48, [R187+0xb000] ;  /* 0x00b00000bb30783b */ /* 0x000f2a0000000200 */
[C---:B-----5:R-:W-:Y:S06]  /*49f0*/  HMMA.16816.F32 R68, R16.reuse, R44, R68 ;  /* 0x0000002c1044723c */ /* 0x060fec0000001844 */
        /* <DEDUP_REMOVED lines=8> */
[----:B------:R-:W2:Y:S05]  /*4a80*/  LDSM.16.M88.4 R8, [R180+0x4800] ;  /* 0x00480000b408783b */ /* 0x000eaa0000000200 */
[C---:B------:R-:W-:Y:S06]  /*4a90*/  HMMA.16816.F32 R24, R76.reuse, R80, R24 ;  /* 0x000000504c18723c */ /* 0x040fec0000001818 */
[C---:B------:R-:W-:Y:S06]  /*4aa0*/  HMMA.16816.F32 R20, R76.reuse, R82, R20 ;  /* 0x000000524c14723c */ /* 0x040fec0000001814 */
[C---:B------:R-:W-:Y:S06]  /*4ab0*/  HMMA.16816.F32 R68, R76.reuse, R72, R68 ;  /* 0x000000484c44723c */ /* 0x040fec0000001844 */
[----:B------:R-:W-:Y:S06]  /*4ac0*/  HMMA.16816.F32 R64, R76, R74, R64 ;  /* 0x0000004a4c40723c */ /* 0x000fec0000001840 */
[C---:B-1----:R-:W-:Y:S06]  /*4ad0*/  HMMA.16816.F32 R40, R60.reuse, R56, R40 ;  /* 0x000000383c28723c */ /* 0x042fec0000001828 */
[C---:B------:R-:W-:Y:S01]  /*4ae0*/  HMMA.16816.F32 R36, R60.reuse, R58, R36 ;  /* 0x0000003a3c24723c */ /* 0x040fe20000001824 */
[----:B------:R-:W1:Y:S05]  /*4af0*/  LDSM.16.M88.4 R56, [R180+0x5000] ;  /* 0x00500000b438783b */ /* 0x000e6a0000000200 */
[C---:B---3--:R-:W-:Y:S06]  /*4b00*/  HMMA.16816.F32 R32, R60.reuse, R52, R32 ;  /* 0x000000343c20723c */ /* 0x048fec0000001820 */
[----:B------:R-:W-:Y:S01]  /*4b10*/  HMMA.16816.F32 R28, R60, R54, R28 ;  /* 0x000000363c1c723c */ /* 0x000fe2000000181c */
[----:B------:R-:W3:Y:S01]  /*4b20*/  LDSM.16.M88.4 R52, [R180+0x5800] ;  /* 0x00580000b434783b */ /* 0x000ee20000000200 */
[----:B------:R-:W-:-:S04]  /*4b30*/  DEPBAR.LE SB0, 0x0 ;  /* 0x000080000000791a */ /* 0x000fc80000000000 */
[C---:B----4-:R-:W-:Y:S06]  /*4b40*/  HMMA.16816.F32 R24, R60.reuse, R48, R24 ;  /* 0x000000303c18723c */ /* 0x050fec0000001818 */
[C---:B------:R-:W-:Y:S06]  /*4b50*/  HMMA.16816.F32 R20, R60.reuse, R50, R20 ;  /* 0x000000323c14723c */ /* 0x040fec0000001814 */
[C---:B-----5:R-:W-:Y:S06]  /*4b60*/  HMMA.16816.F32 R68, R60.reuse, R44, R68 ;  /* 0x0000002c3c44723c */ /* 0x060fec0000001844 */
[----:B------:R-:W-:Y:S06]  /*4b70*/  HMMA.16816.F32 R64, R60, R46, R64 ;  /* 0x0000002e3c40723c */ /* 0x000fec0000001840 */
[C---:B--2---:R-:W-:Y:S06]  /*4b80*/  HMMA.16816.F32 R36, R16.reuse, R14, R36 ;  /* 0x0000000e1024723c */ /* 0x044fec0000001824 */
[----:B------:R-:W-:Y:S01]  /*4b90*/  HMMA.16816.F32 R40, R16, R12, R40 ;  /* 0x0000000c1028723c */ /* 0x000fe20000001828 */
[----:B------:R-:W-:-:S04]  /*4ba0*/  SHF.L.U32 R15, R86, 0x1, RZ ;  /* 0x00000001560f7819 */ /* 0x000fc800000006ff */
[----:B------:R-:W-:Y:S01]  /*4bb0*/  LOP3.LUT R15, R15, 0x6, RZ, 0xc0, !PT ;  /* 0x000000060f0f7812 */ /* 0x000fe200078ec0ff */
[C---:B------:R-:W-:Y:S06]  /*4bc0*/  HMMA.16816.F32 R32, R16.reuse, R8, R32 ;  /* 0x000000081020723c */ /* 0x040fec0000001820 */
[C---:B------:R-:W-:Y:S06]  /*4bd0*/  HMMA.16816.F32 R28, R16.reuse, R10, R28 ;  /* 0x0000000a101c723c */ /* 0x040fec000000181c */
[C---:B-1----:R-:W-:Y:S06]  /*4be0*/  HMMA.16816.F32 R24, R16.reuse, R56, R24 ;  /* 0x000000381018723c */ /* 0x042fec0000001818 */
[C---:B------:R-:W-:Y:S06]  /*4bf0*/  HMMA.16816.F32 R20, R16.reuse, R58, R20 ;  /* 0x0000003a1014723c */ /* 0x040fec0000001814 */
[C---:B---3--:R-:W-:Y:S06]  /*4c00*/  HMMA.16816.F32 R68, R16.reuse, R52, R68 ;  /* 0x000000341044723c */ /* 0x048fec0000001844 */
[----:B------:R-:W-:Y:S01]  /*4c10*/  HMMA.16816.F32 R64, R16, R54, R64 ;  /* 0x000000361040723c */ /* 0x000fe20000001840 */
[----:B------:R-:W-:Y:S06]  /*4c20*/  BAR.SYNC.DEFER_BLOCKING 0x0 ;  /* 0x0000000000007b1d */ /* 0x000fec0000010000 */
[----:B------:R-:W-:-:S02]  /*4c30*/  NOP ;  /* 0x0000000000007918 */ /* 0x000fc40000000000 */
[----:B------:R-:W-:-:S15]  /*4c40*/  @!P6 BRA `(.L_x_1401) ;  /* 0x0000000c001ce947 */ /* 0x000fde0003800000 */
[----:B------:R-:W-:Y:S05]  /*4c50*/  @!P0 BRA `(.L_x_1402) ;  /* 0x0000000000f08947 */ /* 0x000fea0003800000 */
[----:B------:R-:W1:Y:S01]  /*4c60*/  LDC R8, c[0x0][0x380] ;  /* 0x0000e000ff087b82 */ /* 0x000e620000000800 */
[----:B------:R-:W-:Y:S01]  /*4c70*/  IABS R12, R5 ;  /* 0x00000005000c7213 */ /* 0x000fe20000000000 */
[----:B------:R-:W-:Y:S01]  /*4c80*/  ULDC.64 UR8, c[0x0][0x230] ;  /* 0x00008c0000087ab9 */ /* 0x000fe20000000a00 */
[----:B------:R-:W-:-:S04]  /*4c90*/  IADD3 R14, R5, -0x40, RZ ;  /* 0xffffffc0050e7810 */ /* 0x000fc80007ffe0ff */
[----:B------:R-:W-:Y:S02]  /*4ca0*/  IABS R10, R14 ;  /* 0x0000000e000a7213 */ /* 0x000fe40000000000 */
[-C--:B-1----:R-:W-:Y:S02]  /*4cb0*/  IABS R3, R8.reuse ;  /* 0x0000000800037213 */ /* 0x082fe40000000000 */
[----:B------:R-:W-:Y:S02]  /*4cc0*/  LOP3.LUT R14, R14, R8, RZ, 0x3c, !PT ;  /* 0x000000080e0e7212 */ /* 0x000fe400078e3cff */
[----:B------:R-:W1:Y:S08]  /*4cd0*/  I2F.RP R16, R3 ;  /* 0x0000000300107306 */ /* 0x000e700000209400 */
[----:B-1----:R-:W1:Y:S02]  /*4ce0*/  MUFU.RCP R16, R16 ;  /* 0x0000001000107308 */ /* 0x002e640000001000 */
[----:B-1----:R-:W-:-:S06]  /*4cf0*/  VIADD R16, R16, 0xffffffe ;  /* 0x0ffffffe10107836 */ /* 0x002fcc0000000000 */
[----:B------:R-:W1:Y:S02]  /*4d00*/  F2I.FTZ.U32.TRUNC.NTZ R17, R16 ;  /* 0x0000001000117305 */ /* 0x000e64000021f000 */
[----:B-1----:R-:W-:Y:S02]  /*4d10*/  IMAD.MOV R13, RZ, RZ, -R17 ;  /* 0x000000ffff0d7224 */ /* 0x002fe400078e0a11 */
[----:B------:R-:W-:Y:S02]  /*4d20*/  IMAD.MOV.U32 R16, RZ, RZ, RZ ;  /* 0x000000ffff107224 */ /* 0x000fe400078e00ff */
[----:B------:R-:W-:-:S04]  /*4d30*/  IMAD R13, R13, R3, RZ ;  /* 0x000000030d0d7224 */ /* 0x000fc800078e02ff */
[----:B------:R-:W-:-:S06]  /*4d40*/  IMAD.HI.U32 R13, R17, R13, R16 ;  /* 0x0000000d110d7227 */ /* 0x000fcc00078e0010 */
[----:B------:R-:W-:-:S04]  /*4d50*/  IMAD.HI.U32 R16, R13, R12, RZ ;  /* 0x0000000c0d107227 */ /* 0x000fc800078e00ff */
[----:B------:R-:W-:Y:S01]  /*4d60*/  IMAD.HI.U32 R13, R13, R10, RZ ;  /* 0x0000000a0d0d7227 */ /* 0x000fe200078e00ff */
[----:B------:R-:W-:-:S03]  /*4d70*/  IADD3 R11, -R16, RZ, RZ ;  /* 0x000000ff100b7210 */ /* 0x000fc60007ffe1ff */
[----:B------:R-:W-:Y:S02]  /*4d80*/  IMAD.MOV R9, RZ, RZ, -R13 ;  /* 0x000000ffff097224 */ /* 0x000fe400078e0a0d */
[C---:B------:R-:W-:Y:S02]  /*4d90*/  IMAD R11, R3.reuse, R11, R12 ;  /* 0x0000000b030b7224 */ /* 0x040fe400078e020c */
[----:B------:R-:W-:-:S03]  /*4da0*/  IMAD R9, R3, R9, R10 ;  /* 0x0000000903097224 */ /* 0x000fc600078e020a */
[C---:B------:R-:W-:Y:S02]  /*4db0*/  ISETP.GT.U32.AND P1, PT, R3.reuse, R11, PT ;  /* 0x0000000b0300720c */ /* 0x040fe40003f24070 */
[----:B------:R-:W-:-:S11]  /*4dc0*/  ISETP.GT.U32.AND P2, PT, R3, R9, PT ;  /* 0x000000090300720c */ /* 0x000fd60003f44070 */
[-C--:B------:R-:W-:Y:S02]  /*4dd0*/  @!P1 IADD3 R11, R11, -R3.reuse, RZ ;  /* 0x800000030b0b9210 */ /* 0x080fe40007ffe0ff */
[----:B------:R-:W-:Y:S01]  /*4de0*/  @!P2 IMAD.IADD R9, R9, 0x1, -R3 ;  /* 0x000000010909a824 */ /* 0x000fe200078e0a03 */
[----:B------:R-:W-:Y:S01]  /*4df0*/  @!P1 IADD3 R16, R16, 0x1, RZ ;  /* 0x0000000110109810 */ /* 0x000fe20007ffe0ff */
[----:B------:R-:W-:Y:S01]  /*4e00*/  @!P2 VIADD R13, R13, 0x1 ;  /* 0x000000010d0da836 */ /* 0x000fe20000000000 */
[-C--:B------:R-:W-:Y:S02]  /*4e10*/  ISETP.GE.U32.AND P5, PT, R11, R3.reuse, PT ;  /* 0x000000030b00720c */ /* 0x080fe40003fa6070 */
[----:B------:R-:W-:Y:S02]  /*4e20*/  ISETP.GE.U32.AND P4, PT, R9, R3, PT ;  /* 0x000000030900720c */ /* 0x000fe40003f86070 */
[----:B------:R-:W-:Y:S02]  /*4e30*/  LOP3.LUT R3, R5, R8, RZ, 0x3c, !PT ;  /* 0x0000000805037212 */ /* 0x000fe400078e3cff */
[----:B------:R-:W-:-:S02]  /*4e40*/  ISETP.GE.AND P1, PT, R14, RZ, PT ;  /* 0x000000ff0e00720c */ /* 0x000fc40003f26270 */
[----:B------:R-:W-:Y:S02]  /*4e50*/  ISETP.GE.AND P3, PT, R3, RZ, PT ;  /* 0x000000ff0300720c */ /* 0x000fe40003f66270 */
[----:B------:R-:W-:Y:S02]  /*4e60*/  ISETP.NE.AND P2, PT, R8, RZ, PT ;  /* 0x000000ff0800720c */ /* 0x000fe40003f45270 */
[----:B------:R-:W-:Y:S02]  /*4e70*/  LOP3.LUT R9, RZ, R8, RZ, 0x33, !PT ;  /* 0x00000008ff097212 */ /* 0x000fe400078e33ff */
[----:B------:R-:W-:Y:S01]  /*4e80*/  @P5 IADD3 R16, R16, 0x1, RZ ;  /* 0x0000000110105810 */ /* 0x000fe20007ffe0ff */
[----:B------:R-:W-:-:S03]  /*4e90*/  @P4 VIADD R13, R13, 0x1 ;  /* 0x000000010d0d4836 */ /* 0x000fc60000000000 */
[----:B------:R-:W-:Y:S02]  /*4ea0*/  MOV R3, R16 ;  /* 0x0000001000037202 */ /* 0x000fe40000000f00 */
[----:B------:R-:W-:-:S03]  /*4eb0*/  @!P1 IADD3 R13, -R13, RZ, RZ ;  /* 0x000000ff0d0d9210 */ /* 0x000fc60007ffe1ff */
[----:B------:R-:W-:-:S05]  /*4ec0*/  @!P3 IMAD.MOV R3, RZ, RZ, -R3 ;  /* 0x000000ffff03b224 */ /* 0x000fca00078e0a03 */
[C---:B------:R-:W-:Y:S02]  /*4ed0*/  SEL R3, R9.reuse, R3, !P2 ;  /* 0x0000000309037207 */ /* 0x040fe40005000000 */
[----:B------:R-:W-:-:S03]  /*4ee0*/  SEL R9, R9, R13, !P2 ;  /* 0x0000000d09097207 */ /* 0x000fc60005000000 */
[----:B------:R-:W-:-:S04]  /*4ef0*/  IMAD.WIDE R10, R3, 0x4, R206 ;  /* 0x00000004030a7825 */ /* 0x000fc800078e02ce */
[----:B------:R-:W-:Y:S02]  /*4f00*/  IMAD.WIDE R12, R9, 0x4, R206 ;  /* 0x00000004090c7825 */ /* 0x000fe400078e02ce */
[----:B------:R-:W2:Y:S04]  /*4f10*/  LDG.E R11, desc[UR10][R10.64] ;  /* 0x0000000a0a0b7981 */ /* 0x000ea8000c1e1900 */
[----:B------:R1:W2:Y:S01]  /*4f20*/  LDG.E R10, desc[UR10][R12.64] ;  /* 0x0000000a0c0a7981 */ /* 0x0002a2000c1e1900 */
[----:B------:R-:W-:-:S04]  /*4f30*/  IMAD.IADD R9, R3, 0x1, -R9 ;  /* 0x0000000103097824 */ /* 0x000fc800078e0a09 */
[----:B------:R-:W-:-:S05]  /*4f40*/  IMAD R9, R9, R8, -0x40 ;  /* 0xffffffc009097424 */ /* 0x000fca00078e0208 */
[----:B------:R-:W-:-:S05]  /*4f50*/  SHF.R.S32.HI R3, RZ, 0x1f, R9 ;  /* 0x0000001fff037819 */ /* 0x000fca0000011409 */
[----:B------:R-:W-:-:S04]  /*4f60*/  IMAD R3, R3, R208, RZ ;  /* 0x000000d003037224 */ /* 0x000fc800078e02ff */
[C---:B------:R-:W-:Y:S02]  /*4f70*/  IMAD R3, R9.reuse, R209, R3 ;  /* 0x000000d109037224 */ /* 0x040fe400078e0203 */
[----:B-1----:R-:W-:-:S04]  /*4f80*/  IMAD.WIDE.U32 R12, R9, R208, RZ ;  /* 0x000000d0090c7225 */ /* 0x002fc800078e00ff */
[----:B------:R-:W-:Y:S01]  /*4f90*/  IMAD.IADD R13, R13, 0x1, R3 ;  /* 0x000000010d0d7824 */ /* 0x000fe200078e0203 */
[----:B--2---:R-:W-:-:S04]  /*4fa0*/  IADD3 R10, -R11, R10, RZ ;  /* 0x0000000a0b0a7210 */ /* 0x004fc80007ffe1ff */
[----:B------:R-:W-:-:S05]  /*4fb0*/  SHF.R.S32.HI R8, RZ, 0x1f, R10 ;  /* 0x0000001fff087819 */ /* 0x000fca000001140a */
[----:B------:R-:W-:-:S04]  /*4fc0*/  IMAD R8, R8, UR8, RZ ;  /* 0x0000000808087c24 */ /* 0x000fc8000f8e02ff */
[C---:B------:R-:W-:Y:S02]  /*4fd0*/  IMAD R8, R10.reuse, UR9, R8 ;  /* 0x000000090a087c24 */ /* 0x040fe4000f8e0208 */
[----:B------:R-:W-:-:S04]  /*4fe0*/  IMAD.WIDE.U32 R10, R10, UR8, R12 ;  /* 0x000000080a0a7c25 */ /* 0x000fc8000f8e000c */
[----:B------:R-:W-:Y:S01]  /*4ff0*/  IMAD.MOV.U32 R14, RZ, RZ, R10 ;  /* 0x000000ffff0e7224 */ /* 0x000fe200078e000a */
[----:B------:R-:W-:Y:S01]  /*5000*/  IADD3 R3, R11, R8, RZ ;  /* 0x000000080b037210 */ /* 0x000fe20007ffe0ff */
[----:B------:R-:W-:Y:S06]  /*5010*/  BRA `(.L_x_1403) ;  /* 0x0000000000087947 */ /* 0x000fec0003800000 */
.L_x_1402:
[----:B------:R-:W-:-:S04]  /*5020*/  LEA R14, -R208, RZ, 0x6 ;  /* 0x000000ffd00e7211 */ /* 0x000fc800078e31ff */
[----:B------:R-:W-:-:S07]  /*5030*/  SHF.R.S32.HI R3, RZ, 0x1f, R14 ;  /* 0x0000001fff037819 */ /* 0x000fce000001140e */
.L_x_1403:
[----:B------:R-:W-:Y:S01]  /*5040*/  ULDC UR5, c[0x0][0x2d0] ;  /* 0x0000b40000057ab9 */ /* 0x000fe20000000800 */
[----:B------:R-:W-:Y:S01]  /*5050*/  BSSY B0, `(.L_x_1404) ;  /* 0x0000083000007945 */ /* 0x000fe20003800000 */
[----:B------:R-:W-:Y:S02]  /*5060*/  ISETP.GE.AND P3, PT, R7, UR5, PT ;  /* 0x0000000507007c0c */ /* 0x000fe4000bf66270 */
[----:B------:R-:W-:Y:S02]  /*5070*/  ISETP.GE.AND P4, PT, R203, UR5, PT ;  /* 0x00000005cb007c0c */ /* 0x000fe4000bf86270 */
[----:B------:R-:W-:-:S09]  /*5080*/  ISETP.GE.AND P2, PT, R6, UR5, PT ;  /* 0x0000000506007c0c */ /* 0x000fd2000bf46270 */
[----:B------:R-:W1:Y:S01]  /*5090*/  @!P3 LDC.64 R10, c[0x0][0x218] ;  /* 0x00008600ff0abb82 */ /* 0x000e620000000a00 */
[CC--:B------:R-:W-:Y:S01]  /*50a0*/  @!P3 IADD3 R19, P1, R14.reuse, R205.reuse, RZ ;  /* 0x000000cd0e13b210 */ /* 0x0c0fe20007f3e0ff */
[----:B------:R2:W-:Y:S01]  /*50b0*/  @P4 STS.128 [R202+0x6000], RZ ;  /* 0x006000ffca004388 */ /* 0x0005e20000000c00 */
[----:B------:R-:W-:-:S03]  /*50c0*/  @!P4 IADD3 R16, P5, R14, R205, RZ ;  /* 0x000000cd0e10c210 */ /* 0x000fc60007fbe0ff */
[C-C-:B------:R-:W-:Y:S02]  /*50d0*/  @!P3 IMAD.X R17, R3.reuse, 0x1, R133.reuse, P1 ;  /* 0x000000010311b824 */ /* 0x140fe400008e0685 */
[----:B------:R-:W3:Y:S01]  /*50e0*/  @!P4 LDC.64 R8, c[0x0][0x218] ;  /* 0x00008600ff08cb82 */ /* 0x000ee20000000a00 */
[----:B------:R-:W-:-:S07]  /*50f0*/  @!P4 IMAD.X R44, R3, 0x1, R133, P5 ;  /* 0x00000001032cc824 */ /* 0x000fce00028e0685 */
[----:B------:R-:W4:Y:S01]  /*5100*/  @!P2 LDC.64 R6, c[0x0][0x218] ;  /* 0x00008600ff06ab82 */ /* 0x000f220000000a00 */
[----:B-1----:R-:W-:-:S07]  /*5110*/  @!P3 LEA R18, P1, R19, R10, 0x1 ;  /* 0x0000000a1312b211 */ /* 0x002fce00078208ff */
[----:B------:R-:W1:Y:S01]  /*5120*/  @!P4 LDC.64 R12, c[0x0][0x218] ;  /* 0x00008600ff0ccb82 */ /* 0x000e620000000a00 */
[----:B------:R-:W-:Y:S02]  /*5130*/  @!P3 LEA.HI.X R19, R19, R11, R17, 0x1, P1 ;  /* 0x0000000b1313b211 */ /* 0x000fe400008f0c11 */
[----:B------:R-:W-:Y:S02]  /*5140*/  @!P2 IADD3 R17, P1, R14, R205, RZ ;  /* 0x000000cd0e11a210 */ /* 0x000fe40007f3e0ff */
[----:B---3--:R-:W-:-:S03]  /*5150*/  @!P4 LEA R48, P5, R16, R8, 0x1 ;  /* 0x000000081030c211 */ /* 0x008fc600078a08ff */
[----:B------:R-:W3:Y:S01]  /*5160*/  @!P3 LDC.64 R10, c[0x0][0x218] ;  /* 0x00008600ff0abb82 */ /* 0x000ee20000000a00 */
[----:B------:R-:W-:Y:S01]  /*5170*/  @!P4 LEA.HI.X R49, R16, R9, R44, 0x1, P5 ;  /* 0x000000091031c211 */ /* 0x000fe200028f0c2c */
[----:B------:R-:W-:Y:S01]  /*5180*/  @!P2 IMAD.X R44, R3, 0x1, R133, P1 ;  /* 0x00000001032ca824 */ /* 0x000fe200008e0685 */
[----:B------:R-:W-:Y:S02]  /*5190*/  IADD3 R45, P5, R198, R14, RZ ;  /* 0x0000000ec62d7210 */ /* 0x000fe40007fbe0ff */
[----:B----4-:R-:W-:-:S03]  /*51a0*/  @!P2 LEA R16, P1, R17, R6, 0x1 ;  /* 0x000000061110a211 */ /* 0x010fc600078208ff */
[----:B------:R-:W4:Y:S01]  /*51b0*/  @!P2 LDC.64 R8, c[0x0][0x218] ;  /* 0x00008600ff08ab82 */ /* 0x000f220000000a00 */
[----:B------:R-:W-:Y:S01]  /*51c0*/  @!PT LDS RZ, [RZ] ;  /* 0x00000000fffff984 */ /* 0x000fe20000000800 */
[----:B------:R-:W-:Y:S01]  /*51d0*/  @!PT LDS RZ, [RZ] ;  /* 0x00000000fffff984 */ /* 0x000fe20000000800 */
[----:B------:R-:W-:Y:S01]  /*51e0*/  @!PT LDS RZ, [RZ] ;  /* 0x00000000fffff984 */ /* 0x000fe20000000800 */
[----:B------:R5:W-:Y:S01]  /*51f0*/  @!P4 LDGSTS.E.BYPASS.LTC128B.128 [R202+0x6000], desc[UR10][R48.64] ;  /* 0x0600000030cacfae */ /* 0x000be2000b901d4a */
[----:B------:R-:W-:Y:S01]  /*5200*/  @!P2 LEA.HI.X R17, R17, R7, R44, 0x1, P1 ;  /* 0x000000071111a211 */ /* 0x000fe200008f0c2c */
[----:B------:R-:W-:Y:S01]  /*5210*/  IMAD.X R44, R197, 0x1, R3, P5 ;  /* 0x00000001c52c7824 */ /* 0x000fe200028e0603 */
[CC--:B------:R-:W-:Y:S01]  /*5220*/  @!P4 IADD3 R50, P5, R45.reuse, R205.reuse, RZ ;  /* 0x000000cd2d32c210 */ /* 0x0c0fe20007fbe0ff */
[----:B------:R2:W-:Y:S01]  /*5230*/  @P3 STS.128 [R202+0x8000], RZ ;  /* 0x008000ffca003388 */ /* 0x0005e20000000c00 */
[----:B------:R-:W-:Y:S02]  /*5240*/  @!P3 IADD3 R51, P1, R45, R205, RZ ;  /* 0x000000cd2d33b210 */ /* 0x000fe40007f3e0ff */
[----:B------:R-:W2:Y:S01]  /*5250*/  @!P4 LDC.64 R6, c[0x0][0x218] ;  /* 0x00008600ff06cb82 */ /* 0x000ea20000000a00 */
[--C-:B------:R-:W-:Y:S01]  /*5260*/  @!P4 IMAD.X R47, R44, 0x1, R133.reuse, P5 ;  /* 0x000000012c2fc824 */ /* 0x100fe200028e0685 */
[----:B-1----:R-:W-:Y:S01]  /*5270*/  @!P4 LEA R46, P5, R50, R12, 0x1 ;  /* 0x0000000c322ec211 */ /* 0x002fe200078a08ff */
[----:B------:R-:W-:Y:S01]  /*5280*/  @!P3 IMAD.X R12, R44, 0x1, R133, P1 ;  /* 0x000000012c0cb824 */ /* 0x000fe200008e0685 */
[----:B------:R-:W-:Y:S01]  /*5290*/  @!PT LDS RZ, [RZ] ;  /* 0x00000000fffff984 */ /* 0x000fe20000000800 */
[----:B------:R-:W-:Y:S01]  /*52a0*/  @!PT LDS RZ, [RZ] ;  /* 0x00000000fffff984 */ /* 0x000fe20000000800 */
[----:B------:R-:W-:Y:S01]  /*52b0*/  @!PT LDS RZ, [RZ] ;  /* 0x00000000fffff984 */ /* 0x000fe20000000800 */
[----:B------:R1:W-:Y:S02]  /*52c0*/  @!P3 LDGSTS.E.BYPASS.LTC128B.128 [R202+0x8000], desc[UR10][R18.64+0x80] ;  /* 0x0800008012cabfae */ /* 0x0003e4000b901d4a */
[----:B------:R-:W-:-:S02]  /*52d0*/  @!P4 LEA.HI.X R47, R50, R13, R47, 0x1, P5 ;  /* 0x0000000d322fc211 */ /* 0x000fc400028f0c2f */
[----:B---3--:R-:W-:Y:S01]  /*52e0*/  @!P3 LEA R50, P5, R51, R10, 0x1 ;  /* 0x0000000a3332b211 */ /* 0x008fe200078a08ff */
[----:B------:R3:W-:Y:S01]  /*52f0*/  @P2 STS.128 [R202+0xa000], RZ ;  /* 0x00a000ffca002388 */ /* 0x0007e20000000c00 */
[----:B------:R-:W-:Y:S02]  /*5300*/  @!P2 IADD3 R10, P1, R45, R205, RZ ;  /* 0x000000cd2d0aa210 */ /* 0x000fe40007f3e0ff */
[----:B------:R-:W-:Y:S01]  /*5310*/  @!P3 LEA.HI.X R51, R51, R11, R12, 0x1, P5 ;  /* 0x0000000b3333b211 */ /* 0x000fe200028f0c0c */
[----:B------:R-:W-:Y:S01]  /*5320*/  @!PT LDS RZ, [RZ] ;  /* 0x00000000fffff984 */ /* 0x000fe20000000800 */
[----:B------:R-:W-:Y:S01]  /*5330*/  @!PT LDS RZ, [RZ] ;  /* 0x00000000fffff984 */ /* 0x000fe20000000800 */
[----:B------:R-:W-:Y:S01]  /*5340*/  @!PT LDS RZ, [RZ] ;  /* 0x00000000fffff984 */ /* 0x000fe20000000800 */
[----:B------:R3:W-:Y:S01]  /*5350*/  @!P2 LDGSTS.E.BYPASS.LTC128B.128 [R202+0xa000], desc[UR10][R16.64+0x100] ;  /* 0x0a00010010caafae */ /* 0x0007e2000b901d4a */
[----:B------:R-:W3:Y:S01]  /*5360*/  @!P3 LDC.64 R12, c[0x0][0x218] ;  /* 0x00008600ff0cbb82 */ /* 0x000ee20000000a00 */
[----:B------:R-:W-:Y:S01]  /*5370*/  @!P2 IMAD.X R11, R44, 0x1, R133, P1 ;  /* 0x000000012c0ba824 */ /* 0x000fe200008e0685 */
[----:B----4-:R-:W-:Y:S01]  /*5380*/  @!P2 LEA R54, P1, R10, R8, 0x1 ;  /* 0x000000080a36a211 */ /* 0x010fe200078208ff */
[----:B------:R4:W-:Y:S01]  /*5390*/  @P4 STS.128 [R202+0x6800], RZ ;  /* 0x006800ffca004388 */ /* 0x0009e20000000c00 */
[----:B------:R-:W-:-:S02]  /*53a0*/  IADD3 R45, P5, R198, R45, RZ ;  /* 0x0000002dc62d7210 */ /* 0x000fc40007fbe0ff */
[----:B------:R-:W-:Y:S01]  /*53b0*/  @!P2 LEA.HI.X R55, R10, R9, R11, 0x1, P1 ;  /* 0x000000090a37a211 */ /* 0x000fe200008f0c0b */
[----:B------:R-:W-:Y:S01]  /*53c0*/  @!PT LDS RZ, [RZ] ;  /* 0x00000000fffff984 */ /* 0x000fe20000000800 */
[----:B------:R-:W-:Y:S01]  /*53d0*/  @!PT LDS RZ, [RZ] ;  /* 0x00000000fffff984 */ /* 0x000fe20000000800 */
[----:B------:R-:W-:Y:S01]  /*53e0*/  @!PT LDS RZ, [RZ] ;  /* 0x00000000fffff984 */ /* 0x000fe20000000800 */
[----:B------:R4:W-:Y:S01]  /*53f0*/  @!P4 LDGSTS.E.BYPASS.LTC128B.128 [R202+0x6800], desc[UR10][R46.64] ;  /* 0x068000002ecacfae */ /* 0x0009e2000b901d4a */
[----:B------:R-:W4:Y:S01]  /*5400*/  @!P2 LDC.64 R10, c[0x0][0x218] ;  /* 0x00008600ff0aab82 */ /* 0x000f220000000a00 */
[-C--:B------:R-:W-:Y:S01]  /*5410*/  @!P4 IADD3 R52, P1, R45, R205.reuse, RZ ;  /* 0x000000cd2d34c210 */ /* 0x080fe20007f3e0ff */
[----:B------:R-:W-:Y:S01]  /*5420*/  IMAD.X R44, R197, 0x1, R44, P5 ;  /* 0x00000001c52c7824 */ /* 0x000fe200028e062c */
[----:B------:R3:W-:Y:S03]  /*5430*/  @P3 STS.128 [R202+0x8800], RZ ;  /* 0x008800ffca003388 */ /* 0x0007e60000000c00 */
[----:B-----5:R-:W-:Y:S01]  /*5440*/  @!P4 IMAD.X R48, R44, 0x1, R133, P1 ;  /* 0x000000012c30c824 */ /* 0x020fe200008e0685 */
[C---:B--2---:R-:W-:Y:S01]  /*5450*/  @!P4 LEA R56, P1, R52.reuse, R6, 0x1 ;  /* 0x000000063438c211 */ /* 0x044fe200078208ff */
[----:B------:R-:W2:Y:S01]  /*5460*/  @!P4 LDC.64 R8, c[0x0][0x218] ;  /* 0x00008600ff08cb82 */ /* 0x000ea20000000a00 */
[----:B-1----:R-:W-:Y:S01]  /*5470*/  @!P3 IADD3 R18, P5, R45, R205, RZ ;  /* 0x000000cd2d12b210 */ /* 0x002fe20007fbe0ff */
[----:B------:R-:W-:Y:S01]  /*5480*/  @!PT LDS RZ, [RZ] ;  /* 0x00000000fffff984 */ /* 0x000fe20000000800 */
[----:B------:R-:W-:Y:S01]  /*5490*/  @!PT LDS RZ, [RZ] ;  /* 0x00000000fffff984 */ /* 0x000fe20000000800 */
[----:B------:R-:W-:Y:S01]  /*54a0*/  @!PT LDS RZ, [RZ] ;  /* 0x00000000fffff984 */ /* 0x000fe20000000800 */
[----:B------:R1:W-:Y:S01]  /*54b0*/  @!P3 LDGSTS.E.BYPASS.LTC128B.128 [R202+0x8800], desc[UR10][R50.64+0x80] ;  /* 0x0880008032cabfae */ /* 0x0003e2000b901d4a */
[----:B------:R-:W-:-:S02]  /*54c0*/  @!P4 LEA.HI.X R57, R52, R7, R48, 0x1, P1 ;  /* 0x000000073439c211 */ /* 0x000fc400008f0c30 */
[----:B------:R-:W-:Y:S01]  /*54d0*/  @!P2 IADD3 R19, P1, R45, R205, RZ ;  /* 0x000000cd2d13a210 */ /* 0x000fe20007f3e0ff */
[--C-:B------:R-:W-:Y:S01]  /*54e0*/  @!P3 IMAD.X R48, R44, 0x1, R133.reuse, P5 ;  /* 0x000000012c30b824 */ /* 0x100fe200028e0685 */
[----:B------:R1:W-:Y:S01]  /*54f0*/  @P2 STS.128 [R202+0xa800], RZ ;  /* 0x00a800ffca002388 */ /* 0x0003e20000000c00 */
[----:B------:R-:W5:Y:S01]  /*5500*/  @!P3 LDC.64 R6, c[0x0][0x218] ;  /* 0x00008600ff06bb82 */ /* 0x000f620000000a00 */
[----:B---3--:R-:W-:Y:S01]  /*5510*/  @!P3 LEA R52, P5, R18, R12, 0x1 ;  /* 0x0000000c1234b211 */ /* 0x008fe200078a08ff */
[----:B------:R-:W-:Y:S01]  /*5520*/  @!P2 IMAD.X R12, R44, 0x1, R133, P1 ;  /* 0x000000012c0ca824 */ /* 0x000fe200008e0685 */
[----:B------:R-:W-:Y:S01]  /*5530*/  @!PT LDS RZ, [RZ] ;  /* 0x00000000fffff984 */ /* 0x000fe20000000800 */
[----:B------:R-:W-:Y:S01]  /*5540*/  @!PT LDS RZ, [RZ] ;  /* 0x00000000fffff984 */ /* 0x000fe20000000800 */
[----:B------:R-:W-:Y:S01]  /*5550*/  @!PT LDS RZ, [RZ] ;  /* 0x00000000fffff984 */ /* 0x000fe20000000800 */
[----:B------:R1:W-:Y:S02]  /*5560*/  @!P2 LDGSTS.E.BYPASS.LTC128B.128 [R202+0xa800], desc[UR10][R54.64+0x100] ;  /* 0x0a80010036caafae */ /* 0x0003e4000b901d4a */
[----:B------:R-:W-:Y:S02]  /*5570*/  @!P3 LEA.HI.X R53, R18, R13, R48, 0x1, P5 ;  /* 0x0000000d1235b211 */ /* 0x000fe400028f0c30 */
[----:B------:R-:W-:Y:S01]  /*5580*/  IADD3 R45, P5, R198, R45, RZ ;  /* 0x0000002dc62d7210 */ /* 0x000fe20007fbe0ff */
[----:B------:R1:W-:Y:S01]  /*5590*/  @P4 STS.128 [R202+0x7000], RZ ;  /* 0x007000ffca004388 */ /* 0x0003e20000000c00 */
[----:B----4-:R-:W-:-:S03]  /*55a0*/  @!P2 LEA R16, P1, R19, R10, 0x1 ;  /* 0x0000000a1310a211 */ /* 0x010fc600078208ff */
[----:B------:R-:W-:Y:S01]  /*55b0*/  IMAD.X R44, R197, 0x1, R44, P5 ;  /* 0x00000001c52c7824 */ /* 0x000fe200028e062c */
[----:B------:R-:W-:Y:S01]  /*55c0*/  @!P4 IADD3 R10, P5, R45, R205, RZ ;  /* 0x000000cd2d0ac210 */ /* 0x000fe20007fbe0ff */
[----:B------:R-:W-:Y:S01]  /*55d0*/  @!PT LDS RZ, [RZ] ;  /* 0x00000000fffff984 */ /* 0x000fe20000000800 */
[----:B------:R-:W-:Y:S01]  /*55e0*/  @!PT LDS RZ, [RZ] ;  /* 0x00000000fffff984 */ /* 0x000fe20000000800 */
[----:B------:R-:W-:Y:S01]  /*55f0*/  @!PT LDS RZ, [RZ] ;  /* 0x00000000fffff984 */ /* 0x000fe20000000800 */
[----:B------:R1:W-:Y:S01]  /*5600*/  @!P4 LDGSTS.E.BYPASS.LTC128B.128 [R202+0x7000], desc[UR10][R56.64] ;  /* 0x0700000038cacfae */ /* 0x0003e2000b901d4a */
[----:B------:R-:W-:Y:S02]  /*5610*/  @!P2 LEA.HI.X R17, R19, R11, R12, 0x1, P1 ;  /* 0x0000000b1311a211 */ /* 0x000fe400008f0c0c */
[----:B------:R-:W-:Y:S01]  /*5620*/  @!P3 IADD3 R11, P1, R45, R205, RZ ;  /* 0x000000cd2d0bb210 */ /* 0x000fe20007f3e0ff */
[--C-:B------:R-:W-:Y:S01]  /*5630*/  @!P4 IMAD.X R12, R44, 0x1, R133.reuse, P5 ;  /* 0x000000012c0cc824 */ /* 0x100fe200028e0685 */
[----:B--2---:R-:W-:Y:S01]  /*5640*/  @!P4 LEA R18, P5, R10, R8, 0x1 ;  /* 0x000000080a12c211 */ /* 0x004fe200078a08ff */
[----:B------:R1:W-:Y:S02]  /*5650*/  @P3 STS.128 [R202+0x9000], RZ ;  /* 0x009000ffca003388 */ /* 0x0003e40000000c00 */
[----:B------:R-:W-:Y:S01]  /*5660*/  @!P3 IMAD.X R8, R44, 0x1, R133, P1 ;  /* 0x000000012c08b824 */ /* 0x000fe200008e0685 */
[----:B------:R-:W-:Y:S01]  /*5670*/  @!P4 LEA.HI.X R19, R10, R9, R12, 0x1, P5 ;  /* 0x000000090a13c211 */ /* 0x000fe200028f0c0c */
[----:B------:R-:W-:Y:S01]  /*5680*/  @!PT LDS RZ, [RZ] ;  /* 0x00000000fffff984 */ /* 0x000fe20000000800 */
[----:B------:R-:W-:Y:S01]  /*5690*/  @!PT LDS RZ, [RZ] ;  /* 0x00000000fffff984 */ /* 0x000fe20000000800 */
[----:B------:R-:W-:Y:S01]  /*56a0*/  @!PT LDS RZ, [RZ] ;  /* 0x00000000fffff984 */ /* 0x000fe20000000800 */
[----:B------:R1:W-:Y:S01]  /*56b0*/  @!P3 LDGSTS.E.BYPASS.LTC128B.128 [R202+0x9000], desc[UR10][R52.64+0x80] ;  /* 0x0900008034cabfae */ /* 0x0003e2000b901d4a */
[----:B-----5:R-:W-:-:S03]  /*56c0*/  @!P3 LEA R6, P1, R11, R6, 0x1 ;  /* 0x000000060b06b211 */ /* 0x020fc600078208ff */
        /* <DEDUP_REMOVED lines=21> */
[----:B-1----:R-:W-:-:S04]  /*5820*/  LEA R6, P1, R45, UR8, 0x1 ;  /* 0x000000082d067c11 */ /* 0x002fc8000f8208ff */
[----:B------:R-:W-:-:S05]  /*5830*/  LEA.HI.X R7, R45, UR9, R44, 0x1, P1 ;  /* 0x000000092d077c11 */ /* 0x000fca00088f0c2c */
[----:B------:R-:W-:Y:S01]  /*5840*/  @!PT LDS RZ, [RZ] ;  /* 0x00000000fffff984 */ /* 0x000fe20000000800 */
[----:B------:R-:W-:Y:S01]  /*5850*/  @!PT LDS RZ, [RZ] ;  /* 0x00000000fffff984 */ /* 0x000fe20000000800 */
[----:B------:R-:W-:Y:S01]  /*5860*/  @!PT LDS RZ, [RZ] ;  /* 0x00000000fffff984 */ /* 0x000fe20000000800 */
[----:B------:R2:W-:Y:S04]  /*5870*/  LDGSTS.E.BYPASS.LTC128B.128 [R202+0xb800], desc[UR10][R6.64+0x100] ;  /* 0x0b80010006ca7fae */ /* 0x0005e8000b901d4a */
.L_x_1405:
[----:B------:R-:W-:Y:S05]  /*5880*/  BSYNC B0 ;  /* 0x0000000000007941 */ /* 0x000fea0003800000 */
.L_x_1404:
[----:B------:R-:W0:Y:S01]  /*5890*/  LDGDEPBAR ;  /* 0x00000000000079af */ /* 0x000e220000000000 */
[----:B------:R-:W-:-:S04]  /*58a0*/  IADD3 R205, P1, R14, R205, RZ ;  /* 0x000000cd0ecd7210 */ /* 0x000fc80007f3e0ff */
[----:B------:R-:W-:-:S09]  /*58b0*/  IADD3.X R133, R3, R133, RZ, P1, !PT ;  /* 0x0000008503857210 */ /* 0x000fd20000ffe4ff */
.L_x_1401:
[----:B------:R-:W-:Y:S01]  /*58c0*/  IMAD.IADD R15, R5, 0x1, R15 ;  /* 0x00000001050f7824 */ /* 0x000fe200078e020f */
[----:B------:R-:W-:Y:S01]  /*58d0*/  ULDC UR12, c[0x0][0x2ec] ;  /* 0x0000bb00000c7ab9 */ /* 0x000fe20000000800 */
[----:B------:R-:W-:Y:S01]  /*58e0*/  LEA R188, R4, UR4, 0x1 ;  /* 0x0000000404bc7c11 */ /* 0x000fe2000f8e08ff */
[----:B------:R-:W-:Y:S01]  /*58f0*/  ULDC.64 UR8, c[0x0][0x218] ;  /* 0x0000860000087ab9 */ /* 0x000fe20000000a00 */
[C---:B------:R-:W-:Y:S02]  /*5900*/  VIADD R3, R15.reuse, 0x1 ;  /* 0x000000010f037836 */ /* 0x040fe40000000000 */
[C---:B------:R-:W-:Y:S01]  /*5910*/  VIADD R5, R15.reuse, 0x8 ;  /* 0x000000080f057836 */ /* 0x040fe20000000000 */
[----:B------:R-:W-:Y:S01]  /*5920*/  LDSM.16.MT88.4 R124, [R188+0xc000] ;  /* 0x00c00000bc7c783b */ /* 0x000fe20000004200 */
[----:B-12---:R-:W-:Y:S01]  /*5930*/  VIADD R7, R15, 0x30 ;  /* 0x000000300f077836 */ /* 0x006fe20000000000 */
[CC--:B------:R-:W-:Y:S01]  /*5940*/  ISETP.GE.AND P5, PT, R3.reuse, R215.reuse, PT ;  /* 0x000000d70300720c */ /* 0x0c0fe20003fa6270 */
[--C-:B------:R-:W-:Y:S01]  /*5950*/  IMAD R186, R2, 0x2, R188.reuse ;  /* 0x0000000202ba7824 */ /* 0x100fe200078e02bc */
[-C--:B------:R-:W-:Y:S01]  /*5960*/  ISETP.GE.AND P2, PT, R3, R210.reuse, PT ;  /* 0x000000d20300720c */ /* 0x080fe20003f46270 */
[----:B------:R-:W-:Y:S01]  /*5970*/  VIADD R3, R15, 0x9 ;  /* 0x000000090f037836 */ /* 0x000fe20000000000 */
[CC--:B------:R-:W-:Y:S01]  /*5980*/  ISETP.GE.AND P1, PT, R5.reuse, R215.reuse, PT ;  /* 0x000000d70500720c */ /* 0x0c0fe20003f26270 */
[----:B------:R-:W-:Y:S01]  /*5990*/  LDSM.16.MT88.4 R16, [R188+0xc800] ;  /* 0x00c80000bc10783b */ /* 0x000fe20000004200 */
[-C--:B------:R-:W-:Y:S01]  /*59a0*/  ISETP.GE.AND P3, PT, R5, R210.reuse, PT ;  /* 0x000000d20500720c */ /* 0x080fe20003f66270 */
[----:B------:R-:W-:Y:S01]  /*59b0*/  VIADD R5, R15, 0x10 ;  /* 0x000000100f057836 */ /* 0x000fe20000000000 */
[----:B------:R-:W-:Y:S01]  /*59c0*/  FSEL R36, R36, -INF , !P1 ;  /* 0xff80000024247808 */ /* 0x000fe20004800000 */
[----:B------:R-:W-:Y:S01]  /*59d0*/  LDSM.16.MT88.4 R72, [R186+0xe000] ;  /* 0x00e00000ba48783b */ /* 0x000fe20000004200 */
[CC--:B------:R-:W-:Y:S01]  /*59e0*/  ISETP.GE.AND P4, PT, R3.reuse, R215.reuse, PT ;  /* 0x000000d70300720c */ /* 0x0c0fe20003f86270 */
[----:B------:R-:W-:Y:S01]  /*59f0*/  IMAD R185, R0, 0x2, R188 ;  /* 0x0000000200b97824 */ /* 0x000fe200078e02bc */
[----:B------:R-:W-:Y:S01]  /*5a00*/  ISETP.GE.AND P1, PT, R3, R210, PT ;  /* 0x000000d20300720c */ /* 0x000fe20003f26270 */
[----:B------:R-:W-:Y:S01]  /*5a10*/  VIADD R3, R15, 0x11 ;  /* 0x000000110f037836 */ /* 0x000fe20000000000 */
[----:B------:R-:W-:Y:S01]  /*5a20*/  FSEL R38, R38, -INF , !P3 ;  /* 0xff80000026267808 */ /* 0x000fe20005800000 */
[----:B------:R-:W-:Y:S01]  /*5a30*/  IMAD R184, R0, 0x2, R186 ;  /* 0x0000000200b87824 */ /* 0x000fe200078e02ba */
[----:B------:R-:W-:Y:S01]  /*5a40*/  ISETP.GE.AND P3, PT, R5, R215, PT ;  /* 0x000000d70500720c */ /* 0x000fe20003f66270 */
[----:B------:R-:W-:Y:S01]  /*5a50*/  LDSM.16.MT88.4 R96, [R188+0x10000] ;  /* 0x01000000bc60783b */ /* 0x000fe20000004200 */
[----:B------:R-:W-:-:S02]  /*5a60*/  FSEL R37, R37, -INF , !P4 ;  /* 0xff80000025257808 */ /* 0x000fc40006000000 */
[-C--:B------:R-:W-:Y:S01]  /*5a70*/  ISETP.GE.AND P4, PT, R5, R210.reuse, PT ;  /* 0x000000d20500720c */ /* 0x080fe20003f86270 */
[----:B------:R-:W-:Y:S01]  /*5a80*/  VIADD R5, R15, 0x18 ;  /* 0x000000180f057836 */ /* 0x000fe20000000000 */
[----:B------:R-:W-:Y:S01]  /*5a90*/  FSEL R39, R39, -INF , !P1 ;  /* 0xff80000027277808 */ /* 0x000fe20004800000 */
[----:B------:R-:W-:Y:S01]  /*5aa0*/  LDSM.16.MT88.4 R88, [R184+0xe000] ;  /* 0x00e00000b858783b */ /* 0x000fe20000004200 */
[C---:B------:R-:W-:Y:S02]  /*5ab0*/  ISETP.GE.AND P1, PT, R3.reuse, R215, PT ;  /* 0x000000d70300720c */ /* 0x040fe40003f26270 */
        /* <DEDUP_REMOVED lines=9> */
[-C--:B------:R-:W-:Y:S01]  /*5b50*/  ISETP.GE.AND P1, PT, R5, R210.reuse, PT ;  /* 0x000000d20500720c */ /* 0x080fe20003f26270 */
[----:B------:R-:W-:Y:S01]  /*5b60*/  VIADD R5, R15, 0x20 ;  /* 0x000000200f057836 */ /* 0x000fe20000000000 */
[----:B------:R-:W-:Y:S01]  /*5b70*/  FSEL R35, R35, -INF , !P3 ;  /* 0xff80000023237808 */ /* 0x000fe20005800000 */
[----:B------:R-:W-:Y:S01]  /*5b80*/  LDSM.16.MT88.4 R56, [R184+0xc000] ;  /* 0x00c00000b838783b */ /* 0x000fe20000004200 */
[----:B------:R-:W-:Y:S02]  /*5b90*/  FSEL R41, R41, -INF , !P5 ;  /* 0xff80000029297808 */ /* 0x000fe40006800000 */
[----:B------:R-:W-:Y:S01]  /*5ba0*/  ISETP.GE.AND P5, PT, R15, R215, PT ;  /* 0x000000d70f00720c */ /* 0x000fe20003fa6270 */
[----:B------:R-:W-:Y:S01]  /*5bb0*/  LDSM.16.MT88.4 R80, [R185+0xe000] ;  /* 0x00e00000b950783b */ /* 0x000fe20000004200 */
[----:B------:R-:W-:-:S02]  /*5bc0*/  ISETP.GE.AND P3, PT, R3, R210, PT ;  /* 0x000000d20300720c */ /* 0x000fc40003f66270 */
[----:B------:R-:W-:Y:S01]  /*5bd0*/  FSEL R28, R28, -INF , !P4 ;  /* 0xff8000001c1c7808 */ /* 0x000fe20006000000 */
[----:B------:R-:W-:Y:S01]  /*5be0*/  LDSM.16.MT88.4 R136, [R184+0x10000] ;  /* 0x01000000b888783b */ /* 0x000fe20000004200 */
[----:B------:R-:W-:Y:S02]  /*5bf0*/  FSEL R30, R30, -INF , !P1 ;  /* 0xff8000001e1e7808 */ /* 0x000fe40004800000 */
[C---:B------:R-:W-:Y:S02]  /*5c00*/  ISETP.GE.AND P4, PT, R5.reuse, R215, PT ;  /* 0x000000d70500720c */ /* 0x040fe40003f86270 */
[----:B------:R-:W-:Y:S02]  /*5c10*/  ISETP.GE.AND P1, PT, R5, R210, PT ;  /* 0x000000d20500720c */ /* 0x000fe40003f26270 */
[----:B------:R-:W-:Y:S02]  /*5c20*/  FSEL R40, R40, -INF , !P5 ;  /* 0xff80000028287808 */ /* 0x000fe40006800000 */
[----:B------:R-:W-:-:S02]  /*5c30*/  FSEL R5, R31, -INF , !P3 ;  /* 0xff8000001f057808 */ /* 0x000fc40005800000 */
[----:B------:R-:W-:Y:S02]  /*5c40*/  ISETP.GE.AND P3, PT, R15, R210, PT ;  /* 0x000000d20f00720c */ /* 0x000fe40003f66270 */
[----:B------:R-:W-:Y:S02]  /*5c50*/  FSEL R43, R43, -INF , !P2 ;  /* 0xff8000002b2b7808 */ /* 0x000fe40005000000 */
[----:B------:R-:W-:Y:S01]  /*5c60*/  ISETP.GE.AND P2, PT, R3, R215, PT ;  /* 0x000000d70300720c */ /* 0x000fe20003f46270 */
[----:B------:R-:W-:Y:S01]  /*5c70*/  VIADD R3, R15, 0x21 ;  /* 0x000000210f037836 */ /* 0x000fe20000000000 */
[----:B------:R-:W-:Y:S02]  /*5c80*/  FMNMX.FTZ R6, R40, R41, !PT ;  /* 0x0000002928067209 */ /* 0x000fe40007810000 */
[----:B------:R-:W-:Y:S02]  /*5c90*/  FSEL R42, R42, -INF , !P3 ;  /* 0xff8000002a2a7808 */ /* 0x000fe40005800000 */
[----:B------:R-:W-:-:S02]  /*5ca0*/  FSEL R29, R29, -INF , !P2 ;  /* 0xff8000001d1d7808 */ /* 0x000fc40005000000 */
[----:B------:R-:W-:Y:S02]  /*5cb0*/  FMNMX.FTZ R6, R36, R6, !PT ;  /* 0x0000000624067209 */ /* 0x000fe40007810000 */
[C---:B------:R-:W-:Y:S02]  /*5cc0*/  ISETP.GE.AND P5, PT, R3.reuse, R215, PT ;  /* 0x000000d70300720c */ /* 0x040fe40003fa6270 */
[----:B------:R-:W-:Y:S01]  /*5cd0*/  ISETP.GE.AND P2, PT, R3, R210, PT ;  /* 0x000000d20300720c */ /* 0x000fe20003f46270 */
[----:B------:R-:W-:Y:S01]  /*5ce0*/  VIADD R3, R15, 0x28 ;  /* 0x000000280f037836 */ /* 0x000fe20000000000 */
[----:B------:R-:W-:Y:S02]  /*5cf0*/  FMNMX.FTZ R8, R42, R43, !PT ;  /* 0x0000002b2a087209 */ /* 0x000fe40007810000 */
[----:B------:R-:W-:Y:S02]  /*5d00*/  FMNMX.FTZ R6, R37, R6, !PT ;  /* 0x0000000625067209 */ /* 0x000fe40007810000 */
[----:B------:R-:W-:-:S02]  /*5d10*/  FMNMX.FTZ R8, R38, R8, !PT ;  /* 0x0000000826087209 */ /* 0x000fc40007810000 */
[----:B------:R-:W-:Y:S02]  /*5d20*/  FSEL R170, R24, -INF , !P4 ;  /* 0xff80000018aa7808 */ /* 0x000fe40006000000 */
[----:B------:R-:W-:Y:S02]  /*5d30*/  FSEL R147, R26, -INF , !P1 ;  /* 0xff8000001a937808 */ /* 0x000fe40004800000 */
[C---:B------:R-:W-:Y:S02]  /*5d40*/  ISETP.GE.AND P4, PT, R3.reuse, R215, PT ;  /* 0x000000d70300720c */ /* 0x040fe40003f86270 */
[----:B------:R-:W-:Y:S02]  /*5d50*/  ISETP.GE.AND P1, PT, R3, R210, PT ;  /* 0x000000d20300720c */ /* 0x000fe40003f26270 */
[----:B------:R-:W-:Y:S01]  /*5d60*/  FMNMX.FTZ R3, R32, R6, !PT ;  /* 0x0000000620037209 */ /* 0x000fe20007810000 */
[----:B------:R-:W-:Y:S01]  /*5d70*/  VIADD R6, R15, 0x29 ;  /* 0x000000290f067836 */ /* 0x000fe20000000000 */
[----:B------:R-:W-:-:S02]  /*5d80*/  FMNMX.FTZ R8, R39, R8, !PT ;  /* 0x0000000827087209 */ /* 0x000fc40007810000 */
[----:B------:R-:W-:Y:S02]  /*5d90*/  FMNMX.FTZ R3, R33, R3, !PT ;  /* 0x0000000321037209 */ /* 0x000fe40007810000 */
[----:B------:R-:W-:Y:S02]  /*5da0*/  FMNMX.FTZ R8, R34, R8, !PT ;  /* 0x0000000822087209 */ /* 0x000fe40007810000 */
[----:B------:R-:W-:Y:S01]  /*5db0*/  FMNMX.FTZ R9, R28, R3, !PT ;  /* 0x000000031c097209 */ /* 0x000fe20007810000 */
[----:B------:R-:W-:Y:S01]  /*5dc0*/  VIADD R3, R15, 0x38 ;  /* 0x000000380f037836 */ /* 0x000fe20000000000 */
[----:B------:R-:W-:Y:S02]  /*5dd0*/  FMNMX.FTZ R8, R35, R8, !PT ;  /* 0x0000000823087209 */ /* 0x000fe40007810000 */
[----:B------:R-:W-:Y:S02]  /*5de0*/  FMNMX.FTZ R9, R29, R9, !PT ;  /* 0x000000091d097209 */ /* 0x000fe40007810000 */
[----:B------:R-:W-:-:S02]  /*5df0*/  FMNMX.FTZ R8, R30, R8, !PT ;  /* 0x000000081e087209 */ /* 0x000fc40007810000 */
[----:B------:R-:W-:Y:S02]  /*5e00*/  FSEL R171, R25, -INF , !P5 ;  /* 0xff80000019ab7808 */ /* 0x000fe40006800000 */
[----:B------:R-:W-:Y:S02]  /*5e10*/  FMNMX.FTZ R9, R170, R9, !PT ;  /* 0x00000009aa097209 */ /* 0x000fe40007810000 */
[----:B------:R-:W-:Y:S02]  /*5e20*/  FMNMX.FTZ R8, R5, R8, !PT ;  /* 0x0000000805087209 */ /* 0x000fe40007810000 */
[----:B------:R-:W-:Y:S02]  /*5e30*/  ISETP.GE.AND P5, PT, R6, R215, PT ;  /* 0x000000d70600720c */ /* 0x000fe40003fa6270 */
[----:B------:R-:W-:Y:S02]  /*5e40*/  FSEL R211, R20, -INF , !P4 ;  /* 0xff80000014d37808 */ /* 0x000fe40006000000 */
[----:B------:R-:W-:-:S02]  /*5e50*/  FMNMX.FTZ R9, R171, R9, !PT ;  /* 0x00000009ab097209 */ /* 0x000fc40007810000 */
[----:B------:R-:W-:Y:S02]  /*5e60*/  FSEL R146, R27, -INF , !P2 ;  /* 0xff8000001b927808 */ /* 0x000fe40005000000 */
[----:B------:R-:W-:Y:S01]  /*5e70*/  FMNMX.FTZ R8, R147, R8, !PT ;  /* 0x0000000893087209 */ /* 0x000fe20007810000 */
[----:B------:R-:W-:Y:S01]  /*5e80*/  LDSM.16.MT88.4 R24, [R184+0xc800] ;  /* 0x00c80000b818783b */ /* 0x000fe20000004200 */
[----:B------:R-:W-:Y:S01]  /*5e90*/  ISETP.GE.AND P3, PT, R6, R210, PT ;  /* 0x000000d20600720c */ /* 0x000fe20003f66270 */
[----:B------:R-:W-:Y:S01]  /*5ea0*/  VIADD R6, R15, 0x31 ;  /* 0x000000310f067836 */ /* 0x000fe20000000000 */
[----:B------:R-:W-:Y:S01]  /*5eb0*/  ISETP.GE.AND P2, PT, R7, R215, PT ;  /* 0x000000d70700720c */ /* 0x000fe20003f46270 */
[----:B------:R-:W-:Y:S01]  /*5ec0*/  VIADD R15, R15, 0x39 ;  /* 0x000000390f0f7836 */ /* 0x000fe20000000000 */
[----:B------:R-:W-:Y:S02]  /*5ed0*/  FSEL R151, R21, -INF , !P5 ;  /* 0xff80000015977808 */ /* 0x000fe40006800000 */
[----:B------:R-:W-:-:S02]  /*5ee0*/  FMNMX.FTZ R9, R211, R9, !PT ;  /* 0x00000009d3097209 */ /* 0x000fc40007810000 */
[----:B------:R-:W-:Y:S02]  /*5ef0*/  FSEL R145, R22, -INF , !P1 ;  /* 0xff80000016917808 */ /* 0x000fe40004800000 */
[----:B------:R-:W-:Y:S02]  /*5f00*/  FMNMX.FTZ R8, R146, R8, !PT ;  /* 0x0000000892087209 */ /* 0x000fe40007810000 */
[----:B------:R-:W-:Y:S02]  /*5f10*/  FSEL R150, R68, -INF , !P2 ;  /* 0xff80000044967808 */ /* 0x000fe40005000000 */
[----:B------:R-:W-:Y:S02]  /*5f20*/  ISETP.GE.AND P4, PT, R6, R215, PT ;  /* 0x000000d70600720c */ /* 0x000fe40003f86270 */
[----:B------:R-:W-:Y:S02]  /*5f30*/  FMNMX.FTZ R9, R151, R9, !PT ;  /* 0x0000000997097209 */ /* 0x000fe40007810000 */
[----:B------:R-:W-:-:S02]  /*5f40*/  ISETP.GE.AND P2, PT, R3, R215, PT ;  /* 0x000000d70300720c */ /* 0x000fc40003f46270 */
[----:B------:R-:W-:Y:S02]  /*5f50*/  ISETP.GE.AND P1, PT, R7, R210, PT ;  /* 0x000000d20700720c */ /* 0x000fe40003f26270 */
[----:B------:R-:W-:Y:S02]  /*5f60*/  FSEL R144, R23, -INF , !P3 ;  /* 0xff80000017907808 */ /* 0x000fe40005800000 */
[----:B------:R-:W-:Y:S01]  /*5f70*/  FMNMX.FTZ R8, R145, R8, !PT ;  /* 0x0000000891087209 */ /* 0x000fe20007810000 */
[----:B------:R-:W-:Y:S01]  /*5f80*/  LDSM.16.MT88.4 R20, [R185+0xe800] ;  /* 0x00e80000b914783b */ /* 0x000fe20000004200 */
[----:B------:R-:W-:Y:S02]  /*5f90*/  FSEL R149, R69, -INF , !P4 ;  /* 0xff80000045957808 */ /* 0x000fe40006000000 */
[----:B------:R-:W-:Y:S02]  /*5fa0*/  FMNMX.FTZ R9, R150, R9, !PT ;  /* 0x0000000996097209 */ /* 0x000fe40007810000 */
[----:B------:R-:W-:-:S02]  /*5fb0*/  FSEL R148, R64, -INF , !P2 ;  /* 0xff80000040947808 */ /* 0x000fc40005000000 */
[----:B------:R-:W-:Y:S02]  /*5fc0*/  ISETP.GE.AND P2, PT, R6, R210, PT ;  /* 0x000000d20600720c */ /* 0x000fe40003f46270 */
[----:B------:R-:W-:Y:S02]  /*5fd0*/  FSEL R141, R70, -INF , !P1 ;  /* 0xff800000468d7808 */ /* 0x000fe40004800000 */
[----:B------:R-:W-:Y:S02]  /*5fe0*/  FMNMX.FTZ R8, R144, R8, !PT ;  /* 0x0000000890087209 */ /* 0x000fe40007810000 */
[----:B------:R-:W-:Y:S02]  /*5ff0*/  ISETP.GE.AND P4, PT, R15, R215, PT ;  /* 0x000000d70f00720c */ /* 0x000fe40003f86270 */
[----:B------:R-:W-:Y:S02]  /*6000*/  FMNMX.FTZ R9, R149, R9, !PT ;  /* 0x0000000995097209 */ /* 0x000fe40007810000 */
[----:B------:R-:W-:-:S02]  /*6010*/  ISETP.GE.AND P1, PT, R3, R210, PT ;  /* 0x000000d20300720c */ /* 0x000fc40003f26270 */
[----:B------:R-:W-:Y:S02]  /*6020*/  FSEL R140, R71, -INF , !P2 ;  /* 0xff800000478c7808 */ /* 0x000fe40005000000 */
[----:B------:R-:W-:Y:S02]  /*6030*/  FMNMX.FTZ R8, R141, R8, !PT ;  /* 0x000000088d087209 */ /* 0x000fe40007810000 */
[----:B------:R-:W-:Y:S02]  /*6040*/  FSEL R143, R65, -INF , !P4 ;  /* 0xff800000418f7808 */ /* 0x000fe40006000000 */
[----:B------:R-:W-:Y:S02]  /*6050*/  FMNMX.FTZ R9, R148, R9, !PT ;  /* 0x0000000994097209 */ /* 0x000fe40007810000 */
[----:B------:R-:W-:Y:S02]  /*6060*/  ISETP.GE.AND P2, PT, R15, R210, PT ;  /* 0x000000d20f00720c */ /* 0x000fe40003f46270 */
[----:B------:R-:W-:Y:S01]  /*6070*/  FSEL R219, R66, -INF , !P1 ;  /* 0xff80000042db7808 */ /* 0x000fe20004800000 */
[----:B------:R-:W-:Y:S01]  /*6080*/  LDSM.16.MT88.4 R12, [R186+0xc800] ;  /* 0x00c80000ba0c783b */ /* 0x000fe20000004200 */
[----:B------:R-:W-:-:S02]  /*6090*/  FMNMX.FTZ R8, R140, R8, !PT ;  /* 0x000000088c087209 */ /* 0x000fc40007810000 */
[----:B------:R-:W-:Y:S02]  /*60a0*/  FMNMX.FTZ R7, R143, R9, !PT ;  /* 0x000000098f077209 */ /* 0x000fe40007810000 */
[----:B------:R-:W-:Y:S02]  /*60b0*/  FSEL R217, R67, -INF , !P2 ;  /* 0xff80000043d97808 */ /* 0x000fe40005000000 */
[----:B------:R-:W-:Y:S01]  /*60c0*/  FMNMX.FTZ R8, R219, R8, !PT ;  /* 0x00000008db087209 */ /* 0x000fe20007810000 */
[----:B------:R-:W1:Y:S03]  /*60d0*/  SHFL.BFLY PT, R6, R7, 0x2, 0x1f ;  /* 0x0c401f0007067f89 */ /* 0x000e6600000e0000 */
[----:B------:R-:W-:Y:S01]  /*60e0*/  FMNMX.FTZ R8, R217, R8, !PT ;  /* 0x00000008d9087209 */ /* 0x000fe20007810000 */
[----:B------:R-:W-:Y:S04]  /*60f0*/  LDSM.16.MT88.4 R64, [R188+0xe000] ;  /* 0x00e00000bc40783b */ /* 0x000fe80000004200 */
[----:B------:R-:W2:Y:S01]  /*6100*/  SHFL.BFLY PT, R3, R8, 0x2, 0x1f ;  /* 0x0c401f0008037f89 */ /* 0x000ea200000e0000 */
[----:B-1----:R-:W-:-:S05]  /*6110*/  FMNMX.FTZ R7, R7, R6, !PT ;  /* 0x0000000607077209 */ /* 0x002fca0007810000 */
[----:B------:R-:W1:Y:S01]  /*6120*/  SHFL.BFLY PT, R132, R7, 0x1, 0x1f ;  /* 0x0c201f0007847f89 */ /* 0x000e6200000e0000 */
[----:B--2---:R-:W-:-:S03]  /*6130*/  FMNMX.FTZ R6, R8, R3, !PT ;  /* 0x0000000308067209 */ /* 0x004fc60007810000 */
[----:B------:R-:W-:Y:S04]  /*6140*/  LDSM.16.MT88.4 R8, [R188+0xe800] ;  /* 0x00e80000bc08783b */ /* 0x000fe80000004200 */
        /* <DEDUP_REMOVED lines=19> */
[----:B------:R-:W1:Y:S01]  /*6280*/  LDSM.16.MT88.4 R40, [R186+0xc000] ;  /* 0x00c00000ba28783b */ /* 0x000e620000004200 */
[----:B------:R-:W-:Y:S01]  /*6290*/  FFMA.FTZ R163, R39, UR12, -R216 ;  /* 0x0000000c27a37c23 */ /* 0x000fe200080108d8 */
[--C-:B------:R-:W-:Y:S01]  /*62a0*/  FFMA.FTZ R158, R28, UR12, -R142.reuse ;  /* 0x0000000c1c9e7c23 */ /* 0x100fe2000801088e */
[----:B------:R-:W2:Y:S01]  /*62b0*/  MUFU.EX2 R166, R166 ;  /* 0x000000a600a67308 */ /* 0x000ea20000000800 */
[----:B------:R-:W-:Y:S01]  /*62c0*/  FFMA.FTZ R0, R29, UR12, -R142 ;  /* 0x0000000c1d007c23 */ /* 0x000fe2000801088e */
[--C-:B------:R-:W-:Y:S01]  /*62d0*/  FFMA.FTZ R159, R34, UR12, -R216.reuse ;  /* 0x0000000c229f7c23 */ /* 0x100fe200080108d8 */
[--C-:B------:R-:W-:Y:S01]  /*62e0*/  FFMA.FTZ R157, R35, UR12, -R216.reuse ;  /* 0x0000000c239d7c23 */ /* 0x100fe200080108d8 */
[--C-:B------:R-:W-:Y:S01]  /*62f0*/  FFMA.FTZ R156, R30, UR12, -R216.reuse ;  /* 0x0000000c1e9c7c23 */ /* 0x100fe200080108d8 */
[----:B------:R-:W-:Y:S01]  /*6300*/  FFMA.FTZ R2, R5, UR12, -R216 ;  /* 0x0000000c05027c23 */ /* 0x000fe200080108d8 */
[--C-:B------:R-:W-:Y:S01]  /*6310*/  FFMA.FTZ R170, R170, UR12, -R142.reuse ;  /* 0x0000000caaaa7c23 */ /* 0x100fe2000801088e */
[----:B------:R-:W3:Y:S01]  /*6320*/  LDSM.16.MT88.4 R4, [R186+0xe800] ;  /* 0x00e80000ba04783b */ /* 0x000ee20000004200 */
[----:B------:R-:W-:Y:S01]  /*6330*/  MUFU.EX2 R165, R165 ;  /* 0x000000a500a57308 */ /* 0x000fe20000000800 */
[--C-:B------:R-:W-:Y:S01]  /*6340*/  FFMA.FTZ R171, R171, UR12, -R142.reuse ;  /* 0x0000000cabab7c23 */ /* 0x100fe2000801088e */
[--C-:B------:R-:W-:Y:S01]  /*6350*/  FFMA.FTZ R211, R211, UR12, -R142.reuse ;  /* 0x0000000cd3d37c23 */ /* 0x100fe2000801088e */
[----:B------:R-:W-:Y:S01]  /*6360*/  FFMA.FTZ R212, R151, UR12, -R142 ;  /* 0x0000000c97d47c23 */ /* 0x000fe2000801088e */
[--C-:B------:R-:W-:Y:S01]  /*6370*/  FFMA.FTZ R213, R147, UR12, -R216.reuse ;  /* 0x0000000c93d57c23 */ /* 0x100fe200080108d8 */
[--C-:B------:R-:W-:Y:S01]  /*6380*/  FFMA.FTZ R214, R146, UR12, -R216.reuse ;  /* 0x0000000c92d67c23 */ /* 0x100fe200080108d8 */
[--C-:B------:R-:W-:Y:S01]  /*6390*/  FFMA.FTZ R218, R145, UR12, -R216.reuse ;  /* 0x0000000c91da7c23 */ /* 0x100fe200080108d8 */
[--C-:B------:R-:W-:Y:S01]  /*63a0*/  FFMA.FTZ R220, R144, UR12, -R216.reuse ;  /* 0x0000000c90dc7c23 */ /* 0x100fe200080108d8 */
[----:B------:R-:W4:Y:S01]  /*63b0*/  MUFU.EX2 R162, R162 ;  /* 0x000000a200a27308 */ /* 0x000f220000000800 */
        /* <DEDUP_REMOVED lines=10> */
[----:B------:R-:W-:Y:S01]  /*6460*/  FFMA.FTZ R216, R217, UR12, -R216 ;  /* 0x0000000cd9d87c23 */ /* 0x000fe200080108d8 */
[----:B------:R-:W-:Y:S01]  /*6470*/  LDSM.16.MT88.4 R148, [R184+0x11000] ;  /* 0x01100000b894783b */ /* 0x000fe20000004200 */
[----:B------:R-:W-:-:S03]  /*6480*/  FADD.FTZ R166, R167, R166 ;  /* 0x000000a6a7a67221 */ /* 0x000fc60000010000 */
[----:B------:R-:W2:Y:S01]  /*6490*/  MUFU.EX2 R169, R169 ;  /* 0x000000a900a97308 */ /* 0x000ea20000000800 */
[C---:B----4-:R-:W-:Y:S01]  /*64a0*/  F2FP.F16.F32.PACK_AB R114, R162.reuse, R165 ;  /* 0x000000a5a272723e */ /* 0x050fe200000000ff */
[----:B------:R-:W-:Y:S01]  /*64b0*/  FADD.FTZ R165, R165, R166 ;  /* 0x000000a6a5a57221 */ /* 0x000fe20000010000 */
[----:B------:R-:W-:Y:S03]  /*64c0*/  LDSM.16.MT88.4 R140, [R188+0xd800] ;  /* 0x00d80000bc8c783b */ /* 0x000fe60000004200 */
[----:B------:R-:W-:Y:S02]  /*64d0*/  FADD.FTZ R165, R162, R165 ;  /* 0x000000a5a2a57221 */ /* 0x000fe40000010000 */
[----:B------:R-:W4:Y:S08]  /*64e0*/  MUFU.EX2 R164, R164 ;  /* 0x000000a400a47308 */ /* 0x000f300000000800 */
[----:B------:R-:W5:Y:S01]  /*64f0*/  MUFU.EX2 R163, R163 ;  /* 0x000000a300a37308 */ /* 0x000f620000000800 */
[----:B--2---:R-:W-:Y:S01]  /*6500*/  F2FP.F16.F32.PACK_AB R113, R169, R168 ;  /* 0x000000a8a971723e */ /* 0x004fe200000000ff */
[----:B------:R-:W-:-:S06]  /*6510*/  FADD.FTZ R168, R168, R169 ;  /* 0x000000a9a8a87221 */ /* 0x000fcc0000010000 */
[----:B------:R-:W2:Y:S01]  /*6520*/  MUFU.EX2 R161, R161 ;  /* 0x000000a100a17308 */ /* 0x000ea20000000800 */
[----:B----4-:R-:W-:-:S07]  /*6530*/  FADD.FTZ R168, R164, R168 ;  /* 0x000000a8a4a87221 */ /* 0x010fce0000010000 */
[----:B------:R-:W4:Y:S01]  /*6540*/  MUFU.EX2 R160, R160 ;  /* 0x000000a000a07308 */ /* 0x000f220000000800 */
[C---:B-----5:R-:W-:Y:S01]  /*6550*/  F2FP.F16.F32.PACK_AB R115, R163.reuse, R164 ;  /* 0x000000a4a373723e */ /* 0x060fe200000000ff */
[----:B------:R-:W-:-:S06]  /*6560*/  FADD.FTZ R163, R163, R168 ;  /* 0x000000a8a3a37221 */ /* 0x000fcc0000010000 */
[----:B------:R-:W-:Y:S01]  /*6570*/  HMMA.16816.F32 R128, R112, R124, RZ ;  /* 0x0000007c7080723c */ /* 0x000fe200000018ff */
[----:B------:R-:W5:Y:S01]  /*6580*/  MUFU.EX2 R158, R158 ;  /* 0x0000009e009e7308 */ /* 0x000f620000000800 */
[----:B--2---:R-:W-:-:S04]  /*6590*/  FADD.FTZ R165, R161, R165 ;  /* 0x000000a5a1a57221 */ /* 0x004fc80000010000 */
[C---:B-1----:R-:W-:Y:S03]  /*65a0*/  HMMA.16816.F32 R36, R112.reuse, R40, RZ ;  /* 0x000000287024723c */ /* 0x042fe600000018ff */
[----:B------:R-:W1:Y:S01]  /*65b0*/  MUFU.EX2 R0, R0 ;  /* 0x0000000000007308 */ /* 0x000e620000000800 */
[C---:B----4-:R-:W-:Y:S01]  /*65c0*/  F2FP.F16.F32.PACK_AB R32, R160.reuse, R161 ;  /* 0x000000a1a020723e */ /* 0x050fe200000000ff */
[----:B------:R-:W-:Y:S01]  /*65d0*/  FADD.FTZ R160, R160, R165 ;  /* 0x000000a5a0a07221 */ /* 0x000fe20000010000 */
[C---:B------:R-:W-:Y:S05]  /*65e0*/  HMMA.16816.F32 R60, R112.reuse, R64, RZ ;  /* 0x00000040703c723c */ /* 0x040fea00000018ff */
[----:B------:R-:W2:Y:S01]  /*65f0*/  MUFU.EX2 R159, R159 ;  /* 0x0000009f009f7308 */ /* 0x000ea20000000800 */
[----:B------:R-:W-:Y:S01]  /*6600*/  HMMA.16816.F32 R124, R112, R126, RZ ;  /* 0x0000007e707c723c */ /* 0x000fe200000018ff */
[----:B-----5:R-:W-:-:S05]  /*6610*/  FADD.FTZ R160, R158, R160 ;  /* 0x000000a09ea07221 */ /* 0x020fca0000010000 */
[----:B------:R-:W-:Y:S01]  /*6620*/  HMMA.16816.F32 R40, R112, R42, RZ ;  /* 0x0000002a7028723c */ /* 0x000fe200000018ff */
[----:B------:R-:W4:Y:S01]  /*6630*/  MUFU.EX2 R157, R157 ;  /* 0x0000009d009d7308 */ /* 0x000f220000000800 */
[C---:B-1----:R-:W-:Y:S01]  /*6640*/  F2FP.F16.F32.PACK_AB R34, R0.reuse, R158 ;  /* 0x0000009e0022723e */ /* 0x042fe200000000ff */
[----:B------:R-:W-:-:S03]  /*6650*/  FADD.FTZ R160, R0, R160 ;  /* 0x000000a000a07221 */ /* 0x000fc60000010000 */
[C---:B------:R-:W-:Y:S03]  /*6660*/  HMMA.16816.F32 R64, R112.reuse, R66, RZ ;  /* 0x000000427040723c */ /* 0x040fe600000018ff */
[----:B------:R-:W-:Y:S01]  /*6670*/  MUFU.EX2 R156, R156 ;  /* 0x0000009c009c7308 */ /* 0x000fe20000000800 */
[----:B--2---:R-:W-:Y:S02]  /*6680*/  FADD.FTZ R163, R159, R163 ;  /* 0x000000a39fa37221 */ /* 0x004fe40000010000 */
[C---:B------:R-:W-:Y:S05]  /*6690*/  HMMA.16816.F32 R68, R112.reuse, R72, RZ ;  /* 0x000000487044723c */ /* 0x040fea00000018ff */
[----:B------:R-:W1:Y:S01]  /*66a0*/  MUFU.EX2 R2, R2 ;  /* 0x0000000200027308 */ /* 0x000e620000000800 */
[C---:B----4-:R-:W-:Y:S01]  /*66b0*/  F2FP.F16.F32.PACK_AB R33, R157.reuse, R159 ;  /* 0x0000009f9d21723e */ /* 0x050fe200000000ff */
[----:B------:R-:W-:Y:S01]  /*66c0*/  HMMA.16816.F32 R72, R112, R74, RZ ;  /* 0x0000004a7048723c */ /* 0x000fe200000018ff */
[----:B------:R-:W-:-:S05]  /*66d0*/  FADD.FTZ R163, R157, R163 ;  /* 0x000000a39da37221 */ /* 0x000fca0000010000 */
        /* <DEDUP_REMOVED lines=8> */
[C---:B------:R-:W-:Y:S01]  /*6760*/  HMMA.16816.F32 R128, R32.reuse, R16, R128 ;  /* 0x000000102080723c */ /* 0x040fe20000001880 */
[----:B------:R-:W2:Y:S05]  /*6770*/  MUFU.EX2 R211, R211 ;  /* 0x000000d300d37308 */ /* 0x000eaa0000000800 */
[C---:B------:R-:W-:Y:S01]  /*6780*/  HMMA.16816.F32 R124, R32.reuse, R18, R124 ;  /* 0x00000012207c723c */ /* 0x040fe2000000187c */
[----:B------:R-:W4:Y:S02]  /*6790*/  LDSM.16.MT88.4 R16, [R184+0xe800] ;  /* 0x00e80000b810783b */ /* 0x000f240000004200 */
[----:B------:R-:W5:Y:S01]  /*67a0*/  MUFU.EX2 R212, R212 ;  /* 0x000000d400d47308 */ /* 0x000f620000000800 */
[C---:B-1----:R-:W-:Y:S01]  /*67b0*/  F2FP.F16.F32.PACK_AB R144, R171.reuse, R170 ;  /* 0x000000aaab90723e */ /* 0x042fe200000000ff */
[----:B------:R-:W-:Y:S01]  /*67c0*/  FADD.FTZ R170, R170, R160 ;  /* 0x000000a0aaaa7221 */ /* 0x000fe20000010000 */
[----:B------:R-:W-:Y:S03]  /*67d0*/  HMMA.16816.F32 R36, R32, R12, R36 ;  /* 0x0000000c2024723c */ /* 0x000fe60000001824 */
[----:B------:R-:W-:-:S02]  /*67e0*/  FADD.FTZ R170, R171, R170 ;  /* 0x000000aaabaa7221 */ /* 0x000fc40000010000 */
[----:B------:R-:W1:Y:S01]  /*67f0*/  MUFU.EX2 R213, R213 ;  /* 0x000000d500d57308 */ /* 0x000e620000000800 */
[----:B------:R-:W-:Y:S01]  /*6800*/  HMMA.16816.F32 R40, R32, R14, R40 ;  /* 0x0000000e2028723c */ /* 0x000fe20000001828 */
[----:B------:R-:W4:Y:S01]  /*6810*/  LDSM.16.MT88.4 R12, [R188+0x10800] ;  /* 0x01080000bc0c783b */ /* 0x000f220000004200 */
[----:B--2---:R-:W-:-:S04]  /*6820*/  FADD.FTZ R170, R211, R170 ;  /* 0x000000aad3aa7221 */ /* 0x004fc80000010000 */
[----:B------:R-:W-:Y:S01]  /*6830*/  HMMA.16816.F32 R60, R32, R8, R60 ;  /* 0x00000008203c723c */ /* 0x000fe2000000183c */
[----:B------:R-:W2:Y:S01]  /*6840*/  MUFU.EX2 R214, R214 ;  /* 0x000000d600d67308 */ /* 0x000ea20000000800 */
[C---:B-----5:R-:W-:Y:S01]  /*6850*/  F2FP.F16.F32.PACK_AB R146, R212.reuse, R211 ;  /* 0x000000d3d492723e */ /* 0x060fe200000000ff */
[----:B------:R-:W-:-:S03]  /*6860*/  FADD.FTZ R212, R212, R170 ;  /* 0x000000aad4d47221 */ /* 0x000fc60000010000 */
[----:B------:R-:W-:Y:S01]  /*6870*/  HMMA.16816.F32 R64, R32, R10, R64 ;  /* 0x0000000a2040723c */ /* 0x000fe20000001840 */
[----:B------:R-:W5:Y:S02]  /*6880*/  LDSM.16.MT88.4 R8, [R186+0x10800] ;  /* 0x01080000ba08783b */ /* 0x000f640000004200 */
[----:B------:R-:W3:Y:S01]  /*6890*/  MUFU.EX2 R218, R218 ;  /* 0x000000da00da7308 */ /* 0x000ee20000000800 */
[----:B-1----:R-:W-:Y:S02]  /*68a0*/  FADD.FTZ R156, R213, R156 ;  /* 0x0000009cd59c7221 */ /* 0x002fe40000010000 */
[C---:B------:R-:W-:Y:S05]  /*68b0*/  HMMA.16816.F32 R88, R112.reuse, R90, RZ ;  /* 0x0000005a7058723c */ /* 0x040fea00000018ff */
[----:B------:R-:W1:Y:S01]  /*68c0*/  MUFU.EX2 R220, R220 ;  /* 0x000000dc00dc7308 */ /* 0x000e620000000800 */
[----:B------:R-:W-:Y:S01]  /*68d0*/  HMMA.16816.F32 R96, R112, R98, RZ ;  /* 0x000000627060723c */ /* 0x000fe200000018ff */
[C---:B--2---:R-:W-:Y:S01]  /*68e0*/  F2FP.F16.F32.PACK_AB R145, R214.reuse, R213 ;  /* 0x000000d5d691723e */ /* 0x044fe200000000ff */
[----:B------:R-:W-:-:S04]  /*68f0*/  FADD.FTZ R214, R214, R156 ;  /* 0x0000009cd6d67221 */ /* 0x000fc80000010000 */
[----:B------:R-:W-:Y:S01]  /*6900*/  HMMA.16816.F32 R120, R112, R122, RZ ;  /* 0x0000007a7078723c */ /* 0x000fe200000018ff */
[----:B------:R-:W2:Y:S01]  /*6910*/  MUFU.EX2 R221, R221 ;  /* 0x000000dd00dd7308 */ /* 0x000ea20000000800 */
[----:B---3--:R-:W-:-:S04]  /*6920*/  FADD.FTZ R214, R218, R214 ;  /* 0x000000d6dad67221 */ /* 0x008fc80000010000 */
[C---:B------:R-:W-:Y:S03]  /*6930*/  HMMA.16816.F32 R68, R32.reuse, R4, R68 ;  /* 0x000000042044723c */ /* 0x040fe60000001844 */
[----:B------:R-:W3:Y:S01]  /*6940*/  MUFU.EX2 R222, R222 ;  /* 0x000000de00de7308 */ /* 0x000ee20000000800 */
[C---:B-1----:R-:W-:Y:S01]  /*6950*/  F2FP.F16.F32.PACK_AB R147, R220.reuse, R218 ;  /* 0x000000dadc93723e */ /* 0x042fe200000000ff */
[----:B------:R-:W-:Y:S01]  /*6960*/  FADD.FTZ R214, R220, R214 ;  /* 0x000000d6dcd67221 */ /* 0x000fe20000010000 */
[C---:B------:R-:W-:Y:S01]  /*6970*/  HMMA.16816.F32 R72, R32.reuse, R6, R72 ;  /* 0x000000062048723c */ /* 0x040fe20000001848 */
[----:B------:R-:W-:Y:S04]  /*6980*/  LDSM.16.MT88.4 R4, [R185+0x10800] ;  /* 0x01080000b904783b */ /* 0x000fe80000004200 */
[----:B------:R-:W-:Y:S01]  /*6990*/  MUFU.EX2 R223, R223 ;  /* 0x000000df00df7308 */ /* 0x000fe20000000800 */
[----:B----4-:R-:W-:Y:S01]  /*69a0*/  HMMA.16816.F32 R84, R32, R16, R84 ;  /* 0x000000102054723c */ /* 0x010fe20000001854 */
[----:B--2---:R-:W-:-:S05]  /*69b0*/  FADD.FTZ R212, R221, R212 ;  /* 0x000000d4ddd47221 */ /* 0x004fca0000010000 */
[----:B------:R-:W-:Y:S01]  /*69c0*/  HMMA.16816.F32 R88, R32, R18, R88 ;  /* 0x000000122058723c */ /* 0x000fe20000001858 */
[----:B------:R-:W1:Y:S01]  /*69d0*/  LDSM.16.MT88.4 R16, [R188+0xd000] ;  /* 0x00d00000bc10783b */ /* 0x000e620000004200 */
[----:B------:R-:W-:Y:S01]  /*69e0*/  MUFU.EX2 R226, R226 ;  /* 0x000000e200e27308 */ /* 0x000fe20000000800 */
[----:B---3--:R-:W-:-:S03]  /*69f0*/  FADD.FTZ R212, R222, R212 ;  /* 0x000000d4ded47221 */ /* 0x008fc60000010000 */
[C---:B------:R-:W-:Y:S04]  /*6a00*/  HMMA.16816.F32 R92, R32.reuse, R12, R92 ;  /* 0x0000000c205c723c */ /* 0x040fe8000000185c */
[----:B------:R-:W2:Y:S02]  /*6a10*/  MUFU.EX2 R227, R227 ;  /* 0x000000e300e37308 */ /* 0x000ea40000000800 */
[C---:B------:R-:W-:Y:S01]  /*6a20*/  HMMA.16816.F32 R96, R32.reuse, R14, R96 ;  /* 0x0000000e2060723c */ /* 0x040fe20000001860 */
[----:B------:R-:W3:Y:S05]  /*6a30*/  LDSM.16.MT88.4 R12, [R186+0xd000] ;  /* 0x00d00000ba0c783b */ /* 0x000eea0000004200 */
[C---:B-----5:R-:W-:Y:S01]  /*6a40*/  HMMA.16816.F32 R100, R32.reuse, R8, R100 ;  /* 0x000000082064723c */ /* 0x060fe20000001864 */
[----:B------:R-:W4:Y:S05]  /*6a50*/  MUFU.EX2 R228, R228 ;  /* 0x000000e400e47308 */ /* 0x000f2a0000000800 */
[----:B------:R-:W-:Y:S01]  /*6a60*/  HMMA.16816.F32 R120, R32, R10, R120 ;  /* 0x0000000a2078723c */ /* 0x000fe20000001878 */
[----:B------:R-:W5:Y:S02]  /*6a70*/  LDSM.16.MT88.4 R8, [R188+0xf000] ;  /* 0x00f00000bc08783b */ /* 0x000f640000004200 */
[----:B------:R-:W1:Y:S01]  /*6a80*/  MUFU.EX2 R219, R219 ;  /* 0x000000db00db7308 */ /* 0x000e620000000800 */
[----:B--2---:R-:W-:-:S02]  /*6a90*/  FADD.FTZ R214, R227, R214 ;  /* 0x000000d6e3d67221 */ /* 0x004fc40000010000 */
[C---:B------:R-:W-:Y:S05]  /*6aa0*/  HMMA.16816.F32 R104, R112.reuse, R116, RZ ;  /* 0x000000747068723c */ /* 0x040fea00000018ff */
[----:B------:R-:W2:Y:S01]  /*6ab0*/  MUFU.EX2 R216, R216 ;  /* 0x000000d800d87308 */ /* 0x000ea20000000800 */
[----:B------:R-:W-:Y:S01]  /*6ac0*/  HMMA.16816.F32 R116, R112, R118, RZ ;  /* 0x000000767074723c */ /* 0x000fe200000018ff */
[----:B----4-:R-:W-:-:S05]  /*6ad0*/  FADD.FTZ R214, R228, R214 ;  /* 0x000000d6e4d67221 */ /* 0x010fca0000010000 */
[----:B-1----:R-:W-:Y:S01]  /*6ae0*/  HMMA.16816.F32 R128, R144, R16, R128 ;  /* 0x000000109080723c */ /* 0x002fe20000001880 */
[----:B------:R-:W-:-:S05]  /*6af0*/  FADD.FTZ R213, R219, R214 ;  /* 0x000000d6dbd57221 */ /* 0x000fca0000010000 */
[----:B------:R-:W-:Y:S01]  /*6b00*/  HMMA.16816.F32 R124, R144, R18, R124 ;  /* 0x00000012907c723c */ /* 0x000fe2000000187c */
[----:B------:R-:W-:Y:S01]  /*6b10*/  LDSM.16.MT88.4 R16, [R184+0xf000] ;  /* 0x00f00000b810783b */ /* 0x000fe20000004200 */
[----:B--2---:R-:W-:-:S04]  /*6b20*/  FADD.FTZ R213, R216, R213 ;  /* 0x000000d5d8d57221 */ /* 0x004fc80000010000 */
[C---:B------:R-:W-:Y:S06]  /*6b30*/  HMMA.16816.F32 R104, R32.reuse, R4, R104 ;  /* 0x000000042068723c */ /* 0x040fec0000001868 */
[----:B------:R-:W-:Y:S01]  /*6b40*/  HMMA.16816.F32 R116, R32, R6, R116 ;  /* 0x000000062074723c */ /* 0x000fe20000001874 */
[----:B------:R-:W1:Y:S05]  /*6b50*/  LDSM.16.MT88.4 R4, [R186+0xf000] ;  /* 0x00f00000ba04783b */ /* 0x000e6a0000004200 */
[C---:B---3--:R-:W-:Y:S06]  /*6b60*/  HMMA.16816.F32 R36, R144.reuse, R12, R36 ;  /* 0x0000000c9024723c */ /* 0x048fec0000001824 */
[C---:B------:R-:W-:Y:S01]  /*6b70*/  HMMA.16816.F32 R40, R144.reuse, R14, R40 ;  /* 0x0000000e9028723c */ /* 0x040fe20000001828 */
[----:B------:R-:W2:Y:S05]  /*6b80*/  LDSM.16.MT88.4 R12, [R188+0x11000] ;  /* 0x01100000bc0c783b */ /* 0x000eaa0000004200 */
[C---:B-----5:R-:W-:Y:S06]  /*6b90*/  HMMA.16816.F32 R60, R144.reuse, R8, R60 ;  /* 0x00000008903c723c */ /* 0x060fec000000183c */
[----:B------:R-:W-:Y:S01]  /*6ba0*/  HMMA.16816.F32 R64, R144, R10, R64 ;  /* 0x0000000a9040723c */ /* 0x000fe20000001840 */
[----:B------:R-:W3:Y:S05]  /*6bb0*/  LDSM.16.MT88.4 R8, [R186+0x11000] ;  /* 0x01100000ba08783b */ /* 0x000eea0000004200 */
[C---:B------:R-:W-:Y:S06]  /*6bc0*/  HMMA.16816.F32 R44, R112.reuse, R48, RZ ;  /* 0x00000030702c723c */ /* 0x040fec00000018ff */
[C---:B------:R-:W-:Y:S06]  /*6bd0*/  HMMA.16816.F32 R52, R112.reuse, R56, RZ ;  /* 0x000000387034723c */ /* 0x040fec00000018ff */
[C---:B------:R-:W-:Y:S06]  /*6be0*/  HMMA.16816.F32 R76, R112.reuse, R80, RZ ;  /* 0x00000050704c723c */ /* 0x040fec00000018ff */
[C---:B------:R-:W-:Y:S06]  /*6bf0*/  HMMA.16816.F32 R48, R112.reuse, R50, RZ ;  /* 0x000000327030723c */ /* 0x040fec00000018ff */
[C---:B------:R-:W-:Y:S06]  /*6c00*/  HMMA.16816.F32 R56, R112.reuse, R58, RZ ;  /* 0x0000003a7038723c */ /* 0x040fec00000018ff */
[C---:B------:R-:W-:Y:S06]  /*6c10*/  HMMA.16816.F32 R80, R112.reuse, R82, RZ ;  /* 0x000000527050723c */ /* 0x040fec00000018ff */
[----:B------:R-:W-:Y:S06]  /*6c20*/  HMMA.16816.F32 R108, R112, R136, RZ ;  /* 0x00000088706c723c */ /* 0x000fec00000018ff */
[C---:B-1----:R-:W-:Y:S06]  /*6c30*/  HMMA.16816.F32 R68, R144.reuse, R4, R68 ;  /* 0x000000049044723c */ /* 0x042fec0000001844 */
[----:B------:R-:W-:Y:S01]  /*6c40*/  HMMA.16816.F32 R72, R144, R6, R72 ;  /* 0x000000069048723c */ /* 0x000fe20000001848 */
[----:B------:R-:W1:Y:S05]  /*6c50*/  LDSM.16.MT88.4 R4, [R185+0x11000] ;  /* 0x01100000b904783b */ /* 0x000e6a0000004200 */
[----:B------:R-:W-:Y:S01]  /*6c60*/  HMMA.16816.F32 R112, R112, R138, RZ ;  /* 0x0000008a7070723c */ /* 0x000fe200000018ff */
[----:B------:R-:W4:Y:S05]  /*6c70*/  LDSM.16.MT88.4 R136, [R184+0x10800] ;  /* 0x01080000b888783b */ /* 0x000f2a0000004200 */
[C---:B------:R-:W-:Y:S06]  /*6c80*/  HMMA.16816.F32 R44, R32.reuse, R28, R44 ;  /* 0x0000001c202c723c */ /* 0x040fec000000182c */
[C---:B------:R-:W-:Y:S01]  /*6c90*/  HMMA.16816.F32 R48, R32.reuse, R30, R48 ;  /* 0x0000001e2030723c */ /* 0x040fe20000001830 */
[----:B------:R-:W5:Y:S05]  /*6ca0*/  LDSM.16.MT88.4 R28, [R185+0xd000] ;  /* 0x00d00000b91c783b */ /* 0x000f6a0000004200 */
[C---:B------:R-:W-:Y:S06]  /*6cb0*/  HMMA.16816.F32 R52, R32.reuse, R24, R52 ;  /* 0x000000182034723c */ /* 0x040fec0000001834 */
[C---:B------:R-:W-:Y:S01]  /*6cc0*/  HMMA.16816.F32 R56, R32.reuse, R26, R56 ;  /* 0x0000001a2038723c */ /* 0x040fe20000001838 */
[----:B------:R-:W5:Y:S05]  /*6cd0*/  LDSM.16.MT88.4 R24, [R184+0xd000] ;  /* 0x00d00000b818783b */ /* 0x000f6a0000004200 */
[C---:B------:R-:W-:Y:S06]  /*6ce0*/  HMMA.16816.F32 R76, R32.reuse, R20, R76 ;  /* 0x00000014204c723c */ /* 0x040fec000000184c */
[----:B------:R-:W-:Y:S01]  /*6cf0*/  HMMA.16816.F32 R80, R32, R22, R80 ;  /* 0x000000162050723c */ /* 0x000fe20000001850 */
[----:B------:R-:W5:Y:S05]  /*6d00*/  LDSM.16.MT88.4 R20, [R185+0xf000] ;  /* 0x00f00000b914783b */ /* 0x000f6a0000004200 */
[C---:B------:R-:W-:Y:S06]  /*6d10*/  HMMA.16816.F32 R84, R144.reuse, R16, R84 ;  /* 0x000000109054723c */ /* 0x040fec0000001854 */
[C---:B------:R-:W-:Y:S01]  /*6d20*/  HMMA.16816.F32 R88, R144.reuse, R18, R88 ;  /* 0x000000129058723c */ /* 0x040fe20000001858 */
[----:B------:R-:W5:Y:S05]  /*6d30*/  LDSM.16.MT88.4 R16, [R186+0xd800] ;  /* 0x00d80000ba10783b */ /* 0x000f6a0000004200 */
[C---:B--2---:R-:W-:Y:S06]  /*6d40*/  HMMA.16816.F32 R92, R144.reuse, R12, R92 ;  /* 0x0000000c905c723c */ /* 0x044fec000000185c */
[C---:B------:R-:W-:Y:S01]  /*6d50*/  HMMA.16816.F32 R96, R144.reuse, R14, R96 ;  /* 0x0000000e9060723c */ /* 0x040fe20000001860 */
[----:B------:R-:W2:Y:S05]  /*6d60*/  LDSM.16.MT88.4 R12, [R188+0xf800] ;  /* 0x00f80000bc0c783b */ /* 0x000eaa0000004200 */
[C---:B---3--:R-:W-:Y:S06]  /*6d70*/  HMMA.16816.F32 R100, R144.reuse, R8, R100 ;  /* 0x000000089064723c */ /* 0x048fec0000001864 */
[C---:B------:R-:W-:Y:S01]  /*6d80*/  HMMA.16816.F32 R120, R144.reuse, R10, R120 ;  /* 0x0000000a9078723c */ /* 0x040fe20000001878 */
[----:B------:R-:W3:Y:S05]  /*6d90*/  LDSM.16.MT88.4 R8, [R184+0xf800] ;  /* 0x00f80000b808783b */ /* 0x000eea0000004200 */
[C---:B-1----:R-:W-:Y:S06]  /*6da0*/  HMMA.16816.F32 R104, R144.reuse, R4, R104 ;  /* 0x000000049068723c */ /* 0x042fec0000001868 */
[----:B------:R-:W-:Y:S01]  /*6db0*/  HMMA.16816.F32 R116, R144, R6, R116 ;  /* 0x000000069074723c */ /* 0x000fe20000001874 */
[----:B------:R-:W-:-:S02]  /*6dc0*/  F2FP.F16.F32.PACK_AB R4, R222, R221 ;  /* 0x000000ddde04723e */ /* 0x000fc400000000ff */
[----:B------:R-:W-:-:S03]  /*6dd0*/  F2FP.F16.F32.PACK_AB R5, R228, R227 ;  /* 0x000000e3e405723e */ /* 0x000fc600000000ff */
[C---:B----4-:R-:W-:Y:S01]  /*6de0*/  HMMA.16816.F32 R108, R32.reuse, R136, R108 ;  /* 0x00000088206c723c */ /* 0x050fe2000000186c */
[----:B------:R-:W-:Y:S01]  /*6df0*/  F2FP.F16.F32.PACK_AB R6, R226, R223 ;  /* 0x000000dfe206723e */ /* 0x000fe200000000ff */
[----:B------:R-:W-:Y:S01]  /*6e00*/  FADD.FTZ R223, R223, R212 ;  /* 0x000000d4dfdf7221 */ /* 0x000fe20000010000 */
[----:B------:R-:W-:Y:S02]  /*6e10*/  F2FP.F16.F32.PACK_AB R7, R216, R219 ;  /* 0x000000dbd807723e */ /* 0x000fe400000000ff */
[C---:B------:R-:W-:Y:S01]  /*6e20*/  LEA R212, P1, R205.reuse, UR8, 0x1 ;  /* 0x00000008cdd47c11 */ /* 0x040fe2000f8208ff */
[----:B------:R-:W-:Y:S01]  /*6e30*/  HMMA.16816.F32 R112, R32, R138, R112 ;  /* 0x0000008a2070723c */ /* 0x000fe20000001870 */
[----:B------:R-:W1:Y:S01]  /*6e40*/  LDSM.16.MT88.4 R136, [R185+0xd800] ;  /* 0x00d80000b988783b */ /* 0x000e620000004200 */
[----:B------:R-:W-:Y:S01]  /*6e50*/  FADD.FTZ R214, R226, R223 ;  /* 0x000000dfe2d67221 */ /* 0x000fe20000010000 */
[----:B------:R-:W-:Y:S02]  /*6e60*/  LEA.HI.X R211, R205, UR9, R133, 0x1, P1 ;  /* 0x00000009cdd37c11 */ /* 0x000fe400088f0c85 */
[----:B------:R-:W4:Y:S01]  /*6e70*/  LDSM.16.MT88.4 R32, [R184+0xd800] ;  /* 0x00d80000b820783b */ /* 0x000f220000004200 */
[C---:B-----5:R-:W-:Y:S06]  /*6e80*/  HMMA.16816.F32 R44, R144.reuse, R28, R44 ;  /* 0x0000001c902c723c */ /* 0x060fec000000182c */
        /* <DEDUP_REMOVED lines=15> */
[----:B------:R-:W-:Y:S01]  /*6f80*/  HMMA.16816.F32 R88, R4, R10, R88 ;  /* 0x0000000a0458723c */ /* 0x000fe20000001858 */
[----:B------:R-:W3:Y:S05]  /*6f90*/  LDSM.16.MT88.4 R8, [R184+0x11800] ;  /* 0x01180000b808783b */ /* 0x000eea0000004200 */
[C---:B------:R-:W-:Y:S06]  /*6fa0*/  HMMA.16816.F32 R108, R144.reuse, R148, R108 ;  /* 0x00000094906c723c */ /* 0x040fec000000186c */
[----:B------:R-:W-:Y:S06]  /*6fb0*/  HMMA.16816.F32 R112, R144, R150, R112 ;  /* 0x000000969070723c */ /* 0x000fec0000001870 */
        /* <DEDUP_REMOVED lines=16> */
[C---:B---3--:R-:W-:Y:S06]  /*70c0*/  HMMA.16816.F32 R108, R4.reuse, R8, R108 ;  /* 0x00000008046c723c */ /* 0x048fec000000186c */
[----:B------:R-:W-:Y:S01]  /*70d0*/  HMMA.16816.F32 R112, R4, R10, R112 ;  /* 0x0000000a0470723c */ /* 0x000fe20000001870 */
[----:B------:R-:W-:-:S08]  /*70e0*/  NOP ;  /* 0x0000000000007918 */ /* 0x000fd00000000000 */
[----:B------:R-:W-:-:S15]  /*70f0*/  @!P6 BRA `(.L_x_1406) ;  /* 0x0000003c00c8e947 */ /* 0x000fde0003800000 */
[----:B------:R-:W-:-:S04]  /*7100*/  DEPBAR.LE SB0, 0x0 ;  /* 0x000080000000791a */ /* 0x000fc80000000000 */
[----:B------:R-:W-:Y:S01]  /*7110*/  IADD3 R201, R153, -0x2, RZ ;  /* 0xfffffffe99c97810 */ /* 0x000fe20007ffe0ff */
[----:B------:R-:W-:Y:S06]  /*7120*/  BAR.SYNC.DEFER_BLOCKING 0x0 ;  /* 0x0000000000007b1d */ /* 0x000fec0000010000 */
[----:B------:R-:W-:Y:S05]  /*7130*/  @!P0 BRA `(.L_x_1407) ;  /* 0x0000000000f48947 */ /* 0x000fea0003800000 */
[----:B------:R-:W1:Y:S01]  /*7140*/  LDC R2, c[0x0][0x380] ;  /* 0x0000e000ff027b82 */ /* 0x000e620000000800 */
[----:B------:R-:W-:Y:S01]  /*7150*/  IMAD.SHL.U32 R4, R201, 0x40, RZ ;  /* 0x00000040c9047824 */ /* 0x000fe200078e00ff */
[----:B------:R-:W-:-:S04]  /*7160*/  ULDC.64 UR4, c[0x0][0x238] ;  /* 0x00008e0000047ab9 */ /* 0x000fc80000000a00 */
[C---:B------:R-:W-:Y:S02]  /*7170*/  IADD3 R11, R4.reuse, 0x40, RZ ;  /* 0x00000040040b7810 */ /* 0x040fe40007ffe0ff */
[----:B------:R-:W-:Y:S02]  /*7180*/  IABS R6, R4 ;  /* 0x0000000400067213 */ /* 0x000fe40000000000 */
[----:B------:R-:W-:Y:S02]  /*7190*/  IABS R8, R11 ;  /* 0x0000000b00087213 */ /* 0x000fe40000000000 */
[-C--:B-1----:R-:W-:Y:S02]  /*71a0*/  IABS R0, R2.reuse ;  /* 0x0000000200007213 */ /* 0x082fe40000000000 */
[-C--:B------:R-:W-:Y:S02]  /*71b0*/  LOP3.LUT R11, R11, R2.reuse, RZ, 0x3c, !PT ;  /* 0x000000020b0b7212 */ /* 0x080fe400078e3cff */
[----:B------:R-:W1:Y:S01]  /*71c0*/  I2F.RP R12, R0 ;  /* 0x00000000000c7306 */ /* 0x000e620000209400 */
[----:B------:R-:W-:-:S02]  /*71d0*/  LOP3.LUT R4, R4, R2, RZ, 0x3c, !PT ;  /* 0x0000000204047212 */ /* 0x000fc400078e3cff */
[----:B------:R-:W-:Y:S02]  /*71e0*/  ISETP.GE.AND P3, PT, R11, RZ, PT ;  /* 0x000000ff0b00720c */ /* 0x000fe40003f66270 */
[----:B------:R-:W-:-:S03]  /*71f0*/  ISETP.GE.AND P1, PT, R4, RZ, PT ;  /* 0x000000ff0400720c */ /* 0x000fc60003f26270 */
[----:B-1----:R-:W1:Y:S02]  /*7200*/  MUFU.RCP R12, R12 ;  /* 0x0000000c000c7308 */ /* 0x002e640000001000 */
[----:B-1----:R-:W-:-:S06]  /*7210*/  VIADD R12, R12, 0xffffffe ;  /* 0x0ffffffe0c0c7836 */ /* 0x002fcc0000000000 */
[----:B------:R-:W1:Y:S02]  /*7220*/  F2I.FTZ.U32.TRUNC.NTZ R13, R12 ;  /* 0x0000000c000d7305 */ /* 0x000e64000021f000 */
[----:B-1----:R-:W-:Y:S01]  /*7230*/  IADD3 R9, RZ, -R13, RZ ;  /* 0x8000000dff097210 */ /* 0x002fe20007ffe0ff */
[----:B------:R-:W-:-:S04]  /*7240*/  IMAD.MOV.U32 R12, RZ, RZ, RZ ;  /* 0x000000ffff0c7224 */ /* 0x000fc800078e00ff */
[----:B------:R-:W-:-:S04]  /*7250*/  IMAD R9, R9, R0, RZ ;  /* 0x0000000009097224 */ /* 0x000fc800078e02ff */
[----:B------:R-:W-:-:S06]  /*7260*/  IMAD.HI.U32 R9, R13, R9, R12 ;  /* 0x000000090d097227 */ /* 0x000fcc00078e000c */
[----:B------:R-:W-:-:S04]  /*7270*/  IMAD.HI.U32 R10, R9, R8, RZ ;  /* 0x00000008090a7227 */ /* 0x000fc800078e00ff */
[----:B------:R-:W-:Y:S01]  /*7280*/  IMAD.HI.U32 R9, R9, R6, RZ ;  /* 0x0000000609097227 */ /* 0x000fe200078e00ff */
[----:B------:R-:W-:-:S03]  /*7290*/  IADD3 R7, -R10, RZ, RZ ;  /* 0x000000ff0a077210 */ /* 0x000fc60007ffe1ff */
[----:B------:R-:W-:Y:S02]  /*72a0*/  IMAD.MOV R5, RZ, RZ, -R9 ;  /* 0x000000ffff057224 */ /* 0x000fe400078e0a09 */
[C---:B------:R-:W-:Y:S02]  /*72b0*/  IMAD R7, R0.reuse, R7, R8 ;  /* 0x0000000700077224 */ /* 0x040fe400078e0208 */
[C---:B------:R-:W-:Y:S01]  /*72c0*/  IMAD R5, R0.reuse, R5, R6 ;  /* 0x0000000500057224 */ /* 0x040fe200078e0206 */
[----:B------:R-:W-:Y:S02]  /*72d0*/  LOP3.LUT R6, RZ, R2, RZ, 0x33, !PT ;  /* 0x00000002ff067212 */ /* 0x000fe400078e33ff */
        /* <DEDUP_REMOVED lines=8> */
[----:B------:R-:W-:-:S09]  /*7360*/  ISETP.NE.AND P2, PT, R2, RZ, PT ;  /* 0x000000ff0200720c */ /* 0x000fd20003f45270 */
[----:B------:R-:W-:Y:S02]  /*7370*/  @P6 IADD3 R10, R10, 0x1, RZ ;  /* 0x000000010a0a6810 */ /* 0x000fe40007ffe0ff */
[----:B------:R-:W-:Y:S02]  /*7380*/  @P5 VIADD R9, R9, 0x1 ;  /* 0x0000000109095836 */ /* 0x000fe40000000000 */
[----:B------:R-:W-:-:S03]  /*7390*/  MOV R0, R10 ;  /* 0x0000000a00007202 */ /* 0x000fc60000000f00 */
[----:B------:R-:W-:Y:S02]  /*73a0*/  @!P1 IADD3 R9, -R9, RZ, RZ ;  /* 0x000000ff09099210 */ /* 0x000fe40007ffe1ff */
[----:B------:R-:W-:-:S05]  /*73b0*/  @!P3 IMAD.MOV R0, RZ, RZ, -R0 ;  /* 0x000000ffff00b224 */ /* 0x000fca00078e0a00 */
[C---:B------:R-:W-:Y:S02]  /*73c0*/  SEL R0, R6.reuse, R0, !P2 ;  /* 0x0000000006007207 */ /* 0x040fe40005000000 */
[----:B------:R-:W-:-:S03]  /*73d0*/  SEL R6, R6, R9, !P2 ;  /* 0x0000000906067207 */ /* 0x000fc60005000000 */
[----:B------:R-:W-:-:S04]  /*73e0*/  IMAD.WIDE R4, R0, 0x4, R206 ;  /* 0x0000000400047825 */ /* 0x000fc800078e02ce */
[----:B------:R-:W-:Y:S02]  /*73f0*/  IMAD.WIDE R8, R6, 0x4, R206 ;  /* 0x0000000406087825 */ /* 0x000fe400078e02ce */
[----:B------:R-:W2:Y:S04]  /*7400*/  LDG.E R5, desc[UR10][R4.64] ;  /* 0x0000000a04057981 */ /* 0x000ea8000c1e1900 */
[----:B------:R-:W2:Y:S01]  /*7410*/  LDG.E R4, desc[UR10][R8.64] ;  /* 0x0000000a08047981 */ /* 0x000ea2000c1e1900 */
[----:B------:R-:W-:-:S04]  /*7420*/  IMAD.IADD R0, R0, 0x1, -R6 ;  /* 0x0000000100007824 */ /* 0x000fc800078e0a06 */
[----:B------:R-:W-:-:S04]  /*7430*/  IMAD R2, R0, R2, -0x40 ;  /* 0xffffffc000027424 */ /* 0x000fc800078e0202 */
[----:B------:R-:W-:Y:S01]  /*7440*/  IMAD.WIDE.U32 R6, R2, R224, RZ ;  /* 0x000000e002067225 */ /* 0x000fe200078e00ff */
[----:B------:R-:W-:-:S05]  /*7450*/  SHF.R.S32.HI R0, RZ, 0x1f, R2 ;  /* 0x0000001fff007819 */ /* 0x000fca0000011402 */
[----:B------:R-:W-:-:S04]  /*7460*/  IMAD R0, R0, R224, RZ ;  /* 0x000000e000007224 */ /* 0x000fc800078e02ff */
[----:B------:R-:W-:-:S04]  /*7470*/  IMAD R0, R2, R225, R0 ;  /* 0x000000e102007224 */ /* 0x000fc800078e0200 */
[----:B------:R-:W-:Y:S01]  /*7480*/  IMAD.IADD R7, R7, 0x1, R0 ;  /* 0x0000000107077824 */ /* 0x000fe200078e0200 */
[----:B--2---:R-:W-:-:S04]  /*7490*/  IADD3 R4, -R5, R4, RZ ;  /* 0x0000000405047210 */ /* 0x004fc80007ffe1ff */
[----:B------:R-:W-:Y:S01]  /*74a0*/  SHF.R.S32.HI R5, RZ, 0x1f, R4 ;  /* 0x0000001fff057819 */ /* 0x000fe20000011404 */
[----:B------:R-:W-:-:S04]  /*74b0*/  IMAD.WIDE.U32 R6, R4, UR4, R6 ;  /* 0x0000000404067c25 */ /* 0x000fc8000f8e0006 */
[----:B------:R-:W-:-:S04]  /*74c0*/  IMAD R5, R5, UR4, RZ ;  /* 0x0000000405057c24 */ /* 0x000fc8000f8e02ff */
[----:B------:R-:W-:Y:S02]  /*74d0*/  IMAD R5, R4, UR5, R5 ;  /* 0x0000000504057c24 */ /* 0x000fe4000f8e0205 */
[----:B------:R-:W-:-:S03]  /*74e0*/  IMAD.MOV.U32 R4, RZ, RZ, R6 ;  /* 0x000000ffff047224 */ /* 0x000fc600078e0006 */
[----:B------:R-:W-:Y:S01]  /*74f0*/  IADD3 R2, R7, R5, RZ ;  /* 0x0000000507027210 */ /* 0x000fe20007ffe0ff */
[----:B------:R-:W-:Y:S06]  /*7500*/  BRA `(.L_x_1408) ;  /* 0x0000000000087947 */ /* 0x000fec0003800000 */
.L_x_1407:
[----:B------:R-:W-:-:S04]  /*7510*/  LEA R4, -R224, RZ, 0x6 ;  /* 0x000000ffe0047211 */ /* 0x000fc800078e31ff */
[----:B------:R-:W-:-:S07]  /*7520*/  SHF.R.S32.HI R2, RZ, 0x1f, R4 ;  /* 0x0000001fff027819 */ /* 0x000fce0000011404 */
.L_x_1408:
[C---:B------:R-:W-:Y:S01]  /*7530*/  VIADD R0, R203.reuse, 0x40 ;  /* 0x00000040cb007836 */ /* 0x040fe20000000000 */
[----:B------:R-:W-:Y:S02]  /*7540*/  ULDC UR4, c[0x0][0x2d0] ;  /* 0x0000b40000047ab9 */ /* 0x000fe40000000800 */
[C---:B------:R-:W-:Y:S02]  /*7550*/  ISETP.GE.AND P5, PT, R203.reuse, UR4, PT ;  /* 0x00000004cb007c0c */ /* 0x040fe4000bfa6270 */
[----:B------:R-:W-:Y:S01]  /*7560*/  ISETP.GE.AND P4, PT, R0, UR4, PT ;  /* 0x0000000400007c0c */ /* 0x000fe2000bf86270 */
[----:B------:R-:W-:-:S05]  /*7570*/  VIADD R0, R203, 0x80 ;  /* 0x00000080cb007836 */ /* 0x000fca0000000000 */
[----:B------:R-:W-:-:S05]  /*7580*/  ISETP.GE.AND P3, PT, R0, UR4, PT ;  /* 0x0000000400007c0c */ /* 0x000fca000bf66270 */
[----:B------:R-:W-:Y:S02]  /*7590*/  @P5 STS.128 [R202+0xc000], RZ ;  /* 0x00c000ffca005388 */ /* 0x000fe40000000c00 */
[----:B------:R-:W-:-:S04]  /*75a0*/  @!P4 IADD3 R5, P1, R4, R154, RZ ;  /* 0x0000009a0405c210 */ /* 0x000fc80007f3e0ff */
[----:B------:R-:W-:Y:S01]  /*75b0*/  @!P4 LEA R16, P2, R5, UR6, 0x1 ;  /* 0x000000060510cc11 */ /* 0x000fe2000f8408ff */
[----:B------:R-:W-:Y:S01]  /*75c0*/  @!P4 IMAD.X R0, R2, 0x1, R152, P1 ;  /* 0x000000010200c824 */ /* 0x000fe200008e0698 */
[----:B------:R-:W-:-:S04]  /*75d0*/  LEA R226, P1, R4, R134, 0x1 ;  /* 0x0000008604e27211 */ /* 0x000fc800078208ff */
[----:B------:R-:W-:Y:S02]  /*75e0*/  @!P4 LEA.HI.X R17, R5, UR7, R0, 0x1, P2 ;  /* 0x000000070511cc11 */ /* 0x000fe400090f0c00 */
[----:B------:R-:W-:Y:S02]  /*75f0*/  IADD3 R6, P2, R200, R4, RZ ;  /* 0x00000004c8067210 */ /* 0x000fe40007f5e0ff */
[C-C-:B------:R-:W-:Y:S02]  /*7600*/  LEA.HI.X R227, R4.reuse, R135, R2.reuse, 0x1, P1 ;  /* 0x0000008704e37211 */ /* 0x140fe400008f0c02 */
        /* <DEDUP_REMOVED lines=24> */
[C---:B------:R-:W-:Y:S01]  /*7790*/  @!P4 IADD3 R6, P2, R5.reuse, R154, RZ ;  /* 0x0000009a0506c210 */ /* 0x040fe20007f5e0ff */
        /* <DEDUP_REMOVED lines=8> */
[----:B------:R-:W-:Y:S01]  /*7820*/  @!P4 IMAD.X R2, R4, 0x1, R152, P2 ;  /* 0x000000010402c824 */ /* 0x000fe200010e0698 */
        /* <DEDUP_REMOVED lines=20> */
[C---:B------:R-:W-:Y:S01]  /*7970*/  @!P5 LEA R24, P6, R6.reuse, R134, 0x1 ;  /* 0x000000860618d211 */ /* 0x040fe200078c08ff */
[----:B------:R-:W-:Y:S01]  /*7980*/  @P3 STS.128 [R202+0x10800], RZ ;  /* 0x010800ffca003388 */ /* 0x000fe20000000c00 */
[----:B------:R-:W-:Y:S01]  /*7990*/  @!P3 IADD3 R154, P1, R6, R154, RZ ;  /* 0x0000009a069ab210 */ /* 0x000fe20007f3e0ff */
[----:B------:R-:W-:Y:S01]  /*79a0*/  @!P4 IMAD.X R2, R4, 0x1, R152, P2 ;  /* 0x000000010402c824 */ /* 0x000fe200010e0698 */
[----:B------:R-:W-:Y:S01]  /*79b0*/  @!P5 LEA.HI.X R25, R6, R135, R4, 0x1, P6 ;  /* 0x000000870619d211 */ /* 0x000fe200030f0c04 */
[----:B------:R-:W-:Y:S01]  /*79c0*/  @!PT LDS RZ, [RZ] ;  /* 0x00000000fffff984 */ /* 0x000fe20000000800 */
[----:B------:R-:W-:Y:S01]  /*79d0*/  @!PT LDS RZ, [RZ] ;  /* 0x00000000fffff984 */ /* 0x000fe20000000800 */
[----:B------:R-:W-:Y:S01]  /*79e0*/  @!PT LDS RZ, [RZ] ;  /* 0x00000000fffff984 */ /* 0x000fe20000000800 */
[----:B------:R-:W-:Y:S01]  /*79f0*/  @!P3 LDGSTS.E.BYPASS.LTC128B.128 [R202+0x10800], desc[UR10][R8.64+0x100] ;  /* 0x1080010008cabfae */ /* 0x000fe2000b901d4a */
[----:B------:R-:W-:Y:S01]  /*7a00*/  @!P4 LEA R26, P2, R0, UR6, 0x1 ;  /* 0x00000006001acc11 */ /* 0x000fe2000f8408ff */
        /* <DEDUP_REMOVED lines=9> */
[----:B------:R-:W-:Y:S01]  /*7aa0*/  @!P5 LDGSTS.E.BYPASS.LTC128B.128 [R202+0xd000], desc[UR10][R22.64] ;  /* 0x0d00000016cadfae */ /* 0x000fe2000b901d4a */
        /* <DEDUP_REMOVED lines=28> */
[----:B------:R-:W4:Y:S04]  /*7c70*/  LDSM.16.M88.4 R148, [R193+0x7000] ;  /* 0x00700000c194783b */ /* 0x000f280000000200 */
[----:B------:R-:W5:Y:S04]  /*7c80*/  LDSM.16.M88.4 R156, [R193+0x6800] ;  /* 0x00680000c19c783b */ /* 0x000f680000000200 */
[----:B------:R-:W5:Y:S04]  /*7c90*/  LDSM.16.M88.4 R28, [R193+0x7800] ;  /* 0x00780000c11c783b */ /* 0x000f680000000200 */
[----:B--2---:R-:W-:Y:S04]  /*7ca0*/  LDSM.16.M88.4 R20, [R192] ;  /* 0x00000000c014783b */ /* 0x004fe80000000200 */
[----:B---3--:R-:W2:Y:S04]  /*7cb0*/  LDSM.16.M88.4 R4, [R191] ;  /* 0x00000000bf04783b */ /* 0x008ea80000000200 */
[----:B------:R-:W3:Y:S04]  /*7cc0*/  LDSM.16.M88.4 R168, [R182] ;  /* 0x00000000b6a8783b */ /* 0x000ee80000000200 */
[----:B------:R-:W3:Y:S04]  /*7cd0*/  LDSM.16.M88.4 R216, [R183] ;  /* 0x00000000b7d8783b */ /* 0x000ee80000000200 */
[----:B------:R-:W3:Y:S04]  /*7ce0*/  LDSM.16.M88.4 R164, [R181] ;  /* 0x00000000b5a4783b */ /* 0x000ee80000000200 */
[----:B------:R-:W-:Y:S01]  /*7cf0*/  LDSM.16.M88.4 R24, [R190] ;  /* 0x00000000be18783b */ /* 0x000fe20000000200 */
[C---:B-1----:R-:W-:Y:S03]  /*7d00*/  HMMA.16816.F32 R16, R140.reuse, R12, RZ ;  /* 0x0000000c8c10723c */ /* 0x042fe600000018ff */
[----:B------:R-:W1:Y:S04]  /*7d10*/  LDSM.16.M88.4 R8, [R187+0x6000] ;  /* 0x00600000bb08783b */ /* 0x000e680000000200 */
[----:B------:R-:W1:Y:S01]  /*7d20*/  LDSM.16.M88.4 R136, [R187+0x7000] ;  /* 0x00700000bb88783b */ /* 0x000e620000000200 */
[C---:B------:R-:W-:Y:S03]  /*7d30*/  HMMA.16816.F32 R12, R140.reuse, R14, RZ ;  /* 0x0000000e8c0c723c */ /* 0x040fe600000018ff */
[----:B------:R-:W1:Y:S03]  /*7d40*/  LDSM.16.M88.4 R220, [R187+0x6800] ;  /* 0x00680000bbdc783b */ /* 0x000e660000000200 */
[C---:B----4-:R-:W-:Y:S01]  /*7d50*/  HMMA.16816.F32 R152, R140.reuse, R148, RZ ;  /* 0x000000948c98723c */ /* 0x050fe200000018ff */
[----:B------:R-:W-:Y:S01]  /*7d60*/  LDSM.16.M88.4 R32, [R189] ;  /* 0x00000000bd20783b */ /* 0x000fe20000000200 */
[----:B------:R-:W4:Y:S04]  /*7d70*/  S2R R0, SR_TID.X ;  /* 0x0000000000007919 */ /* 0x000f280000002100 */
[C---:B-----5:R-:W-:Y:S01]  /*7d80*/  HMMA.16816.F32 R160, R140.reuse, R156, RZ ;  /* 0x0000009c8ca0723c */ /* 0x060fe200000018ff */
[----:B------:R-:W0:Y:S05]  /*7d90*/  LDGDEPBAR ;  /* 0x00000000000079af */ /* 0x000e2a0000000000 */
[C---:B------:R-:W-:Y:S06]  /*7da0*/  HMMA.16816.F32 R148, R140.reuse, R150, RZ ;  /* 0x000000968c94723c */ /* 0x040fec00000018ff */
[C---:B------:R-:W-:Y:S06]  /*7db0*/  HMMA.16816.F32 R156, R140.reuse, R158, RZ ;  /* 0x0000009e8c9c723c */ /* 0x040fec00000018ff */
[C---:B------:R-:W-:Y:S06]  /*7dc0*/  HMMA.16816.F32 R144, R140.reuse, R28, RZ ;  /* 0x0000001c8c90723c */ /* 0x040fec00000018ff */
[----:B------:R-:W-:Y:S01]  /*7dd0*/  HMMA.16816.F32 R140, R140, R30, RZ ;  /* 0x0000001e8c8c723c */ /* 0x000fe200000018ff */
[----:B------:R-:W5:Y:S05]  /*7de0*/  LDSM.16.M88.4 R28, [R187+0x7800] ;  /* 0x00780000bb1c783b */ /* 0x000f6a0000000200 */
[----:B--2---:R-:W-:Y:S01]  /*7df0*/  HMMA.16816.F32 R16, R20, R4, R16 ;  /* 0x000000041410723c */ /* 0x004fe20000001810 */
[----:B----4-:R-:W-:-:S05]  /*7e00*/  IMAD.SHL.U32 R0, R0, 0x2, RZ ;  /* 0x0000000200007824 */ /* 0x010fca00078e00ff */
[----:B------:R-:W-:Y:S01]  /*7e10*/  HMMA.16816.F32 R12, R20, R6, R12 ;  /* 0x00000006140c723c */ /* 0x000fe2000000180c */
[----:B------:R-:W2:Y:S01]  /*7e20*/  LDSM.16.M88.4 R4, [R180] ;  /* 0x00000000b404783b */ /* 0x000ea20000000200 */
[----:B------:R-:W-:-:S04]  /*7e30*/  LOP3.LUT R0, R0, 0x6, RZ, 0xc0, !PT ;  /* 0x0000000600007812 */ /* 0x000fc800078ec0ff */
[----:B---3--:R-:W-:Y:S01]  /*7e40*/  HMMA.16816.F32 R152, R20, R168, R152 ;  /* 0x000000a81498723c */ /* 0x008fe20000001898 */
[----:B------:R-:W-:-:S04]  /*7e50*/  IMAD R0, R201, 0x40, R0 ;  /* 0x00000040c9007824 */ /* 0x000fc800078e0200 */
[----:B------:R-:W-:Y:S01]  /*7e60*/  VIADD R2, R0, 0x8 ;  /* 0x0000000800027836 */ /* 0x000fe20000000000 */
[C---:B------:R-:W-:Y:S01]  /*7e70*/  HMMA.16816.F32 R148, R20.reuse, R170, R148 ;  /* 0x000000aa1494723c */ /* 0x040fe20000001894 */
[----:B------:R-:W3:Y:S03]  /*7e80*/  LDSM.16.M88.4 R168, [R180+0x1000] ;  /* 0x00100000b4a8783b */ /* 0x000ee60000000200 */
[----:B------:R-:W-:Y:S02]  /*7e90*/  ISETP.GE.AND P6, PT, R2, R215, PT ;  /* 0x000000d70200720c */ /* 0x000fe40003fc6270 */
[C---:B------:R-:W-:Y:S06]  /*7ea0*/  HMMA.16816.F32 R160, R20.reuse, R216, R160 ;  /* 0x000000d814a0723c */ /* 0x040fec00000018a0 */
[C---:B------:R-:W-:Y:S01]  /*7eb0*/  HMMA.16816.F32 R156, R20.reuse, R218, R156 ;  /* 0x000000da149c723c */ /* 0x040fe2000000189c */
[----:B------:R-:W4:Y:S05]  /*7ec0*/  LDSM.16.M88.4 R216, [R180+0x800] ;  /* 0x00080000b4d8783b */ /* 0x000f2a0000000200 */
        /* <DEDUP_REMOVED lines=9> */
[----:B------:R-:W-:Y:S05]  /*7f60*/  LDSM.16.M88.4 R136, [R192+0x2000] ;  /* 0x00200000c088783b */ /* 0x000fea0000000200 */
[C---:B------:R-:W-:Y:S06]  /*7f70*/  HMMA.16816.F32 R160, R24.reuse, R220, R160 ;  /* 0x000000dc18a0723c */ /* 0x040fec00000018a0 */
[C---:B------:R-:W-:Y:S01]  /*7f80*/  HMMA.16816.F32 R156, R24.reuse, R222, R156 ;  /* 0x000000de189c723c */ /* 0x040fe2000000189c */
[----:B------:R-:W-:Y:S05]  /*7f90*/  LDSM.16.M88.4 R220, [R193+0x8800] ;  /* 0x00880000c1dc783b */ /* 0x000fea0000000200 */
[C---:B-----5:R-:W-:Y:S06]  /*7fa0*/  HMMA.16816.F32 R144, R24.reuse, R28, R144 ;  /* 0x0000001c1890723c */ /* 0x060fec0000001890 */
[----:B------:R-:W-:Y:S01]  /*7fb0*/  HMMA.16816.F32 R140, R24, R30, R140 ;  /* 0x0000001e188c723c */ /* 0x000fe2000000188c */
[----:B------:R-:W5:Y:S04]  /*7fc0*/  LDSM.16.M88.4 R28, [R193+0x9000] ;  /* 0x00900000c11c783b */ /* 0x000f680000000200 */
[----:B------:R-:W5:Y:S01]  /*7fd0*/  LDSM.16.M88.4 R24, [R193+0x9800] ;  /* 0x00980000c118783b */ /* 0x000f620000000200 */
[C---:B--2---:R-:W-:Y:S06]  /*7fe0*/  HMMA.16816.F32 R16, R32.reuse, R4, R16 ;  /* 0x000000042010723c */ /* 0x044fec0000001810 */
[C---:B------:R-:W-:Y:S01]  /*7ff0*/  HMMA.16816.F32 R12, R32.reuse, R6, R12 ;  /* 0x00000006200c723c */ /* 0x040fe2000000180c */
[----:B------:R-:W2:Y:S05]  /*8000*/  LDSM.16.M88.4 R4, [R179] ;  /* 0x00000000b304783b */ /* 0x000eaa0000000200 */
[C---:B---3--:R-:W-:Y:S06]  /*8010*/  HMMA.16816.F32 R152, R32.reuse, R168, R152 ;  /* 0x000000a82098723c */ /* 0x048fec0000001898 */
[C---:B------:R-:W-:Y:S01]  /*8020*/  HMMA.16816.F32 R148, R32.reuse, R170, R148 ;  /* 0x000000aa2094723c */ /* 0x040fe20000001894 */
[----:B------:R-:W3:Y:S05]  /*8030*/  LDSM.16.M88.4 R168, [R177] ;  /* 0x00000000b1a8783b */ /* 0x000eea0000000200 */
[C---:B----4-:R-:W-:Y:S06]  /*8040*/  HMMA.16816.F32 R160, R32.reuse, R216, R160 ;  /* 0x000000d820a0723c */ /* 0x050fec00000018a0 */
[C---:B------:R-:W-:Y:S01]  /*8050*/  HMMA.16816.F32 R156, R32.reuse, R218, R156 ;  /* 0x000000da209c723c */ /* 0x040fe2000000189c */
[----:B------:R-:W4:Y:S05]  /*8060*/  LDSM.16.M88.4 R216, [R178] ;  /* 0x00000000b2d8783b */ /* 0x000f2a0000000200 */
[C---:B------:R-:W-:Y:S06]  /*8070*/  HMMA.16816.F32 R144, R32.reuse, R164, R144 ;  /* 0x000000a42090723c */ /* 0x040fec0000001890 */
[----:B------:R-:W-:Y:S01]  /*8080*/  HMMA.16816.F32 R140, R32, R166, R140 ;  /* 0x000000a6208c723c */ /* 0x000fe2000000188c */
[----:B------:R-:W4:Y:S04]  /*8090*/  LDSM.16.M88.4 R164, [R176] ;  /* 0x00000000b0a4783b */ /* 0x000f280000000200 */
[----:B------:R-:W-:Y:S01]  /*80a0*/  LDSM.16.M88.4 R32, [R187+0x8000] ;  /* 0x00800000bb20783b */ /* 0x000fe20000000200 */
[C---:B-1----:R-:W-:Y:S06]  /*80b0*/  HMMA.16816.F32 R16, R20.reuse, R8, R16 ;  /* 0x000000081410723c */ /* 0x042fec0000001810 */
[C---:B------:R-:W-:Y:S01]  /*80c0*/  HMMA.16816.F32 R12, R20.reuse, R10, R12 ;  /* 0x0000000a140c723c */ /* 0x040fe2000000180c */
[----:B------:R-:W1:Y:S05]  /*80d0*/  LDSM.16.M88.4 R8, [R190+0x2000] ;  /* 0x00200000be08783b */ /* 0x000e6a0000000200 */
[C---:B-----5:R-:W-:Y:S06]  /*80e0*/  HMMA.16816.F32 R152, R20.reuse, R28, R152 ;  /* 0x0000001c1498723c */ /* 0x060fec0000001898 */
[C---:B------:R-:W-:Y:S01]  /*80f0*/  HMMA.16816.F32 R148, R20.reuse, R30, R148 ;  /* 0x0000001e1494723c */ /* 0x040fe20000001894 */
[----:B------:R-:W-:Y:S05]  /*8100*/  LDSM.16.M88.4 R28, [R187+0x8800] ;  /* 0x00880000bb1c783b */ /* 0x000fea0000000200 */
        /* <DEDUP_REMOVED lines=9> */
[----:B------:R-:W2:Y:S05]  /*81a0*/  LDSM.16.M88.4 R4, [R180+0x2000] ;  /* 0x00200000b404783b */ /* 0x000eaa0000000200 */
[C---:B---3--:R-:W-:Y:S06]  /*81b0*/  HMMA.16816.F32 R152, R136.reuse, R168, R152 ;  /* 0x000000a88898723c */ /* 0x048fec0000001898 */
[C---:B------:R-:W-:Y:S01]  /*81c0*/  HMMA.16816.F32 R148, R136.reuse, R170, R148 ;  /* 0x000000aa8894723c */ /* 0x040fe20000001894 */
[----:B------:R-:W3:Y:S05]  /*81d0*/  LDSM.16.M88.4 R168, [R180+0x3000] ;  /* 0x00300000b4a8783b */ /* 0x000eea0000000200 */
[C---:B----4-:R-:W-:Y:S06]  /*81e0*/  HMMA.16816.F32 R160, R136.reuse, R216, R160 ;  /* 0x000000d888a0723c */ /* 0x050fec00000018a0 */
        /* <DEDUP_REMOVED lines=9> */
[C---:B-----5:R-:W-:Y:S06]  /*8280*/  HMMA.16816.F32 R152, R8.reuse, R24, R152 ;  /* 0x000000180898723c */ /* 0x060fec0000001898 */
[C---:B------:R-:W-:Y:S01]  /*8290*/  HMMA.16816.F32 R148, R8.reuse, R26, R148 ;  /* 0x0000001a0894723c */ /* 0x040fe20000001894 */
[----:B------:R-:W5:Y:S05]  /*82a0*/  LDSM.16.M88.4 R24, [R193+0xb000] ;  /* 0x00b00000c118783b */ /* 0x000f6a0000000200 */
[C---:B------:R-:W-:Y:S06]  /*82b0*/  HMMA.16816.F32 R160, R8.reuse, R28, R160 ;  /* 0x0000001c08a0723c */ /* 0x040fec00000018a0 */
[C---:B------:R-:W-:Y:S01]  /*82c0*/  HMMA.16816.F32 R156, R8.reuse, R30, R156 ;  /* 0x0000001e089c723c */ /* 0x040fe2000000189c */
[----:B------:R-:W5:Y:S05]  /*82d0*/  LDSM.16.M88.4 R28, [R193+0xa800] ;  /* 0x00a80000c11c783b */ /* 0x000f6a0000000200 */
[C---:B------:R-:W-:Y:S06]  /*82e0*/  HMMA.16816.F32 R144, R8.reuse, R20, R144 ;  /* 0x000000140890723c */ /* 0x040fec0000001890 */
[----:B------:R-:W-:Y:S01]  /*82f0*/  HMMA.16816.F32 R140, R8, R22, R140 ;  /* 0x00000016088c723c */ /* 0x000fe2000000188c */
[----:B------:R-:W5:Y:S04]  /*8300*/  LDSM.16.M88.4 R20, [R193+0xb800] ;  /* 0x00b80000c114783b */ /* 0x000f680000000200 */
[----:B------:R-:W-:Y:S01]  /*8310*/  LDSM.16.M88.4 R8, [R192+0x4000] ;  /* 0x00400000c008783b */ /* 0x000fe20000000200 */
[C---:B--2---:R-:W-:Y:S06]  /*8320*/  HMMA.16816.F32 R16, R220.reuse, R4, R16 ;  /* 0x00000004dc10723c */ /* 0x044fec0000001810 */
[C---:B------:R-:W-:Y:S01]  /*8330*/  HMMA.16816.F32 R12, R220.reuse, R6, R12 ;  /* 0x00000006dc0c723c */ /* 0x040fe2000000180c */
[----:B------:R-:W2:Y:S05]  /*8340*/  LDSM.16.M88.4 R4, [R175] ;  /* 0x00000000af04783b */ /* 0x000eaa0000000200 */
[C---:B---3--:R-:W-:Y:S06]  /*8350*/  HMMA.16816.F32 R152, R220.reuse, R168, R152 ;  /* 0x000000a8dc98723c */ /* 0x048fec0000001898 */
[C---:B------:R-:W-:Y:S01]  /*8360*/  HMMA.16816.F32 R148, R220.reuse, R170, R148 ;  /* 0x000000aadc94723c */ /* 0x040fe20000001894 */
[----:B------:R-:W-:Y:S05]  /*8370*/  LDSM.16.M88.4 R168, [R173] ;  /* 0x00000000ada8783b */ /* 0x000fea0000000200 */
[C---:B----4-:R-:W-:Y:S06]  /*8380*/  HMMA.16816.F32 R160, R220.reuse, R216, R160 ;  /* 0x000000d8dca0723c */ /* 0x050fec00000018a0 */
[C---:B------:R-:W-:Y:S06]  /*8390*/  HMMA.16816.F32 R156, R220.reuse, R218, R156 ;  /* 0x000000dadc9c723c */ /* 0x040fec000000189c */
[C---:B------:R-:W-:Y:S06]  /*83a0*/  HMMA.16816.F32 R144, R220.reuse, R164, R144 ;  /* 0x000000a4dc90723c */ /* 0x040fec0000001890 */
[----:B------:R-:W-:Y:S01]  /*83b0*/  HMMA.16816.F32 R164, R220, R166, R140 ;  /* 0x000000a6dca4723c */ /* 0x000fe2000000188c */
[----:B------:R-:W3:Y:S05]  /*83c0*/  LDSM.16.M88.4 R140, [R174] ;  /* 0x00000000ae8c783b */ /* 0x000eea0000000200 */
[C---:B-1----:R-:W-:Y:S06]  /*83d0*/  HMMA.16816.F32 R16, R136.reuse, R32, R16 ;  /* 0x000000208810723c */ /* 0x042fec0000001810 */
[C---:B------:R-:W-:Y:S01]  /*83e0*/  HMMA.16816.F32 R216, R136.reuse, R34, R12 ;  /* 0x0000002288d8723c */ /* 0x040fe2000000180c */
[----:B------:R-:W-:Y:S04]  /*83f0*/  LDSM.16.M88.4 R32, [R190+0x4000] ;  /* 0x00400000be20783b */ /* 0x000fe80000000200 */
[----:B------:R-:W1:Y:S01]  /*8400*/  LDSM.16.M88.4 R12, [R187+0xa000] ;  /* 0x00a00000bb0c783b */ /* 0x000e620000000200 */
[C---:B-----5:R-:W-:Y:S06]  /*8410*/  HMMA.16816.F32 R152, R136.reuse, R24, R152 ;  /* 0x000000188898723c */ /* 0x060fec0000001898 */
[C---:B------:R-:W-:Y:S01]  /*8420*/  HMMA.16816.F32 R148, R136.reuse, R26, R148 ;  /* 0x0000001a8894723c */ /* 0x040fe20000001894 */
[----:B------:R-:W4:Y:S05]  /*8430*/  LDSM.16.M88.4 R24, [R172] ;  /* 0x00000000ac18783b */ /* 0x000f2a0000000200 */
[C---:B------:R-:W-:Y:S06]  /*8440*/  HMMA.16816.F32 R160, R136.reuse, R28, R160 ;  /* 0x0000001c88a0723c */ /* 0x040fec00000018a0 */
[C---:B------:R-:W-:Y:S01]  /*8450*/  HMMA.16816.F32 R156, R136.reuse, R30, R156 ;  /* 0x0000001e889c723c */ /* 0x040fe2000000189c */
[----:B------:R-:W-:Y:S05]  /*8460*/  LDSM.16.M88.4 R28, [R189+0x4000] ;  /* 0x00400000bd1c783b */ /* 0x000fea0000000200 */
[C---:B------:R-:W-:Y:S06]  /*8470*/  HMMA.16816.F32 R144, R136.reuse, R20, R144 ;  /* 0x000000148890723c */ /* 0x040fec0000001890 */
[----:B------:R-:W-:Y:S01]  /*8480*/  HMMA.16816.F32 R164, R136, R22, R164 ;  /* 0x0000001688a4723c */ /* 0x000fe200000018a4 */
[----:B------:R-:W5:Y:S04]  /*8490*/  LDSM.16.M88.4 R20, [R187+0xa800] ;  /* 0x00a80000bb14783b */ /* 0x000f680000000200 */
[----:B------:R-:W-:Y:S01]  /*84a0*/  LDSM.16.M88.4 R136, [R180+0x4800] ;  /* 0x00480000b488783b */ /* 0x000fe20000000200 */
[C---:B--2---:R-:W-:Y:S06]  /*84b0*/  HMMA.16816.F32 R16, R8.reuse, R4, R16 ;  /* 0x000000040810723c */ /* 0x044fec0000001810 */
[C---:B------:R-:W-:Y:S01]  /*84c0*/  HMMA.16816.F32 R216, R8.reuse, R6, R216 ;  /* 0x0000000608d8723c */ /* 0x040fe200000018d8 */
[----:B------:R-:W2:Y:S05]  /*84d0*/  LDSM.16.M88.4 R4, [R180+0x4000] ;  /* 0x00400000b404783b */ /* 0x000eaa0000000200 */
[C---:B---3--:R-:W-:Y:S06]  /*84e0*/  HMMA.16816.F32 R160, R8.reuse, R140, R160 ;  /* 0x0000008c08a0723c */ /* 0x048fec00000018a0 */
[----:B------:R-:W-:Y:S01]  /*84f0*/  HMMA.16816.F32 R156, R8, R142, R156 ;  /* 0x0000008e089c723c */ /* 0x000fe2000000189c */
[----:B------:R-:W3:Y:S05]  /*8500*/  LDSM.16.M88.4 R140, [R187+0xb000] ;  /* 0x00b00000bb8c783b */ /* 0x000eea0000000200 */
[----:B-1----:R-:W-:Y:S06]  /*8510*/  HMMA.16816.F32 R16, R32, R12, R16 ;  /* 0x0000000c2010723c */ /* 0x002fec0000001810 */
[----:B------:R-:W-:Y:S06]  /*8520*/  HMMA.16816.F32 R152, R8, R168, R152 ;  /* 0x000000a80898723c */ /* 0x000fec0000001898 */
[----:B------:R-:W-:Y:S01]  /*8530*/  HMMA.16816.F32 R216, R32, R14, R216 ;  /* 0x0000000e20d8723c */ /* 0x000fe200000018d8 */
[----:B------:R-:W-:Y:S05]  /*8540*/  LDSM.16.M88.4 R12, [R180+0x5000] ;  /* 0x00500000b40c783b */ /* 0x000fea0000000200 */
[C---:B------:R-:W-:Y:S06]  /*8550*/  HMMA.16816.F32 R148, R8.reuse, R170, R148 ;  /* 0x000000aa0894723c */ /* 0x040fec0000001894 */
[C---:B----4-:R-:W-:Y:S06]  /*8560*/  HMMA.16816.F32 R144, R8.reuse, R24, R144 ;  /* 0x000000180890723c */ /* 0x050fec0000001890 */
[----:B------:R-:W-:Y:S01]  /*8570*/  HMMA.16816.F32 R164, R8, R26, R164 ;  /* 0x0000001a08a4723c */ /* 0x000fe200000018a4 */
[----:B------:R-:W1:Y:S05]  /*8580*/  LDSM.16.M88.4 R8, [R187+0xb800] ;  /* 0x00b80000bb08783b */ /* 0x000e6a0000000200 */
[C---:B-----5:R-:W-:Y:S06]  /*8590*/  HMMA.16816.F32 R160, R32.reuse, R20, R160 ;  /* 0x0000001420a0723c */ /* 0x060fec00000018a0 */
[----:B------:R-:W-:Y:S01]  /*85a0*/  HMMA.16816.F32 R156, R32, R22, R156 ;  /* 0x00000016209c723c */ /* 0x000fe2000000189c */
[----:B------:R-:W-:-:S02]  /*85b0*/  VIADD R21, R0, 0x9 ;  /* 0x0000000900157836 */ /* 0x000fc40000000000 */
[----:B------:R-:W-:-:S03]  /*85c0*/  VIADD R20, R0, 0x10 ;  /* 0x0000001000147836 */ /* 0x000fc60000000000 */
[C---:B--2---:R-:W-:Y:S06]  /*85d0*/  HMMA.16816.F32 R16, R28.reuse, R4, R16 ;  /* 0x000000041c10723c */ /* 0x044fec0000001810 */
[----:B------:R-:W-:Y:S01]  /*85e0*/  HMMA.16816.F32 R216, R28, R6, R216 ;  /* 0x000000061cd8723c */ /* 0x000fe200000018d8 */
[----:B------:R-:W-:-:S05]  /*85f0*/  VIADD R4, R0, 0x1 ;  /* 0x0000000100047836 */ /* 0x000fca0000000000 */
[C---:B------:R-:W-:Y:S01]  /*8600*/  ISETP.GE.AND P2, PT, R4.reuse, R215, PT ;  /* 0x000000d70400720c */ /* 0x040fe20003f46270 */
[----:B---3--:R-:W-:Y:S01]  /*8610*/  HMMA.16816.F32 R152, R32, R140, R152 ;  /* 0x0000008c2098723c */ /* 0x008fe20000001898 */
[----:B------:R-:W-:Y:S02]  /*8620*/  ISETP.GE.AND P1, PT, R4, R210, PT ;  /* 0x000000d20400720c */ /* 0x000fe40003f26270 */
[----:B------:R-:W2:Y:S01]  /*8630*/  LDSM.16.M88.4 R4, [R180+0x5800] ;  /* 0x00580000b404783b */ /* 0x000ea20000000200 */
[----:B------:R-:W-:-:S04]  /*8640*/  DEPBAR.LE SB0, 0x0 ;  /* 0x000080000000791a */ /* 0x000fc80000000000 */
[----:B------:R-:W-:Y:S03]  /*8650*/  HMMA.16816.F32 R160, R28, R136, R160 ;  /* 0x000000881ca0723c */ /* 0x000fe600000018a0 */
[----:B------:R-:W-:Y:S02]  /*8660*/  FSEL R17, R17, -INF , !P2 ;  /* 0xff80000011117808 */ /* 0x000fe40005000000 */
[----:B------:R-:W-:Y:S01]  /*8670*/  FSEL R19, R19, -INF , !P1 ;  /* 0xff80000013137808 */ /* 0x000fe20004800000 */
[----:B------:R-:W-:Y:S01]  /*8680*/  HMMA.16816.F32 R148, R32, R142, R148 ;  /* 0x0000008e2094723c */ /* 0x000fe20000001894 */
[----:B------:R-:W-:Y:S01]  /*8690*/  BAR.SYNC.DEFER_BLOCKING 0x0 ;  /* 0x0000000000007b1d */ /* 0x000fe20000010000 */
[----:B------:R-:W-:Y:S02]  /*86a0*/  ISETP.GE.AND P2, PT, R2, R210, PT ;  /* 0x000000d20200720c */ /* 0x000fe40003f46270 */
[----:B------:R-:W-:-:S02]  /*86b0*/  ISETP.GE.AND P1, PT, R21, R215, PT ;  /* 0x000000d71500720c */ /* 0x000fc40003f26270 */
[----:B------:R-:W-:Y:S01]  /*86c0*/  HMMA.16816.F32 R156, R28, R138, R156 ;  /* 0x0000008a1c9c723c */ /* 0x000fe2000000189c */
[----:B------:R-:W-:Y:S02]  /*86d0*/  FSEL R2, R216, -INF , !P6 ;  /* 0xff800000d8027808 */ /* 0x000fe40007000000 */
[----:B------:R-:W-:-:S03]  /*86e0*/  ISETP.GE.AND P6, PT, R21, R210, PT ;  /* 0x000000d21500720c */ /* 0x000fc60003fc6270 */
[C---:B-1----:R-:W-:Y:S06]  /*86f0*/  HMMA.16816.F32 R144, R32.reuse, R8, R144 ;  /* 0x000000082090723c */ /* 0x042fec0000001890 */
[----:B------:R-:W-:Y:S01]  /*8700*/  HMMA.16816.F32 R164, R32, R10, R164 ;  /* 0x0000000a20a4723c */ /* 0x000fe200000018a4 */
[----:B------:R-:W-:Y:S02]  /*8710*/  FSEL R8, R218, -INF , !P2 ;  /* 0xff800000da087808 */ /* 0x000fe40005000000 */
[----:B------:R-:W-:Y:S02]  /*8720*/  FSEL R9, R217, -INF , !P1 ;  /* 0xff800000d9097808 */ /* 0x000fe40004800000 */
[C---:B------:R-:W-:Y:S01]  /*8730*/  ISETP.GE.AND P2, PT, R20.reuse, R215, PT ;  /* 0x000000d71400720c */ /* 0x040fe20003f46270 */
[C---:B------:R-:W-:Y:S01]  /*8740*/  HMMA.16816.F32 R152, R28.reuse, R12, R152 ;  /* 0x0000000c1c98723c */ /* 0x040fe20000001898 */
[-C--:B------:R-:W-:Y:S01]  /*8750*/  ISETP.GE.AND P1, PT, R20, R210.reuse, PT ;  /* 0x000000d21400720c */ /* 0x080fe20003f26270 */
[----:B------:R-:W-:Y:S01]  /*8760*/  VIADD R20, R0, 0x11 ;  /* 0x0000001100147836 */ /* 0x000fe20000000000 */
[----:B------:R-:W-:Y:S01]  /*8770*/  FSEL R160, R160, -INF , !P2 ;  /* 0xff800000a0a07808 */ /* 0x000fe20005000000 */
[----:B------:R-:W-:Y:S01]  /*8780*/  VIADD R10, R0, 0x19 ;  /* 0x00000019000a7836 */ /* 0x000fe20000000000 */
[----:B------:R-:W-:Y:S01]  /*8790*/  FSEL R162, R162, -INF , !P1 ;  /* 0xff800000a2a27808 */ /* 0x000fe20004800000 */
[----:B------:R-:W-:Y:S01]  /*87a0*/  HMMA.16816.F32 R148, R28, R14, R148 ;  /* 0x0000000e1c94723c */ /* 0x000fe20000001894 */
[----:B------:R-:W-:Y:S01]  /*87b0*/  VIADD R13, R0, 0x18 ;  /* 0x00000018000d7836 */ /* 0x000fe20000000000 */
[----:B------:R-:W-:Y:S01]  /*87c0*/  ISETP.GE.AND P2, PT, R20, R210, PT ;  /* 0x000000d21400720c */ /* 0x000fe20003f46270 */
[----:B------:R-:W-:Y:S01]  /*87d0*/  VIADD R11, R0, 0x20 ;  /* 0x00000020000b7836 */ /* 0x000fe20000000000 */
[----:B------:R-:W-:-:S02]  /*87e0*/  FSEL R12, R219, -INF , !P6 ;  /* 0xff800000db0c7808 */ /* 0x000fc40007000000 */
[-C--:B------:R-:W-:Y:S01]  /*87f0*/  ISETP.GE.AND P1, PT, R13, R215.reuse, PT ;  /* 0x000000d70d00720c */ /* 0x080fe20003f26270 */
[C---:B--2---:R-:W-:Y:S01]  /*8800*/  HMMA.16816.F32 R144, R28.reuse, R4, R144 ;  /* 0x000000041c90723c */ /* 0x044fe20000001890 */
[-C--:B------:R-:W-:Y:S02]  /*8810*/  ISETP.GE.AND P6, PT, R20, R215.reuse, PT ;  /* 0x000000d71400720c */ /* 0x080fe40003fc6270 */
[----:B------:R-:W-:Y:S02]  /*8820*/  FSEL R163, R163, -INF , !P2 ;  /* 0xff800000a3a37808 */ /* 0x000fe40005000000 */
[----:B------:R-:W-:Y:S01]  /*8830*/  FSEL R136, R156, -INF , !P1 ;  /* 0xff8000009c887808 */ /* 0x000fe20004800000 */
[----:B------:R-:W-:Y:S01]  /*8840*/  HMMA.16816.F32 R164, R28, R6, R164 ;  /* 0x000000061ca4723c */ /* 0x000fe200000018a4 */
[----:B------:R-:W-:Y:S01]  /*8850*/  ISETP.GE.AND P2, PT, R10, R215, PT ;  /* 0x000000d70a00720c */ /* 0x000fe20003f46270 */
[----:B------:R-:W-:Y:S01]  /*8860*/  VIADD R4, R0, 0x28 ;  /* 0x0000002800047836 */ /* 0x000fe20000000000 */
[-C--:B------:R-:W-:Y:S01]  /*8870*/  ISETP.GE.AND P1, PT, R10, R210.reuse, PT ;  /* 0x000000d20a00720c */ /* 0x080fe20003f26270 */
[C---:B------:R-:W-:Y:S01]  /*8880*/  VIADD R10, R0.reuse, 0x21 ;  /* 0x00000021000a7836 */ /* 0x040fe20000000000 */
[----:B------:R-:W-:Y:S01]  /*8890*/  FSEL R161, R161, -INF , !P6 ;  /* 0xff800000a1a17808 */ /* 0x000fe20007000000 */
[----:B------:R-:W-:Y:S01]  /*88a0*/  VIADD R5, R0, 0x30 ;  /* 0x0000003000057836 */ /* 0x000fe20000000000 */
[----:B------:R-:W-:-:S02]  /*88b0*/  ISETP.GE.AND P6, PT, R13, R210, PT ;  /* 0x000000d20d00720c */ /* 0x000fc40003fc6270 */
[----:B------:R-:W-:Y:S02]  /*88c0*/  FSEL R157, R157, -INF , !P2 ;  /* 0xff8000009d9d7808 */ /* 0x000fe40005000000 */
[----:B------:R-:W-:Y:S02]  /*88d0*/  FSEL R159, R159, -INF , !P1 ;  /* 0xff8000009f9f7808 */ /* 0x000fe40004800000 */
[----:B------:R-:W-:Y:S02]  /*88e0*/  FSEL R158, R158, -INF , !P6 ;  /* 0xff8000009e9e7808 */ /* 0x000fe40007000000 */
[C---:B------:R-:W-:Y:S02]  /*88f0*/  ISETP.GE.AND P2, PT, R11.reuse, R210, PT ;  /* 0x000000d20b00720c */ /* 0x040fe40003f46270 */
[-C--:B------:R-:W-:Y:S02]  /*8900*/  ISETP.GE.AND P1, PT, R10, R215.reuse, PT ;  /* 0x000000d70a00720c */ /* 0x080fe40003f26270 */
[----:B------:R-:W-:-:S02]  /*8910*/  ISETP.GE.AND P6, PT, R11, R215, PT ;  /* 0x000000d70b00720c */ /* 0x000fc40003fc6270 */
        /* <DEDUP_REMOVED lines=29> */
[----:B------:R-:W-:Y:S02]  /*8af0*/  ISETP.GT.AND P6, PT, R201, R196, PT ;  /* 0x000000c4c900720c */ /* 0x000fe40003fc4270 */
        /* <DEDUP_REMOVED lines=10> */
[----:B------:R-:W1:Y:S01]  /*8ba0*/  LDC R0, c[0x0][0x380] ;  /* 0x0000e000ff007b82 */ /* 0x000e620000000800 */
[----:B------:R-:W-:-:S04]  /*8bb0*/  IMAD.SHL.U32 R7, R201, 0x40, RZ ;  /* 0x00000040c9077824 */ /* 0x000fc800078e00ff */
[----:B------:R-:W-:Y:S01]  /*8bc0*/  VIADD R13, R7, 0xffffffc0 ;  /* 0xffffffc0070d7836 */ /* 0x000fe20000000000 */
[----:B------:R-:W-:-:S04]  /*8bd0*/  IABS R11, R7 ;  /* 0x00000007000b7213 */ /* 0x000fc80000000000 */
[----:B------:R-:W-:Y:S02]  /*8be0*/  IABS R4, R13 ;  /* 0x0000000d00047213 */ /* 0x000fe40000000000 */
[-C--:B-1----:R-:W-:Y:S02]  /*8bf0*/  IABS R6, R0.reuse ;  /* 0x0000000000067213 */ /* 0x082fe40000000000 */
[-C--:B------:R-:W-:Y:S02]  /*8c00*/  LOP3.LUT R7, R7, R0.reuse, RZ, 0x3c, !PT ;  /* 0x0000000007077212 */ /* 0x080fe400078e3cff */
[----:B------:R-:W1:Y:S01]  /*8c10*/  I2F.RP R14, R6 ;  /* 0x00000006000e7306 */ /* 0x000e620000209400 */
[----:B------:R-:W-:-:S07]  /*8c20*/  LOP3.LUT R13, R13, R0, RZ, 0x3c, !PT ;  /* 0x000000000d0d7212 */ /* 0x000fce00078e3cff */
[----:B-1----:R-:W1:Y:S02]  /*8c30*/  MUFU.RCP R14, R14 ;  /* 0x0000000e000e7308 */ /* 0x002e640000001000 */
[----:B-1----:R-:W-:-:S06]  /*8c40*/  VIADD R14, R14, 0xffffffe ;  /* 0x0ffffffe0e0e7836 */ /* 0x002fcc0000000000 */
[----:B------:R-:W1:Y:S02]  /*8c50*/  F2I.FTZ.U32.TRUNC.NTZ R15, R14 ;  /* 0x0000000e000f7305 */ /* 0x000e64000021f000 */
[----:B-1----:R-:W-:Y:S02]  /*8c60*/  IADD3 R5, RZ, -R15, RZ ;  /* 0x8000000fff057210 */ /* 0x002fe40007ffe0ff */
[----:B------:R-:W-:-:S03]  /*8c70*/  MOV R14, RZ ;  /* 0x000000ff000e7202 */ /* 0x000fc60000000f00 */
[----:B------:R-:W-:-:S04]  /*8c80*/  IMAD R5, R5, R6, RZ ;  /* 0x0000000605057224 */ /* 0x000fc800078e02ff */
[----:B------:R-:W-:-:S06]  /*8c90*/  IMAD.HI.U32 R5, R15, R5, R14 ;  /* 0x000000050f057227 */ /* 0x000fcc00078e000e */
[----:B------:R-:W-:-:S05]  /*8ca0*/  IMAD.HI.U32 R14, R5, R11, RZ ;  /* 0x0000000b050e7227 */ /* 0x000fca00078e00ff */
[----:B------:R-:W-:-:S05]  /*8cb0*/  IADD3 R10, -R14, RZ, RZ ;  /* 0x000000ff0e0a7210 */ /* 0x000fca0007ffe1ff */
[----:B------:R-:W-:Y:S02]  /*8cc0*/  IMAD R10, R6, R10, R11 ;  /* 0x0000000a060a7224 */ /* 0x000fe400078e020b */
[----:B------:R-:W-:-:S03]  /*8cd0*/  IMAD.HI.U32 R11, R5, R4, RZ ;  /* 0x00000004050b7227 */ /* 0x000fc600078e00ff */
[----:B------:R-:W-:Y:S01]  /*8ce0*/  ISETP.GT.U32.AND P2, PT, R6, R10, PT ;  /* 0x0000000a0600720c */ /* 0x000fe20003f44070 */
[----:B------:R-:W-:-:S04]  /*8cf0*/  IMAD.MOV R5, RZ, RZ, -R11 ;  /* 0x000000ffff057224 */ /* 0x000fc800078e0a0b */
[----:B------:R-:W-:-:S05]  /*8d00*/  IMAD R4, R6, R5, R4 ;  /* 0x0000000506047224 */ /* 0x000fca00078e0204 */
[----:B------:R-:W-:-:S03]  /*8d10*/  ISETP.GT.U32.AND P1, PT, R6, R4, PT ;  /* 0x000000040600720c */ /* 0x000fc60003f24070 */
[----:B------:R-:W-:Y:S01]  /*8d20*/  @!P2 IADD3 R10, R10, -R6, RZ ;  /* 0x800000060a0aa210 */ /* 0x000fe20007ffe0ff */
[----:B------:R-:W-:-:S03]  /*8d30*/  @!P2 VIADD R14, R14, 0x1 ;  /* 0x000000010e0ea836 */ /* 0x000fc60000000000 */
[----:B------:R-:W-:-:S06]  /*8d40*/  ISETP.GE.U32.AND P2, PT, R10, R6, PT ;  /* 0x000000060a00720c */ /* 0x000fcc0003f46070 */
[----:B------:R-:W-:Y:S02]  /*8d50*/  @!P1 IADD3 R4, R4, -R6, RZ ;  /* 0x8000000604049210 */ /* 0x000fe40007ffe0ff */
[----:B------:R-:W-:Y:S02]  /*8d60*/  @!P1 IADD3 R11, R11, 0x1, RZ ;  /* 0x000000010b0b9810 */ /* 0x000fe40007ffe0ff */
[----:B------:R-:W-:-:S03]  /*8d70*/  ISETP.GE.AND P1, PT, R7, RZ, PT ;  /* 0x000000ff0700720c */ /* 0x000fc60003f26270 */
[----:B------:R-:W-:Y:S01]  /*8d80*/  @P2 VIADD R14, R14, 0x1 ;  /* 0x000000010e0e2836 */ /* 0x000fe20000000000 */
[----:B------:R-:W-:Y:S02]  /*8d90*/  ISETP.GE.U32.AND P2, PT, R4, R6, PT ;  /* 0x000000060400720c */ /* 0x000fe40003f46070 */
[----:B------:R-:W-:Y:S02]  /*8da0*/  LOP3.LUT R4, RZ, R0, RZ, 0x33, !PT ;  /* 0x00000000ff047212 */ /* 0x000fe400078e33ff */
[----:B------:R-:W-:-:S05]  /*8db0*/  MOV R10, R14 ;  /* 0x0000000e000a7202 */ /* 0x000fca0000000f00 */
[----:B------:R-:W-:Y:S01]  /*8dc0*/  @!P1 IMAD.MOV R10, RZ, RZ, -R10 ;  /* 0x000000ffff0a9224 */ /* 0x000fe200078e0a0a */
[----:B------:R-:W-:-:S03]  /*8dd0*/  ISETP.NE.AND P1, PT, R0, RZ, PT ;  /* 0x000000ff0000720c */ /* 0x000fc60003f25270 */
[----:B------:R-:W-:Y:S01]  /*8de0*/  @P2 VIADD R11, R11, 0x1 ;  /* 0x000000010b0b2836 */ /* 0x000fe20000000000 */
[----:B------:R-:W-:Y:S02]  /*8df0*/  ISETP.GE.AND P2, PT, R13, RZ, PT ;  /* 0x000000ff0d00720c */ /* 0x000fe40003f46270 */
[----:B------:R-:W-:-:S05]  /*8e00*/  SEL R10, R4, R10, !P1 ;  /* 0x0000000a040a7207 */ /* 0x000fca0004800000 */
[----:B------:R-:W-:-:S06]  /*8e10*/  IMAD.WIDE R6, R10, 0x4, R206 ;  /* 0x000000040a067825 */ /* 0x000fcc00078e02ce */
[----:B------:R-:W-:Y:S01]  /*8e20*/  @!P2 IADD3 R11, -R11, RZ, RZ ;  /* 0x000000ff0b0ba210 */ /* 0x000fe20007ffe1ff */
[----:B------:R-:W2:Y:S03]  /*8e30*/  LDG.E R7, desc[UR10][R6.64] ;  /* 0x0000000a06077981 */ /* 0x000ea6000c1e1900 */
[----:B------:R-:W-:-:S05]  /*8e40*/  SEL R4, R4, R11, !P1 ;  /* 0x0000000b04047207 */ /* 0x000fca0004800000 */
[----:B------:R-:W-:-:S05]  /*8e50*/  IMAD.WIDE R14, R4, 0x4, R206 ;  /* 0x00000004040e7825 */ /* 0x000fca00078e02ce */
[----:B------:R-:W2:Y:S01]  /*8e60*/  LDG.E R6, desc[UR10][R14.64] ;  /* 0x0000000a0e067981 */ /* 0x000ea2000c1e1900 */
[----:B------:R-:W-:Y:S02]  /*8e70*/  IMAD.IADD R10, R10, 0x1, -R4 ;  /* 0x000000010a0a7824 */ /* 0x000fe400078e0a04 */
[----:B------:R-:W1:Y:S02]  /*8e80*/  LDC.64 R4, c[0x0][0x230] ;  /* 0x00008c00ff047b82 */ /* 0x000e640000000a00 */
[----:B------:R-:W-:-:S05]  /*8e90*/  IMAD R10, R10, R0, -0x40 ;  /* 0xffffffc00a0a7424 */ /* 0x000fca00078e0200 */
[----:B------:R-:W-:-:S05]  /*8ea0*/  SHF.R.S32.HI R0, RZ, 0x1f, R10 ;  /* 0x0000001fff007819 */ /* 0x000fca000001140a */
[----:B------:R-:W-:-:S04]  /*8eb0*/  IMAD R0, R0, R208, RZ ;  /* 0x000000d000007224 */ /* 0x000fc800078e02ff */
[C---:B------:R-:W-:Y:S02]  /*8ec0*/  IMAD R0, R10.reuse, R209, R0 ;  /* 0x000000d10a007224 */ /* 0x040fe400078e0200 */
[----:B------:R-:W-:-:S04]  /*8ed0*/  IMAD.WIDE.U32 R10, R10, R208, RZ ;  /* 0x000000d00a0a7225 */ /* 0x000fc800078e00ff */
[----:B------:R-:W-:Y:S01]  /*8ee0*/  IMAD.IADD R11, R11, 0x1, R0 ;  /* 0x000000010b0b7824 */ /* 0x000fe200078e0200 */
[----:B--2---:R-:W-:-:S04]  /*8ef0*/  IADD3 R6, -R7, R6, RZ ;  /* 0x0000000607067210 */ /* 0x004fc80007ffe1ff */
[----:B------:R-:W-:Y:S01]  /*8f00*/  SHF.R.S32.HI R7, RZ, 0x1f, R6 ;  /* 0x0000001fff077819 */ /* 0x000fe20000011406 */
[----:B-1----:R-:W-:-:S04]  /*8f10*/  IMAD.WIDE.U32 R10, R6, R4, R10 ;  /* 0x00000004060a7225 */ /* 0x002fc800078e000a */
[----:B------:R-:W-:-:S04]  /*8f20*/  IMAD R7, R7, R4, RZ ;  /* 0x0000000407077224 */ /* 0x000fc800078e02ff */
[----:B------:R-:W-:Y:S02]  /*8f30*/  IMAD R5, R6, R5, R7 ;  /* 0x0000000506057224 */ /* 0x000fe400078e0207 */
[----:B------:R-:W-:-:S03]  /*8f40*/  IMAD.MOV.U32 R7, RZ, RZ, R10 ;  /* 0x000000ffff077224 */ /* 0x000fc600078e000a */
[----:B------:R-:W-:Y:S01]  /*8f50*/  IADD3 R6, R11, R5, RZ ;  /* 0x000000050b067210 */ /* 0x000fe20007ffe0ff */
[----:B------:R-:W-:Y:S06]  /*8f60*/  BRA `(.L_x_1411) ;  /* 0x0000000000087947 */ /* 0x000fec0003800000 */
.L_x_1410:
[----:B------:R-:W-:-:S04]  /*8f70*/  LEA R7, -R208, RZ, 0x6 ;  /* 0x000000ffd0077211 */ /* 0x000fc800078e31ff */
[----:B------:R-:W-:-:S07]  /*8f80*/  SHF.R.S32.HI R6, RZ, 0x1f, R7 ;  /* 0x0000001fff067819 */ /* 0x000fce0000011407 */
.L_x_1411:
[-C--:B------:R-:W-:Y:S01]  /*8f90*/  @!P4 IADD3 R4, P1, R205, R7.reuse, RZ ;  /* 0x00000007cd04c210 */ /* 0x080fe20007f3e0ff */
[----:B------:R1:W-:Y:S01]  /*8fa0*/  @P5 STS.128 [R202+0x6000], RZ ;  /* 0x006000ffca005388 */ /* 0x0003e20000000c00 */
[----:B------:R-:W-:Y:S02]  /*8fb0*/  BSSY B0, `(.L_x_1412) ;  /* 0x000006a000007945 */ /* 0x000fe40003800000 */
[----:B------:R-:W-:Y:S01]  /*8fc0*/  @!P4 LEA R30, P2, R4, UR8, 0x1 ;  /* 0x00000008041ecc11 */ /* 0x000fe2000f8408ff */
[----:B------:R-:W-:Y:S01]  /*8fd0*/  @!P4 IMAD.X R0, R133, 0x1, R6, P1 ;  /* 0x000000018500c824 */ /* 0x000fe200008e0606 */
[----:B------:R-:W-:-:S04]  /*8fe0*/  @!P3 IADD3 R10, P1, R205, R7, RZ ;  /* 0x00000007cd0ab210 */ /* 0x000fc80007f3e0ff */
[----:B------:R-:W-:Y:S01]  /*8ff0*/  @!P4 LEA.HI.X R31, R4, UR9, R0, 0x1, P2 ;  /* 0x00000009041fcc11 */ /* 0x000fe200090f0c00 */
[----:B------:R-:W-:Y:S01]  /*9000*/  @!P3 IMAD.X R5, R133, 0x1, R6, P1 ;  /* 0x000000018505b824 */ /* 0x000fe200008e0606 */
[----:B------:R-:W-:Y:S02]  /*9010*/  @!P5 IADD3 R4, P2, R198, R7, RZ ;  /* 0x00000007c604d210 */ /* 0x000fe40007f5e0ff */
[----:B------:R-:W-:-:S03]  /*9020*/  @!P3 LEA R20, P1, R10, UR8, 0x1 ;  /* 0x000000080a14bc11 */ /* 0x000fc6000f8208ff */
[----:B------:R-:W-:Y:S01]  /*9030*/  @!P5 IMAD.X R0, R197, 0x1, R6, P2 ;  /* 0x00000001c500d824 */ /* 0x000fe200010e0606 */
[----:B------:R-:W-:Y:S02]  /*9040*/  @!P3 LEA.HI.X R21, R10, UR9, R5, 0x1, P1 ;  /* 0x000000090a15bc11 */ /* 0x000fe400088f0c05 */
[----:B------:R-:W-:-:S04]  /*9050*/  @!P4 IADD3 R10, P2, P1, R205, R7, R198 ;  /* 0x00000007cd0ac210 */ /* 0x000fc8000795e0c6 */
[----:B------:R-:W-:Y:S02]  /*9060*/  @!P4 IADD3.X R5, R133, R6, R197, P2, P1 ;  /* 0x000000068505c210 */ /* 0x000fe400017e24c5 */
[----:B------:R-:W-:Y:S02]  /*9070*/  @!P5 LEA R28, P2, R4, R212, 0x1 ;  /* 0x000000d4041cd211 */ /* 0x000fe400078408ff */
[----:B------:R-:W-:Y:S02]  /*9080*/  @!P4 LEA R26, P1, R10, UR8, 0x1 ;  /* 0x000000080a1acc11 */ /* 0x000fe4000f8208ff */
[----:B------:R-:W-:Y:S02]  /*9090*/  @!P5 LEA.HI.X R29, R4, R211, R0, 0x1, P2 ;  /* 0x000000d3041dd211 */ /* 0x000fe400010f0c00 */
[----:B------:R-:W-:Y:S02]  /*90a0*/  @!P4 LEA.HI.X R27, R10, UR9, R5, 0x1, P1 ;  /* 0x000000090a1bcc11 */ /* 0x000fe400088f0c05 */
[----:B------:R-:W-:-:S04]  /*90b0*/  @!P3 IADD3 R4, P2, P1, R205, R7, R198 ;  /* 0x00000007cd04b210 */ /* 0x000fc8000795e0c6 */
[----:B------:R-:W-:Y:S02]  /*90c0*/  @!P3 IADD3.X R0, R133, R6, R197, P2, P1 ;  /* 0x000000068500b210 */ /* 0x000fe400017e24c5 */
[C---:B------:R-:W-:Y:S02]  /*90d0*/  @!P3 LEA R14, P1, R4.reuse, UR8, 0x1 ;  /* 0x00000008040ebc11 */ /* 0x040fe4000f8208ff */
[C---:B------:R-:W-:Y:S02]  /*90e0*/  @!P5 LEA R32, P2, R7.reuse, R212, 0x1 ;  /* 0x000000d40720d211 */ /* 0x040fe400078408ff */
[----:B------:R-:W-:Y:S02]  /*90f0*/  @!P3 LEA.HI.X R15, R4, UR9, R0, 0x1, P1 ;  /* 0x00000009040fbc11 */ /* 0x000fe400088f0c00 */
[----:B------:R-:W-:Y:S02]  /*9100*/  @!P5 LEA.HI.X R33, R7, R211, R6, 0x1, P2 ;  /* 0x000000d30721d211 */ /* 0x000fe400010f0c06 */
[----:B------:R-:W-:-:S03]  /*9110*/  IADD3 R5, P2, P1, R198, R7, R198 ;  /* 0x00000007c6057210 */ /* 0x000fc6000795e0c6 */
[----:B------:R-:W-:Y:S01]  /*9120*/  @!PT LDS RZ, [RZ] ;  /* 0x00000000fffff984 */ /* 0x000fe20000000800 */
[----:B------:R-:W-:Y:S01]  /*9130*/  @!PT LDS RZ, [RZ] ;  /* 0x00000000fffff984 */ /* 0x000fe20000000800 */
[----:B------:R-:W-:Y:S01]  /*9140*/  @!PT LDS RZ, [RZ] ;  /* 0x00000000fffff984 */ /* 0x000fe20000000800 */
[----:B------:R1:W-:Y:S01]  /*9150*/  @!P5 LDGSTS.E.BYPASS.LTC128B.128 [R202+0x6000], desc[UR10][R32.64] ;  /* 0x0600000020cadfae */ /* 0x0003e2000b901d4a */
[----:B------:R-:W-:Y:S02]  /*9160*/  IADD3.X R4, R197, R6, R197, P2, P1 ;  /* 0x00000006c5047210 */ /* 0x000fe400017e24c5 */
[----:B------:R-:W-:Y:S01]  /*9170*/  @!P4 IADD3 R11, P1, R205, R5, RZ ;  /* 0x00000005cd0bc210 */ /* 0x000fe20007f3e0ff */
[----:B------:R1:W-:Y:S01]  /*9180*/  @P4 STS.128 [R202+0x8000], RZ ;  /* 0x008000ffca004388 */ /* 0x0003e20000000c00 */
[----:B------:R-:W-:-:S03]  /*9190*/  @!P5 LEA R24, P2, R5, R212, 0x1 ;  /* 0x000000d40518d211 */ /* 0x000fc600078408ff */
[--C-:B------:R-:W-:Y:S01]  /*91a0*/  @!P4 IMAD.X R10, R133, 0x1, R4.reuse, P1 ;  /* 0x00000001850ac824 */ /* 0x100fe200008e0604 */
[----:B------:R-:W-:Y:S01]  /*91b0*/  @!P5 LEA.HI.X R25, R5, R211, R4, 0x1, P2 ;  /* 0x000000d30519d211 */ /* 0x000fe200010f0c04 */
[----:B------:R-:W-:Y:S01]  /*91c0*/  @!PT LDS RZ, [RZ] ;  /* 0x00000000fffff984 */ /* 0x000fe20000000800 */
[----:B------:R-:W-:Y:S01]  /*91d0*/  @!PT LDS RZ, [RZ] ;  /* 0x00000000fffff984 */ /* 0x000fe20000000800 */
[----:B------:R-:W-:Y:S01]  /*91e0*/  @!PT LDS RZ, [RZ] ;  /* 0x00000000fffff984 */ /* 0x000fe20000000800 */
[----:B------:R1:W-:Y:S01]  /*91f0*/  @!P4 LDGSTS.E.BYPASS.LTC128B.128 [R202+0x8000], desc[UR10][R30.64+0x80] ;  /* 0x080000801ecacfae */ /* 0x0003e2000b901d4a */
[----:B------:R-:W-:Y:S02]  /*9200*/  @!P4 LEA R22, P2, R11, UR8, 0x1 ;  /* 0x000000080b16cc11 */ /* 0x000fe4000f8408ff */
[-C--:B------:R-:W-:Y:S01]  /*9210*/  @!P3 IADD3 R0, P1, R205, R5.reuse, RZ ;  /* 0x00000005cd00b210 */ /* 0x080fe20007f3e0ff */
[----:B------:R1:W-:Y:S01]  /*9220*/  @P3 STS.128 [R202+0xa000], RZ ;  /* 0x00a000ffca003388 */ /* 0x0003e20000000c00 */
[----:B------:R-:W-:Y:S02]  /*9230*/  @!P4 LEA.HI.X R23, R11, UR9, R10, 0x1, P2 ;  /* 0x000000090b17cc11 */ /* 0x000fe400090f0c0a */
[----:B------:R-:W-:Y:S01]  /*9240*/  IADD3 R5, P2, R198, R5, RZ ;  /* 0x00000005c6057210 */ /* 0x000fe20007f5e0ff */
[--C-:B------:R-:W-:Y:S01]  /*9250*/  @!P3 IMAD.X R10, R133, 0x1, R4.reuse, P1 ;  /* 0x00000001850ab824 */ /* 0x100fe200008e0604 */
[C---:B------:R-:W-:Y:S01]  /*9260*/  @!P3 LEA R34, P1, R0.reuse, UR8, 0x1 ;  /* 0x000000080022bc11 */ /* 0x040fe2000f8208ff */
[----:B------:R-:W-:Y:S01]  /*9270*/  @!PT LDS RZ, [RZ] ;  /* 0x00000000fffff984 */ /* 0x000fe20000000800 */
[----:B------:R-:W-:Y:S01]  /*9280*/  @!PT LDS RZ, [RZ] ;  /* 0x00000000fffff984 */ /* 0x000fe20000000800 */
[----:B------:R-:W-:Y:S01]  /*9290*/  @!PT LDS RZ, [RZ] ;  /* 0x00000000fffff984 */ /* 0x000fe20000000800 */
[----:B------:R1:W-:Y:S02]  /*92a0*/  @!P3 LDGSTS.E.BYPASS.LTC128B.128 [R202+0xa000], desc[UR10][R20.64+0x100] ;  /* 0x0a00010014cabfae */ /* 0x0003e4000b901d4a */
[----:B------:R-:W-:Y:S01]  /*92b0*/  IMAD.X R4, R197, 0x1, R4, P2 ;  /* 0x00000001c5047824 */ /* 0x000fe200010e0604 */
[----:B------:R-:W-:Y:S01]  /*92c0*/  @!P3 LEA.HI.X R35, R0, UR9, R10, 0x1, P1 ;  /* 0x000000090023bc11 */ /* 0x000fe200088f0c0a */
[----:B------:R1:W-:Y:S01]  /*92d0*/  @P5 STS.128 [R202+0x6800], RZ ;  /* 0x006800ffca005388 */ /* 0x0003e20000000c00 */
[----:B------:R-:W-:-:S03]  /*92e0*/  @!P4 IADD3 R10, P1, R205, R5, RZ ;  /* 0x00000005cd0ac210 */ /* 0x000fc60007f3e0ff */
[----:B------:R-:W-:Y:S01]  /*92f0*/  @!PT LDS RZ, [RZ] ;  /* 0x00000000fffff984 */ /* 0x000fe20000000800 */
[----:B------:R-:W-:Y:S01]  /*9300*/  @!PT LDS RZ, [RZ] ;  /* 0x00000000fffff984 */ /* 0x000fe20000000800 */
[----:B------:R-:W-:Y:S01]  /*9310*/  @!PT LDS RZ, [RZ] ;  /* 0x00000000fffff984 */ /* 0x000fe20000000800 */
[----:B------:R1:W-:Y:S02]  /*9320*/  @!P5 LDGSTS.E.BYPASS.LTC128B.128 [R202+0x6800], desc[UR10][R28.64] ;  /* 0x068000001ccadfae */ /* 0x0003e4000b901d4a */
[----:B------:R-:W-:Y:S01]  /*9330*/  @!P4 IMAD.X R0, R133, 0x1, R4, P1 ;  /* 0x000000018500c824 */ /* 0x000fe200008e0604 */
[C---:B------:R-:W-:Y:S01]  /*9340*/  @!P4 LEA R138, P1, R10.reuse, UR8, 0x1 ;  /* 0x000000080a8acc11 */ /* 0x040fe2000f8208ff */
[----:B------:R1:W-:Y:S03]  /*9350*/  @P4 STS.128 [R202+0x8800], RZ ;  /* 0x008800ffca004388 */ /* 0x0003e60000000c00 */
[----:B------:R-:W-:Y:S01]  /*9360*/  @!P4 LEA.HI.X R139, R10, UR9, R0, 0x1, P1 ;  /* 0x000000090a8bcc11 */ /* 0x000fe200088f0c00 */
[----:B------:R-:W-:Y:S01]  /*9370*/  @!PT LDS RZ, [RZ] ;  /* 0x00000000fffff984 */ /* 0x000fe20000000800 */
[----:B------:R-:W-:Y:S01]  /*9380*/  @!PT LDS RZ, [RZ] ;  /* 0x00000000fffff984 */ /* 0x000fe20000000800 */
[----:B------:R-:W-:Y:S01]  /*9390*/  @!PT LDS RZ, [RZ] ;  /* 0x00000000fffff984 */ /* 0x000fe20000000800 */
[----:B------:R1:W-:Y:S01]  /*93a0*/  @!P4 LDGSTS.E.BYPASS.LTC128B.128 [R202+0x8800], desc[UR10][R26.64+0x80] ;  /* 0x088000801acacfae */ /* 0x0003e2000b901d4a */
[----:B------:R-:W-:-:S03]  /*93b0*/  @!P5 LEA R10, P1, R5, R212, 0x1 ;  /* 0x000000d4050ad211 */ /* 0x000fc600078208ff */
        /* <DEDUP_REMOVED lines=33> */
[----:B------:R-:W-:-:S05]  /*95d0*/  IADD3 R5, P1, R205, R5, RZ ;  /* 0x00000005cd057210 */ /* 0x000fca0007f3e0ff */
[----:B------:R-:W-:Y:S01]  /*95e0*/  IMAD.X R4, R133, 0x1, R4, P1 ;  /* 0x0000000185047824 */ /* 0x000fe200008e0604 */
[----:B-1----:R-:W-:-:S04]  /*95f0*/  LEA R10, P1, R5, UR8, 0x1 ;  /* 0x00000008050a7c11 */ /* 0x002fc8000f8208ff */
[----:B------:R-:W-:-:S05]  /*9600*/  LEA.HI.X R11, R5, UR9, R4, 0x1, P1 ;  /* 0x00000009050b7c11 */ /* 0x000fca00088f0c04 */
[----:B------:R-:W-:Y:S01]  /*9610*/  @!PT LDS RZ, [RZ] ;  /* 0x00000000fffff984 */ /* 0x000fe20000000800 */
[----:B------:R-:W-:Y:S01]  /*9620*/  @!PT LDS RZ, [RZ] ;  /* 0x00000000fffff984 */ /* 0x000fe20000000800 */
[----:B------:R-:W-:Y:S01]  /*9630*/  @!PT LDS RZ, [RZ] ;  /* 0x00000000fffff984 */ /* 0x000fe20000000800 */
[----:B------:R2:W-:Y:S04]  /*9640*/  LDGSTS.E.BYPASS.LTC128B.128 [R202+0xb800], desc[UR10][R10.64+0x100] ;  /* 0x0b8001000aca7fae */ /* 0x0005e8000b901d4a */
.L_x_1413:
[----:B------:R-:W-:Y:S05]  /*9650*/  BSYNC B0 ;  /* 0x0000000000007941 */ /* 0x000fea0003800000 */
.L_x_1412:
[----:B------:R-:W0:Y:S01]  /*9660*/  LDGDEPBAR ;  /* 0x00000000000079af */ /* 0x000e220000000000 */
[----:B------:R-:W-:-:S04]  /*9670*/  LEA R212, P1, R7, R212, 0x1 ;  /* 0x000000d407d47211 */ /* 0x000fc800078208ff */
[----:B------:R-:W-:-:S09]  /*9680*/  LEA.HI.X R211, R7, R211, R6, 0x1, P1 ;  /* 0x000000d307d37211 */ /* 0x000fd200008f0c06 */
.L_x_1409:
[----:B------:R-:W-:Y:S01]  /*9690*/  FMNMX.FTZ R6, R132, R16, !PT ;  /* 0x0000001084067209 */ /* 0x000fe20007810000 */
[----:B-1----:R-:W-:Y:S01]  /*96a0*/  LDSM.16.MT88.4 R24, [R185+0xc000] ;  /* 0x00c00000b918783b */ /* 0x002fe20000004200 */
        /* <DEDUP_REMOVED lines=35> */
[----:B------:R-:W3:Y:S01]  /*98e0*/  SHFL.BFLY PT, R0, R5, 0x2, 0x1f ;  /* 0x0c401f0005007f89 */ /* 0x000ee200000e0000 */
[----:B-1----:R-:W-:Y:S02]  /*98f0*/  FMNMX.FTZ R4, R6, R4, !PT ;  /* 0x0000000406047209 */ /* 0x002fe40007810000 */
[----:B---3--:R-:W-:-:S03]  /*9900*/  FMNMX.FTZ R0, R5, R0, !PT ;  /* 0x0000000005007209 */ /* 0x008fc60007810000 */
[----:B------:R-:W1:Y:S04]  /*9910*/  SHFL.BFLY PT, R221, R4, 0x1, 0x1f ;  /* 0x0c201f0004dd7f89 */ /* 0x000e6800000e0000 */
[----:B------:R-:W3:Y:S01]  /*9920*/  SHFL.BFLY PT, R220, R0, 0x1, 0x1f ;  /* 0x0c201f0000dc7f89 */ /* 0x000ee200000e0000 */
[----:B-1----:R-:W-:Y:S02]  /*9930*/  FMNMX.FTZ R221, R4, R221, !PT ;  /* 0x000000dd04dd7209 */ /* 0x002fe40007810000 */
[----:B---3--:R-:W-:-:S03]  /*9940*/  FMNMX.FTZ R220, R0, R220, !PT ;  /* 0x000000dc00dc7209 */ /* 0x008fc60007810000 */
        /* <DEDUP_REMOVED lines=9> */
[----:B------:R-:W-:Y:S01]  /*99e0*/  FFMA.FTZ R210, R17, UR12, -R226 ;  /* 0x0000000c11d27c23 */ /* 0x000fe200080108e2 */
[----:B------:R-:W-:Y:S01]  /*99f0*/  FSEL R4, R221, RZ, P2 ;  /* 0x000000ffdd047208 */ /* 0x000fe20001000000 */
[--C-:B------:R-:W-:Y:S01]  /*9a00*/  FFMA.FTZ R133, R18, UR12, -R218.reuse ;  /* 0x0000000c12857c23 */ /* 0x100fe200080108da */
[----:B------:R-:W-:Y:S01]  /*9a10*/  FFMA.FTZ R2, R19, UR12, -R218 ;  /* 0x0000000c13027c23 */ /* 0x000fe200080108da */
[----:B------:R-:W-:Y:S01]  /*9a20*/  FADD.FTZ R5, R3, -R5 ;  /* 0x8000000503057221 */ /* 0x000fe20000010000 */
[----:B------:R-:W1:Y:S01]  /*9a30*/  LDSM.16.MT88.4 R16, [R186+0xc000] ;  /* 0x00c00000ba10783b */ /* 0x000e620000004200 */
[----:B------:R-:W-:Y:S01]  /*9a40*/  FADD.FTZ R4, R132, -R4 ;  /* 0x8000000484047221 */ /* 0x000fe20000010000 */
[----:B------:R-:W-:Y:S01]  /*9a50*/  FFMA.FTZ R205, R9, UR12, -R226 ;  /* 0x0000000c09cd7c23 */ /* 0x000fe200080108e2 */
[--C-:B------:R-:W-:Y:S01]  /*9a60*/  FFMA.FTZ R0, R8, UR12, -R218.reuse ;  /* 0x0000000c08007c23 */ /* 0x100fe200080108da */
[----:B------:R-:W-:Y:S01]  /*9a70*/  FFMA.FTZ R132, R12, UR12, -R218 ;  /* 0x0000000c0c847c23 */ /* 0x000fe200080108da */
[----:B------:R-:W-:Y:S01]  /*9a80*/  FMUL.FTZ R3, R5, UR12 ;  /* 0x0000000c05037c20 */ /* 0x000fe20008410000 */
[----:B--2---:R-:W2:Y:S01]  /*9a90*/  LDSM.16.MT88.4 R8, [R188+0xc000] ;  /* 0x00c00000bc08783b */ /* 0x004ea20000004200 */
[----:B------:R-:W-:Y:S01]  /*9aa0*/  FMUL.FTZ R4, R4, UR12 ;  /* 0x0000000c04047c20 */ /* 0x000fe20008410000 */
[----:B------:R-:W-:Y:S01]  /*9ab0*/  MUFU.EX2 R215, R215 ;  /* 0x000000d700d77308 */ /* 0x000fe20000000800 */
[--C-:B------:R-:W-:Y:S01]  /*9ac0*/  FFMA.FTZ R227, R160, UR12, -R226.reuse ;  /* 0x0000000ca0e37c23 */ /* 0x100fe200080108e2 */
[--C-:B------:R-:W-:Y:S01]  /*9ad0*/  FFMA.FTZ R232, R161, UR12, -R226.reuse ;  /* 0x0000000ca1e87c23 */ /* 0x100fe200080108e2 */
[--C-:B------:R-:W-:Y:S01]  /*9ae0*/  FFMA.FTZ R231, R136, UR12, -R226.reuse ;  /* 0x0000000c88e77c23 */ /* 0x100fe200080108e2 */
[----:B------:R-:W-:Y:S01]  /*9af0*/  FFMA.FTZ R233, R157, UR12, -R226 ;  /* 0x0000000c9de97c23 */ /* 0x000fe200080108e2 */
[--C-:B------:R-:W-:Y:S01]  /*9b00*/  FFMA.FTZ R234, R162, UR12, -R218.reuse ;  /* 0x0000000ca2ea7c23 */ /* 0x100fe200080108da */
[--C-:B------:R-:W-:Y:S01]  /*9b10*/  FFMA.FTZ R236, R163, UR12, -R218.reuse ;  /* 0x0000000ca3ec7c23 */ /* 0x100fe200080108da */
[--C-:B------:R-:W-:Y:S01]  /*9b20*/  FFMA.FTZ R235, R158, UR12, -R218.reuse ;  /* 0x0000000c9eeb7c23 */ /* 0x100fe200080108da */
[----:B------:R-:W-:Y:S01]  /*9b30*/  MUFU.EX2 R210, R210 ;  /* 0x000000d200d27308 */ /* 0x000fe20000000800 */
[----:B------:R-:W-:Y:S01]  /*9b40*/  FFMA.FTZ R237, R159, UR12, -R218 ;  /* 0x0000000c9fed7c23 */ /* 0x000fe200080108da */
[----:B------:R-:W-:Y:S01]  /*9b50*/  LDSM.16.MT88.4 R136, [R188+0xc800] ;  /* 0x00c80000bc88783b */ /* 0x000fe20000004200 */
[--C-:B------:R-:W-:Y:S01]  /*9b60*/  FFMA.FTZ R238, R156, UR12, -R226.reuse ;  /* 0x0000000c9cee7c23 */ /* 0x100fe200080108e2 */
[--C-:B------:R-:W-:Y:S01]  /*9b70*/  FFMA.FTZ R239, R153, UR12, -R226.reuse ;  /* 0x0000000c99ef7c23 */ /* 0x100fe200080108e2 */
[--C-:B------:R-:W-:Y:S01]  /*9b80*/  FFMA.FTZ R240, R148, UR12, -R226.reuse ;  /* 0x0000000c94f07c23 */ /* 0x100fe200080108e2 */
[----:B------:R-:W-:Y:S01]  /*9b90*/  FFMA.FTZ R241, R149, UR12, -R226 ;  /* 0x0000000c95f17c23 */ /* 0x000fe200080108e2 */
[--C-:B------:R-:W-:Y:S01]  /*9ba0*/  FFMA.FTZ R242, R154, UR12, -R218.reuse ;  /* 0x0000000c9af27c23 */ /* 0x100fe200080108da */
[----:B------:R-:W-:Y:S01]  /*9bb0*/  MUFU.EX2 R209, R209 ;  /* 0x000000d100d17308 */ /* 0x000fe20000000800 */
[--C-:B------:R-:W-:Y:S01]  /*9bc0*/  FFMA.FTZ R243, R155, UR12, -R218.reuse ;  /* 0x0000000c9bf37c23 */ /* 0x100fe200080108da */
[--C-:B------:R-:W-:Y:S01]  /*9bd0*/  FFMA.FTZ R244, R150, UR12, -R218.reuse ;  /* 0x0000000c96f47c23 */ /* 0x100fe200080108da */
[----:B------:R-:W-:Y:S01]  /*9be0*/  FFMA.FTZ R245, R152, UR12, -R218 ;  /* 0x0000000c98f57c23 */ /* 0x000fe200080108da */
[----:B------:R-:W-:Y:S01]  /*9bf0*/  LDSM.16.MT88.4 R156, [R185+0xd000] ;  /* 0x00d00000b99c783b */ /* 0x000fe20000004200 */
[--C-:B------:R-:W-:Y:S01]  /*9c00*/  FFMA.FTZ R230, R230, UR12, -R226.reuse ;  /* 0x0000000ce6e67c23 */ /* 0x100fe200080108e2 */
[--C-:B------:R-:W-:Y:S01]  /*9c10*/  FFMA.FTZ R229, R229, UR12, -R226.reuse ;  /* 0x0000000ce5e57c23 */ /* 0x100fe200080108e2 */
[--C-:B------:R-:W-:Y:S01]  /*9c20*/  FFMA.FTZ R228, R228, UR12, -R226.reuse ;  /* 0x0000000ce4e47c23 */ /* 0x100fe200080108e2 */
[----:B------:R-:W3:Y:S01]  /*9c30*/  MUFU.EX2 R205, R205 ;  /* 0x000000cd00cd7308 */ /* 0x000ee20000000800 */
[----:B------:R-:W-:Y:S01]  /*9c40*/  LDSM.16.MT88.4 R148, [R184+0xd000] ;  /* 0x00d00000b894783b */ /* 0x000fe20000004200 */
[----:B------:R-:W-:Y:S01]  /*9c50*/  FFMA.FTZ R225, R225, UR12, -R226 ;  /* 0x0000000ce1e17c23 */ /* 0x000fe200080108e2 */
[--C-:B------:R-:W-:Y:S01]  /*9c60*/  FFMA.FTZ R223, R223, UR12, -R218.reuse ;  /* 0x0000000cdfdf7c23 */ /* 0x100fe200080108da */
[--C-:B------:R-:W-:Y:S01]  /*9c70*/  FFMA.FTZ R226, R219, UR12, -R218.reuse ;  /* 0x0000000cdbe27c23 */ /* 0x100fe200080108da */
[--C-:B------:R-:W-:Y:S01]  /*9c80*/  FFMA.FTZ R246, R217, UR12, -R218.reuse ;  /* 0x0000000cd9f67c23 */ /* 0x100fe200080108da */
[----:B------:R-:W-:-:S02]  /*9c90*/  FFMA.FTZ R247, R216, UR12, -R218 ;  /* 0x0000000cd8f77c23 */ /* 0x000fc400080108da */
[----:B------:R-:W-:Y:S08]  /*9ca0*/  MUFU.EX2 R133, R133 ;  /* 0x0000008500857308 */ /* 0x000ff00000000800 */
[----:B------:R-:W4:Y:S01]  /*9cb0*/  MUFU.EX2 R2, R2 ;  /* 0x0000000200027308 */ /* 0x000f220000000800 */
[----:B---3--:R-:W-:-:S07]  /*9cc0*/  F2FP.F16.F32.PACK_AB R6, R205, R209 ;  /* 0x000000d1cd06723e */ /* 0x008fce00000000ff */
[----:B------:R-:W-:Y:S08]  /*9cd0*/  MUFU.EX2 R0, R0 ;  /* 0x0000000000007308 */ /* 0x000ff00000000800 */
[----:B------:R-:W3:Y:S01]  /*9ce0*/  MUFU.EX2 R132, R132 ;  /* 0x0000008400847308 */ /* 0x000ee20000000800 */
[----:B----4-:R-:W-:-:S07]  /*9cf0*/  F2FP.F16.F32.PACK_AB R5, R2, R133 ;  /* 0x000000850205723e */ /* 0x010fce00000000ff */
[----:B------:R4:W5:Y:S08]  /*9d00*/  MUFU.EX2 R222, R4 ;  /* 0x0000000400de7308 */ /* 0x0009700000000800 */
[----:B------:R-:W1:Y:S01]  /*9d10*/  MUFU.EX2 R3, R3 ;  /* 0x0000000300037308 */ /* 0x000e620000000800 */
[----:B---3--:R-:W-:-:S07]  /*9d20*/  F2FP.F16.F32.PACK_AB R7, R132, R0 ;  /* 0x000000008407723e */ /* 0x008fce00000000ff */
[----:B------:R-:W-:Y:S01]  /*9d30*/  MUFU.EX2 R227, R227 ;  /* 0x000000e300e37308 */ /* 0x000fe20000000800 */
[----:B----4-:R-:W-:Y:S01]  /*9d40*/  F2FP.F16.F32.PACK_AB R4, R210, R215 ;  /* 0x000000d7d204723e */ /* 0x010fe200000000ff */
[-C--:B-----5:R-:W-:Y:S01]  /*9d50*/  FMUL.FTZ R20, R36, R222.reuse ;  /* 0x000000de24147220 */ /* 0x0a0fe20000410000 */
        /* <DEDUP_REMOVED lines=58> */
[----:B------:R-:W4:Y:S01]  /*a100*/  LDSM.16.MT88.4 R56, [R185+0xe000] ;  /* 0x00e00000b938783b */ /* 0x000f220000004200 */
        /* <DEDUP_REMOVED lines=27> */
[----:B------:R-:W-:Y:S01]  /*a2c0*/  LDSM.16.MT88.4 R104, [R185+0xe800] ;  /* 0x00e80000b968783b */ /* 0x000fe20000004200 */
[C---:B--2---:R-:W-:Y:S01]  /*a2d0*/  HMMA.16816.F32 R84, R4.reuse, R124, R84 ;  /* 0x0000007c0454723c */ /* 0x044fe20000001854 */
[-C--:B------:R-:W-:Y:S01]  /*a2e0*/  FMUL.FTZ R81, R81, R222.reuse ;  /* 0x000000de51517220 */ /* 0x080fe20000410000 */
[-C--:B------:R-:W-:Y:S01]  /*a2f0*/  FMUL.FTZ R82, R82, R3.reuse ;  /* 0x0000000352527220 */ /* 0x080fe20000410000 */
[----:B------:R-:W2:Y:S01]  /*a300*/  LDSM.16.MT88.4 R128, [R186+0x10000] ;  /* 0x01000000ba80783b */ /* 0x000ea20000004200 */
[-C--:B------:R-:W-:Y:S01]  /*a310*/  FMUL.FTZ R83, R83, R3.reuse ;  /* 0x0000000353537220 */ /* 0x080fe20000410000 */
[----:B------:R-:W5:Y:S01]  /*a320*/  MUFU.EX2 R232, R232 ;  /* 0x000000e800e87308 */ /* 0x000f620000000800 */
[C---:B------:R-:W-:Y:S01]  /*a330*/  HMMA.16816.F32 R92, R4.reuse, R126, R92 ;  /* 0x0000007e045c723c */ /* 0x040fe2000000185c */
[----:B------:R-:W2:Y:S01]  /*a340*/  LDSM.16.MT88.4 R124, [R185+0xc800] ;  /* 0x00c80000b97c783b */ /* 0x000ea20000004200 */
[-C--:B------:R-:W-:Y:S01]  /*a350*/  FMUL.FTZ R88, R88, R222.reuse ;  /* 0x000000de58587220 */ /* 0x080fe20000410000 */
[-C--:B------:R-:W-:Y:S01]  /*a360*/  FMUL.FTZ R89, R89, R222.reuse ;  /* 0x000000de59597220 */ /* 0x080fe20000410000 */
[-C--:B------:R-:W-:Y:S01]  /*a370*/  FMUL.FTZ R90, R90, R3.reuse ;  /* 0x000000035a5a7220 */ /* 0x080fe20000410000 */
[----:B------:R-:W2:Y:S01]  /*a380*/  LDSM.16.MT88.4 R116, [R188+0xe800] ;  /* 0x00e80000bc74783b */ /* 0x000ea20000004200 */
[C---:B----4-:R-:W-:Y:S01]  /*a390*/  HMMA.16816.F32 R60, R4.reuse, R56, R60 ;  /* 0x00000038043c723c */ /* 0x050fe2000000183c */
[----:B------:R-:W-:Y:S01]  /*a3a0*/  MUFU.EX2 R231, R231 ;  /* 0x000000e700e77308 */ /* 0x000fe20000000800 */
[-C--:B------:R-:W-:Y:S01]  /*a3b0*/  FMUL.FTZ R91, R91, R3.reuse ;  /* 0x000000035b5b7220 */ /* 0x080fe20000410000 */
[-C--:B------:R-:W-:Y:S01]  /*a3c0*/  FMUL.FTZ R96, R96, R222.reuse ;  /* 0x000000de60607220 */ /* 0x080fe20000410000 */
[-C--:B------:R-:W-:Y:S01]  /*a3d0*/  FMUL.FTZ R97, R97, R222.reuse ;  /* 0x000000de61617220 */ /* 0x080fe20000410000 */
[-C--:B------:R-:W-:Y:S01]  /*a3e0*/  FMUL.FTZ R98, R98, R3.reuse ;  /* 0x0000000362627220 */ /* 0x080fe20000410000 */
[C---:B------:R-:W-:Y:S01]  /*a3f0*/  HMMA.16816.F32 R56, R4.reuse, R58, R80 ;  /* 0x0000003a0438723c */ /* 0x040fe20000001850 */
[-C--:B------:R-:W-:Y:S01]  /*a400*/  FMUL.FTZ R99, R99, R3.reuse ;  /* 0x0000000363637220 */ /* 0x080fe20000410000 */
[-C--:B------:R-:W-:Y:S01]  /*a410*/  FMUL.FTZ R112, R112, R222.reuse ;  /* 0x000000de70707220 */ /* 0x080fe20000410000 */
[----:B------:R-:W4:Y:S01]  /*a420*/  MUFU.EX2 R233, R233 ;  /* 0x000000e900e97308 */ /* 0x000f220000000800 */
[-C--:B------:R-:W-:Y:S01]  /*a430*/  FMUL.FTZ R113, R113, R222.reuse ;  /* 0x000000de71717220 */ /* 0x080fe20000410000 */
[-C--:B------:R-:W-:Y:S01]  /*a440*/  FMUL.FTZ R114, R114, R3.reuse ;  /* 0x0000000372727220 */ /* 0x080fe20000410000 */
[C---:B-1----:R-:W-:Y:S01]  /*a450*/  HMMA.16816.F32 R68, R4.reuse, R64, R68 ;  /* 0x000000400444723c */ /* 0x042fe20000001844 */
[-C--:B------:R-:W-:Y:S01]  /*a460*/  FMUL.FTZ R80, R100, R222.reuse ;  /* 0x000000de64507220 */ /* 0x080fe20000410000 */
[-C--:B------:R-:W-:Y:S01]  /*a470*/  FMUL.FTZ R81, R101, R222.reuse ;  /* 0x000000de65517220 */ /* 0x080fe20000410000 */
[-C--:B------:R-:W-:Y:S01]  /*a480*/  FMUL.FTZ R82, R102, R3.reuse ;  /* 0x0000000366527220 */ /* 0x080fe20000410000 */
[----:B------:R-:W-:Y:S01]  /*a490*/  FMUL.FTZ R83, R103, R3 ;  /* 0x0000000367537220 */ /* 0x000fe20000410000 */
[----:B------:R-:W-:Y:S01]  /*a4a0*/  MUFU.EX2 R234, R234 ;  /* 0x000000ea00ea7308 */ /* 0x000fe20000000800 */
[----:B-----5:R-:W-:Y:S01]  /*a4b0*/  F2FP.F16.F32.PACK_AB R100, R232, R227 ;  /* 0x000000e3e864723e */ /* 0x020fe200000000ff */
[----:B------:R-:W-:Y:S01]  /*a4c0*/  HMMA.16816.F32 R64, R4, R66, R88 ;  /* 0x000000420440723c */ /* 0x000fe20000001858 */
[----:B------:R-:W-:Y:S01]  /*a4d0*/  FMUL.FTZ R115, R115, R3 ;  /* 0x0000000373737220 */ /* 0x000fe20000410000 */
[----:B------:R-:W-:-:S04]  /*a4e0*/  FFMA.FTZ R214, R214, R222, R215 ;  /* 0x000000ded6d67223 */ /* 0x000fc800000100d7 */
[----:B------:R-:W1:Y:S01]  /*a4f0*/  MUFU.EX2 R236, R236 ;  /* 0x000000ec00ec7308 */ /* 0x000e620000000800 */
[----:B----4-:R-:W-:Y:S01]  /*a500*/  F2FP.F16.F32.PACK_AB R102, R233, R231 ;  /* 0x000000e7e966723e */ /* 0x010fe200000000ff */
[C---:B---3--:R-:W-:Y:S01]  /*a510*/  HMMA.16816.F32 R76, R4.reuse, R72, R76 ;  /* 0x00000048044c723c */ /* 0x048fe2000000184c */
[-C--:B------:R-:W-:Y:S01]  /*a520*/  FMUL.FTZ R88, R120, R222.reuse ;  /* 0x000000de78587220 */ /* 0x080fe20000410000 */
[----:B------:R-:W-:Y:S01]  /*a530*/  FMUL.FTZ R89, R121, R222 ;  /* 0x000000de79597220 */ /* 0x000fe20000410000 */
[-C--:B------:R-:W-:Y:S01]  /*a540*/  FMUL.FTZ R90, R122, R3.reuse ;  /* 0x000000037a5a7220 */ /* 0x080fe20000410000 */
[----:B------:R-:W-:Y:S01]  /*a550*/  FMUL.FTZ R91, R123, R3 ;  /* 0x000000037b5b7220 */ /* 0x000fe20000410000 */
[----:B------:R-:W-:Y:S01]  /*a560*/  FADD.FTZ R214, R210, R214 ;  /* 0x000000d6d2d67221 */ /* 0x000fe20000010000 */
[----:B------:R-:W-:Y:S01]  /*a570*/  MUFU.EX2 R235, R235 ;  /* 0x000000eb00eb7308 */ /* 0x000fe20000000800 */
[----:B------:R-:W-:Y:S01]  /*a580*/  HMMA.16816.F32 R72, R4, R74, R96 ;  /* 0x0000004a0448723c */ /* 0x000fe20000001860 */
[----:B------:R-:W-:Y:S01]  /*a590*/  LDSM.16.MT88.4 R120, [R184+0xc800] ;  /* 0x00c80000b878783b */ /* 0x000fe20000004200 */
[----:B------:R-:W-:-:S04]  /*a5a0*/  FADD.FTZ R214, R209, R214 ;  /* 0x000000d6d1d67221 */ /* 0x000fc80000010000 */
[C---:B--2---:R-:W-:Y:S01]  /*a5b0*/  HMMA.16816.F32 R80, R4.reuse, R128, R80 ;  /* 0x000000800450723c */ /* 0x044fe20000001850 */
[----:B------:R-:W2:Y:S01]  /*a5c0*/  MUFU.EX2 R237, R237 ;  /* 0x000000ed00ed7308 */ /* 0x000ea20000000800 */
[----:B-1----:R-:W-:Y:S01]  /*a5d0*/  F2FP.F16.F32.PACK_AB R101, R236, R234 ;  /* 0x000000eaec65723e */ /* 0x002fe200000000ff */
[-C--:B------:R-:W-:Y:S01]  /*a5e0*/  FMUL.FTZ R96, R108, R222.reuse ;  /* 0x000000de6c607220 */ /* 0x080fe20000410000 */
[----:B------:R-:W-:Y:S01]  /*a5f0*/  FMUL.FTZ R97, R109, R222 ;  /* 0x000000de6d617220 */ /* 0x000fe20000410000 */
[-C--:B------:R-:W-:Y:S01]  /*a600*/  FMUL.FTZ R98, R110, R3.reuse ;  /* 0x000000036e627220 */ /* 0x080fe20000410000 */
[-C--:B------:R-:W-:Y:S01]  /*a610*/  FMUL.FTZ R99, R111, R3.reuse ;  /* 0x000000036f637220 */ /* 0x080fe20000410000 */
[C---:B------:R-:W-:Y:S01]  /*a620*/  HMMA.16816.F32 R88, R4.reuse, R130, R88 ;  /* 0x000000820458723c */ /* 0x040fe20000001858 */
[----:B------:R-:W1:Y:S01]  /*a630*/  LDSM.16.MT88.4 R128, [R186+0xc800] ;  /* 0x00c80000ba80783b */ /* 0x000e620000004200 */
[----:B------:R-:W3:Y:S01]  /*a640*/  MUFU.EX2 R238, R238 ;  /* 0x000000ee00ee7308 */ /* 0x000ee20000000800 */
[----:B------:R-:W-:Y:S01]  /*a650*/  FFMA.FTZ R3, R213, R3, R133 ;  /* 0x00000003d5037223 */ /* 0x000fe20000010085 */
[----:B------:R-:W-:Y:S01]  /*a660*/  FADD.FTZ R214, R205, R214 ;  /* 0x000000d6cdd67221 */ /* 0x000fe20000010000 */
[----:B------:R-:W-:Y:S01]  /*a670*/  LDSM.16.MT88.4 R108, [R186+0xe800] ;  /* 0x00e80000ba6c783b */ /* 0x000fe20000004200 */
[----:B------:R-:W-:Y:S01]  /*a680*/  HMMA.16816.F32 R96, R4, R140, R96 ;  /* 0x0000008c0460723c */ /* 0x000fe20000001860 */
[----:B------:R-:W-:Y:S01]  /*a690*/  FADD.FTZ R3, R2, R3 ;  /* 0x0000000302037221 */ /* 0x000fe20000010000 */
[----:B------:R-:W-:-:S02]  /*a6a0*/  FADD.FTZ R214, R227, R214 ;  /* 0x000000d6e3d67221 */ /* 0x000fc40000010000 */
[----:B------:R-:W-:Y:S01]  /*a6b0*/  MUFU.EX2 R239, R239 ;  /* 0x000000ef00ef7308 */ /* 0x000fe20000000800 */
[----:B--2---:R-:W-:Y:S01]  /*a6c0*/  F2FP.F16.F32.PACK_AB R103, R237, R235 ;  /* 0x000000ebed67723e */ /* 0x004fe200000000ff */
[----:B------:R-:W-:Y:S01]  /*a6d0*/  HMMA.16816.F32 R4, R4, R142, R112 ;  /* 0x0000008e0404723c */ /* 0x000fe20000001870 */
[----:B------:R-:W-:Y:S01]  /*a6e0*/  LDSM.16.MT88.4 R112, [R184+0xe800] ;  /* 0x00e80000b870783b */ /* 0x000fe20000004200 */
[----:B------:R-:W-:Y:S01]  /*a6f0*/  FADD.FTZ R3, R0, R3 ;  /* 0x0000000300037221 */ /* 0x000fe20000010000 */
[----:B------:R-:W-:Y:S02]  /*a700*/  FADD.FTZ R232, R232, R214 ;  /* 0x000000d6e8e87221 */ /* 0x000fe40000010000 */
[----:B------:R-:W-:Y:S01]  /*a710*/  LDSM.16.MT88.4 R140, [R188+0xf000] ;  /* 0x00f00000bc8c783b */ /* 0x000fe20000004200 */
[----:B------:R-:W-:Y:S01]  /*a720*/  HMMA.16816.F32 R60, R100, R104, R60 ;  /* 0x00000068643c723c */ /* 0x000fe2000000183c */
[----:B------:R-:W-:Y:S01]  /*a730*/  MUFU.EX2 R240, R240 ;  /* 0x000000f000f07308 */ /* 0x000fe20000000800 */
[----:B------:R-:W-:Y:S01]  /*a740*/  FADD.FTZ R3, R132, R3 ;  /* 0x0000000384037221 */ /* 0x000fe20000010000 */
[----:B------:R-:W-:Y:S01]  /*a750*/  FADD.FTZ R232, R231, R232 ;  /* 0x000000e8e7e87221 */ /* 0x000fe20000010000 */
[----:B------:R-:W-:-:S02]  /*a760*/  MOV R132, R221 ;  /* 0x000000dd00847202 */ /* 0x000fc40000000f00 */
[C---:B------:R-:W-:Y:S01]  /*a770*/  HMMA.16816.F32 R56, R100.reuse, R106, R56 ;  /* 0x0000006a6438723c */ /* 0x040fe20000001838 */
[----:B------:R-:W2:Y:S01]  /*a780*/  LDSM.16.MT88.4 R104, [R185+0x10800] ;  /* 0x01080000b968783b */ /* 0x000ea20000004200 */
[----:B------:R-:W-:Y:S01]  /*a790*/  FADD.FTZ R3, R234, R3 ;  /* 0x00000003ea037221 */ /* 0x000fe20000010000 */
[----:B------:R-:W-:Y:S01]  /*a7a0*/  MUFU.EX2 R241, R241 ;  /* 0x000000f100f17308 */ /* 0x000fe20000000800 */
[----:B------:R-:W-:Y:S02]  /*a7b0*/  FADD.FTZ R233, R233, R232 ;  /* 0x000000e8e9e97221 */ /* 0x000fe40000010000 */
[C---:B------:R-:W-:Y:S01]  /*a7c0*/  HMMA.16816.F32 R28, R100.reuse, R124, R28 ;  /* 0x0000007c641c723c */ /* 0x040fe2000000181c */
[----:B------:R-:W-:Y:S01]  /*a7d0*/  FADD.FTZ R236, R236, R3 ;  /* 0x00000003ecec7221 */ /* 0x000fe20000010000 */
[----:B---3--:R-:W-:Y:S01]  /*a7e0*/  FADD.FTZ R233, R238, R233 ;  /* 0x000000e9eee97221 */ /* 0x008fe20000010000 */
[----:B------:R-:W-:Y:S02]  /*a7f0*/  MOV R3, R220 ;  /* 0x000000dc00037202 */ /* 0x000fe40000000f00 */
[----:B------:R-:W3:Y:S01]  /*a800*/  MUFU.EX2 R242, R242 ;  /* 0x000000f200f27308 */ /* 0x000ee20000000800 */
[----:B------:R-:W-:Y:S01]  /*a810*/  HMMA.16816.F32 R24, R100, R126, R24 ;  /* 0x0000007e6418723c */ /* 0x000fe20000001818 */
[----:B------:R-:W4:Y:S01]  /*a820*/  LDSM.16.MT88.4 R124, [R188+0xd000] ;  /* 0x00d00000bc7c783b */ /* 0x000f220000004200 */
[----:B------:R-:W-:-:S04]  /*a830*/  FADD.FTZ R236, R235, R236 ;  /* 0x000000ecebec7221 */ /* 0x000fc80000010000 */
[----:B------:R-:W-:Y:S01]  /*a840*/  HMMA.16816.F32 R12, R100, R136, R12 ;  /* 0x00000088640c723c */ /* 0x000fe2000000180c */
[----:B------:R-:W5:Y:S01]  /*a850*/  MUFU.EX2 R243, R243 ;  /* 0x000000f300f37308 */ /* 0x000f620000000800 */
[----:B------:R-:W-:-:S04]  /*a860*/  FADD.FTZ R237, R237, R236 ;  /* 0x000000eceded7221 */ /* 0x000fc80000010000 */
[C---:B------:R-:W-:Y:S03]  /*a870*/  HMMA.16816.F32 R44, R100.reuse, R116, R44 ;  /* 0x00000074642c723c */ /* 0x040fe6000000182c */
[----:B------:R-:W-:Y:S01]  /*a880*/  MUFU.EX2 R244, R244 ;  /* 0x000000f400f47308 */ /* 0x000fe20000000800 */
[----:B---3--:R-:W-:Y:S02]  /*a890*/  FADD.FTZ R237, R242, R237 ;  /* 0x000000edf2ed7221 */ /* 0x008fe40000010000 */
[C---:B------:R-:W-:Y:S01]  /*a8a0*/  HMMA.16816.F32 R40, R100.reuse, R118, R40 ;  /* 0x000000766428723c */ /* 0x040fe20000001828 */
[----:B------:R-:W3:Y:S04]  /*a8b0*/  LDSM.16.MT88.4 R116, [R188+0x10800] ;  /* 0x01080000bc74783b */ /* 0x000ee80000004200 */
[----:B------:R-:W4:Y:S01]  /*a8c0*/  MUFU.EX2 R245, R245 ;  /* 0x000000f500f57308 */ /* 0x000f220000000800 */
[C---:B-1----:R-:W-:Y:S06]  /*a8d0*/  HMMA.16816.F32 R20, R100.reuse, R128, R20 ;  /* 0x000000806414723c */ /* 0x042fec0000001814 */
[C---:B--2---:R-:W-:Y:S01]  /*a8e0*/  HMMA.16816.F32 R84, R100.reuse, R104, R84 ;  /* 0x000000686454723c */ /* 0x044fe20000001854 */
[----:B------:R-:W1:Y:S05]  /*a8f0*/  MUFU.EX2 R230, R230 ;  /* 0x000000e600e67308 */ /* 0x000e6a0000000800 */
[C---:B------:R-:W-:Y:S01]  /*a900*/  HMMA.16816.F32 R92, R100.reuse, R106, R92 ;  /* 0x0000006a645c723c */ /* 0x040fe2000000185c */
[C---:B------:R-:W-:Y:S01]  /*a910*/  F2FP.F16.F32.PACK_AB R104, R239.reuse, R238 ;  /* 0x000000eeef68723e */ /* 0x040fe200000000ff */
[----:B------:R-:W-:Y:S01]  /*a920*/  FADD.FTZ R239, R239, R233 ;  /* 0x000000e9efef7221 */ /* 0x000fe20000010000 */
[C---:B-----5:R-:W-:Y:S01]  /*a930*/  F2FP.F16.F32.PACK_AB R105, R243.reuse, R242 ;  /* 0x000000f2f369723e */ /* 0x060fe200000000ff */
[----:B------:R-:W2:Y:S01]  /*a940*/  MUFU.EX2 R229, R229 ;  /* 0x000000e500e57308 */ /* 0x000ea20000000800 */
[----:B------:R-:W-:Y:S01]  /*a950*/  FADD.FTZ R243, R243, R237 ;  /* 0x000000edf3f37221 */ /* 0x000fe20000010000 */
[----:B------:R-:W-:Y:S01]  /*a960*/  HMMA.16816.F32 R16, R100, R130, R16 ;  /* 0x000000826410723c */ /* 0x000fe20000001810 */
[----:B------:R-:W-:Y:S01]  /*a970*/  F2FP.F16.F32.PACK_AB R106, R241, R240 ;  /* 0x000000f0f16a723e */ /* 0x000fe200000000ff */
[----:B------:R-:W-:Y:S01]  /*a980*/  FADD.FTZ R239, R240, R239 ;  /* 0x000000eff0ef7221 */ /* 0x000fe20000010000 */
[----:B----4-:R-:W-:Y:S01]  /*a990*/  F2FP.F16.F32.PACK_AB R107, R245, R244 ;  /* 0x000000f4f56b723e */ /* 0x010fe200000000ff */
[----:B------:R-:W-:-:S02]  /*a9a0*/  FADD.FTZ R243, R244, R243 ;  /* 0x000000f3f4f37221 */ /* 0x000fc40000010000 */
[----:B------:R-:W-:Y:S01]  /*a9b0*/  HMMA.16816.F32 R52, R100, R108, R52 ;  /* 0x0000006c6434723c */ /* 0x000fe20000001834 */
[----:B------:R-:W4:Y:S01]  /*a9c0*/  MUFU.EX2 R228, R228 ;  /* 0x000000e400e47308 */ /* 0x000f220000000800 */
[----:B------:R-:W-:Y:S01]  /*a9d0*/  FADD.FTZ R241, R241, R239 ;  /* 0x000000eff1f17221 */ /* 0x000fe20000010000 */
[----:B------:R-:W-:-:S03]  /*a9e0*/  FADD.FTZ R245, R245, R243 ;  /* 0x000000f3f5f57221 */ /* 0x000fc60000010000 */
[----:B------:R-:W-:Y:S01]  /*a9f0*/  HMMA.16816.F32 R48, R100, R110, R48 ;  /* 0x0000006e6430723c */ /* 0x000fe20000001830 */
[----:B------:R-:W5:Y:S01]  /*aa00*/  LDSM.16.MT88.4 R108, [R186+0x10800] ;  /* 0x01080000ba6c783b */ /* 0x000f620000004200 */
[----:B-1----:R-:W-:Y:S01]  /*aa10*/  FADD.FTZ R241, R230, R241 ;  /* 0x000000f1e6f17221 */ /* 0x002fe20000010000 */
[----:B------:R-:W1:Y:S01]  /*aa20*/  MUFU.EX2 R225, R225 ;  /* 0x000000e100e17308 */ /* 0x000e620000000800 */
[C---:B--2---:R-:W-:Y:S02]  /*aa30*/  F2FP.F16.F32.PACK_AB R216, R229.reuse, R230 ;  /* 0x000000e6e5d8723e */ /* 0x044fe400000000ff */
[----:B------:R-:W-:Y:S01]  /*aa40*/  HMMA.16816.F32 R128, R104, R124, R12 ;  /* 0x0000007c6880723c */ /* 0x000fe2000000180c */
[----:B------:R-:W2:Y:S01]  /*aa50*/  LDSM.16.MT88.4 R12, [R188+0x11000] ;  /* 0x01100000bc0c783b */ /* 0x000ea20000004200 */
[----:B------:R-:W-:-:S03]  /*aa60*/  FADD.FTZ R241, R229, R241 ;  /* 0x000000f1e5f17221 */ /* 0x000fc60000010000 */
[----:B------:R-:W3:Y:S01]  /*aa70*/  MUFU.EX2 R223, R223 ;  /* 0x000000df00df7308 */ /* 0x000ee20000000800 */
[----:B------:R-:W-:Y:S01]  /*aa80*/  HMMA.16816.F32 R36, R100, R120, R36 ;  /* 0x000000786424723c */ /* 0x000fe20000001824 */
[----:B----4-:R-:W-:-:S05]  /*aa90*/  FADD.FTZ R241, R228, R241 ;  /* 0x000000f1e4f17221 */ /* 0x010fca0000010000 */
[C---:B------:R-:W-:Y:S01]  /*aaa0*/  HMMA.16816.F32 R32, R100.reuse, R122, R32 ;  /* 0x0000007a6420723c */ /* 0x040fe20000001820 */
[----:B------:R-:W4:Y:S01]  /*aab0*/  LDSM.16.MT88.4 R120, [R184+0x10800] ;  /* 0x01080000b878783b */ /* 0x000f220000004200 */
[----:B------:R-:W5:Y:S01]  /*aac0*/  MUFU.EX2 R226, R226 ;  /* 0x000000e200e27308 */ /* 0x000f620000000800 */
[C---:B-1----:R-:W-:Y:S01]  /*aad0*/  F2FP.F16.F32.PACK_AB R218, R225.reuse, R228 ;  /* 0x000000e4e1da723e */ /* 0x042fe200000000ff */
[----:B------:R-:W-:Y:S02]  /*aae0*/  FADD.FTZ R214, R225, R241 ;  /* 0x000000f1e1d67221 */ /* 0x000fe40000010000 */
[C---:B------:R-:W-:Y:S04]  /*aaf0*/  HMMA.16816.F32 R68, R100.reuse, R112, R68 ;  /* 0x000000706444723c */ /* 0x040fe80000001844 */
[----:B------:R-:W1:Y:S01]  /*ab00*/  MUFU.EX2 R246, R246 ;  /* 0x000000f600f67308 */ /* 0x000e620000000800 */
[----:B---3--:R-:W-:Y:S01]  /*ab10*/  FADD.FTZ R245, R223, R245 ;  /* 0x000000f5dff57221 */ /* 0x008fe20000010000 */
[C---:B------:R-:W-:Y:S01]  /*ab20*/  HMMA.16816.F32 R64, R100.reuse, R114, R64 ;  /* 0x000000726440723c */ /* 0x040fe20000001840 */
[----:B------:R-:W3:Y:S05]  /*ab30*/  LDSM.16.MT88.4 R112, [R186+0xf000] ;  /* 0x00f00000ba70783b */ /* 0x000eea0000004200 */
[----:B------:R-:W-:Y:S01]  /*ab40*/  HMMA.16816.F32 R76, R100, R116, R76 ;  /* 0x00000074644c723c */ /* 0x000fe2000000184c */
[----:B------:R-:W2:Y:S01]  /*ab50*/  MUFU.EX2 R247, R247 ;  /* 0x000000f700f77308 */ /* 0x000ea20000000800 */
[C---:B-----5:R-:W-:Y:S01]  /*ab60*/  F2FP.F16.F32.PACK_AB R217, R226.reuse, R223 ;  /* 0x000000dfe2d9723e */ /* 0x060fe200000000ff */
[----:B------:R-:W-:-:S03]  /*ab70*/  FADD.FTZ R245, R226, R245 ;  /* 0x000000f5e2f57221 */ /* 0x000fc60000010000 */
[----:B------:R-:W-:Y:S01]  /*ab80*/  HMMA.16816.F32 R72, R100, R118, R72 ;  /* 0x000000766448723c */ /* 0x000fe20000001848 */
[----:B------:R-:W-:Y:S01]  /*ab90*/  LDSM.16.MT88.4 R116, [R184+0xf000] ;  /* 0x00f00000b874783b */ /* 0x000fe20000004200 */
[----:B-1----:R-:W-:-:S04]  /*aba0*/  FADD.FTZ R245, R246, R245 ;  /* 0x000000f5f6f57221 */ /* 0x002fc80000010000 */
[C---:B------:R-:W-:Y:S06]  /*abb0*/  HMMA.16816.F32 R168, R104.reuse, R164, R20 ;  /* 0x000000a468a8723c */ /* 0x040fec0000001814 */
[----:B------:R-:W-:Y:S01]  /*abc0*/  HMMA.16816.F32 R164, R104, R166, R16 ;  /* 0x000000a668a4723c */ /* 0x000fe20000001810 */
[C---:B--2---:R-:W-:Y:S01]  /*abd0*/  F2FP.F16.F32.PACK_AB R219, R247.reuse, R246 ;  /* 0x000000f6f7db723e */ /* 0x044fe200000000ff */
[----:B------:R-:W-:-:S04]  /*abe0*/  FADD.FTZ R213, R247, R245 ;  /* 0x000000f5f7d57221 */ /* 0x000fc80000010000 */
[C---:B------:R-:W-:Y:S06]  /*abf0*/  HMMA.16816.F32 R8, R100.reuse, R138, R8 ;  /* 0x0000008a6408723c */ /* 0x040fec0000001808 */
[C---:B------:R-:W-:Y:S06]  /*ac00*/  HMMA.16816.F32 R80, R100.reuse, R108, R80 ;  /* 0x0000006c6450723c */ /* 0x040fec0000001850 */
[----:B------:R-:W-:Y:S01]  /*ac10*/  HMMA.16816.F32 R88, R100, R110, R88 ;  /* 0x0000006e6458723c */ /* 0x000fe20000001858 */
[----:B------:R-:W1:Y:S05]  /*ac20*/  LDSM.16.MT88.4 R108, [R185+0xf000] ;  /* 0x00f00000b96c783b */ /* 0x000e6a0000004200 */
[----:B------:R-:W-:Y:S06]  /*ac30*/  HMMA.16816.F32 R16, R104, R12, R76 ;  /* 0x0000000c6810723c */ /* 0x000fec000000184c */
[C---:B----4-:R-:W-:Y:S06]  /*ac40*/  HMMA.16816.F32 R96, R100.reuse, R120, R96 ;  /* 0x000000786460723c */ /* 0x050fec0000001860 */
[----:B------:R-:W-:Y:S01]  /*ac50*/  HMMA.16816.F32 R4, R100, R122, R4 ;  /* 0x0000007a6404723c */ /* 0x000fe20000001804 */
[----:B------:R-:W2:Y:S05]  /*ac60*/  LDSM.16.MT88.4 R120, [R186+0x11000] ;  /* 0x01100000ba78783b */ /* 0x000eaa0000004200 */
[C---:B------:R-:W-:Y:S01]  /*ac70*/  HMMA.16816.F32 R144, R104.reuse, R140, R44 ;  /* 0x0000008c6890723c */ /* 0x040fe2000000182c */
[----:B------:R-:W4:Y:S05]  /*ac80*/  LDSM.16.MT88.4 R44, [R184+0x11000] ;  /* 0x01100000b82c783b */ /* 0x000f2a0000004200 */
[C---:B---3--:R-:W-:Y:S01]  /*ac90*/  HMMA.16816.F32 R136, R104.reuse, R112, R52 ;  /* 0x000000706888723c */ /* 0x048fe20000001834 */
[----:B------:R-:W-:Y:S05]  /*aca0*/  LDSM.16.MT88.4 R52, [R185+0x11000] ;  /* 0x01100000b934783b */ /* 0x000fea0000004200 */
[C---:B------:R-:W-:Y:S01]  /*acb0*/  HMMA.16816.F32 R12, R104.reuse, R14, R72 ;  /* 0x0000000e680c723c */ /* 0x040fe20000001848 */
[----:B------:R-:W3:Y:S05]  /*acc0*/  LDSM.16.MT88.4 R72, [R186+0xf800] ;  /* 0x00f80000ba48783b */ /* 0x000eea0000004200 */
[C---:B------:R-:W-:Y:S01]  /*acd0*/  HMMA.16816.F32 R112, R104.reuse, R114, R48 ;  /* 0x000000726870723c */ /* 0x040fe20000001830 */
[----:B------:R-:W5:Y:S05]  /*ace0*/  LDSM.16.MT88.4 R48, [R185+0xd800] ;  /* 0x00d80000b930783b */ /* 0x000f6a0000004200 */
[C---:B------:R-:W-:Y:S06]  /*acf0*/  HMMA.16816.F32 R160, R104.reuse, R156, R28 ;  /* 0x0000009c68a0723c */ /* 0x040fec000000181c */
[C---:B------:R-:W-:Y:S06]  /*ad00*/  HMMA.16816.F32 R156, R104.reuse, R158, R24 ;  /* 0x0000009e689c723c */ /* 0x040fec0000001818 */
[C---:B------:R-:W-:Y:S01]  /*ad10*/  HMMA.16816.F32 R152, R104.reuse, R148, R36 ;  /* 0x000000946898723c */ /* 0x040fe20000001824 */
[----:B------:R-:W5:Y:S05]  /*ad20*/  LDSM.16.MT88.4 R36, [R188+0xd800] ;  /* 0x00d80000bc24783b */ /* 0x000f6a0000004200 */
[C---:B------:R-:W-:Y:S06]  /*ad30*/  HMMA.16816.F32 R148, R104.reuse, R150, R32 ;  /* 0x000000966894723c */ /* 0x040fec0000001820 */
[C---:B-1----:R-:W-:Y:S06]  /*ad40*/  HMMA.16816.F32 R32, R104.reuse, R108, R60 ;  /* 0x0000006c6820723c */ /* 0x042fec000000183c */
[C---:B------:R-:W-:Y:S01]  /*ad50*/  HMMA.16816.F32 R28, R104.reuse, R110, R56 ;  /* 0x0000006e681c723c */ /* 0x040fe20000001838 */
[----:B------:R-:W-:Y:S05]  /*ad60*/  LDSM.16.MT88.4 R56, [R184+0xd800] ;  /* 0x00d80000b838783b */ /* 0x000fea0000004200 */
[C---:B------:R-:W-:Y:S06]  /*ad70*/  HMMA.16816.F32 R24, R104.reuse, R116, R68 ;  /* 0x000000746818723c */ /* 0x040fec0000001844 */
[C---:B------:R-:W-:Y:S06]  /*ad80*/  HMMA.16816.F32 R124, R104.reuse, R126, R8 ;  /* 0x0000007e687c723c */ /* 0x040fec0000001808 */
[C---:B------:R-:W-:Y:S01]  /*ad90*/  HMMA.16816.F32 R20, R104.reuse, R118, R64 ;  /* 0x000000766814723c */ /* 0x040fe20000001840 */
[----:B------:R-:W-:Y:S05]  /*ada0*/  LDSM.16.MT88.4 R64, [R188+0xf800] ;  /* 0x00f80000bc40783b */ /* 0x000fea0000004200 */
[C---:B--2---:R-:W-:Y:S01]  /*adb0*/  HMMA.16816.F32 R100, R104.reuse, R120, R80 ;  /* 0x000000786864723c */ /* 0x044fe20000001850 */
[----:B------:R-:W-:Y:S05]  /*adc0*/  LDSM.16.MT88.4 R80, [R185+0xf800] ;  /* 0x00f80000b950783b */ /* 0x000fea0000004200 */
[C---:B----4-:R-:W-:Y:S01]  /*add0*/  HMMA.16816.F32 R108, R104.reuse, R44, R96 ;  /* 0x0000002c686c723c */ /* 0x050fe20000001860 */
[----:B------:R-:W-:Y:S05]  /*ade0*/  LDSM.16.MT88.4 R96, [R188+0x11800] ;  /* 0x01180000bc60783b */ /* 0x000fea0000004200 */
[----:B------:R-:W-:Y:S06]  /*adf0*/  HMMA.16816.F32 R4, R104, R46, R4 ;  /* 0x0000002e6804723c */ /* 0x000fec0000001804 */
[----:B---3--:R-:W-:Y:S06]  /*ae00*/  HMMA.16816.F32 R68, R216, R72, R136 ;  /* 0x00000048d844723c */ /* 0x008fec0000001888 */
[C---:B------:R-:W-:Y:S01]  /*ae10*/  HMMA.16816.F32 R140, R104.reuse, R142, R40 ;  /* 0x0000008e688c723c */ /* 0x040fe20000001828 */
[----:B------:R-:W1:Y:S05]  /*ae20*/  LDSM.16.MT88.4 R40, [R186+0xd800] ;  /* 0x00d80000ba28783b */ /* 0x000e6a0000004200 */
[C---:B------:R-:W-:Y:S01]  /*ae30*/  HMMA.16816.F32 R120, R104.reuse, R122, R88 ;  /* 0x0000007a6878723c */ /* 0x040fe20000001858 */
[----:B------:R-:W2:Y:S05]  /*ae40*/  LDSM.16.MT88.4 R88, [R184+0xf800] ;  /* 0x00f80000b858783b */ /* 0x000eaa0000004200 */
[C---:B------:R-:W-:Y:S06]  /*ae50*/  HMMA.16816.F32 R8, R104.reuse, R52, R84 ;  /* 0x000000346808723c */ /* 0x040fec0000001854 */
[----:B------:R-:W-:Y:S01]  /*ae60*/  HMMA.16816.F32 R116, R104, R54, R92 ;  /* 0x000000366874723c */ /* 0x000fe2000000185c */
[----:B------:R-:W3:Y:S05]  /*ae70*/  LDSM.16.MT88.4 R104, [R186+0x11800] ;  /* 0x01180000ba68783b */ /* 0x000eea0000004200 */
[C---:B-----5:R-:W-:Y:S06]  /*ae80*/  HMMA.16816.F32 R44, R216.reuse, R48, R160 ;  /* 0x00000030d82c723c */ /* 0x060fec00000018a0 */
[C---:B------:R-:W-:Y:S01]  /*ae90*/  HMMA.16816.F32 R72, R216.reuse, R74, R112 ;  /* 0x0000004ad848723c */ /* 0x040fe20000001870 */
[----:B------:R-:W4:Y:S05]  /*aea0*/  LDSM.16.MT88.4 R112, [R184+0x11800] ;  /* 0x01180000b870783b */ /* 0x000f2a0000004200 */
[C---:B------:R-:W-:Y:S01]  /*aeb0*/  HMMA.16816.F32 R48, R216.reuse, R50, R156 ;  /* 0x00000032d830723c */ /* 0x040fe2000000189c */
[----:B------:R-:W5:Y:S05]  /*aec0*/  LDSM.16.MT88.4 R156, [R185+0x11800] ;  /* 0x01180000b99c783b */ /* 0x000f6a0000004200 */
[C---:B------:R-:W-:Y:S06]  /*aed0*/  HMMA.16816.F32 R128, R216.reuse, R36, R128 ;  /* 0x00000024d880723c */ /* 0x040fec0000001880 */
[C---:B------:R-:W-:Y:S06]  /*aee0*/  HMMA.16816.F32 R124, R216.reuse, R38, R124 ;  /* 0x00000026d87c723c */ /* 0x040fec000000187c */
[C---:B-1----:R-:W-:Y:S06]  /*aef0*/  HMMA.16816.F32 R36, R216.reuse, R40, R168 ;  /* 0x00000028d824723c */ /* 0x042fec00000018a8 */
[C---:B------:R-:W-:Y:S06]  /*af00*/  HMMA.16816.F32 R52, R216.reuse, R56, R152 ;  /* 0x00000038d834723c */ /* 0x040fec0000001898 */
        /* <DEDUP_REMOVED lines=13> */
[C---:B-----5:R-:W-:Y:S06]  /*afe0*/  HMMA.16816.F32 R104, R216.reuse, R156, R8 ;  /* 0x0000009cd868723c */ /* 0x060fec0000001808 */
[C---:B------:R-:W-:Y:S06]  /*aff0*/  HMMA.16816.F32 R116, R216.reuse, R158, R116 ;  /* 0x0000009ed874723c */ /* 0x040fec0000001874 */
[----:B------:R-:W-:-:S15]  /*b000*/  HMMA.16816.F32 R112, R216, R114, R4 ;  /* 0x00000072d870723c */ /* 0x000fde0000001804 */
[----:B------:R-:W-:-:S09]  /*b010*/  NOP ;  /* 0x0000000000007918 */ /* 0x000fd20000000000 */
.L_x_1406:
[----:B------:R-:W-:Y:S05]  /*b020*/  @!P6 BRA `(.L_x_1414) ;  /* 0x000000380004e947 */ /* 0x000fea0003800000 */
[----:B------:R-:W-:Y:S01]  /*b030*/  IMAD.U32 R210, R224, -0x40, RZ ;  /* 0xffffffc0e0d27824 */ /* 0x000fe200078e00ff */
[----:B------:R-:W-:Y:S01]  /*b040*/  MOV R0, R3 ;  /* 0x0000000300007202 */ /* 0x000fe20000000f00 */
[----:B------:R-:W-:Y:S01]  /*b050*/  IMAD.U32 R208, R208, -0x40, RZ ;  /* 0xffffffc0d0d07824 */ /* 0x000fe200078e00ff */
[----:B------:R-:W-:Y:S01]  /*b060*/  ULDC UR5, c[0x0][0x2d0] ;  /* 0x0000b40000057ab9 */ /* 0x000fe20000000800 */
[----:B------:R-:W-:Y:S01]  /*b070*/  IMAD.MOV.U32 R2, RZ, RZ, R132 ;  /* 0x000000ffff027224 */ /* 0x000fe200078e0084 */
[----:B------:R-:W-:Y:S01]  /*b080*/  SHF.R.S32.HI R209, RZ, 0x1f, R210 ;  /* 0x0000001fffd17819 */ /* 0x000fe200000114d2 */
[----:B------:R-:W-:Y:S01]  /*b090*/  ULDC UR4, c[0x0][0x2ec] ;  /* 0x0000bb0000047ab9 */ /* 0x000fe20000000800 */
[----:B------:R-:W-:-:S07]  /*b0a0*/  SHF.R.S32.HI R205, RZ, 0x1f, R208 ;  /* 0x0000001fffcd7819 */ /* 0x000fce00000114d0 */
.L_x_1418:
[----:B------:R-:W-:Y:S01]  /*b0b0*/  ISETP.GE.AND P5, PT, R203, UR5, PT ;  /* 0x00000005cb007c0c */ /* 0x000fe2000bfa6270 */
[----:B------:R-:W-:Y:S04]  /*b0c0*/  DEPBAR.LE SB0, 0x0 ;  /* 0x000080000000791a */ /* 0x000fe80000000000 */
[----:B------:R-:W-:Y:S01]  /*b0d0*/  BAR.SYNC.DEFER_BLOCKING 0x0 ;  /* 0x0000000000007b1d */ /* 0x000fe20000010000 */
[----:B------:R-:W-:Y:S01]  /*b0e0*/  IADD3 R201, R201, -0x1, RZ ;  /* 0xffffffffc9c97810 */ /* 0x000fe20007ffe0ff */
[C---:B------:R-:W-:Y:S01]  /*b0f0*/  VIADD R3, R203.reuse, 0x40 ;  /* 0x00000040cb037836 */ /* 0x040fe20000000000 */
[----:B------:R-:W-:Y:S01]  /*b100*/  MOV R5, R209 ;  /* 0x000000d100057202 */ /* 0x000fe20000000f00 */
[----:B------:R-:W-:Y:S02]  /*b110*/  VIADD R4, R203, 0x80 ;  /* 0x00000080cb047836 */ /* 0x000fe40000000000 */
[----:B------:R-:W-:Y:S01]  /*b120*/  IMAD.MOV.U32 R6, RZ, RZ, R210 ;  /* 0x000000ffff067224 */ /* 0x000fe200078e00d2 */
[----:B------:R-:W-:Y:S02]  /*b130*/  ISETP.GE.AND P4, PT, R3, UR5, PT ;  /* 0x0000000503007c0c */ /* 0x000fe4000bf86270 */
[----:B------:R-:W-:Y:S01]  /*b140*/  ISETP.GE.AND P3, PT, R4, UR5, PT ;  /* 0x0000000504007c0c */ /* 0x000fe2000bf66270 */
[----:B------:R-:W-:Y:S01]  /*b150*/  @!UPT UIADD3 URZ, URZ, URZ, URZ ;  /* 0x0000003f3f3ff290 */ /* 0x000fe2000fffe03f */
[----:B------:R-:W-:Y:S11]  /*b160*/  @!P0 BRA `(.L_x_1415) ;  /* 0x0000000000f88947 */ /* 0x000ff60003800000 */
[----:B------:R-:W1:Y:S01]  /*b170*/  LDC R3, c[0x0][0x380] ;  /* 0x0000e000ff037b82 */ /* 0x000e620000000800 */
[----:B------:R-:W-:Y:S04]  /*b180*/  SHF.L.U32 R6, R201, 0x6, RZ ;  /* 0x00000006c9067819 */ /* 0x000fe800000006ff */
[----:B------:R-:W-:Y:S01]  /*b190*/  IABS R8, R6 ;  /* 0x0000000600087213 */ /* 0x000fe20000000000 */
[C---:B------:R-:W-:Y:S05]  /*b1a0*/  VIADD R11, R6.reuse, 0x40 ;  /* 0x00000040060b7836 */ /* 0x040fea0000000000 */
[----:B------:R-:W-:Y:S02]  /*b1b0*/  IABS R9, R11 ;  /* 0x0000000b00097213 */ /* 0x000fe40000000000 */
[-C--:B-1----:R-:W-:Y:S02]  /*b1c0*/  IABS R5, R3.reuse ;  /* 0x0000000300057213 */ /* 0x082fe40000000000 */
[-C--:B------:R-:W-:Y:S02]  /*b1d0*/  LOP3.LUT R6, R6, R3.reuse, RZ, 0x3c, !PT ;  /* 0x0000000306067212 */ /* 0x080fe400078e3cff */
[----:B------:R-:W1:Y:S01]  /*b1e0*/  I2F.RP R12, R5 ;  /* 0x00000005000c7306 */ /* 0x000e620000209400 */
[----:B------:R-:W-:Y:S09]  /*b1f0*/  LOP3.LUT R11, R11, R3, RZ, 0x3c, !PT ;  /* 0x000000030b0b7212 */ /* 0x000ff200078e3cff */
[----:B-1----:R-:W1:Y:S02]  /*b200*/  MUFU.RCP R12, R12 ;  /* 0x0000000c000c7308 */ /* 0x002e640000001000 */
[----:B-1----:R-:W-:Y:S08]  /*b210*/  VIADD R12, R12, 0xffffffe ;  /* 0x0ffffffe0c0c7836 */ /* 0x002ff00000000000 */
[----:B------:R-:W1:Y:S02]  /*b220*/  F2I.FTZ.U32.TRUNC.NTZ R13, R12 ;  /* 0x0000000c000d7305 */ /* 0x000e64000021f000 */
[--C-:B-1----:R-:W-:Y:S02]  /*b230*/  IMAD.MOV R4, RZ, RZ, -R13.reuse ;  /* 0x000000ffff047224 */ /* 0x102fe400078e0a0d */
[----:B------:R-:W-:Y:S02]  /*b240*/  IMAD.MOV.U32 R12, RZ, RZ, RZ ;  /* 0x000000ffff0c7224 */ /* 0x000fe400078e00ff */
[----:B------:R-:W-:Y:S04]  /*b250*/  IMAD R4, R4, R5, RZ ;  /* 0x0000000504047224 */ /* 0x000fe800078e02ff */
[----:B------:R-:W-:Y:S06]  /*b260*/  IMAD.HI.U32 R4, R13, R4, R12 ;  /* 0x000000040d047227 */ /* 0x000fec00078e000c */
[C---:B------:R-:W-:Y:S04]  /*b270*/  IMAD.HI.U32 R10, R4.reuse, R8, RZ ;  /* 0x00000008040a7227 */ /* 0x040fe800078e00ff */
[----:B------:R-:W-:Y:S01]  /*b280*/  IMAD.HI.U32 R4, R4, R9, RZ ;  /* 0x0000000904047227 */ /* 0x000fe200078e00ff */
[----:B------:R-:W-:Y:S05]  /*b290*/  IADD3 R7, -R10, RZ, RZ ;  /* 0x000000ff0a077210 */ /* 0x000fea0007ffe1ff */
[C---:B------:R-:W-:Y:S02]  /*b2a0*/  IMAD R8, R5.reuse, R7, R8 ;  /* 0x0000000705087224 */ /* 0x040fe400078e0208 */
[----:B------:R-:W-:Y:S03]  /*b2b0*/  IMAD.MOV R7, RZ, RZ, -R4 ;  /* 0x000000ffff077224 */ /* 0x000fe600078e0a04 */
[C---:B------:R-:W-:Y:S01]  /*b2c0*/  ISETP.GT.U32.AND P1, PT, R5.reuse, R8, PT ;  /* 0x000000080500720c */ /* 0x040fe20003f24070 */
[C---:B------:R-:W-:Y:S05]  /*b2d0*/  IMAD R9, R5.reuse, R7, R9 ;  /* 0x0000000705097224 */ /* 0x040fea00078e0209 */
[----:B------:R-:W-:Y:S07]  /*b2e0*/  ISETP.GT.U32.AND P2, PT, R5, R9, PT ;  /* 0x000000090500720c */ /* 0x000fee0003f44070 */
[----:B------:R-:W-:Y:S02]  /*b2f0*/  @!P1 IMAD.IADD R8, R8, 0x1, -R5 ;  /* 0x0000000108089824 */ /* 0x000fe400078e0a05 */
[----:B------:R-:W-:Y:S03]  /*b300*/  @!P1 VIADD R10, R10, 0x1 ;  /* 0x000000010a0a9836 */ /* 0x000fe60000000000 */
[-C--:B------:R-:W-:Y:S01]  /*b310*/  ISETP.GE.U32.AND P6, PT, R8, R5.reuse, PT ;  /* 0x000000050800720c */ /* 0x080fe20003fc6070 */
[----:B------:R-:W-:Y:S01]  /*b320*/  @!P2 VIADD R4, R4, 0x1 ;  /* 0x000000010404a836 */ /* 0x000fe20000000000 */
[-C--:B------:R-:W-:Y:S02]  /*b330*/  @!P2 IADD3 R9, R9, -R5.reuse, RZ ;  /* 0x800000050909a210 */ /* 0x080fe40007ffe0ff */
[----:B------:R-:W-:Y:S02]  /*b340*/  ISETP.GE.AND P2, PT, R6, RZ, PT ;  /* 0x000000ff0600720c */ /* 0x000fe40003f46270 */
[----:B------:R-:W-:Y:S02]  /*b350*/  ISETP.GE.U32.AND P1, PT, R9, R5, PT ;  /* 0x000000050900720c */ /* 0x000fe40003f26070 */
[----:B------:R-:W-:Y:S05]  /*b360*/  LOP3.LUT R5, RZ, R3, RZ, 0x33, !PT ;  /* 0x00000003ff057212 */ /* 0x000fea00078e33ff */
[----:B------:R-:W-:Y:S02]  /*b370*/  @P6 IADD3 R10, R10, 0x1, RZ ;  /* 0x000000010a0a6810 */ /* 0x000fe40007ffe0ff */
[----:B------:R-:W-:Y:S03]  /*b380*/  ISETP.GE.AND P6, PT, R11, RZ, PT ;  /* 0x000000ff0b00720c */ /* 0x000fe60003fc6270 */
[----:B------:R-:W-:Y:S02]  /*b390*/  @!P2 IMAD.MOV R10, RZ, RZ, -R10 ;  /* 0x000000ffff0aa224 */ /* 0x000fe400078e0a0a */
[----:B------:R-:W-:Y:S01]  /*b3a0*/  @P1 VIADD R4, R4, 0x1 ;  /* 0x0000000104041836 */ /* 0x000fe20000000000 */
[----:B------:R-:W-:Y:S04]  /*b3b0*/  ISETP.NE.AND P1, PT, R3, RZ, PT ;  /* 0x000000ff0300720c */ /* 0x000fe80003f25270 */
[C---:B------:R-:W-:Y:S03]  /*b3c0*/  SEL R10, R5.reuse, R10, !P1 ;  /* 0x0000000a050a7207 */ /* 0x040fe60004800000 */
[----:B------:R-:W-:Y:S02]  /*b3d0*/  @!P6 IADD3 R4, -R4, RZ, RZ ;  /* 0x000000ff0404e210 */ /* 0x000fe40007ffe1ff */
[C---:B------:R-:W-:Y:S02]  /*b3e0*/  LEA R8, P2, R10.reuse, R206, 0x2 ;  /* 0x000000ce0a087211 */ /* 0x040fe400078410ff */
[----:B------:R-:W-:Y:S02]  /*b3f0*/  SEL R4, R5, R4, !P1 ;  /* 0x0000000405047207 */ /* 0x000fe40004800000 */
[-C--:B------:R-:W-:Y:S02]  /*b400*/  LEA.HI.X.SX32 R9, R10, R207.reuse, 0x2, P2 ;  /* 0x000000cf0a097211 */ /* 0x080fe400010f16ff */
[C---:B------:R-:W-:Y:S01]  /*b410*/  LEA R6, P1, R4.reuse, R206, 0x2 ;  /* 0x000000ce04067211 */ /* 0x040fe200078210ff */
[C---:B------:R-:W-:Y:S02]  /*b420*/  IMAD.IADD R10, R4.reuse, 0x1, -R10 ;  /* 0x00000001040a7824 */ /* 0x040fe400078e0a0a */
[----:B------:R-:W2:Y:S01]  /*b430*/  LDG.E R8, desc[UR10][R8.64] ;  /* 0x0000000a08087981 */ /* 0x000ea2000c1e1900 */
[----:B------:R-:W-:Y:S01]  /*b440*/  LEA.HI.X.SX32 R7, R4, R207, 0x2, P1 ;  /* 0x000000cf04077211 */ /* 0x000fe200008f16ff */
[----:B------:R-:W-:Y:S01]  /*b450*/  IMAD R10, R10, R3, -0x40 ;  /* 0xffffffc00a0a7424 */ /* 0x000fe200078e0203 */
[----:B------:R-:W1:Y:S04]  /*b460*/  LDC.64 R4, c[0x0][0x238] ;  /* 0x00008e00ff047b82 */ /* 0x000e680000000a00 */
[----:B------:R-:W-:Y:S01]  /*b470*/  SHF.R.S32.HI R3, RZ, 0x1f, R10 ;  /* 0x0000001fff037819 */ /* 0x000fe2000001140a */
[----:B------:R3:W2:Y:S03]  /*b480*/  LDG.E R9, desc[UR10][R6.64] ;  /* 0x0000000a06097981 */ /* 0x0006a6000c1e1900 */
[----:B---3--:R-:W3:Y:S02]  /*b490*/  LDC.64 R6, c[0x0][0x250] ;  /* 0x00009400ff067b82 */ /* 0x008ee40000000a00 */
[-C--:B---3--:R-:W-:Y:S02]  /*b4a0*/  IMAD R3, R3, R6.reuse, RZ ;  /* 0x0000000603037224 */ /* 0x088fe400078e02ff */
[C---:B------:R-:W-:Y:S04]  /*b4b0*/  IMAD.WIDE.U32 R12, R10.reuse, R6, RZ ;  /* 0x000000060a0c7225 */ /* 0x040fe800078e00ff */
[----:B------:R-:W-:Y:S05]  /*b4c0*/  IMAD R3, R10, R7, R3 ;  /* 0x000000070a037224 */ /* 0x000fea00078e0203 */
[----:B------:R-:W-:Y:S01]  /*b4d0*/  IADD3 R7, R13, R3, RZ ;  /* 0x000000030d077210 */ /* 0x000fe20007ffe0ff */
[----:B--2---:R-:W-:Y:S05]  /*b4e0*/  IMAD.IADD R8, R8, 0x1, -R9 ;  /* 0x0000000108087824 */ /* 0x004fea00078e0a09 */
[----:B------:R-:W-:Y:S05]  /*b4f0*/  SHF.R.S32.HI R6, RZ, 0x1f, R8 ;  /* 0x0000001fff067819 */ /* 0x000fea0000011408 */
[-C--:B-1----:R-:W-:Y:S02]  /*b500*/  IMAD R3, R6, R4.reuse, RZ ;  /* 0x0000000406037224 */ /* 0x082fe400078e02ff */
[----:B------:R-:W-:Y:S02]  /*b510*/  IMAD.MOV.U32 R6, RZ, RZ, R12 ;  /* 0x000000ffff067224 */ /* 0x000fe400078e000c */
[C---:B------:R-:W-:Y:S02]  /*b520*/  IMAD R3, R8.reuse, R5, R3 ;  /* 0x0000000508037224 */ /* 0x040fe400078e0203 */
[----:B------:R-:W-:Y:S05]  /*b530*/  IMAD.WIDE.U32 R6, R8, R4, R6 ;  /* 0x0000000408067225 */ /* 0x000fea00078e0006 */
[----:B------:R-:W-:Y:S07]  /*b540*/  IADD3 R5, R7, R3, RZ ;  /* 0x0000000307057210 */ /* 0x000fee0007ffe0ff */
.L_x_1415:
[----:B------:R-:W-:Y:S01]  /*b550*/  LEA R216, P1, R6, R134, 0x1 ;  /* 0x0000008606d87211 */ /* 0x000fe200078208ff */
[----:B------:R-:W-:Y:S01]  /*b560*/  @P5 STS.128 [R202+0xc000], RZ ;  /* 0x00c000ffca005388 */ /* 0x000fe20000000c00 */
[----:B------:R-:W-:Y:S02]  /*b570*/  IADD3 R3, P2, R200, R6, RZ ;  /* 0x00000006c8037210 */ /* 0x000fe40007f5e0ff */
        /* <DEDUP_REMOVED lines=43> */
[----:B------:R1:W-:Y:S01]  /*b830*/  @!P4 LDGSTS.E.BYPASS.LTC128B.128 [R202+0xe800], desc[UR10][R8.64+0x80] ;  /* 0x0e80008008cacfae */ /* 0x0003e2000b901d4a */
[C---:B------:R-:W-:Y:S02]  /*b840*/  @!P3 LEA R22, P1, R3.reuse, R134, 0x1 ;  /* 0x000000860316b211 */ /* 0x040fe400078208ff */
        /* <DEDUP_REMOVED lines=8> */
[----:B------:R-:W-:Y:S03]  /*b8d0*/  ISETP.GT.AND P1, PT, R201, R196, PT ;  /* 0x000000c4c900720c */ /* 0x000fe60003f24270 */
        /* <DEDUP_REMOVED lines=30> */
[----:B------:R-:W-:Y:S04]  /*bac0*/  LDSM.16.M88.4 R32, [R194] ;  /* 0x00000000c220783b */ /* 0x000fe80000000200 */
[----:B-1----:R-:W1:Y:S04]  /*bad0*/  LDSM.16.M88.4 R8, [R193+0x6000] ;  /* 0x00600000c108783b */ /* 0x002e680000000200 */
[----:B------:R-:W-:Y:S04]  /*bae0*/  LDSM.16.M88.4 R24, [R193+0x7000] ;  /* 0x00700000c118783b */ /* 0x000fe80000000200 */
[----:B------:R-:W-:Y:S04]  /*baf0*/  LDSM.16.M88.4 R132, [R193+0x7800] ;  /* 0x00780000c184783b */ /* 0x000fe80000000200 */
[----:B--2---:R-:W2:Y:S04]  /*bb00*/  LDSM.16.M88.4 R16, [R193+0x6800] ;  /* 0x00680000c110783b */ /* 0x004ea80000000200 */
[----:B------:R-:W0:Y:S04]  /*bb10*/  LDGDEPBAR ;  /* 0x00000000000079af */ /* 0x000e280000000000 */
[----:B------:R-:W-:Y:S04]  /*bb20*/  LDSM.16.M88.4 R136, [R192] ;  /* 0x00000000c088783b */ /* 0x000fe80000000200 */
[----:B------:R-:W4:Y:S04]  /*bb30*/  LDSM.16.M88.4 R140, [R191] ;  /* 0x00000000bf8c783b */ /* 0x000f280000000200 */
        /* <DEDUP_REMOVED lines=8> */
[C---:B--2---:R-:W-:Y:S01]  /*bbc0*/  HMMA.16816.F32 R12, R32.reuse, R16, RZ ;  /* 0x00000010200c723c */ /* 0x044fe200000018ff */
[----:B------:R-:W-:Y:S05]  /*bbd0*/  LDSM.16.M88.4 R168, [R187+0x7800] ;  /* 0x00780000bba8783b */ /* 0x000fea0000000200 */
[C---:B------:R-:W-:Y:S06]  /*bbe0*/  HMMA.16816.F32 R16, R32.reuse, R18, RZ ;  /* 0x000000122010723c */ /* 0x040fec00000018ff */
[C---:B---3--:R-:W-:Y:S06]  /*bbf0*/  HMMA.16816.F32 R20, R32.reuse, R24, RZ ;  /* 0x000000182014723c */ /* 0x048fec00000018ff */
[C---:B------:R-:W-:Y:S06]  /*bc00*/  HMMA.16816.F32 R24, R32.reuse, R26, RZ ;  /* 0x0000001a2018723c */ /* 0x040fec00000018ff */
[C---:B------:R-:W-:Y:S06]  /*bc10*/  HMMA.16816.F32 R28, R32.reuse, R132, RZ ;  /* 0x00000084201c723c */ /* 0x040fec00000018ff */
[----:B------:R-:W-:Y:S01]  /*bc20*/  HMMA.16816.F32 R32, R32, R134, RZ ;  /* 0x000000862020723c */ /* 0x000fe200000018ff */
[----:B------:R-:W2:Y:S05]  /*bc30*/  LDSM.16.M88.4 R132, [R187+0x7000] ;  /* 0x00700000bb84783b */ /* 0x000eaa0000000200 */
[C---:B----4-:R-:W-:Y:S06]  /*bc40*/  HMMA.16816.F32 R4, R136.reuse, R140, R4 ;  /* 0x0000008c8804723c */ /* 0x050fec0000001804 */
[C---:B------:R-:W-:Y:S01]  /*bc50*/  HMMA.16816.F32 R8, R136.reuse, R142, R8 ;  /* 0x0000008e8808723c */ /* 0x040fe20000001808 */
[----:B------:R-:W-:Y:S05]  /*bc60*/  LDSM.16.M88.4 R140, [R189] ;  /* 0x00000000bd8c783b */ /* 0x000fea0000000200 */
[C---:B-----5:R-:W-:Y:S06]  /*bc70*/  HMMA.16816.F32 R12, R136.reuse, R144, R12 ;  /* 0x00000090880c723c */ /* 0x060fec000000180c */
        /* <DEDUP_REMOVED lines=116> */
[C---:B------:R-:W-:Y:S06]  /*c3c0*/  HMMA.16816.F32 R8, R156.reuse, R162, R8 ;  /* 0x000000a29c08723c */ /* 0x040fec0000001808 */
[C---:B------:R-:W-:Y:S06]  /*c3d0*/  HMMA.16816.F32 R12, R156.reuse, R164, R12 ;  /* 0x000000a49c0c723c */ /* 0x040fec000000180c */
[C---:B------:R-:W-:Y:S06]  /*c3e0*/  HMMA.16816.F32 R16, R156.reuse, R166, R16 ;  /* 0x000000a69c10723c */ /* 0x040fec0000001810 */
[C---:B--2---:R-:W-:Y:S06]  /*c3f0*/  HMMA.16816.F32 R20, R156.reuse, R132, R20 ;  /* 0x000000849c14723c */ /* 0x044fec0000001814 */
[C---:B------:R-:W-:Y:S06]  /*c400*/  HMMA.16816.F32 R24, R156.reuse, R134, R24 ;  /* 0x000000869c18723c */ /* 0x040fec0000001818 */
[C---:B------:R-:W-:Y:S05]  /*c410*/  HMMA.16816.F32 R28, R156.reuse, R168, R28 ;  /* 0x000000a89c1c723c */ /* 0x040fea000000181c */
[----:B------:R-:W-:Y:S01]  /*c420*/  IMAD.MOV.U32 R134, RZ, RZ, R216 ;  /* 0x000000ffff867224 */ /* 0x000fe200078e00d8 */
[----:B------:R-:W-:Y:S05]  /*c430*/  HMMA.16816.F32 R32, R156, R170, R32 ;  /* 0x000000aa9c20723c */ /* 0x000fea0000001820 */
[----:B------:R-:W-:Y:S01]  /*c440*/  IMAD.MOV.U32 R135, RZ, RZ, R217 ;  /* 0x000000ffff877224 */ /* 0x000fe200078e00d9 */
        /* <DEDUP_REMOVED lines=11> */
[----:B------:R-:W-:Y:S02]  /*c500*/  MOV R136, R208 ;  /* 0x000000d000887202 */ /* 0x000fe40000000f00 */
[----:B------:R-:W-:Y:S01]  /*c510*/  MOV R133, R205 ;  /* 0x000000cd00857202 */ /* 0x000fe20000000f00 */
[----:B------:R-:W-:Y:S06]  /*c520*/  @!P0 BRA `(.L_x_1417) ;  /* 0x0000000000f88947 */ /* 0x000fec0003800000 */
        /* <DEDUP_REMOVED lines=62> */
.L_x_1417:
[----:B------:R1:W-:Y:S01]  /*c910*/  @P5 STS.128 [R202+0x6000], RZ ;  /* 0x006000ffca005388 */ /* 0x0003e20000000c00 */
[----:B------:R-:W-:Y:S02]  /*c920*/  LEA R142, P1, R136, R212, 0x1 ;  /* 0x000000d4888e7211 */ /* 0x000fe400078208ff */
        /* <DEDUP_REMOVED lines=8> */
[----:B------:R1:W-:Y:S01]  /*c9b0*/  @!P5 LDGSTS.E.BYPASS.LTC128B.128 [R202+0x6000], desc[UR10][R142.64] ;  /* 0x060000008ecadfae */ /* 0x0003e2000b901d4a */
[CC--:B------:R-:W-:Y:S02]  /*c9c0*/  @!P3 LEA R136, P1, R3.reuse, R212.reuse, 0x1 ;  /* 0x000000d40388b211 */ /* 0x0c0fe400078208ff */
[CCC-:B------:R-:W-:Y:S01]  /*c9d0*/  @!P5 LEA.HI.X R141, R3.reuse, R211.reuse, R132.reuse, 0x1, P6 ;  /* 0x000000d3038dd211 */ /* 0x1c0fe200030f0c84 */
[----:B------:R1:W-:Y:S01]  /*c9e0*/  @P4 STS.128 [R202+0x8000], RZ ;  /* 0x008000ffca004388 */ /* 0x0003e20000000c00 */
[CCC-:B------:R-:W-:Y:S02]  /*c9f0*/  @!P4 LEA.HI.X R139, R3.reuse, R211.reuse, R132.reuse, 0x1, P2 ;  /* 0x000000d3038bc211 */ /* 0x1c0fe400010f0c84 */
[--C-:B------:R-:W-:Y:S01]  /*ca00*/  @!P3 LEA.HI.X R137, R3, R211, R132.reuse, 0x1, P1 ;  /* 0x000000d30389b211 */ /* 0x100fe200008f0c84 */
[----:B------:R-:W-:Y:S01]  /*ca10*/  @!PT LDS RZ, [RZ] ;  /* 0x00000000fffff984 */ /* 0x000fe20000000800 */
[----:B------:R-:W-:Y:S01]  /*ca20*/  @!PT LDS RZ, [RZ] ;  /* 0x00000000fffff984 */ /* 0x000fe20000000800 */
[----:B------:R-:W-:Y:S01]  /*ca30*/  @!PT LDS RZ, [RZ] ;  /* 0x00000000fffff984 */ /* 0x000fe20000000800 */
[----:B------:R1:W-:Y:S01]  /*ca40*/  @!P4 LDGSTS.E.BYPASS.LTC128B.128 [R202+0x8000], desc[UR10][R142.64+0x80] ;  /* 0x080000808ecacfae */ /* 0x0003e2000b901d4a */
[C---:B------:R-:W-:Y:S03]  /*ca50*/  IADD3 R133, P6, R198.reuse, R3, RZ ;  /* 0x00000003c6857210 */ /* 0x040fe60007fde0ff */
[----:B------:R1:W-:Y:S01]  /*ca60*/  @P3 STS.128 [R202+0xa000], RZ ;  /* 0x00a000ffca003388 */ /* 0x0003e20000000c00 */
        /* <DEDUP_REMOVED lines=16> */
[----:B------:R-:W-:Y:S03]  /*cb70*/  IADD3 R3, P6, R198, R133, RZ ;  /* 0x00000085c6037210 */ /* 0x000fe60007fde0ff */
        /* <DEDUP_REMOVED lines=8> */
[C---:B------:R-:W-:Y:S01]  /*cc00*/  @!P3 LEA R154, P1, R3.reuse, R212, 0x1 ;  /* 0x000000d4039ab211 */ /* 0x040fe200078208ff */
[----:B------:R-:W-:Y:S01]  /*cc10*/  IMAD.MOV.U32 R212, RZ, RZ, R142 ;  /* 0x000000ffffd47224 */ /* 0x000fe200078e008e */
[CCC-:B------:R-:W-:Y:S01]  /*cc20*/  @!P5 LEA.HI.X R153, R3.reuse, R211.reuse, R132.reuse, 0x1, P6 ;  /* 0x000000d30399d211 */ /* 0x1c0fe200030f0c84 */
[----:B------:R1:W-:Y:S01]  /*cc30*/  @P3 STS.128 [R202+0xa800], RZ ;  /* 0x00a800ffca003388 */ /* 0x0003e20000000c00 */
[CCC-:B------:R-:W-:Y:S02]  /*cc40*/  @!P4 LEA.HI.X R151, R3.reuse, R211.reuse, R132.reuse, 0x1, P2 ;  /* 0x000000d30397c211 */ /* 0x1c0fe400010f0c84 */
[----:B------:R-:W-:Y:S01]  /*cc50*/  @!P3 LEA.HI.X R155, R3, R211, R132, 0x1, P1 ;  /* 0x000000d3039bb211 */ /* 0x000fe200008f0c84 */
[----:B------:R-:W-:Y:S01]  /*cc60*/  @!PT LDS RZ, [RZ] ;  /* 0x00000000fffff984 */ /* 0x000fe20000000800 */
[----:B------:R-:W-:Y:S01]  /*cc70*/  @!PT LDS RZ, [RZ] ;  /* 0x00000000fffff984 */ /* 0x000fe20000000800 */
[----:B------:R-:W-:Y:S01]  /*cc80*/  @!PT LDS RZ, [RZ] ;  /* 0x00000000fffff984 */ /* 0x000fe20000000800 */
[----:B------:R1:W-:Y:S01]  /*cc90*/  @!P3 LDGSTS.E.BYPASS.LTC128B.128 [R202+0xa800], desc[UR10][R136.64+0x100] ;  /* 0x0a80010088cabfae */ /* 0x0003e2000b901d4a */
[----:B------:R-:W-:Y:S03]  /*cca0*/  IMAD.MOV.U32 R211, RZ, RZ, R143 ;  /* 0x000000ffffd37224 */ /* 0x000fe600078e008f */
        /* <DEDUP_REMOVED lines=31> */
.L_x_1416:
[----:B-1----:R-:W-:Y:S01]  /*cea0*/  FMNMX.FTZ R136, R4, R2, !PT ;  /* 0x0000000204887209 */ /* 0x002fe20007810000 */
        /* <DEDUP_REMOVED lines=35> */
[----:B------:R-:W-:Y:S03]  /*d0e0*/  FMNMX.FTZ R3, R35, R3, !PT ;  /* 0x0000000323037209 */ /* 0x000fe60007810000 */
[----:B------:R-:W-:Y:S08]  /*d0f0*/  SHFL.BFLY PT, R132, R136, 0x2, 0x1f ;  /* 0x0c401f0088847f89 */ /* 0x000ff000000e0000 */
[----:B------:R-:W1:Y:S02]  /*d100*/  SHFL.BFLY PT, R133, R3, 0x2, 0x1f ;  /* 0x0c401f0003857f89 */ /* 0x000e6400000e0000 */
[----:B-1----:R-:W-:Y:S02]  /*d110*/  FMNMX.FTZ R133, R3, R133, !PT ;  /* 0x0000008503857209 */ /* 0x002fe40007810000 */
[----:B------:R-:W-:Y:S04]  /*d120*/  FMNMX.FTZ R136, R136, R132, !PT ;  /* 0x0000008488887209 */ /* 0x000fe80007810000 */
[----:B------:R-:W1:Y:S08]  /*d130*/  SHFL.BFLY PT, R3, R133, 0x1, 0x1f ;  /* 0x0c201f0085037f89 */ /* 0x000e7000000e0000 */
[----:B------:R-:W2:Y:S01]  /*d140*/  SHFL.BFLY PT, R132, R136, 0x1, 0x1f ;  /* 0x0c201f0088847f89 */ /* 0x000ea200000e0000 */
[----:B-1----:R-:W-:Y:S02]  /*d150*/  FMNMX.FTZ R3, R133, R3, !PT ;  /* 0x0000000385037209 */ /* 0x002fe40007810000 */
[----:B--2---:R-:W-:Y:S03]  /*d160*/  FMNMX.FTZ R132, R136, R132, !PT ;  /* 0x0000008488847209 */ /* 0x004fe60007810000 */
[C---:B------:R-:W-:Y:S02]  /*d170*/  FMUL.FTZ R167, R3.reuse, UR4 ;  /* 0x0000000403a77c20 */ /* 0x040fe40008410000 */
[----:B------:R-:W1:Y:S01]  /*d180*/  LDSM.16.MT88.4 R136, [R188+0xc000] ;  /* 0x00c00000bc88783b */ /* 0x000e620000004200 */
[C---:B------:R-:W-:Y:S01]  /*d190*/  FADD.FTZ R0, -R3.reuse, R0 ;  /* 0x0000000003007221 */ /* 0x040fe20000010100 */
[C---:B------:R-:W-:Y:S01]  /*d1a0*/  FSETP.NEU.FTZ.AND P1, PT, R132.reuse, -INF , PT ;  /* 0xff8000008400780b */ /* 0x040fe20003f3d000 */
[C---:B------:R-:W-:Y:S01]  /*d1b0*/  FMUL.FTZ R168, R132.reuse, UR4 ;  /* 0x0000000484a87c20 */ /* 0x040fe20008410000 */
[----:B------:R-:W-:Y:S01]  /*d1c0*/  FADD.FTZ R2, -R132, R2 ;  /* 0x0000000284027221 */ /* 0x000fe20000010100 */
[----:B------:R-:W-:Y:S03]  /*d1d0*/  FMUL.FTZ R0, R0, UR4 ;  /* 0x0000000400007c20 */ /* 0x000fe60008410000 */
[----:B------:R-:W-:Y:S01]  /*d1e0*/  FSEL R168, R168, RZ, P1 ;  /* 0x000000ffa8a87208 */ /* 0x000fe20000800000 */
[----:B------:R-:W-:Y:S01]  /*d1f0*/  FMUL.FTZ R2, R2, UR4 ;  /* 0x0000000402027c20 */ /* 0x000fe20008410000 */
[----:B------:R-:W-:Y:S01]  /*d200*/  FSETP.NEU.FTZ.AND P1, PT, R3, -INF , PT ;  /* 0xff8000000300780b */ /* 0x000fe20003f3d000 */
[----:B------:R-:W2:Y:S02]  /*d210*/  MUFU.EX2 R0, R0 ;  /* 0x0000000000007308 */ /* 0x000ea40000000800 */
[--C-:B------:R-:W-:Y:S01]  /*d220*/  FFMA.FTZ R162, R4, UR4, -R168.reuse ;  /* 0x0000000404a27c23 */ /* 0x100fe200080108a8 */
[----:B------:R-:W-:Y:S01]  /*d230*/  FSEL R167, R167, RZ, P1 ;  /* 0x000000ffa7a77208 */ /* 0x000fe20000800000 */
        /* <DEDUP_REMOVED lines=8> */
[----:B------:R-:W3:Y:S01]  /*d2c0*/  MUFU.EX2 R2, R2 ;  /* 0x0000000200027308 */ /* 0x000ee20000000800 */
[--C-:B------:R-:W-:Y:S01]  /*d2d0*/  FFMA.FTZ R169, R12, UR4, -R168.reuse ;  /* 0x000000040ca97c23 */ /* 0x100fe200080108a8 */
[--C-:B------:R-:W-:Y:S01]  /*d2e0*/  FFMA.FTZ R170, R13, UR4, -R168.reuse ;  /* 0x000000040daa7c23 */ /* 0x100fe200080108a8 */
[--C-:B------:R-:W-:Y:S01]  /*d2f0*/  FFMA.FTZ R171, R14, UR4, -R167.reuse ;  /* 0x000000040eab7c23 */ /* 0x100fe200080108a7 */
[--C-:B------:R-:W-:Y:S01]  /*d300*/  FFMA.FTZ R215, R15, UR4, -R167.reuse ;  /* 0x000000040fd77c23 */ /* 0x100fe200080108a7 */
[C---:B--2---:R-:W-:Y:S01]  /*d310*/  FMUL.FTZ R6, R0.reuse, R130 ;  /* 0x0000008200067220 */ /* 0x044fe20000410000 */
        /* <DEDUP_REMOVED lines=11> */
[C---:B---3--:R-:W-:Y:S01]  /*d3d0*/  FMUL.FTZ R4, R2.reuse, R128 ;  /* 0x0000008002047220 */ /* 0x048fe20000410000 */
[C---:B------:R-:W-:Y:S01]  /*d3e0*/  FMUL.FTZ R5, R2.reuse, R129 ;  /* 0x0000008102057220 */ /* 0x040fe20000410000 */
[C---:B------:R-:W-:Y:S01]  /*d3f0*/  FMUL.FTZ R8, R2.reuse, R124 ;  /* 0x0000007c02087220 */ /* 0x040fe20000410000 */
[C---:B------:R-:W-:Y:S01]  /*d400*/  FMUL.FTZ R9, R2.reuse, R125 ;  /* 0x0000007d02097220 */ /* 0x040fe20000410000 */
[C---:B------:R-:W-:Y:S01]  /*d410*/  FMUL.FTZ R36, R2.reuse, R36 ;  /* 0x0000002402247220 */ /* 0x040fe20000410000 */
[----:B------:R-:W3:Y:S01]  /*d420*/  LDSM.16.MT88.4 R124, [R184+0xc000] ;  /* 0x00c00000b87c783b */ /* 0x000ee20000004200 */
[C---:B------:R-:W-:Y:S03]  /*d430*/  FMUL.FTZ R37, R2.reuse, R37 ;  /* 0x0000002502257220 */ /* 0x040fe60000410000 */
[----:B------:R-:W-:Y:S01]  /*d440*/  MUFU.EX2 R165, R165 ;  /* 0x000000a500a57308 */ /* 0x000fe20000000800 */
[C---:B------:R-:W-:Y:S01]  /*d450*/  FMUL.FTZ R40, R2.reuse, R40 ;  /* 0x0000002802287220 */ /* 0x040fe20000410000 */
[C---:B------:R-:W-:Y:S01]  /*d460*/  FMUL.FTZ R41, R2.reuse, R41 ;  /* 0x0000002902297220 */ /* 0x040fe20000410000 */
[C---:B------:R-:W-:Y:S01]  /*d470*/  FMUL.FTZ R44, R2.reuse, R44 ;  /* 0x0000002c022c7220 */ /* 0x040fe20000410000 */
[C---:B------:R-:W-:Y:S01]  /*d480*/  FMUL.FTZ R45, R2.reuse, R45 ;  /* 0x0000002d022d7220 */ /* 0x040fe20000410000 */
[C---:B------:R-:W-:Y:S01]  /*d490*/  FMUL.FTZ R48, R2.reuse, R48 ;  /* 0x0000003002307220 */ /* 0x040fe20000410000 */
[----:B------:R-:W-:Y:S01]  /*d4a0*/  FMUL.FTZ R49, R2, R49 ;  /* 0x0000003102317220 */ /* 0x000fe20000410000 */
[C---:B------:R-:W-:Y:S03]  /*d4b0*/  FMUL.FTZ R50, R0.reuse, R50 ;  /* 0x0000003200327220 */ /* 0x040fe60000410000 */
[----:B------:R-:W4:Y:S01]  /*d4c0*/  MUFU.EX2 R160, R160 ;  /* 0x000000a000a07308 */ /* 0x000f220000000800 */
[----:B--2---:R-:W-:Y:S01]  /*d4d0*/  F2FP.F16.F32.PACK_AB R128, R133, R162 ;  /* 0x000000a28580723e */ /* 0x004fe200000000ff */
        /* <DEDUP_REMOVED lines=14> */
[----:B------:R-:W2:Y:S01]  /*d5c0*/  MUFU.EX2 R163, R163 ;  /* 0x000000a300a37308 */ /* 0x000ea20000000800 */
[----:B----4-:R-:W-:Y:S01]  /*d5d0*/  F2FP.F16.F32.PACK_AB R129, R160, R165 ;  /* 0x000000a5a081723e */ /* 0x010fe200000000ff */
[----:B------:R-:W-:Y:S01]  /*d5e0*/  LDSM.16.MT88.4 R120, [R188+0xc800] ;  /* 0x00c80000bc78783b */ /* 0x000fe20000004200 */
        /* <DEDUP_REMOVED lines=13> */
[----:B------:R-:W4:Y:S01]  /*d6c0*/  MUFU.EX2 R166, R166 ;  /* 0x000000a600a67308 */ /* 0x000f220000000800 */
        /* <DEDUP_REMOVED lines=16> */
[----:B----4-:R-:W-:Y:S01]  /*d7d0*/  F2FP.F16.F32.PACK_AB R131, R166, R164 ;  /* 0x000000a4a683723e */ /* 0x010fe200000000ff */
        /* <DEDUP_REMOVED lines=11> */
[----:B------:R-:W2:Y:S01]  /*d890*/  MUFU.EX2 R170, R170 ;  /* 0x000000aa00aa7308 */ /* 0x000ea20000000800 */
[----:B------:R-:W-:Y:S01]  /*d8a0*/  ISETP.GT.AND P1, PT, R201, R196, PT ;  /* 0x000000c4c900720c */ /* 0x000fe20003f24270 */
[C---:B------:R-:W-:Y:S01]  /*d8b0*/  FMUL.FTZ R94, R0.reuse, R94 ;  /* 0x0000005e005e7220 */ /* 0x040fe20000410000 */
[C---:B------:R-:W-:Y:S03]  /*d8c0*/  HMMA.16816.F32 R36, R128.reuse, R140, R36 ;  /* 0x0000008c8024723c */ /* 0x040fe60000001824 */
[----:B------:R-:W-:Y:S03]  /*d8d0*/  FMUL.FTZ R95, R0, R95 ;  /* 0x0000005f005f7220 */ /* 0x000fe60000410000 */
[C---:B------:R-:W-:Y:S01]  /*d8e0*/  HMMA.16816.F32 R40, R128.reuse, R142, R40 ;  /* 0x0000008e8028723c */ /* 0x040fe20000001828 */
[----:B------:R-:W4:Y:S01]  /*d8f0*/  LDSM.16.MT88.4 R140, [R186+0xe000] ;  /* 0x00e00000ba8c783b */ /* 0x000f220000004200 */
[----:B------:R-:W-:Y:S03]  /*d900*/  MUFU.EX2 R171, R171 ;  /* 0x000000ab00ab7308 */ /* 0x000fe60000000800 */
[C---:B------:R-:W-:Y:S01]  /*d910*/  FMUL.FTZ R96, R2.reuse, R96 ;  /* 0x0000006002607220 */ /* 0x040fe20000410000 */
[C---:B------:R-:W-:Y:S06]  /*d920*/  HMMA.16816.F32 R44, R128.reuse, R144, R44 ;  /* 0x00000090802c723c */ /* 0x040fec000000182c */
[----:B------:R-:W5:Y:S01]  /*d930*/  MUFU.EX2 R215, R215 ;  /* 0x000000d700d77308 */ /* 0x000f620000000800 */
[----:B------:R-:W-:Y:S01]  /*d940*/  FMUL.FTZ R97, R2, R97 ;  /* 0x0000006102617220 */ /* 0x000fe20000410000 */
[C---:B------:R-:W-:Y:S01]  /*d950*/  HMMA.16816.F32 R48, R128.reuse, R146, R48 ;  /* 0x000000928030723c */ /* 0x040fe20000001830 */
[----:B------:R-:W-:Y:S02]  /*d960*/  LDSM.16.MT88.4 R144, [R185+0xc800] ;  /* 0x00c80000b990783b */ /* 0x000fe40000004200 */
[C---:B------:R-:W-:Y:S03]  /*d970*/  FMUL.FTZ R98, R0.reuse, R98 ;  /* 0x0000006200627220 */ /* 0x040fe60000410000 */
[C---:B---3--:R-:W-:Y:S02]  /*d980*/  HMMA.16816.F32 R52, R128.reuse, R124, R52 ;  /* 0x0000007c8034723c */ /* 0x048fe40000001834 */
[----:B------:R-:W-:Y:S03]  /*d990*/  MUFU.EX2 R220, R220 ;  /* 0x000000dc00dc7308 */ /* 0x000fe60000000800 */
[----:B------:R-:W-:Y:S01]  /*d9a0*/  FMUL.FTZ R99, R0, R99 ;  /* 0x0000006300637220 */ /* 0x000fe20000410000 */
[C---:B------:R-:W-:Y:S01]  /*d9b0*/  HMMA.16816.F32 R56, R128.reuse, R126, R56 ;  /* 0x0000007e8038723c */ /* 0x040fe20000001838 */
[----:B------:R-:W3:Y:S04]  /*d9c0*/  LDSM.16.MT88.4 R124, [R185+0xe000] ;  /* 0x00e00000b97c783b */ /* 0x000ee80000004200 */
[C---:B------:R-:W-:Y:S01]  /*d9d0*/  FMUL.FTZ R100, R2.reuse, R100 ;  /* 0x0000006402647220 */ /* 0x040fe20000410000 */
[C---:B-1----:R-:W-:Y:S05]  /*d9e0*/  HMMA.16816.F32 R60, R128.reuse, R136, R60 ;  /* 0x00000088803c723c */ /* 0x042fea000000183c */
[----:B------:R-:W-:Y:S01]  /*d9f0*/  FMUL.FTZ R101, R2, R101 ;  /* 0x0000006502657220 */ /* 0x000fe20000410000 */
[C---:B------:R-:W-:Y:S01]  /*da00*/  HMMA.16816.F32 R64, R128.reuse, R138, R64 ;  /* 0x0000008a8040723c */ /* 0x040fe20000001840 */
[----:B------:R-:W1:Y:S04]  /*da10*/  LDSM.16.MT88.4 R136, [R184+0xe000] ;  /* 0x00e00000b888783b */ /* 0x000e680000004200 */
[C---:B------:R-:W-:Y:S01]  /*da20*/  FMUL.FTZ R102, R0.reuse, R102 ;  /* 0x0000006600667220 */ /* 0x040fe20000410000 */
[C---:B----4-:R-:W-:Y:S05]  /*da30*/  HMMA.16816.F32 R68, R128.reuse, R140, R68 ;  /* 0x0000008c8044723c */ /* 0x050fea0000001844 */
[----:B------:R-:W-:Y:S01]  /*da40*/  FMUL.FTZ R103, R0, R103 ;  /* 0x0000006700677220 */ /* 0x000fe20000410000 */
[C---:B------:R-:W-:Y:S01]  /*da50*/  HMMA.16816.F32 R72, R128.reuse, R142, R72 ;  /* 0x0000008e8048723c */ /* 0x040fe20000001848 */
[----:B------:R-:W4:Y:S04]  /*da60*/  LDSM.16.MT88.4 R140, [R188+0x10000] ;  /* 0x01000000bc8c783b */ /* 0x000f280000004200 */
[C---:B------:R-:W-:Y:S01]  /*da70*/  FMUL.FTZ R104, R2.reuse, R104 ;  /* 0x0000006802687220 */ /* 0x040fe20000410000 */
[----:B------:R-:W-:Y:S01]  /*da80*/  FMUL.FTZ R105, R2, R105 ;  /* 0x0000006902697220 */ /* 0x000fe20000410000 */
[C---:B------:R-:W-:Y:S01]  /*da90*/  FMUL.FTZ R106, R0.reuse, R106 ;  /* 0x0000006a006a7220 */ /* 0x040fe20000410000 */
[----:B------:R-:W-:Y:S03]  /*daa0*/  FMUL.FTZ R107, R0, R107 ;  /* 0x0000006b006b7220 */ /* 0x000fe60000410000 */
[--C-:B------:R-:W-:Y:S01]  /*dab0*/  FFMA.FTZ R216, R16, UR4, -R168.reuse ;  /* 0x0000000410d87c23 */ /* 0x100fe200080108a8 */
[--C-:B------:R-:W-:Y:S01]  /*dac0*/  FFMA.FTZ R217, R17, UR4, -R168.reuse ;  /* 0x0000000411d97c23 */ /* 0x100fe200080108a8 */
[--C-:B------:R-:W-:Y:S01]  /*dad0*/  FFMA.FTZ R218, R18, UR4, -R167.reuse ;  /* 0x0000000412da7c23 */ /* 0x100fe200080108a7 */
[--C-:B------:R-:W-:Y:S01]  /*dae0*/  FFMA.FTZ R219, R19, UR4, -R167.reuse ;  /* 0x0000000413db7c23 */ /* 0x100fe200080108a7 */
[----:B------:R-:W-:Y:S01]  /*daf0*/  FMUL.FTZ R16, R2, R116 ;  /* 0x0000007402107220 */ /* 0x000fe20000410000 */
[----:B--2---:R-:W-:Y:S01]  /*db00*/  F2FP.F16.F32.PACK_AB R116, R170, R169 ;  /* 0x000000a9aa74723e */ /* 0x004fe200000000ff */
[C---:B---3--:R-:W-:Y:S01]  /*db10*/  HMMA.16816.F32 R76, R128.reuse, R124, R76 ;  /* 0x0000007c804c723c */ /* 0x048fe2000000184c */
[----:B------:R-:W-:Y:S02]  /*db20*/  MUFU.EX2 R216, R216 ;  /* 0x000000d800d87308 */ /* 0x000fe40000000800 */
[----:B------:R-:W-:Y:S01]  /*db30*/  FMUL.FTZ R17, R2, R117 ;  /* 0x0000007502117220 */ /* 0x000fe20000410000 */
[----:B-----5:R-:W-:Y:S01]  /*db40*/  F2FP.F16.F32.PACK_AB R117, R215, R171 ;  /* 0x000000abd775723e */ /* 0x020fe200000000ff */
[C---:B------:R-:W-:Y:S01]  /*db50*/  FMUL.FTZ R18, R0.reuse, R118 ;  /* 0x0000007600127220 */ /* 0x040fe20000410000 */
[C---:B------:R-:W-:Y:S01]  /*db60*/  HMMA.16816.F32 R80, R128.reuse, R126, R80 ;  /* 0x0000007e8050723c */ /* 0x040fe20000001850 */
[----:B------:R-:W2:Y:S04]  /*db70*/  LDSM.16.MT88.4 R124, [R186+0x10000] ;  /* 0x01000000ba7c783b */ /* 0x000ea80000004200 */
[----:B------:R-:W3:Y:S01]  /*db80*/  MUFU.EX2 R217, R217 ;  /* 0x000000d900d97308 */ /* 0x000ee20000000800 */
[----:B------:R-:W-:Y:S01]  /*db90*/  FMUL.FTZ R19, R0, R119 ;  /* 0x0000007700137220 */ /* 0x000fe20000410000 */
[C---:B-1----:R-:W-:Y:S08]  /*dba0*/  HMMA.16816.F32 R84, R128.reuse, R136, R84 ;  /* 0x000000888054723c */ /* 0x042ff00000001854 */
[----:B------:R-:W-:Y:S01]  /*dbb0*/  MUFU.EX2 R218, R218 ;  /* 0x000000da00da7308 */ /* 0x000fe20000000800 */
[C---:B------:R-:W-:Y:S01]  /*dbc0*/  HMMA.16816.F32 R88, R128.reuse, R138, R88 ;  /* 0x0000008a8058723c */ /* 0x040fe20000001858 */
[----:B------:R-:W1:Y:S02]  /*dbd0*/  LDSM.16.MT88.4 R136, [R185+0x10000] ;  /* 0x01000000b988783b */ /* 0x000e640000004200 */
[C---:B------:R-:W-:Y:S03]  /*dbe0*/  FMUL.FTZ R108, R2.reuse, R108 ;  /* 0x0000006c026c7220 */ /* 0x040fe60000410000 */
[C---:B----4-:R-:W-:Y:S03]  /*dbf0*/  HMMA.16816.F32 R92, R128.reuse, R140, R92 ;  /* 0x0000008c805c723c */ /* 0x050fe6000000185c */
[----:B------:R-:W4:Y:S02]  /*dc00*/  MUFU.EX2 R219, R219 ;  /* 0x000000db00db7308 */ /* 0x000f240000000800 */
[----:B---3--:R-:W-:Y:S01]  /*dc10*/  F2FP.F16.F32.PACK_AB R118, R217, R216 ;  /* 0x000000d8d976723e */ /* 0x008fe200000000ff */
[C---:B------:R-:W-:Y:S01]  /*dc20*/  HMMA.16816.F32 R96, R128.reuse, R142, R96 ;  /* 0x0000008e8060723c */ /* 0x040fe20000001860 */
[----:B------:R-:W3:Y:S04]  /*dc30*/  LDSM.16.MT88.4 R140, [R184+0x10000] ;  /* 0x01000000b88c783b */ /* 0x000ee80000004200 */
[----:B------:R-:W-:Y:S01]  /*dc40*/  FMUL.FTZ R109, R2, R109 ;  /* 0x0000006d026d7220 */ /* 0x000fe20000410000 */
[C---:B------:R-:W-:Y:S01]  /*dc50*/  FMUL.FTZ R110, R0.reuse, R110 ;  /* 0x0000006e006e7220 */ /* 0x040fe20000410000 */
[----:B------:R-:W-:Y:S01]  /*dc60*/  FMUL.FTZ R111, R0, R111 ;  /* 0x0000006f006f7220 */ /* 0x000fe20000410000 */
[C---:B------:R-:W-:Y:S03]  /*dc70*/  FMUL.FTZ R112, R2.reuse, R112 ;  /* 0x0000007002707220 */ /* 0x040fe60000410000 */
[----:B------:R-:W-:Y:S01]  /*dc80*/  FMUL.FTZ R113, R2, R113 ;  /* 0x0000007102717220 */ /* 0x000fe20000410000 */
[----:B----4-:R-:W-:Y:S01]  /*dc90*/  F2FP.F16.F32.PACK_AB R119, R219, R218 ;  /* 0x000000dadb77723e */ /* 0x010fe200000000ff */
[C---:B------:R-:W-:Y:S01]  /*dca0*/  FMUL.FTZ R114, R0.reuse, R114 ;  /* 0x0000007200727220 */ /* 0x040fe20000410000 */
[----:B------:R-:W-:Y:S01]  /*dcb0*/  FMUL.FTZ R115, R0, R115 ;  /* 0x0000007300737220 */ /* 0x000fe20000410000 */
[----:B------:R-:W-:Y:S01]  /*dcc0*/  FFMA.FTZ R221, R25, UR4, -R168 ;  /* 0x0000000419dd7c23 */ /* 0x000fe200080108a8 */
[--C-:B------:R-:W-:Y:S01]  /*dcd0*/  FFMA.FTZ R222, R26, UR4, -R167.reuse ;  /* 0x000000041ade7c23 */ /* 0x100fe200080108a7 */
[C---:B--2---:R-:W-:Y:S03]  /*dce0*/  HMMA.16816.F32 R100, R128.reuse, R124, R100 ;  /* 0x0000007c8064723c */ /* 0x044fe60000001864 */
[----:B------:R-:W-:Y:S01]  /*dcf0*/  FFMA.FTZ R223, R27, UR4, -R167 ;  /* 0x000000041bdf7c23 */ /* 0x000fe200080108a7 */
[----:B------:R-:W-:Y:S01]  /*dd00*/  MUFU.EX2 R221, R221 ;  /* 0x000000dd00dd7308 */ /* 0x000fe20000000800 */
[----:B------:R-:W-:Y:S01]  /*dd10*/  FFMA.FTZ R162, R2, R214, R162 ;  /* 0x000000d602a27223 */ /* 0x000fe200000100a2 */
[C---:B------:R-:W-:Y:S01]  /*dd20*/  HMMA.16816.F32 R12, R128.reuse, R126, R12 ;  /* 0x0000007e800c723c */ /* 0x040fe2000000180c */
[----:B------:R-:W2:Y:S04]  /*dd30*/  LDSM.16.MT88.4 R124, [R186+0xc800] ;  /* 0x00c80000ba7c783b */ /* 0x000ea80000004200 */
[----:B------:R-:W-:Y:S01]  /*dd40*/  MOV R2, R132 ;  /* 0x0000008400027202 */ /* 0x000fe20000000f00 */
[C---:B-1----:R-:W-:Y:S02]  /*dd50*/  HMMA.16816.F32 R104, R128.reuse, R136, R104 ;  /* 0x000000888068723c */ /* 0x042fe40000001868 */
[----:B------:R-:W-:Y:S03]  /*dd60*/  MUFU.EX2 R222, R222 ;  /* 0x000000de00de7308 */ /* 0x000fe60000000800 */
[----:B------:R-:W-:Y:S01]  /*dd70*/  FFMA.FTZ R165, R0, R213, R165 ;  /* 0x000000d500a57223 */ /* 0x000fe200000100a5 */
[C---:B------:R-:W-:Y:S01]  /*dd80*/  HMMA.16816.F32 R16, R128.reuse, R138, R16 ;  /* 0x0000008a8010723c */ /* 0x040fe20000001810 */
[----:B------:R-:W1:Y:S05]  /*dd90*/  LDSM.16.MT88.4 R136, [R188+0xe800] ;  /* 0x00e80000bc88783b */ /* 0x000e6a0000004200 */
[----:B------:R-:W4:Y:S01]  /*dda0*/  MUFU.EX2 R223, R223 ;  /* 0x000000df00df7308 */ /* 0x000f220000000800 */
[----:B------:R-:W-:Y:S01]  /*ddb0*/  FADD.FTZ R162, R133, R162 ;  /* 0x000000a285a27221 */ /* 0x000fe20000010000 */
[C---:B---3--:R-:W-:Y:S03]  /*ddc0*/  HMMA.16816.F32 R108, R128.reuse, R140, R108 ;  /* 0x0000008c806c723c */ /* 0x048fe6000000186c */
[----:B------:R-:W-:Y:S03]  /*ddd0*/  FADD.FTZ R165, R160, R165 ;  /* 0x000000a5a0a57221 */ /* 0x000fe60000010000 */
[----:B------:R-:W-:Y:S01]  /*dde0*/  HMMA.16816.F32 R112, R128, R142, R112 ;  /* 0x0000008e8070723c */ /* 0x000fe20000001870 */
[----:B------:R-:W3:Y:S04]  /*ddf0*/  LDSM.16.MT88.4 R128, [R184+0xe800] ;  /* 0x00e80000b880783b */ /* 0x000ee80000004200 */
[----:B------:R-:W-:Y:S01]  /*de00*/  FADD.FTZ R162, R161, R162 ;  /* 0x000000a2a1a27221 */ /* 0x000fe20000010000 */
[C---:B------:R-:W-:Y:S03]  /*de10*/  HMMA.16816.F32 R4, R116.reuse, R120, R4 ;  /* 0x000000787404723c */ /* 0x040fe60000001804 */
[----:B------:R-:W-:Y:S02]  /*de20*/  LDSM.16.MT88.4 R140, [R186+0xd000] ;  /* 0x00d00000ba8c783b */ /* 0x000fe40000004200 */
[----:B----4-:R-:W-:Y:S01]  /*de30*/  F2FP.F16.F32.PACK_AB R27, R223, R222 ;  /* 0x000000dedf1b723e */ /* 0x010fe200000000ff */
[C---:B------:R-:W-:Y:S05]  /*de40*/  HMMA.16816.F32 R8, R116.reuse, R122, R8 ;  /* 0x0000007a7408723c */ /* 0x040fea0000001808 */
[----:B------:R-:W4:Y:S01]  /*de50*/  LDSM.16.MT88.4 R120, [R188+0x10800] ;  /* 0x01080000bc78783b */ /* 0x000f220000004200 */
[C---:B--2---:R-:W-:Y:S05]  /*de60*/  HMMA.16816.F32 R36, R116.reuse, R124, R36 ;  /* 0x0000007c7424723c */ /* 0x044fea0000001824 */
[----:B------:R-:W-:Y:S01]  /*de70*/  MOV R0, R3 ;  /* 0x0000000300007202 */ /* 0x000fe20000000f00 */
        /* <DEDUP_REMOVED lines=27> */
[C---:B---3--:R-:W-:Y:S05]  /*e030*/  HMMA.16816.F32 R84, R116.reuse, R128, R84 ;  /* 0x000000807454723c */ /* 0x048fea0000001854 */
[--C-:B------:R-:W-:Y:S01]  /*e040*/  FFMA.FTZ R157, R22, UR4, -R167.reuse ;  /* 0x00000004169d7c23 */ /* 0x100fe200080108a7 */
[C---:B------:R-:W-:Y:S01]  /*e050*/  HMMA.16816.F32 R88, R116.reuse, R130, R88 ;  /* 0x000000827458723c */ /* 0x040fe20000001858 */
[----:B------:R-:W-:Y:S01]  /*e060*/  LDSM.16.MT88.4 R128, [R188+0xd000] ;  /* 0x00d00000bc80783b */ /* 0x000fe20000004200 */
[----:B------:R-:W3:Y:S03]  /*e070*/  MUFU.EX2 R156, R156 ;  /* 0x0000009c009c7308 */ /* 0x000ee60000000800 */
[----:B------:R-:W-:Y:S01]  /*e080*/  FFMA.FTZ R158, R23, UR4, -R167 ;  /* 0x00000004179e7c23 */ /* 0x000fe200080108a7 */
[C---:B----4-:R-:W-:Y:S03]  /*e090*/  HMMA.16816.F32 R92, R116.reuse, R120, R92 ;  /* 0x00000078745c723c */ /* 0x050fe6000000185c */
[----:B------:R-:W4:Y:S03]  /*e0a0*/  LDSM.16.MT88.4 R20, [R184+0x10800] ;  /* 0x01080000b814783b */ /* 0x000f260000004200 */
[----:B------:R-:W-:Y:S01]  /*e0b0*/  MUFU.EX2 R157, R157 ;  /* 0x0000009d009d7308 */ /* 0x000fe20000000800 */
[----:B------:R-:W-:Y:S01]  /*e0c0*/  FFMA.FTZ R159, R24, UR4, -R168 ;  /* 0x00000004189f7c23 */ /* 0x000fe200080108a8 */
[C---:B------:R-:W-:Y:S03]  /*e0d0*/  HMMA.16816.F32 R96, R116.reuse, R122, R96 ;  /* 0x0000007a7460723c */ /* 0x040fe60000001860 */
[----:B------:R-:W5:Y:S03]  /*e0e0*/  LDSM.16.MT88.4 R120, [R185+0xd000] ;  /* 0x00d00000b978783b */ /* 0x000f660000004200 */
[C---:B--2---:R-:W-:Y:S02]  /*e0f0*/  HMMA.16816.F32 R100, R116.reuse, R124, R100 ;  /* 0x0000007c7464723c */ /* 0x044fe40000001864 */
[----:B------:R-:W2:Y:S03]  /*e100*/  MUFU.EX2 R158, R158 ;  /* 0x0000009e009e7308 */ /* 0x000ea60000000800 */
[----:B---3--:R-:W-:Y:S01]  /*e110*/  F2FP.F16.F32.PACK_AB R24, R156, R220 ;  /* 0x000000dc9c18723e */ /* 0x008fe200000000ff */
[C---:B------:R-:W-:Y:S01]  /*e120*/  HMMA.16816.F32 R12, R116.reuse, R126, R12 ;  /* 0x0000007e740c723c */ /* 0x040fe2000000180c */
[----:B------:R-:W3:Y:S05]  /*e130*/  LDSM.16.MT88.4 R124, [R188+0xf000] ;  /* 0x00f00000bc7c783b */ /* 0x000eea0000004200 */
[----:B------:R-:W4:Y:S01]  /*e140*/  MUFU.EX2 R159, R159 ;  /* 0x0000009f009f7308 */ /* 0x000f220000000800 */
[----:B------:R-:W-:Y:S01]  /*e150*/  FADD.FTZ R165, R219, R165 ;  /* 0x000000a5dba57221 */ /* 0x000fe20000010000 */
[C---:B-1----:R-:W-:Y:S03]  /*e160*/  HMMA.16816.F32 R104, R116.reuse, R136, R104 ;  /* 0x000000887468723c */ /* 0x042fe60000001868 */
[----:B------:R-:W-:Y:S03]  /*e170*/  FADD.FTZ R162, R220, R162 ;  /* 0x000000a2dca27221 */ /* 0x000fe60000010000 */
[C---:B------:R-:W-:Y:S01]  /*e180*/  HMMA.16816.F32 R16, R116.reuse, R138, R16 ;  /* 0x0000008a7410723c */ /* 0x040fe20000001810 */
[----:B------:R-:W1:Y:S04]  /*e190*/  LDSM.16.MT88.4 R136, [R185+0xf000] ;  /* 0x00f00000b988783b */ /* 0x000e680000004200 */
[----:B--2---:R-:W-:Y:S01]  /*e1a0*/  F2FP.F16.F32.PACK_AB R25, R158, R157 ;  /* 0x0000009d9e19723e */ /* 0x004fe200000000ff */
[----:B------:R-:W-:Y:S01]  /*e1b0*/  FADD.FTZ R165, R157, R165 ;  /* 0x000000a59da57221 */ /* 0x000fe20000010000 */
[----:B------:R-:W-:Y:S01]  /*e1c0*/  FADD.FTZ R162, R156, R162 ;  /* 0x000000a29ca27221 */ /* 0x000fe20000010000 */
[----:B----4-:R-:W-:Y:S03]  /*e1d0*/  F2FP.F16.F32.PACK_AB R26, R221, R159 ;  /* 0x0000009fdd1a723e */ /* 0x010fe600000000ff */
[----:B------:R-:W-:Y:S01]  /*e1e0*/  FADD.FTZ R165, R158, R165 ;  /* 0x000000a59ea57221 */ /* 0x000fe20000010000 */
[----:B------:R-:W-:Y:S01]  /*e1f0*/  FADD.FTZ R162, R159, R162 ;  /* 0x000000a29fa27221 */ /* 0x000fe20000010000 */
[C---:B------:R-:W-:Y:S03]  /*e200*/  HMMA.16816.F32 R108, R116.reuse, R20, R108 ;  /* 0x00000014746c723c */ /* 0x040fe6000000186c */
[----:B------:R-:W-:Y:S01]  /*e210*/  FADD.FTZ R165, R222, R165 ;  /* 0x000000a5dea57221 */ /* 0x000fe20000010000 */
[----:B------:R-:W-:Y:S02]  /*e220*/  FADD.FTZ R162, R221, R162 ;  /* 0x000000a2dda27221 */ /* 0x000fe40000010000 */
[----:B------:R-:W-:Y:S01]  /*e230*/  HMMA.16816.F32 R112, R116, R22, R112 ;  /* 0x000000167470723c */ /* 0x000fe20000001870 */
[----:B------:R-:W2:Y:S04]  /*e240*/  LDSM.16.MT88.4 R20, [R188+0x11000] ;  /* 0x01100000bc14783b */ /* 0x000ea80000004200 */
[----:B------:R-:W-:Y:S01]  /*e250*/  FADD.FTZ R165, R223, R165 ;  /* 0x000000a5dfa57221 */ /* 0x000fe20000010000 */
[C---:B------:R-:W-:Y:S03]  /*e260*/  HMMA.16816.F32 R4, R24.reuse, R128, R4 ;  /* 0x000000801804723c */ /* 0x040fe60000001804 */
[----:B------:R-:W4:Y:S03]  /*e270*/  LDSM.16.MT88.4 R116, [R186+0x11000] ;  /* 0x01100000ba74783b */ /* 0x000f260000004200 */
[C---:B------:R-:W-:Y:S06]  /*e280*/  HMMA.16816.F32 R8, R24.reuse, R130, R8 ;  /* 0x000000821808723c */ /* 0x040fec0000001808 */
[C---:B------:R-:W-:Y:S06]  /*e290*/  HMMA.16816.F32 R36, R24.reuse, R140, R36 ;  /* 0x0000008c1824723c */ /* 0x040fec0000001824 */
[C---:B------:R-:W-:Y:S01]  /*e2a0*/  HMMA.16816.F32 R40, R24.reuse, R142, R40 ;  /* 0x0000008e1828723c */ /* 0x040fe20000001828 */
[----:B------:R-:W-:Y:S05]  /*e2b0*/  LDSM.16.MT88.4 R140, [R185+0xd800] ;  /* 0x00d80000b98c783b */ /* 0x000fea0000004200 */
[C---:B-----5:R-:W-:Y:S06]  /*e2c0*/  HMMA.16816.F32 R44, R24.reuse, R120, R44 ;  /* 0x00000078182c723c */ /* 0x060fec000000182c */
[C---:B------:R-:W-:Y:S01]  /*e2d0*/  HMMA.16816.F32 R48, R24.reuse, R122, R48 ;  /* 0x0000007a1830723c */ /* 0x040fe20000001830 */
[----:B------:R-:W5:Y:S05]  /*e2e0*/  LDSM.16.MT88.4 R120, [R185+0x11000] ;  /* 0x01100000b978783b */ /* 0x000f6a0000004200 */
[C---:B------:R-:W-:Y:S06]  /*e2f0*/  HMMA.16816.F32 R52, R24.reuse, R144, R52 ;  /* 0x000000901834723c */ /* 0x040fec0000001834 */
[C---:B------:R-:W-:Y:S05]  /*e300*/  HMMA.16816.F32 R56, R24.reuse, R146, R56 ;  /* 0x000000921838723c */ /* 0x040fea0000001838 */
[--C-:B------:R-:W-:Y:S01]  /*e310*/  FFMA.FTZ R144, R28, UR4, -R168.reuse ;  /* 0x000000041c907c23 */ /* 0x100fe200080108a8 */
[C---:B---3--:R-:W-:Y:S05]  /*e320*/  HMMA.16816.F32 R60, R24.reuse, R124, R60 ;  /* 0x0000007c183c723c */ /* 0x048fea000000183c */
[--C-:B------:R-:W-:Y:S01]  /*e330*/  FFMA.FTZ R145, R29, UR4, -R168.reuse ;  /* 0x000000041d917c23 */ /* 0x100fe200080108a8 */
[C---:B------:R-:W-:Y:S01]  /*e340*/  HMMA.16816.F32 R64, R24.reuse, R126, R64 ;  /* 0x0000007e1840723c */ /* 0x040fe20000001840 */
[----:B------:R-:W3:Y:S01]  /*e350*/  LDSM.16.MT88.4 R124, [R184+0x11000] ;  /* 0x01100000b87c783b */ /* 0x000ee20000004200 */
[----:B------:R-:W2:Y:S03]  /*e360*/  MUFU.EX2 R144, R144 ;  /* 0x0000009000907308 */ /* 0x000ea60000000800 */
[--C-:B------:R-:W-:Y:S01]  /*e370*/  FFMA.FTZ R146, R30, UR4, -R167.reuse ;  /* 0x000000041e927c23 */ /* 0x100fe200080108a7 */
[C---:B------:R-:W-:Y:S06]  /*e380*/  HMMA.16816.F32 R68, R24.reuse, R148, R68 ;  /* 0x000000941844723c */ /* 0x040fec0000001844 */
[----:B------:R-:W-:Y:S01]  /*e390*/  MUFU.EX2 R145, R145 ;  /* 0x0000009100917308 */ /* 0x000fe20000000800 */
[--C-:B------:R-:W-:Y:S01]  /*e3a0*/  FFMA.FTZ R147, R31, UR4, -R167.reuse ;  /* 0x000000041f937c23 */ /* 0x100fe200080108a7 */
[C---:B------:R-:W-:Y:S01]  /*e3b0*/  HMMA.16816.F32 R72, R24.reuse, R150, R72 ;  /* 0x000000961848723c */ /* 0x040fe20000001848 */
[----:B------:R-:W3:Y:S02]  /*e3c0*/  LDSM.16.MT88.4 R28, [R188+0xd800] ;  /* 0x00d80000bc1c783b */ /* 0x000ee40000004200 */
[--C-:B------:R-:W-:Y:S03]  /*e3d0*/  FFMA.FTZ R148, R32, UR4, -R168.reuse ;  /* 0x0000000420947c23 */ /* 0x100fe600080108a8 */
[C---:B-1----:R-:W-:Y:S02]  /*e3e0*/  HMMA.16816.F32 R76, R24.reuse, R136, R76 ;  /* 0x00000088184c723c */ /* 0x042fe4000000184c */
[----:B------:R-:W1:Y:S03]  /*e3f0*/  MUFU.EX2 R146, R146 ;  /* 0x0000009200927308 */ /* 0x000e660000000800 */
[--C-:B------:R-:W-:Y:S01]  /*e400*/  FFMA.FTZ R149, R34, UR4, -R167.reuse ;  /* 0x0000000422957c23 */ /* 0x100fe200080108a7 */
[C---:B------:R-:W-:Y:S01]  /*e410*/  HMMA.16816.F32 R80, R24.reuse, R138, R80 ;  /* 0x0000008a1850723c */ /* 0x040fe20000001850 */
[----:B------:R-:W3:Y:S05]  /*e420*/  LDSM.16.MT88.4 R136, [R186+0xd800] ;  /* 0x00d80000ba88783b */ /* 0x000eea0000004200 */
[----:B------:R-:W5:Y:S01]  /*e430*/  MUFU.EX2 R147, R147 ;  /* 0x0000009300937308 */ /* 0x000f620000000800 */
[----:B------:R-:W-:Y:S01]  /*e440*/  FFMA.FTZ R168, R33, UR4, -R168 ;  /* 0x0000000421a87c23 */ /* 0x000fe200080108a8 */
[C---:B------:R-:W-:Y:S03]  /*e450*/  HMMA.16816.F32 R84, R24.reuse, R152, R84 ;  /* 0x000000981854723c */ /* 0x040fe60000001854 */
[----:B------:R-:W-:Y:S03]  /*e460*/  FFMA.FTZ R167, R35, UR4, -R167 ;  /* 0x0000000423a77c23 */ /* 0x000fe600080108a7 */
[C---:B------:R-:W-:Y:S01]  /*e470*/  HMMA.16816.F32 R88, R24.reuse, R154, R88 ;  /* 0x0000009a1858723c */ /* 0x040fe20000001858 */
[----:B------:R-:W3:Y:S01]  /*e480*/  LDSM.16.MT88.4 R32, [R184+0xd800] ;  /* 0x00d80000b820783b */ /* 0x000ee20000004200 */
[----:B------:R-:W-:Y:S03]  /*e490*/  MUFU.EX2 R148, R148 ;  /* 0x0000009400947308 */ /* 0x000fe60000000800 */
[----:B--2---:R-:W-:Y:S01]  /*e4a0*/  FADD.FTZ R162, R144, R162 ;  /* 0x000000a290a27221 */ /* 0x004fe20000010000 */
[C---:B------:R-:W-:Y:S06]  /*e4b0*/  HMMA.16816.F32 R92, R24.reuse, R20, R92 ;  /* 0x00000014185c723c */ /* 0x040fec000000185c */
[----:B------:R-:W2:Y:S01]  /*e4c0*/  MUFU.EX2 R168, R168 ;  /* 0x000000a800a87308 */ /* 0x000ea20000000800 */
[----:B-1----:R-:W-:Y:S01]  /*e4d0*/  FADD.FTZ R165, R146, R165 ;  /* 0x000000a592a57221 */ /* 0x002fe20000010000 */
[C---:B------:R-:W-:Y:S03]  /*e4e0*/  HMMA.16816.F32 R96, R24.reuse, R22, R96 ;  /* 0x000000161860723c */ /* 0x040fe60000001860 */
[----:B------:R-:W-:Y:S03]  /*e4f0*/  F2FP.F16.F32.PACK_AB R20, R145, R144 ;  /* 0x000000909114723e */ /* 0x000fe600000000ff */
[C---:B----4-:R-:W-:Y:S02]  /*e500*/  HMMA.16816.F32 R100, R24.reuse, R116, R100 ;  /* 0x000000741864723c */ /* 0x050fe40000001864 */
[----:B------:R-:W-:Y:S03]  /*e510*/  MUFU.EX2 R149, R149 ;  /* 0x0000009500957308 */ /* 0x000fe60000000800 */
[----:B-----5:R-:W-:Y:S01]  /*e520*/  F2FP.F16.F32.PACK_AB R21, R147, R146 ;  /* 0x000000929315723e */ /* 0x020fe200000000ff */
[C---:B------:R-:W-:Y:S01]  /*e530*/  HMMA.16816.F32 R12, R24.reuse, R118, R12 ;  /* 0x00000076180c723c */ /* 0x040fe2000000180c */
[----:B------:R-:W1:Y:S05]  /*e540*/  LDSM.16.MT88.4 R116, [R188+0xf800] ;  /* 0x00f80000bc74783b */ /* 0x000e6a0000004200 */
[----:B------:R-:W4:Y:S01]  /*e550*/  MUFU.EX2 R167, R167 ;  /* 0x000000a700a77308 */ /* 0x000f220000000800 */
[----:B--2---:R-:W-:Y:S01]  /*e560*/  F2FP.F16.F32.PACK_AB R22, R168, R148 ;  /* 0x00000094a816723e */ /* 0x004fe200000000ff */
[C---:B------:R-:W-:Y:S03]  /*e570*/  HMMA.16816.F32 R104, R24.reuse, R120, R104 ;  /* 0x000000781868723c */ /* 0x040fe60000001868 */
[----:B------:R-:W-:Y:S03]  /*e580*/  FADD.FTZ R162, R145, R162 ;  /* 0x000000a291a27221 */ /* 0x000fe60000010000 */
[C---:B------:R-:W-:Y:S01]  /*e590*/  HMMA.16816.F32 R16, R24.reuse, R122, R16 ;  /* 0x0000007a1810723c */ /* 0x040fe20000001810 */
[----:B------:R-:W-:Y:S04]  /*e5a0*/  LDSM.16.MT88.4 R120, [R186+0x11800] ;  /* 0x01180000ba78783b */ /* 0x000fe80000004200 */
[----:B------:R-:W-:Y:S01]  /*e5b0*/  FADD.FTZ R165, R147, R165 ;  /* 0x000000a593a57221 */ /* 0x000fe20000010000 */
[C---:B---3--:R-:W-:Y:S05]  /*e5c0*/  HMMA.16816.F32 R108, R24.reuse, R124, R108 ;  /* 0x0000007c186c723c */ /* 0x048fea000000186c */
[----:B----4-:R-:W-:Y:S01]  /*e5d0*/  F2FP.F16.F32.PACK_AB R23, R167, R149 ;  /* 0x00000095a717723e */ /* 0x010fe200000000ff */
[----:B------:R-:W-:Y:S01]  /*e5e0*/  HMMA.16816.F32 R112, R24, R126, R112 ;  /* 0x0000007e1870723c */ /* 0x000fe20000001870 */
[----:B------:R-:W2:Y:S04]  /*e5f0*/  LDSM.16.MT88.4 R24, [R186+0xf800] ;  /* 0x00f80000ba18783b */ /* 0x000ea80000004200 */
[----:B------:R-:W-:Y:S01]  /*e600*/  FADD.FTZ R162, R148, R162 ;  /* 0x000000a294a27221 */ /* 0x000fe20000010000 */
[C---:B------:R-:W-:Y:S03]  /*e610*/  HMMA.16816.F32 R128, R20.reuse, R28, R4 ;  /* 0x0000001c1480723c */ /* 0x040fe60000001804 */
[----:B------:R-:W3:Y:S02]  /*e620*/  LDSM.16.MT88.4 R4, [R185+0xf800] ;  /* 0x00f80000b904783b */ /* 0x000ee40000004200 */
[----:B------:R-:W-:Y:S01]  /*e630*/  FADD.FTZ R165, R149, R165 ;  /* 0x000000a595a57221 */ /* 0x000fe20000010000 */
[C---:B------:R-:W-:Y:S05]  /*e640*/  HMMA.16816.F32 R124, R20.reuse, R30, R8 ;  /* 0x0000001e147c723c */ /* 0x040fea0000001808 */
[----:B------:R-:W4:Y:S01]  /*e650*/  LDSM.16.MT88.4 R8, [R184+0xf800] ;  /* 0x00f80000b808783b */ /* 0x000f220000004200 */
[C---:B------:R-:W-:Y:S05]  /*e660*/  HMMA.16816.F32 R36, R20.reuse, R136, R36 ;  /* 0x000000881424723c */ /* 0x040fea0000001824 */
[----:B------:R-:W-:Y:S01]  /*e670*/  FADD.FTZ R214, R168, R162 ;  /* 0x000000a2a8d67221 */ /* 0x000fe20000010000 */
[C---:B------:R-:W-:Y:S01]  /*e680*/  HMMA.16816.F32 R40, R20.reuse, R138, R40 ;  /* 0x0000008a1428723c */ /* 0x040fe20000001828 */
[----:B------:R-:W5:Y:S04]  /*e690*/  LDSM.16.MT88.4 R28, [R188+0x11800] ;  /* 0x01180000bc1c783b */ /* 0x000f680000004200 */
[----:B------:R-:W-:Y:S01]  /*e6a0*/  FADD.FTZ R213, R167, R165 ;  /* 0x000000a5a7d57221 */ /* 0x000fe20000010000 */
[C---:B------:R-:W-:Y:S06]  /*e6b0*/  HMMA.16816.F32 R44, R20.reuse, R140, R44 ;  /* 0x0000008c142c723c */ /* 0x040fec000000182c */
[C---:B------:R-:W-:Y:S06]  /*e6c0*/  HMMA.16816.F32 R48, R20.reuse, R142, R48 ;  /* 0x0000008e1430723c */ /* 0x040fec0000001830 */
[C---:B------:R-:W-:Y:S06]  /*e6d0*/  HMMA.16816.F32 R52, R20.reuse, R32, R52 ;  /* 0x000000201434723c */ /* 0x040fec0000001834 */
[C---:B------:R-:W-:Y:S06]  /*e6e0*/  HMMA.16816.F32 R56, R20.reuse, R34, R56 ;  /* 0x000000221438723c */ /* 0x040fec0000001838 */
[C---:B-1----:R-:W-:Y:S06]  /*e6f0*/  HMMA.16816.F32 R60, R20.reuse, R116, R60 ;  /* 0x00000074143c723c */ /* 0x042fec000000183c */
[C---:B------:R-:W-:Y:S01]  /*e700*/  HMMA.16816.F32 R64, R20.reuse, R118, R64 ;  /* 0x000000761440723c */ /* 0x040fe20000001840 */
[----:B------:R-:W1:Y:S05]  /*e710*/  LDSM.16.MT88.4 R116, [R185+0x11800] ;  /* 0x01180000b974783b */ /* 0x000e6a0000004200 */
[C---:B--2---:R-:W-:Y:S06]  /*e720*/  HMMA.16816.F32 R68, R20.reuse, R24, R68 ;  /* 0x000000181444723c */ /* 0x044fec0000001844 */
[C---:B------:R-:W-:Y:S01]  /*e730*/  HMMA.16816.F32 R72, R20.reuse, R26, R72 ;  /* 0x0000001a1448723c */ /* 0x040fe20000001848 */
[----:B------:R-:W2:Y:S05]  /*e740*/  LDSM.16.MT88.4 R24, [R184+0x11800] ;  /* 0x01180000b818783b */ /* 0x000eaa0000004200 */
[C---:B---3--:R-:W-:Y:S06]  /*e750*/  HMMA.16816.F32 R76, R20.reuse, R4, R76 ;  /* 0x00000004144c723c */ /* 0x048fec000000184c */
[C---:B------:R-:W-:Y:S06]  /*e760*/  HMMA.16816.F32 R80, R20.reuse, R6, R80 ;  /* 0x000000061450723c */ /* 0x040fec0000001850 */
[C---:B----4-:R-:W-:Y:S06]  /*e770*/  HMMA.16816.F32 R84, R20.reuse, R8, R84 ;  /* 0x000000081454723c */ /* 0x050fec0000001854 */
[C---:B------:R-:W-:Y:S06]  /*e780*/  HMMA.16816.F32 R88, R20.reuse, R10, R88 ;  /* 0x0000000a1458723c */ /* 0x040fec0000001858 */
[C---:B-----5:R-:W-:Y:S06]  /*e790*/  HMMA.16816.F32 R92, R20.reuse, R28, R92 ;  /* 0x0000001c145c723c */ /* 0x060fec000000185c */
[C---:B------:R-:W-:Y:S06]  /*e7a0*/  HMMA.16816.F32 R96, R20.reuse, R30, R96 ;  /* 0x0000001e1460723c */ /* 0x040fec0000001860 */
[C---:B------:R-:W-:Y:S06]  /*e7b0*/  HMMA.16816.F32 R100, R20.reuse, R120, R100 ;  /* 0x000000781464723c */ /* 0x040fec0000001864 */
[C---:B------:R-:W-:Y:S06]  /*e7c0*/  HMMA.16816.F32 R120, R20.reuse, R122, R12 ;  /* 0x0000007a1478723c */ /* 0x040fec000000180c */
[C---:B-1----:R-:W-:Y:S06]  /*e7d0*/  HMMA.16816.F32 R104, R20.reuse, R116, R104 ;  /* 0x000000741468723c */ /* 0x042fec0000001868 */
[C---:B------:R-:W-:Y:S06]  /*e7e0*/  HMMA.16816.F32 R116, R20.reuse, R118, R16 ;  /* 0x000000761474723c */ /* 0x040fec0000001810 */
[C---:B--2---:R-:W-:Y:S06]  /*e7f0*/  HMMA.16816.F32 R108, R20.reuse, R24, R108 ;  /* 0x00000018146c723c */ /* 0x044fec000000186c */
[----:B------:R-:W-:Y:S01]  /*e800*/  HMMA.16816.F32 R112, R20, R26, R112 ;  /* 0x0000001a1470723c */ /* 0x000fe20000001870 */
[----:B------:R-:W-:Y:S11]  /*e810*/  @!UPT UIADD3 URZ, URZ, URZ, URZ ;  /* 0x0000003f3f3ff290 */ /* 0x000ff6000fffe03f */
[----:B------:R-:W-:Y:S01]  /*e820*/  @!UPT UIADD3 URZ, URZ, URZ, URZ ;  /* 0x0000003f3f3ff290 */ /* 0x000fe2000fffe03f */
[----:B------:R-:W-:Y:S11]  /*e830*/  @P1 BRA `(.L_x_1418) ;  /* 0xffffffc8001c1947 */ /* 0x000ff6000383ffff */
.L_x_1414:
[----:B------:R-:W1:Y:S01]  /*e840*/  SHFL.BFLY PT, R0, R213, 0x2, 0x1f ;  /* 0x0c401f00d5007f89 */ /* 0x000e6200000e0000 */
[----:B------:R-:W2:Y:S01]  /*e850*/  S2UR UR4, SR_CgaCtaId ;  /* 0x00000000000479c3 */ /* 0x000ea20000008800 */
[----:B------:R-:W-:Y:S01]  /*e860*/  MOV R7, 0x3f800000 ;  /* 0x3f80000000077802 */ /* 0x000fe20000000f00 */
[----:B------:R-:W-:Y:S01]  /*e870*/  UMOV UR5, 0x400 ;  /* 0x0000040000057882 */ /* 0x000fe20000000000 */
[----:B------:R-:W3:Y:S01]  /*e880*/  SHFL.BFLY PT, R2, R214, 0x2, 0x1f ;  /* 0x0c401f00d6027f89 */ /* 0x000ee200000e0000 */
[----:B------:R-:W-:Y:S01]  /*e890*/  MOV R6, 0x3f800000 ;  /* 0x3f80000000067802 */ /* 0x000fe20000000f00 */
[----:B------:R-:W-:Y:S03]  /*e8a0*/  BSSY B0, `(.L_x_1419) ;  /* 0x0000105000007945 */ /* 0x000fe60003800000 */
[----:B------:R-:W-:Y:S01]  /*e8b0*/  BAR.SYNC.DEFER_BLOCKING 0x0 ;  /* 0x0000000000007b1d */ /* 0x000fe20000010000 */
[----:B-1----:R-:W-:Y:S01]  /*e8c0*/  FADD.FTZ R213, R0, R213 ;  /* 0x000000d500d57221 */ /* 0x002fe20000010000 */
[----:B--2---:R-:W-:-:S04]  /*e8d0*/  ULEA UR4, UR4, UR5, 0x18 ;  /* 0x0000000504047291 */ /* 0x004fc8000f8ec03f */
        /* <DEDUP_REMOVED lines=8> */
[-C--:B------:R-:W-:Y:S02]  /*e960*/  LEA.HI R9, R8, R0.reuse, RZ, 0x2 ;  /* 0x0000000008097211 */ /* 0x080fe400078f10ff */
[----:B------:R-:W-:Y:S02]  /*e970*/  FSETP.NE.FTZ.AND P4, PT, R4, RZ, PT ;  /* 0x000000ff0400720b */ /* 0x000fe40003f95000 */
[--C-:B------:R-:W-:Y:S02]  /*e980*/  SHF.R.S32.HI R10, RZ, 0x2, R9.reuse ;  /* 0x00000002ff0a7819 */ /* 0x100fe40000011409 */
[----:B------:R-:W-:Y:S02]  /*e990*/  SHF.R.S32.HI R5, RZ, 0x1f, R9 ;  /* 0x0000001fff057819 */ /* 0x000fe40000011409 */
[----:B------:R-:W-:-:S02]  /*e9a0*/  LEA.HI R12, R8, R0, RZ, 0x4 ;  /* 0x00000000080c7211 */ /* 0x000fc400078f20ff */
[----:B------:R-:W-:Y:S01]  /*e9b0*/  LEA.HI R5, R5, R10, RZ, 0x3 ;  /* 0x0000000a05057211 */ /* 0x000fe200078f18ff */
[----:B------:R-:W1:Y:S01]  /*e9c0*/  @P3 MUFU.RCP R6, R2 ;  /* 0x0000000200063308 */ /* 0x000e620000001000 */
[----:B------:R-:W-:Y:S01]  /*e9d0*/  LOP3.LUT R15, R9, 0x1ffffffc, RZ, 0xc0, !PT ;  /* 0x1ffffffc090f7812 */ /* 0x000fe200078ec0ff */
[----:B------:R-:W2:Y:S01]  /*e9e0*/  @P3 LDC R29, c[0x0][0x2e8] ;  /* 0x0000ba00ff1d3b82 */ /* 0x000ea20000000800 */
[----:B------:R-:W-:Y:S02]  /*e9f0*/  LOP3.LUT R5, R5, 0xfffffff8, RZ, 0xc0, !PT ;  /* 0xfffffff805057812 */ /* 0x000fe400078ec0ff */
[----:B------:R-:W-:Y:S02]  /*ea00*/  LEA.HI R8, R8, R0, RZ, 0x5 ;  /* 0x0000000008087211 */ /* 0x000fe400078f28ff */
[----:B------:R-:W-:Y:S01]  /*ea10*/  IADD3 R5, R10, -R5, RZ ;  /* 0x800000050a057210 */ /* 0x000fe20007ffe0ff */
[----:B------:R-:W3:Y:S01]  /*ea20*/  @P4 MUFU.RCP R7, R4 ;  /* 0x0000000400074308 */ /* 0x000ee20000001000 */
[----:B------:R-:W4:Y:S01]  /*ea30*/  S2R R10, SR_TID.X ;  /* 0x00000000000a7919 */ /* 0x000f220000002100 */
[----:B------:R-:W-:Y:S01]  /*ea40*/  LOP3.LUT R13, R12, 0xfffffff0, RZ, 0xc0, !PT ;  /* 0xfffffff00c0d7812 */ /* 0x000fe200078ec0ff */
[----:B------:R-:W5:Y:S01]  /*ea50*/  @P4 LDC R30, c[0x0][0x2e8] ;  /* 0x0000ba00ff1e4b82 */ /* 0x000f620000000800 */
[----:B------:R-:W-:-:S02]  /*ea60*/  SHF.L.U32 R16, R5, 0x6, RZ ;  /* 0x0000000605107819 */ /* 0x000fc400000006ff */
[----:B------:R-:W-:Y:S02]  /*ea70*/  SHF.R.S32.HI R12, RZ, 0x5, R8 ;  /* 0x00000005ff0c7819 */ /* 0x000fe40000011408 */
[----:B------:R-:W-:Y:S01]  /*ea80*/  LOP3.LUT R16, R16, 0x1c0, RZ, 0xc0, !PT ;  /* 0x000001c010107812 */ /* 0x000fe200078ec0ff */
[C---:B-1----:R-:W-:Y:S01]  /*ea90*/  FMUL.FTZ R131, R6.reuse, R131 ;  /* 0x0000008306837220 */ /* 0x042fe20000410000 */
[----:B------:R-:W-:Y:S01]  /*eaa0*/  IADD3 R13, -R13, R0, RZ ;  /* 0x000000000d0d7210 */ /* 0x000fe20007ffe1ff */
[----:B------:R-:W-:Y:S01]  /*eab0*/  FMUL.FTZ R130, R6, R130 ;  /* 0x0000008206827220 */ /* 0x000fe20000410000 */
[----:B------:R-:W-:Y:S01]  /*eac0*/  LEA.HI R16, R16, R16, RZ, 0x1d ;  /* 0x0000001010107211 */ /* 0x000fe200078fe8ff */
[C---:B------:R-:W-:Y:S01]  /*ead0*/  FMUL.FTZ R127, R6.reuse, R127 ;  /* 0x0000007f067f7220 */ /* 0x040fe20000410000 */
[----:B------:R-:W-:Y:S01]  /*eae0*/  LEA.HI R17, R13, R13, RZ, 0x1 ;  /* 0x0000000d0d117211 */ /* 0x000fe200078f08ff */
[C---:B------:R-:W-:Y:S01]  /*eaf0*/  FMUL.FTZ R126, R6.reuse, R126 ;  /* 0x0000007e067e7220 */ /* 0x040fe20000410000 */
[----:B------:R-:W-:Y:S01]  /*eb00*/  FMUL.FTZ R39, R6, R39 ;  /* 0x0000002706277220 */ /* 0x000fe20000410000 */
[C---:B---3--:R-:W-:Y:S01]  /*eb10*/  FMUL.FTZ R128, R7.reuse, R128 ;  /* 0x0000008007807220 */ /* 0x048fe20000410000 */
[C---:B------:R-:W-:Y:S01]  /*eb20*/  FMUL.FTZ R129, R7.reuse, R129 ;  /* 0x0000008107817220 */ /* 0x040fe20000410000 */
        /* <DEDUP_REMOVED lines=14> */
[----:B----4-:R-:W-:Y:S01]  /*ec10*/  SHF.R.S32.HI R11, RZ, 0x1f, R10 ;  /* 0x0000001fff0b7819 */ /* 0x010fe2000001140a */
[C---:B------:R-:W-:Y:S01]  /*ec20*/  FMUL.FTZ R60, R7.reuse, R60 ;  /* 0x0000003c073c7220 */ /* 0x040fe20000410000 */
[C---:B------:R-:W-:Y:S01]  /*ec30*/  FMUL.FTZ R61, R7.reuse, R61 ;  /* 0x0000003d073d7220 */ /* 0x040fe20000410000 */
[----:B------:R-:W-:Y:S01]  /*ec40*/  FMUL.FTZ R64, R7, R64 ;  /* 0x0000004007407220 */ /* 0x000fe20000410000 */
[----:B------:R-:W-:Y:S01]  /*ec50*/  LEA.HI R14, R11, R10, RZ, 0x4 ;  /* 0x0000000a0b0e7211 */ /* 0x000fe200078f20ff */
[C---:B------:R-:W-:Y:S01]  /*ec60*/  FMUL.FTZ R65, R7.reuse, R65 ;  /* 0x0000004107417220 */ /* 0x040fe20000410000 */
[C---:B------:R-:W-:Y:S01]  /*ec70*/  FMUL.FTZ R68, R7.reuse, R68 ;  /* 0x0000004407447220 */ /* 0x040fe20000410000 */
[C---:B------:R-:W-:Y:S01]  /*ec80*/  FMUL.FTZ R69, R7.reuse, R69 ;  /* 0x0000004507457220 */ /* 0x040fe20000410000 */
[----:B------:R-:W-:Y:S01]  /*ec90*/  SHF.R.S32.HI R9, RZ, 0x4, R14 ;  /* 0x00000004ff097819 */ /* 0x000fe2000001140e */
[----:B------:R-:W-:Y:S01]  /*eca0*/  FMUL.FTZ R72, R7, R72 ;  /* 0x0000004807487220 */ /* 0x000fe20000410000 */
[----:B------:R-:W-:Y:S01]  /*ecb0*/  IADD3 R14, -R15, R0, RZ ;  /* 0x000000000f0e7210 */ /* 0x000fe20007ffe1ff */
[----:B------:R-:W-:Y:S01]  /*ecc0*/  FMUL.FTZ R73, R7, R73 ;  /* 0x0000004907497220 */ /* 0x000fe20000410000 */
[----:B------:R-:W-:Y:S01]  /*ecd0*/  LOP3.LUT R15, R5, 0x1, RZ, 0xc0, !PT ;  /* 0x00000001050f7812 */ /* 0x000fe200078ec0ff */
[C---:B------:R-:W-:Y:S01]  /*ece0*/  FMUL.FTZ R76, R7.reuse, R76 ;  /* 0x0000004c074c7220 */ /* 0x040fe20000410000 */
[----:B------:R-:W-:Y:S01]  /*ecf0*/  LEA R14, R12, R14, 0x9 ;  /* 0x0000000e0c0e7211 */ /* 0x000fe200078e48ff */
[----:B------:R-:W-:Y:S01]  /*ed00*/  FMUL.FTZ R77, R7, R77 ;  /* 0x0000004d074d7220 */ /* 0x000fe20000410000 */
[----:B------:R-:W-:Y:S01]  /*ed10*/  ISETP.NE.U32.AND P0, PT, R15, 0x1, PT ;  /* 0x000000010f00780c */ /* 0x000fe20003f05070 */
[----:B------:R-:W-:Y:S01]  /*ed20*/  FMUL.FTZ R80, R7, R80 ;  /* 0x0000005007507220 */ /* 0x000fe20000410000 */
[----:B------:R-:W-:Y:S01]  /*ed30*/  SHF.L.U32 R15, R9, 0x6, RZ ;  /* 0x00000006090f7819 */ /* 0x000fe200000006ff */
[C---:B------:R-:W-:Y:S01]  /*ed40*/  FMUL.FTZ R81, R7.reuse, R81 ;  /* 0x0000005107517220 */ /* 0x040fe20000410000 */
[----:B------:R-:W-:Y:S01]  /*ed50*/  LEA R14, R14, R16, 0x1 ;  /* 0x000000100e0e7211 */ /* 0x000fe200078e08ff */
[----:B------:R-:W-:Y:S01]  /*ed60*/  FMUL.FTZ R84, R7, R84 ;  /* 0x0000005407547220 */ /* 0x000fe20000410000 */
[----:B------:R-:W-:Y:S01]  /*ed70*/  LOP3.LUT R15, R15, 0x1c0, RZ, 0xc0, !PT ;  /* 0x000001c00f0f7812 */ /* 0x000fe200078ec0ff */
[----:B------:R-:W-:Y:S01]  /*ed80*/  FMUL.FTZ R85, R7, R85 ;  /* 0x0000005507557220 */ /* 0x000fe20000410000 */
[----:B------:R-:W-:Y:S01]  /*ed90*/  SHF.L.U32 R16, R17, 0x2, RZ ;  /* 0x0000000211107819 */ /* 0x000fe200000006ff */
[----:B------:R-:W-:Y:S01]  /*eda0*/  FMUL.FTZ R88, R7, R88 ;  /* 0x0000005807587220 */ /* 0x000fe20000410000 */
[----:B------:R-:W-:Y:S01]  /*edb0*/  R2P PR, R5, 0x6 ;  /* 0x0000000605007804 */ /* 0x000fe20000000000 */
[----:B------:R-:W-:Y:S01]  /*edc0*/  FMUL.FTZ R89, R7, R89 ;  /* 0x0000005907597220 */ /* 0x000fe20000410000 */
[----:B------:R-:W-:Y:S01]  /*edd0*/  LOP3.LUT R16, R15, 0x38, R16, 0xf8, !PT ;  /* 0x000000380f107812 */ /* 0x000fe200078ef810 */
[C---:B------:R-:W-:Y:S01]  /*ede0*/  FMUL.FTZ R92, R7.reuse, R92 ;  /* 0x0000005c075c7220 */ /* 0x040fe20000410000 */
[----:B------:R-:W-:Y:S01]  /*edf0*/  LEA R14, R14, UR4, 0x2 ;  /* 0x000000040e0e7c11 */ /* 0x000fe2000f8e10ff */
[C---:B------:R-:W-:Y:S01]  /*ee00*/  FMUL.FTZ R93, R7.reuse, R93 ;  /* 0x0000005d075d7220 */ /* 0x040fe20000410000 */
[----:B------:R-:W-:Y:S01]  /*ee10*/  MOV R5, 0x40 ;  /* 0x0000004000057802 */ /* 0x000fe20000000f00 */
        /* <DEDUP_REMOVED lines=13> */
[----:B------:R-:W-:Y:S01]  /*eef0*/  FMUL.FTZ R113, R7, R113 ;  /* 0x0000007107717220 */ /* 0x000fe20000410000 */
[----:B------:R-:W-:Y:S01]  /*ef00*/  SHF.R.U32.HI R15, RZ, 0x3, R15 ;  /* 0x00000003ff0f7819 */ /* 0x000fe2000001160f */
[C---:B------:R-:W-:Y:S01]  /*ef10*/  FMUL.FTZ R38, R6.reuse, R38 ;  /* 0x0000002606267220 */ /* 0x040fe20000410000 */
[----:B------:R-:W-:Y:S01]  /*ef20*/  LOP3.LUT R17, R17, 0xffffffe, RZ, 0xc0, !PT ;  /* 0x0ffffffe11117812 */ /* 0x000fe200078ec0ff */
        /* <DEDUP_REMOVED lines=43> */
[----:B------:R-:W-:Y:S01]  /*f1e0*/  IADD3 R6, R14, -0x20, RZ ;  /* 0xffffffe00e067810 */ /* 0x000fe20007ffe0ff */
[----:B------:R-:W-:Y:S01]  /*f1f0*/  STS.64 [R14], R128 ;  /* 0x000000800e007388 */ /* 0x000fe20000000a00 */
[----:B------:R-:W-:Y:S01]  /*f200*/  SEL R5, R5, 0xffffffc0, !P1 ;  /* 0xffffffc005057807 */ /* 0x000fe20004800000 */
[----:B------:R-:W1:Y:S01]  /*f210*/  @P4 MUFU.LG2 R4, R4 ;  /* 0x0000000400044308 */ /* 0x000e620000000c00 */
[----:B------:R-:W-:Y:S01]  /*f220*/  LOP3.LUT R15, R16, R15, RZ, 0x3c, !PT ;  /* 0x0000000f100f7212 */ /* 0x000fe200078e3cff */
[----:B------:R-:W-:Y:S01]  /*f230*/  STS.64 [R14+0x800], R130 ;  /* 0x000800820e007388 */ /* 0x000fe20000000a00 */
[----:B------:R-:W-:-:S02]  /*f240*/  IADD3 R17, R13, -R17, RZ ;  /* 0x800000110d117210 */ /* 0x000fc40007ffe0ff */
[C---:B------:R-:W-:Y:S02]  /*f250*/  @P0 IADD3 R6, R14.reuse, 0x20, RZ ;  /* 0x000000200e060810 */ /* 0x040fe40007ffe0ff */
[----:B------:R-:W-:Y:S01]  /*f260*/  SEL R7, R7, 0xffffff80, !P2 ;  /* 0xffffff8007077807 */ /* 0x000fe20005000000 */
[----:B------:R-:W3:Y:S01]  /*f270*/  @P3 MUFU.LG2 R2, R2 ;  /* 0x0000000200023308 */ /* 0x000ee20000000c00 */
[C---:B------:R-:W-:Y:S01]  /*f280*/  IADD3 R16, R14.reuse, R5, RZ ;  /* 0x000000050e107210 */ /* 0x040fe20007ffe0ff */
[----:B------:R-:W-:Y:S01]  /*f290*/  STS.64 [R6], R124 ;  /* 0x0000007c06007388 */ /* 0x000fe20000000a00 */
[----:B------:R-:W-:Y:S02]  /*f2a0*/  LEA R15, R17, R15, 0x2 ;  /* 0x0000000f110f7211 */ /* 0x000fe400078e10ff */
[----:B------:R-:W-:Y:S01]  /*f2b0*/  IADD3 R5, R5, R6, RZ ;  /* 0x0000000605057210 */ /* 0x000fe20007ffe0ff */
[----:B------:R-:W-:Y:S01]  /*f2c0*/  STS.64 [R6+0x800], R126 ;  /* 0x0008007e06007388 */ /* 0x000fe20000000a00 */
[----:B------:R-:W-:-:S02]  /*f2d0*/  IADD3 R17, R14, R7, RZ ;  /* 0x000000070e117210 */ /* 0x000fc40007ffe0ff */
[----:B------:R-:W-:Y:S01]  /*f2e0*/  IADD3 R18, R7, R6, RZ ;  /* 0x0000000607127210 */ /* 0x000fe20007ffe0ff */
[----:B------:R-:W-:Y:S01]  /*f2f0*/  STS.64 [R16], R36 ;  /* 0x0000002410007388 */ /* 0x000fe20000000a00 */
[-C--:B------:R-:W-:Y:S01]  /*f300*/  IADD3 R19, R16, R7.reuse, RZ ;  /* 0x0000000710137210 */ /* 0x080fe20007ffe0ff */
[----:B-1----:R-:W-:Y:S01]  /*f310*/  @P4 FMUL.FTZ R4, R4, 0.69314718246459960938 ;  /* 0x3f31721804044820 */ /* 0x002fe20000410000 */
[----:B------:R-:W-:Y:S01]  /*f320*/  IADD3 R7, R5, R7, RZ ;  /* 0x0000000705077210 */ /* 0x000fe20007ffe0ff */
[----:B------:R-:W-:Y:S01]  /*f330*/  STS.64 [R16+0x800], R38 ;  /* 0x0008002610007388 */ /* 0x000fe20000000a00 */
[----:B------:R-:W-:Y:S01]  /*f340*/  LEA R15, R15, UR4, 0x2 ;  /* 0x000000040f0f7c11 */ /* 0x000fe2000f8e10ff */
[----:B------:R-:W1:Y:S01]  /*f350*/  S2UR UR4, SR_CTAID.Z ;  /* 0x00000000000479c3 */ /* 0x000e620000002700 */
[----:B------:R-:W-:Y:S01]  /*f360*/  LEA.HI R28, R11, R10, RZ, 0x5 ;  /* 0x0000000a0b1c7211 */ /* 0x000fe200078f28ff */
[----:B------:R-:W-:Y:S01]  /*f370*/  STS.64 [R5], R40 ;  /* 0x0000002805007388 */ /* 0x000fe20000000a00 */
[----:B------:R-:W-:Y:S01]  /*f380*/  LOP3.LUT R8, R8, 0xffffffe0, RZ, 0xc0, !PT ;  /* 0xffffffe008087812 */ /* 0x000fe200078ec0ff */
[----:B---3--:R-:W-:Y:S01]  /*f390*/  @P3 FMUL.FTZ R2, R2, 0.69314718246459960938 ;  /* 0x3f31721802023820 */ /* 0x008fe20000410000 */
[----:B------:R-:W-:Y:S01]  /*f3a0*/  LOP3.LUT R28, R28, 0xffffffe0, RZ, 0xc0, !PT ;  /* 0xffffffe01c1c7812 */ /* 0x000fe200078ec0ff */
[----:B------:R-:W-:Y:S01]  /*f3b0*/  STS.64 [R5+0x800], R42 ;  /* 0x0008002a05007388 */ /* 0x000fe20000000a00 */
[----:B------:R-:W-:Y:S01]  /*f3c0*/  IADD3 R8, -R8, R0, RZ ;  /* 0x0000000008087210 */ /* 0x000fe20007ffe1ff */
[----:B------:R-:W1:Y:S01]  /*f3d0*/  LDC R11, c[0x0][0x270] ;  /* 0x00009c00ff0b7b82 */ /* 0x000e620000000800 */
[----:B------:R-:W-:Y:S01]  /*f3e0*/  SHF.R.S32.HI R31, RZ, 0x1f, R12 ;  /* 0x0000001fff1f7819 */ /* 0x000fe2000001140c */
[----:B------:R-:W-:Y:S01]  /*f3f0*/  STS.64 [R17], R44 ;  /* 0x0000002c11007388 */ /* 0x000fe20000000a00 */
[----:B------:R-:W-:-:S02]  /*f400*/  IADD3 R28, -R28, R10, RZ ;  /* 0x0000000a1c1c7210 */ /* 0x000fc40007ffe1ff */
[----:B------:R-:W-:Y:S01]  /*f410*/  LOP3.LUT P0, RZ, R8, 0x3, RZ, 0xc0, !PT ;  /* 0x0000000308ff7812 */ /* 0x000fe2000780c0ff */
[----:B------:R-:W-:Y:S01]  /*f420*/  STS.64 [R17+0x800], R46 ;  /* 0x0008002e11007388 */ /* 0x000fe20000000a00 */
[----:B------:R-:W-:Y:S02]  /*f430*/  LEA.HI R31, R31, R12, RZ, 0x2 ;  /* 0x0000000c1f1f7211 */ /* 0x000fe400078f10ff */
[----:B------:R-:W-:Y:S01]  /*f440*/  SHF.R.S32.HI R10, RZ, 0x1f, R28 ;  /* 0x0000001fff0a7819 */ /* 0x000fe2000001141c */
[----:B------:R-:W-:Y:S01]  /*f450*/  STS.64 [R18], R48 ;  /* 0x0000003012007388 */ /* 0x000fe20000000a00 */
[----:B------:R-:W-:Y:S02]  /*f460*/  IADD3 R0, -R204, RZ, RZ ;  /* 0x000000ffcc007210 */ /* 0x000fe40007ffe1ff */
[----:B------:R-:W-:Y:S01]  /*f470*/  LOP3.LUT R31, R31, 0xffffffc, RZ, 0xc0, !PT ;  /* 0x0ffffffc1f1f7812 */ /* 0x000fe200078ec0ff */
[----:B------:R-:W-:Y:S01]  /*f480*/  STS.64 [R18+0x800], R50 ;  /* 0x0008003212007388 */ /* 0x000fe20000000a00 */
[----:B------:R-:W-:-:S02]  /*f490*/  LEA.HI R10, R10, R28, RZ, 0x2 ;  /* 0x0000001c0a0a7211 */ /* 0x000fc400078f10ff */
[----:B------:R-:W-:Y:S01]  /*f4a0*/  IADD3 R31, R12, -R31, RZ ;  /* 0x8000001f0c1f7210 */ /* 0x000fe20007ffe0ff */
[----:B------:R-:W-:Y:S01]  /*f4b0*/  STS.64 [R19], R52 ;  /* 0x0000003413007388 */ /* 0x000fe20000000a00 */
[----:B------:R-:W-:Y:S02]  /*f4c0*/  SHF.R.S32.HI R10, RZ, 0x2, R10 ;  /* 0x00000002ff0a7819 */ /* 0x000fe4000001140a */
[----:B------:R-:W-:Y:S01]  /*f4d0*/  SHF.L.U32 R12, R13, 0x2, RZ ;  /* 0x000000020d0c7819 */ /* 0x000fe200000006ff */
[----:B------:R-:W-:Y:S01]  /*f4e0*/  STS.64 [R19+0x800], R54 ;  /* 0x0008003613007388 */ /* 0x000fe20000000a00 */
[----:B------:R-:W-:Y:S01]  /*f4f0*/  LEA R8, R31, R10, 0x4 ;  /* 0x0000000a1f087211 */ /* 0x000fe200078e20ff */
[----:B-1----:R-:W-:Y:S01]  /*f500*/  IMAD R0, R11, R0, UR4 ;  /* 0x000000040b007e24 */ /* 0x002fe2000f8e0200 */
[----:B------:R-:W-:Y:S01]  /*f510*/  MOV R10, 0xff800000 ;  /* 0xff800000000a7802 */ /* 0x000fe20000000f00 */
[----:B------:R-:W-:Y:S01]  /*f520*/  STS.64 [R7], R56 ;  /* 0x0000003807007388 */ /* 0x000fe20000000a00 */
[----:B--2---:R-:W-:Y:S01]  /*f530*/  @P3 FFMA.FTZ R10, R3, R29, R2 ;  /* 0x0000001d030a3223 */ /* 0x004fe20000010002 */
[----:B------:R-:W-:-:S02]  /*f540*/  SHF.R.S32.HI R13, RZ, 0x1f, R12 ;  /* 0x0000001fff0d7819 */ /* 0x000fc4000001140c */
[----:B------:R-:W-:Y:S04]  /*f550*/  STS.64 [R7+0x800], R58 ;  /* 0x0008003a07007388 */ /* 0x000fe80000000a00 */
        /* <DEDUP_REMOVED lines=23> */
[----:B------:R1:W-:Y:S04]  /*f6d0*/  STS.64 [R5+0x8800], R122 ;  /* 0x0088007a05007388 */ /* 0x0003e80000000a00 */
[----:B------:R-:W-:Y:S04]  /*f6e0*/  STS.64 [R17+0x8000], R104 ;  /* 0x0080006811007388 */ /* 0x000fe80000000a00 */
[----:B------:R-:W-:Y:S04]  /*f6f0*/  STS.64 [R17+0x8800], R106 ;  /* 0x0088006a11007388 */ /* 0x000fe80000000a00 */
[----:B------:R-:W-:Y:S04]  /*f700*/  STS.64 [R18+0x8000], R116 ;  /* 0x0080007412007388 */ /* 0x000fe80000000a00 */
[----:B------:R-:W-:Y:S04]  /*f710*/  STS.64 [R18+0x8800], R118 ;  /* 0x0088007612007388 */ /* 0x000fe80000000a00 */
[----:B------:R-:W-:Y:S04]  /*f720*/  STS.64 [R19+0x8000], R108 ;  /* 0x0080006c13007388 */ /* 0x000fe80000000a00 */
[----:B------:R-:W-:Y:S04]  /*f730*/  STS.64 [R19+0x8800], R110 ;  /* 0x0088006e13007388 */ /* 0x000fe80000000a00 */
[----:B------:R-:W-:Y:S04]  /*f740*/  STS.64 [R7+0x8000], R112 ;  /* 0x0080007007007388 */ /* 0x000fe80000000a00 */
[----:B------:R2:W-:Y:S01]  /*f750*/  STS.64 [R7+0x8800], R114 ;  /* 0x0088007207007388 */ /* 0x0005e20000000a00 */
[----:B------:R-:W-:Y:S06]  /*f760*/  BAR.SYNC.DEFER_BLOCKING 0x0 ;  /* 0x0000000000007b1d */ /* 0x000fec0000010000 */
[----:B-1----:R-:W1:Y:S01]  /*f770*/  S2R R5, SR_CTAID.Y ;  /* 0x0000000000057919 */ /* 0x002e620000002600 */
[----:B------:R-:W3:Y:S01]  /*f780*/  S2R R14, SR_CTAID.X ;  /* 0x00000000000e7919 */ /* 0x000ee20000002500 */
[----:B--2---:R-:W1:Y:S01]  /*f790*/  LDC.64 R6, c[0x0][0x2c0] ;  /* 0x0000b000ff067b82 */ /* 0x004e620000000a00 */
[----:B------:R2:W4:Y:S04]  /*f7a0*/  LDS.128 R24, [R15+0x3800] ;  /* 0x003800000f187984 */ /* 0x0005280000000c00 */
[----:B------:R2:W1:Y:S04]  /*f7b0*/  LDS.128 R20, [R15+0x7800] ;  /* 0x007800000f147984 */ /* 0x0004680000000c00 */
[----:B------:R2:W2:Y:S01]  /*f7c0*/  LDS.128 R16, [R15+0xb800] ;  /* 0x00b800000f107984 */ /* 0x0004a20000000c00 */
[----:B---3--:R-:W-:Y:S01]  /*f7d0*/  SHF.L.U32 R14, R14, 0x6, RZ ;  /* 0x000000060e0e7819 */ /* 0x008fe200000006ff */
[----:B-1----:R-:W-:Y:S01]  /*f7e0*/  IMAD R5, R5, R6, R204 ;  /* 0x0000000605057224 */ /* 0x002fe200078e02cc */
[----:B------:R-:W-:Y:S01]  /*f7f0*/  MOV R6, 0xff800000 ;  /* 0xff80000000067802 */ /* 0x000fe20000000f00 */
[----:B-----5:R-:W-:-:S02]  /*f800*/  @P4 FFMA.FTZ R6, R132, R30, R4 ;  /* 0x0000001e84064223 */ /* 0x020fc40000010004 */
[----:B------:R-:W-:-:S04]  /*f810*/  IMAD R0, R5, R11, R0 ;  /* 0x0000000b05007224 */ /* 0x000fc800078e0200 */
[----:B------:R-:W-:Y:S01]  /*f820*/  IMAD R0, R0, R7, R14 ;  /* 0x0000000700007224 */ /* 0x000fe200078e020e */
[----:B--2-4-:R-:W-:Y:S06]  /*f830*/  @P0 BRA `(.L_x_1420) ;  /* 0x00000000002c0947 */ /* 0x014fec0003800000 */
[----:B------:R-:W-:Y:S01]  /*f840*/  VIADD R4, R8, 0x8 ;  /* 0x0000000808047836 */ /* 0x000fe20000000000 */
[----:B------:R-:W-:Y:S01]  /*f850*/  SHF.R.S32.HI R3, RZ, 0x1f, R8 ;  /* 0x0000001fff037819 */ /* 0x000fe20000011408 */
[----:B------:R-:W-:Y:S01]  /*f860*/  ULDC.64 UR4, c[0x0][0x2b8] ;  /* 0x0000ae0000047ab9 */ /* 0x000fe20000000a00 */
[----:B------:R-:W-:Y:S02]  /*f870*/  IADD3 R2, P0, R0, R8, RZ ;  /* 0x0000000800027210 */ /* 0x000fe40007f1e0ff */
[-C--:B------:R-:W-:Y:S02]  /*f880*/  ISETP.GE.AND P2, PT, R8, R195.reuse, PT ;  /* 0x000000c30800720c */ /* 0x080fe40003f46270 */
[----:B------:R-:W-:Y:S02]  /*f890*/  ISETP.GE.AND P1, PT, R4, R195, PT ;  /* 0x000000c30400720c */ /* 0x000fe40003f26270 */
[----:B------:R-:W-:Y:S02]  /*f8a0*/  LEA.HI.X.SX32 R3, R0, R3, 0x1, P0 ;  /* 0x0000000300037211 */ /* 0x000fe400000f0eff */
[----:B------:R-:W-:-:S04]  /*f8b0*/  LEA R4, P0, R2, UR4, 0x2 ;  /* 0x0000000402047c11 */ /* 0x000fc8000f8010ff */
[----:B------:R-:W-:-:S05]  /*f8c0*/  LEA.HI.X R5, R2, UR5, R3, 0x2, P0 ;  /* 0x0000000502057c11 */ /* 0x000fca00080f1403 */
[----:B------:R1:W-:Y:S04]  /*f8d0*/  @!P2 STG.E desc[UR10][R4.64], R6 ;  /* 0x000000060400a986 */ /* 0x0003e8000c10190a */
[----:B------:R1:W-:Y:S02]  /*f8e0*/  @!P1 STG.E desc[UR10][R4.64+0x20], R10 ;  /* 0x0000200a04009986 */ /* 0x0003e4000c10190a */
.L_x_1420:
[----:B------:R-:W-:Y:S05]  /*f8f0*/  BSYNC B0 ;  /* 0x0000000000007941 */ /* 0x000fea0003800000 */
.L_x_1419:
[----:B------:R-:W-:Y:S01]  /*f900*/  ULDC UR4, c[0x0][0x2dc] ;  /* 0x0000b70000047ab9 */ /* 0x000fe20000000800 */
[C---:B-1----:R-:W-:Y:S01]  /*f910*/  IMAD.WIDE R6, R9.reuse, 0xc0, R12 ;  /* 0x000000c009067825 */ /* 0x042fe200078e020c */
[----:B------:R1:W2:Y:S01]  /*f920*/  LDS.128 R28, [R15] ;  /* 0x000000000f1c7984 */ /* 0x0002a20000000c00 */
[----:B------:R-:W-:Y:S02]  /*f930*/  BSSY B0, `(.L_x_1421) ;  /* 0x0000022000007945 */ /* 0x000fe40003800000 */
[----:B------:R-:W-:Y:S01]  /*f940*/  IMAD R5, R0, UR4, RZ ;  /* 0x0000000400057c24 */ /* 0x000fe2000f8e02ff */
[----:B------:R-:W-:Y:S01]  /*f950*/  ULDC.64 UR4, c[0x0][0x288] ;  /* 0x0000a20000047ab9 */ /* 0x000fe20000000a00 */
[C---:B------:R-:W-:Y:S02]  /*f960*/  VIADD R0, R9.reuse, 0x18 ;  /* 0x0000001809007836 */ /* 0x040fe40000000000 */
[----:B------:R-:W-:Y:S01]  /*f970*/  VIADD R3, R9, 0x8 ;  /* 0x0000000809037836 */ /* 0x000fe20000000000 */
[----:B------:R-:W-:Y:S01]  /*f980*/  IADD3 R4, P3, R5, R6, RZ ;  /* 0x0000000605047210 */ /* 0x000fe20007f7e0ff */
[C---:B------:R-:W-:Y:S01]  /*f990*/  VIADD R2, R9.reuse, 0x10 ;  /* 0x0000001009027836 */ /* 0x040fe20000000000 */
[-C--:B------:R-:W-:Y:S01]  /*f9a0*/  ISETP.GE.AND P2, PT, R0, R195.reuse, PT ;  /* 0x000000c30000720c */ /* 0x080fe20003f46270 */
[----:B------:R-:W-:Y:S01]  /*f9b0*/  VIADD R0, R9, 0x20 ;  /* 0x0000002009007836 */ /* 0x000fe20000000000 */
[----:B------:R-:W-:-:S02]  /*f9c0*/  ISETP.GE.AND P0, PT, R3, R195, PT ;  /* 0x000000c30300720c */ /* 0x000fc40003f06270 */
[----:B------:R-:W-:Y:S02]  /*f9d0*/  LEA.HI.X.SX32 R3, R5, R7, 0x1, P3 ;  /* 0x0000000705037211 */ /* 0x000fe400018f0eff */
[-C--:B------:R-:W-:Y:S01]  /*f9e0*/  ISETP.GE.AND P6, PT, R0, R195.reuse, PT ;  /* 0x000000c30000720c */ /* 0x080fe20003fc6270 */
[C---:B------:R-:W-:Y:S01]  /*f9f0*/  VIADD R0, R9.reuse, 0x30 ;  /* 0x0000003009007836 */ /* 0x040fe20000000000 */
[----:B------:R-:W-:Y:S02]  /*fa00*/  LEA R32, P3, R4, UR4, 0x2 ;  /* 0x0000000404207c11 */ /* 0x000fe4000f8610ff */
[-C--:B------:R-:W-:Y:S01]  /*fa10*/  ISETP.GE.AND P1, PT, R2, R195.reuse, PT ;  /* 0x000000c30200720c */ /* 0x080fe20003f26270 */
[C---:B------:R-:W-:Y:S01]  /*fa20*/  VIADD R2, R9.reuse, 0x28 ;  /* 0x0000002809027836 */ /* 0x040fe20000000000 */
[----:B------:R-:W-:Y:S02]  /*fa30*/  LEA.HI.X R33, R4, UR5, R3, 0x2, P3 ;  /* 0x0000000504217c11 */ /* 0x000fe400098f1403 */
[-C--:B------:R-:W-:Y:S01]  /*fa40*/  ISETP.GE.AND P4, PT, R0, R195.reuse, PT ;  /* 0x000000c30000720c */ /* 0x080fe20003f86270 */
[C---:B------:R-:W-:Y:S01]  /*fa50*/  VIADD R0, R9.reuse, 0x38 ;  /* 0x0000003809007836 */ /* 0x040fe20000000000 */
[-C--:B------:R-:W-:Y:S01]  /*fa60*/  ISETP.GE.AND P3, PT, R9, R195.reuse, PT ;  /* 0x000000c30900720c */ /* 0x080fe20003f66270 */
[----:B------:R1:W3:Y:S01]  /*fa70*/  LDS.128 R4, [R15+0x8000] ;  /* 0x008000000f047984 */ /* 0x0002e20000000c00 */
[----:B------:R-:W-:Y:S01]  /*fa80*/  ISETP.GE.AND P5, PT, R2, R195, PT ;  /* 0x000000c30200720c */ /* 0x000fe20003fa6270 */
[----:B------:R-:W-:-:S02]  /*fa90*/  VIADD R2, R12, 0x40 ;  /* 0x000000400c027836 */ /* 0x000fc40000000000 */
[----:B------:R1:W4:Y:S08]  /*faa0*/  LDS.128 R8, [R15+0x4000] ;  /* 0x004000000f087984 */ /* 0x0003300000000c00 */
[----:B------:R-:W-:Y:S05]  /*fab0*/  @P3 BRA `(.L_x_1422) ;  /* 0x0000000000243947 */ /* 0x000fea0003800000 */
[----:B------:R-:W-:Y:S01]  /*fac0*/  ULDC UR4, c[0x0][0x2d0] ;  /* 0x0000b40000047ab9 */ /* 0x000fe20000000800 */
[----:B------:R-:W-:Y:S01]  /*fad0*/  VIADD R3, R2, 0x40 ;  /* 0x0000004002037836 */ /* 0x000fe20000000000 */
[----:B------:R-:W-:-:S13]  /*fae0*/  ISETP.GE.AND P3, PT, R12, UR4, PT ;  /* 0x000000040c007c0c */ /* 0x000fda000bf66270 */
[----:B--2---:R2:W-:Y:S04]  /*faf0*/  @!P3 STG.E.64 desc[UR10][R32.64], R28 ;  /* 0x0000001c2000b986 */ /* 0x0045e8000c101b0a */
[----:B------:R2:W-:Y:S01]  /*fb00*/  @!P3 STG.E.64 desc[UR10][R32.64+0x8], R30 ;  /* 0x0000081e2000b986 */ /* 0x0005e2000c101b0a */
[----:B------:R-:W-:-:S13]  /*fb10*/  ISETP.GE.AND P3, PT, R2, UR4, PT ;  /* 0x0000000402007c0c */ /* 0x000fda000bf66270 */
[----:B----4-:R2:W-:Y:S01]  /*fb20*/  @!P3 STG.E.128 desc[UR10][R32.64+0x100], R8 ;  /* 0x000100082000b986 */ /* 0x0105e2000c101d0a */
[----:B------:R-:W-:-:S13]  /*fb30*/  ISETP.GE.AND P3, PT, R3, UR4, PT ;  /* 0x0000000403007c0c */ /* 0x000fda000bf66270 */
[----:B---3--:R2:W-:Y:S02]  /*fb40*/  @!P3 STG.E.128 desc[UR10][R32.64+0x200], R4 ;  /* 0x000200042000b986 */ /* 0x0085e4000c101d0a */
.L_x_1422:
[----:B------:R-:W-:Y:S05]  /*fb50*/  BSYNC B0 ;  /* 0x0000000000007941 */ /* 0x000fea0003800000 */
.L_x_1421:
[----:B--2---:R2:W1:Y:S01]  /*fb60*/  LDS.128 R28, [R15+0x800] ;  /* 0x000800000f1c7984 */ /* 0x0044620000000c00 */
[----:B------:R-:W-:Y:S01]  /*fb70*/  BSSY B0, `(.L_x_1423) ;  /* 0x000000d000007945 */ /* 0x000fe20003800000 */
[----:B------:R-:W-:Y:S02]  /*fb80*/  ISETP.GE.AND P3, PT, R0, R195, PT ;  /* 0x000000c30000720c */ /* 0x000fe40003f66270 */
[----:B----4-:R2:W4:Y:S04]  /*fb90*/  LDS.128 R8, [R15+0x4800] ;  /* 0x004800000f087984 */ /* 0x0105280000000c00 */
[----:B---3--:R2:W3:Y:S01]  /*fba0*/  LDS.128 R4, [R15+0x8800] ;  /* 0x008800000f047984 */ /* 0x0084e20000000c00 */
[----:B------:R-:W-:Y:S06]  /*fbb0*/  @P0 BRA `(.L_x_1424) ;  /* 0x0000000000200947 */ /* 0x000fec0003800000 */
[----:B------:R-:W-:Y:S01]  /*fbc0*/  ULDC UR4, c[0x0][0x2d0] ;  /* 0x0000b40000047ab9 */ /* 0x000fe20000000800 */
[----:B------:R-:W-:Y:S01]  /*fbd0*/  VIADD R0, R2, 0x40 ;  /* 0x0000004002007836 */ /* 0x000fe20000000000 */
[----:B------:R-:W-:-:S13]  /*fbe0*/  ISETP.GE.AND P0, PT, R12, UR4, PT ;  /* 0x000000040c007c0c */ /* 0x000fda000bf06270 */
[----:B-1----:R1:W-:Y:S01]  /*fbf0*/  @!P0 STG.E.128 desc[UR10][R32.64+0x1800], R28 ;  /* 0x0018001c20008986 */ /* 0x0023e2000c101d0a */
[----:B------:R-:W-:-:S13]  /*fc00*/  ISETP.GE.AND P0, PT, R2, UR4, PT ;  /* 0x0000000402007c0c */ /* 0x000fda000bf06270 */
[----:B----4-:R1:W-:Y:S01]  /*fc10*/  @!P0 STG.E.128 desc[UR10][R32.64+0x1900], R8 ;  /* 0x0019000820008986 */ /* 0x0103e2000c101d0a */
[----:B------:R-:W-:-:S13]  /*fc20*/  ISETP.GE.AND P0, PT, R0, UR4, PT ;  /* 0x0000000400007c0c */ /* 0x000fda000bf06270 */
[----:B---3--:R1:W-:Y:S02]  /*fc30*/  @!P0 STG.E.128 desc[UR10][R32.64+0x1a00], R4 ;  /* 0x001a000420008986 */ /* 0x0083e4000c101d0a */
.L_x_1424:
[----:B------:R-:W-:Y:S05]  /*fc40*/  BSYNC B0 ;  /* 0x0000000000007941 */ /* 0x000fea0003800000 */
.L_x_1423:
[----:B-1----:R1:W1:Y:S01]  /*fc50*/  LDS.128 R28, [R15+0x1000] ;  /* 0x001000000f1c7984 */ /* 0x0022620000000c00 */
[----:B------:R-:W-:Y:S03]  /*fc60*/  BSSY B0, `(.L_x_1425) ;  /* 0x000000c000007945 */ /* 0x000fe60003800000 */
[----:B----4-:R4:W1:Y:S04]  /*fc70*/  LDS.128 R8, [R15+0x5000] ;  /* 0x005000000f087984 */ /* 0x0108680000000c00 */
[----:B---3--:R4:W3:Y:S01]  /*fc80*/  LDS.128 R4, [R15+0x9000] ;  /* 0x009000000f047984 */ /* 0x0088e20000000c00 */
[----:B------:R-:W-:Y:S05]  /*fc90*/  @P1 BRA `(.L_x_1426) ;  /* 0x0000000000201947 */ /* 0x000fea0003800000 */
[----:B------:R-:W-:Y:S01]  /*fca0*/  ULDC UR4, c[0x0][0x2d0] ;  /* 0x0000b40000047ab9 */ /* 0x000fe20000000800 */
[----:B------:R-:W-:Y:S01]  /*fcb0*/  VIADD R0, R2, 0x40 ;  /* 0x0000004002007836 */ /* 0x000fe20000000000 */
[----:B------:R-:W-:Y:S02]  /*fcc0*/  ISETP.GE.AND P0, PT, R12, UR4, PT ;  /* 0x000000040c007c0c */ /* 0x000fe4000bf06270 */
[----:B------:R-:W-:-:S11]  /*fcd0*/  ISETP.GE.AND P1, PT, R2, UR4, PT ;  /* 0x0000000402007c0c */ /* 0x000fd6000bf26270 */
[----:B-1----:R1:W-:Y:S01]  /*fce0*/  @!P0 STG.E.128 desc[UR10][R32.64+0x3000], R28 ;  /* 0x0030001c20008986 */ /* 0x0023e2000c101d0a */
[----:B------:R-:W-:-:S03]  /*fcf0*/  ISETP.GE.AND P0, PT, R0, UR4, PT ;  /* 0x0000000400007c0c */ /* 0x000fc6000bf06270 */
[----:B------:R1:W-:Y:S10]  /*fd00*/  @!P1 STG.E.128 desc[UR10][R32.64+0x3100], R8 ;  /* 0x0031000820009986 */ /* 0x0003f4000c101d0a */
[----:B---3--:R1:W-:Y:S02]  /*fd10*/  @!P0 STG.E.128 desc[UR10][R32.64+0x3200], R4 ;  /* 0x0032000420008986 */ /* 0x0083e4000c101d0a */
.L_x_1426:
[----:B------:R-:W-:Y:S05]  /*fd20*/  BSYNC B0 ;  /* 0x0000000000007941 */ /* 0x000fea0003800000 */
.L_x_1425:
[----:B-1----:R1:W1:Y:S01]  /*fd30*/  LDS.128 R28, [R15+0x1800] ;  /* 0x001800000f1c7984 */ /* 0x0022620000000c00 */
[----:B------:R-:W-:Y:S03]  /*fd40*/  BSSY B0, `(.L_x_1427) ;  /* 0x000000c000007945 */ /* 0x000fe60003800000 */
[----:B------:R1:W1:Y:S04]  /*fd50*/  LDS.128 R8, [R15+0x5800] ;  /* 0x005800000f087984 */ /* 0x0002680000000c00 */
[----:B---3--:R3:W1:Y:S01]  /*fd60*/  LDS.128 R4, [R15+0x9800] ;  /* 0x009800000f047984 */ /* 0x0086620000000c00 */
[----:B------:R-:W-:Y:S05]  /*fd70*/  @P2 BRA `(.L_x_1428) ;  /* 0x0000000000202947 */ /* 0x000fea0003800000 */
[----:B------:R-:W-:Y:S01]  /*fd80*/  VIADD R0, R2, 0x40 ;  /* 0x0000004002007836 */ /* 0x000fe20000000000 */
[----:B------:R-:W-:Y:S02]  /*fd90*/  ULDC UR4, c[0x0][0x2d0] ;  /* 0x0000b40000047ab9 */ /* 0x000fe40000000800 */
[----:B------:R-:W-:Y:S02]  /*fda0*/  ISETP.GE.AND P2, PT, R12, UR4, PT ;  /* 0x000000040c007c0c */ /* 0x000fe4000bf46270 */
[----:B------:R-:W-:Y:S02]  /*fdb0*/  ISETP.GE.AND P1, PT, R2, UR4, PT ;  /* 0x0000000402007c0c */ /* 0x000fe4000bf26270 */
[----:B------:R-:W-:-:S09]  /*fdc0*/  ISETP.GE.AND P0, PT, R0, UR4, PT ;  /* 0x0000000400007c0c */ /* 0x000fd2000bf06270 */
[----:B-1----:R1:W-:Y:S04]  /*fdd0*/  @!P2 STG.E.128 desc[UR10][R32.64+0x4800], R28 ;  /* 0x0048001c2000a986 */ /* 0x0023e8000c101d0a */
[----:B------:R1:W-:Y:S04]  /*fde0*/  @!P1 STG.E.128 desc[UR10][R32.64+0x4900], R8 ;  /* 0x0049000820009986 */ /* 0x0003e8000c101d0a */
[----:B------:R1:W-:Y:S02]  /*fdf0*/  @!P0 STG.E.128 desc[UR10][R32.64+0x4a00], R4 ;  /* 0x004a000420008986 */ /* 0x0003e4000c101d0a */
.L_x_1428:
[----:B------:R-:W-:Y:S05]  /*fe00*/  BSYNC B0 ;  /* 0x0000000000007941 */ /* 0x000fea0003800000 */
.L_x_1427:
[----:B-1----:R1:W1:Y:S01]  /*fe10*/  LDS.128 R28, [R15+0x2000] ;  /* 0x002000000f1c7984 */ /* 0x0022620000000c00 */
[----:B------:R-:W-:Y:S03]  /*fe20*/  BSSY B0, `(.L_x_1429) ;  /* 0x000000c000007945 */ /* 0x000fe60003800000 */
[----:B------:R1:W1:Y:S04]  /*fe30*/  LDS.128 R8, [R15+0x6000] ;  /* 0x006000000f087984 */ /* 0x0002680000000c00 */
[----:B------:R1:W1:Y:S01]  /*fe40*/  LDS.128 R4, [R15+0xa000] ;  /* 0x00a000000f047984 */ /* 0x0002620000000c00 */
        /* <DEDUP_REMOVED lines=9> */
.L_x_1430:
[----:B------:R-:W-:Y:S05]  /*fee0*/  BSYNC B0 ;  /* 0x0000000000007941 */ /* 0x000fea0003800000 */
.L_x_1429:
        /* <DEDUP_REMOVED lines=13> */
.L_x_1432:
[----:B------:R-:W-:Y:S05]  /*ffc0*/  BSYNC B0 ;  /* 0x0000000000007941 */ /* 0x000fea0003800000 */
.L_x_1431:
        /* <DEDUP_REMOVED lines=13> */
.L_x_1434:
[----:B------:R-:W-:Y:S05]  /*100a0*/  BSYNC B0 ;  /* 0x0000000000007941 */ /* 0x000fea0003800000 */
.L_x_1433:
[----:B------:R-:W-:Y:S05]  /*100b0*/  @P3 EXIT ;  /* 0x000000000000394d */ /* 0x000fea0003800000 */
[----:B------:R-:W-:Y:S02]  /*100c0*/  ULDC UR4, c[0x0][0x2d0] ;  /* 0x0000b40000047ab9 */ /* 0x000fe40000000800 */
[C---:B------:R-:W-:Y:S01]  /*100d0*/  ISETP.GE.AND P1, PT, R2.reuse, UR4, PT ;  /* 0x0000000402007c0c */ /* 0x040fe2000bf26270 */
[----:B------:R-:W-:Y:S01]  /*100e0*/  VIADD R2, R2, 0x40 ;  /* 0x0000004002027836 */ /* 0x000fe20000000000 */
[----:B------:R-:W-:-:S04]  /*100f0*/  ISETP.GE.AND P2, PT, R12, UR4, PT ;  /* 0x000000040c007c0c */ /* 0x000fc8000bf46270 */
[----:B------:R-:W-:-:S07]  /*10100*/  ISETP.GE.AND P0, PT, R2, UR4, PT ;  /* 0x0000000402007c0c */ /* 0x000fce000bf06270 */
[----:B------:R1:W-:Y:S04]  /*10110*/  @!P1 STG.E.128 desc[UR10][R32.64+0xa900], R20 ;  /* 0x00a9001420009986 */ /* 0x0003e8000c101d0a */
[----:B------:R1:W-:Y:S02]  /*10120*/  @!P2 STG.E.128 desc[UR10][R32.64+0xa800], R24 ;  /* 0x00a800182000a986 */ /* 0x0003e4000c101d0a */
[----:B------:R-:W-:Y:S05]  /*10130*/  @P0 EXIT ;  /* 0x000000000000094d */ /* 0x000fea0003800000 */
[----:B------:R-:W-:Y:S01]  /*10140*/  STG.E.128 desc[UR10][R32.64+0xaa00], R16 ;  /* 0x00aa001020007986 */ /* 0x000fe2000c101d0a */
[----:B------:R-:W-:Y:S05]  /*10150*/  EXIT ;  /* 0x000000000000794d */ /* 0x000fea0003800000 */
.L_x_1435:
        /* <DEDUP_REMOVED lines=10> */
.L_x_4162:


//--------------------- .text._ZN5flash24flash_fwd_splitkv_kernelI23Flash_fwd_kernel_traitsILi192ELi64ELi64ELi4ELb0ELb0EN7cutlass6half_tE19Flash_kernel_traitsILi192ELi64ELi64ELi4ES3_EELb1ELb0ELb0ELb0ELb0ELb1ELb1ELb0EEEvNS_16Flash_fwd_paramsE --------------------------
	.section	.text._ZN5flash24flash_fwd_splitkv_kernelI23Flash_fwd_kernel_traitsILi192ELi64ELi64ELi4ELb0ELb0EN7cutlass6half_tE19Flash_kernel_traitsILi192ELi64ELi64ELi4ES3_EELb1ELb0ELb0ELb0ELb0ELb1ELb1ELb0EEEvNS_16Flash_fwd_paramsE,"ax",@progbits
	.align	128
        .global         _ZN5flash24flash_fwd_splitkv_kernelI23Flash_fwd_kernel_traitsILi192ELi64ELi64ELi4ELb0ELb0EN7cutlass6half_tE19Flash_kernel_traitsILi192ELi64ELi64ELi4ES3_EELb1ELb0ELb0ELb0ELb0ELb1ELb1ELb0EEEvNS_16Flash_fwd_paramsE
        .type           _ZN5flash24flash_fwd_splitkv_kernelI23Flash_fwd_kernel_traitsILi192ELi64ELi64ELi4ELb0ELb0EN7cutlass6half_tE19Flash_kernel_traitsILi192ELi64ELi64ELi4ES3_EELb1ELb0ELb0ELb0ELb0ELb1ELb1ELb0EEEvNS_16Flash_fwd_paramsE,@function
        .size           _ZN5flash24flash_fwd_splitkv_kernelI23Flash_fwd_kernel_traitsILi192ELi64ELi64ELi4ELb0ELb0EN7cutlass6half_tE19Flash_kernel_traitsILi192ELi64ELi64ELi4ES3_EELb1ELb0ELb0ELb0ELb0ELb1ELb1ELb0EEEvNS_16Flash_fwd_paramsE,(.L_x_4163 - _ZN5flash24flash_fwd_splitkv_kernelI23Flash_fwd_kernel_traitsILi192ELi64ELi64ELi4ELb0ELb0EN7cutlass6half_tE19Flash_kernel_traitsILi192ELi64ELi64ELi4ES3_EELb1ELb0ELb0ELb0ELb0ELb1ELb1ELb0EEEvNS_16Flash_fwd_paramsE)
        .other          _ZN5flash24flash_fwd_splitkv_kernelI23Flash_fwd_kernel_traitsILi192ELi64ELi64ELi4ELb0ELb0EN7cutlass6half_tE19Flash_kernel_traitsILi192ELi64ELi64ELi4ES3_EELb1ELb0ELb0ELb0ELb0ELb1ELb1ELb0EEEvNS_16Flash_fwd_paramsE,@"STO_CUDA_ENTRY STV_DEFAULT"
_ZN5flash24flash_fwd_splitkv_kernelI23Flash_fwd_kernel_traitsILi192ELi64ELi64ELi4ELb0ELb0EN7cutlass6half_tE19Flash_kernel_traitsILi192ELi64ELi64ELi4ES3_EELb1ELb0ELb0ELb0ELb0ELb1ELb1ELb0EEEvNS_16Flash_fwd_paramsE:
.text._ZN5flash24flash_fwd_splitkv_kernelI23Flash_fwd_kernel_traitsILi192ELi64ELi64ELi4ELb0ELb0EN7cutlass6half_tE19Flash_kernel_traitsILi192ELi64ELi64ELi4ES3_EELb1ELb0ELb0ELb0ELb0ELb1ELb1ELb0EEEvNS_16Flash_fwd_paramsE:
[----:B------:R-:W-:Y:S08]  /*0000*/  LDC R1, c[0x0][0x28] ;  /* 0x00000a00ff017b82 */ /* 0x000ff00000000800 */
[----:B------:R-:W1:Y:S01]  /*0010*/  LDC R5, c[0x0][0x270] ;  /* 0x00009c00ff057b82 */ /* 0x000e620000000800 */
[----:B------:R-:W2:Y:S01]  /*0020*/  S2R R28, SR_CTAID.Z ;  /* 0x00000000001c7919 */ /* 0x000ea20000002700 */
[----:B------:R-:W-:Y:S01]  /*0030*/  MOV R2, RZ ;  /* 0x000000ff00027202 */ /* 0x000fe20000000f00 */
[----:B------:R-:W-:-:S05]  /*0040*/  ULDC.64 UR12, c[0x0][0x208] ;  /* 0x00008200000c7ab9 */ /* 0x000fca0000000a00 */
[----:B------:R-:W3:Y:S08]  /*0050*/  LDC.64 R8, c[0x0][0x2f0] ;  /* 0x0000bc00ff087b82 */ /* 0x000ef00000000a00 */
[----:B------:R-:W4:Y:S01]  /*0060*/  LDC.64 R12, c[0x0][0x2f8] ;  /* 0x0000be00ff0c7b82 */ /* 0x000f220000000a00 */
[----:B-1----:R-:W1:Y:S01]  /*0070*/  I2F.U32.RP R6, R5 ;  /* 0x0000000500067306 */ /* 0x002e620000209000 */
[----:B------:R-:W-:-:S07]  /*0080*/  ISETP.NE.U32.AND P2, PT, R5, RZ, PT ;  /* 0x000000ff0500720c */ /* 0x000fce0003f45070 */
[----:B-1----:R-:W1:Y:S02]  /*0090*/  MUFU.RCP R4, R6 ;  /* 0x0000000600047308 */ /* 0x002e640000001000 */
[----:B-1----:R-:W-:-:S06]  /*00a0*/  VIADD R4, R4, 0xffffffe ;  /* 0x0ffffffe04047836 */ /* 0x002fcc0000000000 */
[----:B------:R-:W1:Y:S02]  /*00b0*/  F2I.FTZ.U32.TRUNC.NTZ R3, R4 ;  /* 0x0000000400037305 */ /* 0x000e64000021f000 */
[----:B-1----:R-:W-:Y:S01]  /*00c0*/  IMAD.MOV R0, RZ, RZ, -R3 ;  /* 0x000000ffff007224 */ /* 0x002fe200078e0a03 */
[----:B------:R-:W1:Y:S03]  /*00d0*/  LDC.U8 R4, c[0x0][0x3c2] ;  /* 0x0000f080ff047b82 */ /* 0x000e660000000000 */
[----:B------:R-:W-:-:S04]  /*00e0*/  IMAD R7, R0, R5, RZ ;  /* 0x0000000500077224 */ /* 0x000fc800078e02ff */
[----:B------:R-:W-:Y:S02]  /*00f0*/  IMAD.HI.U32 R7, R3, R7, R2 ;  /* 0x0000000703077227 */ /* 0x000fe400078e0002 */
[----:B------:R-:W3:Y:S04]  /*0100*/  LDC.64 R2, c[0x0][0x300] ;  /* 0x0000c000ff027b82 */ /* 0x000ee80000000a00 */
[----:B--2---:R-:W-:-:S04]  /*0110*/  IMAD.HI.U32 R217, R7, R28, RZ ;  /* 0x0000001c07d97227 */ /* 0x004fc800078e00ff */
[----:B------:R-:W-:Y:S01]  /*0120*/  IMAD.MOV R0, RZ, RZ, -R217 ;  /* 0x000000ffff007224 */ /* 0x000fe200078e0ad9 */
[----:B------:R-:W2:Y:S03]  /*0130*/  LDC.64 R6, c[0x0][0x2f0] ;  /* 0x0000bc00ff067b82 */ /* 0x000ea60000000a00 */
[----:B------:R-:W-:-:S05]  /*0140*/  IMAD R0, R5, R0, R28 ;  /* 0x0000000005007224 */ /* 0x000fca00078e021c */
[----:B------:R-:W-:Y:S02]  /*0150*/  ISETP.GE.U32.AND P4, PT, R0, R5, PT ;  /* 0x000000050000720c */ /* 0x000fe40003f86070 */
[----:B---3--:R-:W-:-:S04]  /*0160*/  ISETP.NE.U32.AND P0, PT, R2, RZ, PT ;  /* 0x000000ff0200720c */ /* 0x008fc80003f05070 */
[----:B------:R-:W-:-:S07]  /*0170*/  ISETP.NE.AND.EX P0, PT, R3, RZ, PT, P0 ;  /* 0x000000ff0300720c */ /* 0x000fce0003f05300 */
[----:B------:R-:W-:Y:S01]  /*0180*/  @P4 IMAD.IADD R0, R0, 0x1, -R5 ;  /* 0x0000000100004824 */ /* 0x000fe200078e0a05 */
[----:B------:R-:W-:Y:S01]  /*0190*/  @P4 IADD3 R217, R217, 0x1, RZ ;  /* 0x00000001d9d94810 */ /* 0x000fe20007ffe0ff */
[----:B------:R-:W3:Y:S01]  /*01a0*/  LDC.64 R2, c[0x0][0x2f8] ;  /* 0x0000be00ff027b82 */ /* 0x000ee20000000a00 */
        /* <DEDUP_REMOVED lines=8> */
[----:B------:R-:W-:-:S05]  /*0230*/  IMAD.WIDE R14, R217, 0x4, R8 ;  /* 0x00000004d90e7825 */ /* 0x000fca00078e0208 */
[----:B------:R-:W2:Y:S04]  /*0240*/  @P1 LDG.E R0, desc[UR12][R14.64] ;  /* 0x0000000c0e001981 */ /* 0x000ea8000c1e1900 */
[----:B------:R-:W2:Y:S01]  /*0250*/  @P1 LDG.E R109, desc[UR12][R14.64+0x4] ;  /* 0x0000040c0e6d1981 */ /* 0x000ea2000c1e1900 */
[----:B-1----:R-:W-:Y:S01]  /*0260*/  ISETP.NE.AND P3, PT, R4, RZ, PT ;  /* 0x000000ff0400720c */ /* 0x002fe20003f65270 */
[----:B----4-:R-:W-:Y:S01]  /*0270*/  IMAD.WIDE R12, R217, 0x4, R12 ;  /* 0x00000004d90c7825 */ /* 0x010fe200078e020c */
[----:B---3--:R-:W-:-:S03]  /*0280*/  ISETP.EQ.U32.AND P2, PT, R2, RZ, PT ;  /* 0x000000ff0200720c */ /* 0x008fc60003f42070 */
[----:B------:R-:W-:Y:S01]  /*0290*/  IMAD.MOV.U32 R9, RZ, RZ, RZ ;  /* 0x000000ffff097224 */ /* 0x000fe200078e00ff */
[----:B------:R-:W-:Y:S01]  /*02a0*/  ISETP.EQ.OR.EX P2, PT, R3, RZ, !P3, P2 ;  /* 0x000000ff0300720c */ /* 0x000fe20005f42720 */
[----:B--2---:R-:W-:Y:S01]  /*02b0*/  @P0 IMAD.WIDE R6, R217, 0x4, R6 ;  /* 0x00000004d9060825 */ /* 0x004fe200078e0206 */
[----:B------:R-:W1:Y:S04]  /*02c0*/  S2R R33, SR_CTAID.X ;  /* 0x0000000000217919 */ /* 0x000e680000002500 */
[----:B------:R2:W5:Y:S07]  /*02d0*/  @P0 LDG.E R9, desc[UR12][R6.64] ;  /* 0x0000000c06090981 */ /* 0x00056e000c1e1900 */
[----:B------:R2:W5:Y:S01]  /*02e0*/  @!P2 LDG.E R10, desc[UR12][R12.64] ;  /* 0x0000000c0c0aa981 */ /* 0x000562000c1e1900 */
[----:B------:R-:W-:-:S02]  /*02f0*/  ISETP.NE.U32.AND P0, PT, R2, RZ, PT ;  /* 0x000000ff0200720c */ /* 0x000fc40003f05070 */
[----:B------:R-:W-:Y:S01]  /*0300*/  IADD3 R2, -R217, RZ, RZ ;  /* 0x000000ffd9027210 */ /* 0x000fe20007ffe1ff */
[----:B------:R-:W3:Y:S01]  /*0310*/  S2R R4, SR_CTAID.Y ;  /* 0x0000000000047919 */ /* 0x000ee20000002600 */
[----:B------:R-:W-:-:S03]  /*0320*/  ISETP.NE.AND.EX P0, PT, R3, RZ, PT, P0 ;  /* 0x000000ff0300720c */ /* 0x000fc60003f05300 */
[----:B------:R-:W-:Y:S02]  /*0330*/  IMAD R28, R5, R2, R28 ;  /* 0x00000002051c7224 */ /* 0x000fe400078e021c */
[----:B------:R-:W-:-:S06]  /*0340*/  @P1 IMAD.IADD R109, R109, 0x1, -R0 ;  /* 0x000000016d6d1824 */ /* 0x000fcc00078e0a00 */
[----:B------:R-:W4:Y:S02]  /*0350*/  @!P1 LDC R109, c[0x0][0x2c4] ;  /* 0x0000b100ff6d9b82 */ /* 0x000f240000000800 */
[----:B-123--:R-:W-:Y:S05]  /*0360*/  @!P0 BRA `(.L_x_1436) ;  /* 0x0000000000108947 */ /* 0x00efea0003800000 */
[----:B------:R-:W2:Y:S02]  /*0370*/  @P3 LDG.E R3, desc[UR12][R12.64+0x4] ;  /* 0x0000040c0c033981 */ /* 0x000ea4000c1e1900 */
[----:B--2--5:R-:W-:-:S06]  /*0380*/  @P3 IADD3 R6, R3, -R10, RZ ;  /* 0x8000000a03063210 */ /* 0x024fcc0007ffe0ff */
[----:B------:R2:W5:Y:S01]  /*0390*/  @!P3 LDG.E R6, desc[UR12][R12.64] ;  /* 0x0000000c0c06b981 */ /* 0x000562000c1e1900 */
[----:B------:R-:W-:Y:S05]  /*03a0*/  BRA `(.L_x_1437) ;  /* 0x0000000000047947 */ /* 0x000fea0003800000 */
.L_x_1436:
[----:B------:R-:W1:Y:S02]  /*03b0*/  LDC R6, c[0x0][0x2c8] ;  /* 0x0000b200ff067b82 */ /* 0x000e640000000800 */
.L_x_1437:
[----:B------:R-:W3:Y:S02]  /*03c0*/  LDC.64 R2, c[0x0][0x308] ;  /* 0x0000c200ff027b82 */ /* 0x000ee40000000a00 */
[----:B---3--:R-:W-:-:S04]  /*03d0*/  ISETP.NE.U32.AND P3, PT, R2, RZ, PT ;  /* 0x000000ff0200720c */ /* 0x008fc80003f65070 */
[----:B------:R-:W-:-:S13]  /*03e0*/  ISETP.NE.AND.EX P3, PT, R3, RZ, PT, P3 ;  /* 0x000000ff0300720c */ /* 0x000fda0003f65330 */
[----:B------:R-:W3:Y:S02]  /*03f0*/  @P3 LDC.64 R2, c[0x0][0x308] ;  /* 0x0000c200ff023b82 */ /* 0x000ee40000000a00 */
[----:B---3--:R-:W-:-:S05]  /*0400*/  @P3 IMAD.WIDE R2, R217, 0x4, R2 ;  /* 0x00000004d9023825 */ /* 0x008fca00078e0202 */
[----:B------:R3:W5:Y:S01]  /*0410*/  @P3 LDG.E R104, desc[UR12][R2.64] ;  /* 0x0000000c02683981 */ /* 0x000762000c1e1900 */
[----:B------:R-:W-:-:S05]  /*0420*/  IMAD.SHL.U32 R110, R33, 0x40, RZ ;  /* 0x00000040216e7824 */ /* 0x000fca00078e00ff */
[----:B----4-:R-:W-:-:S13]  /*0430*/  ISETP.GT.AND P0, PT, R109, R110, PT ;  /* 0x0000006e6d00720c */ /* 0x010fda0003f04270 */
[----:B------:R-:W-:Y:S05]  /*0440*/  @!P0 EXIT ;  /* 0x000000000000894d */ /* 0x000fea0003800000 */
[----:B------:R-:W2:Y:S01]  /*0450*/  LDC R8, c[0x0][0x10] ;  /* 0x00000400ff087b82 */ /* 0x000ea20000000800 */
[----:B-----5:R-:W-:Y:S01]  /*0460*/  @P3 IMAD.IADD R104, R104, 0x1, -R9 ;  /* 0x0000000168683824 */ /* 0x020fe200078e0a09 */
[----:B------:R-:W4:Y:S06]  /*0470*/  S2R R106, SR_TID.X ;  /* 0x00000000006a7919 */ /* 0x000f2c0000002100 */
[----:B---3--:R-:W3:Y:S08]  /*0480*/  LDC R2, c[0x0][0x2c8] ;  /* 0x0000b200ff027b82 */ /* 0x008ef00000000800 */
[----:B------:R-:W4:Y:S01]  /*0490*/  LDC R105, c[0x0][0x398] ;  /* 0x0000e600ff697b82 */ /* 0x000f220000000800 */
[----:B--2---:R-:W-:-:S04]  /*04a0*/  IABS R12, R8 ;  /* 0x00000008000c7213 */ /* 0x004fc80000000000 */
[----:B------:R-:W2:Y:S01]  /*04b0*/  I2F.RP R3, R12 ;  /* 0x0000000c00037306 */ /* 0x000ea20000209400 */
[----:B---3--:R-:W-:-:S05]  /*04c0*/  VIADD R2, R2, 0x3f ;  /* 0x0000003f02027836 */ /* 0x008fca0000000000 */
[----:B------:R-:W-:-:S04]  /*04d0*/  SHF.R.S32.HI R15, RZ, 0x1f, R2 ;  /* 0x0000001fff0f7819 */ /* 0x000fc80000011402 */
[----:B------:R-:W-:Y:S01]  /*04e0*/  LEA.HI R15, R15, R2, RZ, 0x6 ;  /* 0x000000020f0f7211 */ /* 0x000fe200078f30ff */
[----:B--2---:R-:W2:Y:S01]  /*04f0*/  MUFU.RCP R16, R3 ;  /* 0x0000000300107308 */ /* 0x004ea20000001000 */
[-C--:B------:R-:W-:Y:S02]  /*0500*/  IABS R2, R8.reuse ;  /* 0x0000000800027213 */ /* 0x080fe40000000000 */
[----:B------:R-:W-:-:S03]  /*0510*/  LEA.HI.SX32 R15, R15, R8, 0x1a ;  /* 0x000000080f0f7211 */ /* 0x000fc600078fd2ff */
[----:B------:R-:W-:Y:S02]  /*0520*/  IMAD.MOV R2, RZ, RZ, -R2 ;  /* 0x000000ffff027224 */ /* 0x000fe400078e0a02 */
[----:B------:R-:W-:Y:S02]  /*0530*/  VIADD R15, R15, 0xffffffff ;  /* 0xffffffff0f0f7836 */ /* 0x000fe40000000000 */
[----:B--2---:R-:W-:-:S03]  /*0540*/  VIADD R16, R16, 0xffffffe ;  /* 0x0ffffffe10107836 */ /* 0x004fc60000000000 */
[----:B------:R-:W-:Y:S02]  /*0550*/  IABS R3, R15 ;  /* 0x0000000f00037213 */ /* 0x000fe40000000000 */
[----:B------:R-:W-:Y:S01]  /*0560*/  LOP3.LUT R15, R15, R8, RZ, 0x3c, !PT ;  /* 0x000000080f0f7212 */ /* 0x000fe200078e3cff */
[----:B------:R-:W2:Y:S03]  /*0570*/  F2I.FTZ.U32.TRUNC.NTZ R17, R16 ;  /* 0x0000001000117305 */ /* 0x000ea6000021f000 */
[----:B------:R-:W-:Y:S01]  /*0580*/  ISETP.GE.AND P0, PT, R15, RZ, PT ;  /* 0x000000ff0f00720c */ /* 0x000fe20003f06270 */
        /* <DEDUP_REMOVED lines=8> */
[----:B------:R-:W3:-:S12]  /*0610*/  @!P3 LDC.64 R2, c[0x0][0x318] ;  /* 0x0000c600ff02bb82 */ /* 0x000ed80000000a00 */
[----:B------:R-:W-:Y:S02]  /*0620*/  @!P1 IMAD.IADD R13, R13, 0x1, -R12 ;  /* 0x000000010d0d9824 */ /* 0x000fe400078e0a0c */
[----:B------:R-:W-:Y:S01]  /*0630*/  @!P1 VIADD R11, R11, 0x1 ;  /* 0x000000010b0b9836 */ /* 0x000fe20000000000 */
[----:B------:R-:W-:Y:S02]  /*0640*/  ISETP.NE.AND P1, PT, R8, RZ, PT ;  /* 0x000000ff0800720c */ /* 0x000fe40003f25270 */
[----:B------:R-:W-:Y:S02]  /*0650*/  ISETP.GE.U32.AND P4, PT, R13, R12, PT ;  /* 0x0000000c0d00720c */ /* 0x000fe40003f86070 */
[----:B---3--:R-:W-:Y:S02]  /*0660*/  @!P3 ISETP.NE.U32.AND P2, PT, R2, RZ, PT ;  /* 0x000000ff0200b20c */ /* 0x008fe40003f45070 */
        /* <DEDUP_REMOVED lines=8> */
[----:B----4-:R-:W-:Y:S01]  /*06f0*/  IADD3 R2, R2, R105, R104 ;  /* 0x0000006902027210 */ /* 0x010fe20007ffe068 */
        /* <DEDUP_REMOVED lines=41> */
[----:B------:R-:W-:Y:S01]  /*0990*/  VIADD R8, R2, 0x40 ;  /* 0x0000004002087836 */ /* 0x000fe20000000000 */
        /* <DEDUP_REMOVED lines=13> */
.L_x_1440:
[----:B------:R-:W-:Y:S05]  /*0a70*/  BSYNC B0 ;  /* 0x0000000000007941 */ /* 0x000fea0003800000 */
.L_x_1439:
        /* <DEDUP_REMOVED lines=11> */
.L_x_1442:
[----:B------:R-:W-:Y:S05]  /*0b30*/  BSYNC B0 ;  /* 0x0000000000007941 */ /* 0x000fea0003800000 */
.L_x_1441:
        /* <DEDUP_REMOVED lines=10> */
.L_x_1444:
[----:B------:R-:W-:Y:S05]  /*0be0*/  BSYNC B0 ;  /* 0x0000000000007941 */ /* 0x000fea0003800000 */
.L_x_1443:
        /* <DEDUP_REMOVED lines=10> */
.L_x_1446:
[----:B------:R-:W-:Y:S05]  /*0c90*/  BSYNC B0 ;  /* 0x0000000000007941 */ /* 0x000fea0003800000 */
.L_x_1445:
        /* <DEDUP_REMOVED lines=11> */
.L_x_1448:
[----:B------:R-:W-:Y:S05]  /*0d50*/  BSYNC B0 ;  /* 0x0000000000007941 */ /* 0x000fea0003800000 */
.L_x_1447:
        /* <DEDUP_REMOVED lines=9> */
.L_x_1450:
[----:B------:R-:W-:Y:S05]  /*0df0*/  BSYNC B0 ;  /* 0x0000000000007941 */ /* 0x000fea0003800000 */
.L_x_1449:
        /* <DEDUP_REMOVED lines=9> */
.L_x_1452:
[----:B------:R-:W-:Y:S05]  /*0e90*/  BSYNC B0 ;  /* 0x0000000000007941 */ /* 0x000fea0003800000 */
.L_x_1451:
        /* <DEDUP_REMOVED lines=9> */
.L_x_1454:
[----:B------:R-:W-:Y:S05]  /*0f30*/  BSYNC B0 ;  /* 0x0000000000007941 */ /* 0x000fea0003800000 */
.L_x_1453:
[----:B------:R-:W-:Y:S01]  /*0f40*/  ULDC.64 UR4, c[0x0][0x2b8] ;  /* 0x0000ae0000047ab9 */ /* 0x000fe20000000a00 */
[----:B------:R-:W-:Y:S02]  /*0f50*/  LEA.HI.X.SX32 R5, R5, R0, 0x1, P3 ;  /* 0x0000000005057211 */ /* 0x000fe400018f0eff */
[C---:B------:R-:W-:Y:S02]  /*0f60*/  LEA R2, P0, R4.reuse, UR4, 0x2 ;  /* 0x0000000404027c11 */ /* 0x040fe4000f8010ff */
[-C--:B------:R-:W-:Y:S02]  /*0f70*/  ISETP.GE.OR P4, PT, R19, R110.reuse, P6 ;  /* 0x0000006e1300720c */ /* 0x080fe40003786670 */
[----:B------:R-:W-:Y:S01]  /*0f80*/  LEA.HI.X R3, R4, UR5, R5, 0x2, P0 ;  /* 0x0000000504037c11 */ /* 0x000fe200080f1405 */
[----:B------:R-:W-:Y:S01]  /*0f90*/  @!P5 IMAD.MOV.U32 R5, RZ, RZ, -0x800000 ;  /* 0xff800000ff05d424 */ /* 0x000fe200078e00ff */
[-C--:B------:R-:W-:Y:S02]  /*0fa0*/  ISETP.GE.OR P3, PT, R17, R110.reuse, P6 ;  /* 0x0000006e1100720c */ /* 0x080fe40003766670 */
[----:B------:R-:W-:-:S02]  /*0fb0*/  ISETP.GE.OR P2, PT, R15, R110, P6 ;  /* 0x0000006e0f00720c */ /* 0x000fc40003746670 */
[----:B------:R1:W-:Y:S01]  /*0fc0*/  @!P5 STG.E desc[UR12][R2.64], R5 ;  /* 0x000000050200d986 */ /* 0x0003e2000c10190c */
[-C--:B------:R-:W-:Y:S02]  /*0fd0*/  ISETP.GE.OR P1, PT, R13, R110.reuse, P6 ;  /* 0x0000006e0d00720c */ /* 0x080fe40003726670 */
[-C--:B------:R-:W-:Y:S02]  /*0fe0*/  ISETP.GE.OR P0, PT, R11, R110.reuse, P6 ;  /* 0x0000006e0b00720c */ /* 0x080fe40003706670 */
[-C--:B------:R-:W-:Y:S01]  /*0ff0*/  ISETP.GE.OR P5, PT, R9, R110.reuse, P6 ;  /* 0x0000006e0900720c */ /* 0x080fe200037a6670 */
[----:B------:R-:W-:Y:S01]  /*1000*/  @!P4 IMAD.MOV.U32 R17, RZ, RZ, -0x800000 ;  /* 0xff800000ff11c424 */ /* 0x000fe200078e00ff */
[----:B------:R-:W-:Y:S02]  /*1010*/  ISETP.GE.OR P6, PT, R7, R110, P6 ;  /* 0x0000006e0700720c */ /* 0x000fe400037c6670 */
[----:B------:R-:W-:Y:S02]  /*1020*/  @!P3 IMAD.MOV.U32 R15, RZ, RZ, -0x800000 ;  /* 0xff800000ff0fb424 */ /* 0x000fe400078e00ff */
[----:B------:R-:W-:Y:S01]  /*1030*/  @!P2 IMAD.MOV.U32 R13, RZ, RZ, -0x800000 ;  /* 0xff800000ff0da424 */ /* 0x000fe200078e00ff */
[----:B------:R1:W-:Y:S02]  /*1040*/  @!P4 STG.E desc[UR12][R2.64+0x20], R17 ;  /* 0x000020110200c986 */ /* 0x0003e4000c10190c */
[----:B------:R-:W-:-:S02]  /*1050*/  @!P1 IMAD.MOV.U32 R11, RZ, RZ, -0x800000 ;  /* 0xff800000ff0b9424 */ /* 0x000fc400078e00ff */
[----:B------:R-:W-:Y:S01]  /*1060*/  @!P0 IMAD.MOV.U32 R9, RZ, RZ, -0x800000 ;  /* 0xff800000ff098424 */ /* 0x000fe200078e00ff */
[----:B------:R1:W-:Y:S01]  /*1070*/  @!P3 STG.E desc[UR12][R2.64+0x40], R15 ;  /* 0x0000400f0200b986 */ /* 0x0003e2000c10190c */
[----:B------:R-:W-:-:S03]  /*1080*/  @!P5 IMAD.MOV.U32 R7, RZ, RZ, -0x800000 ;  /* 0xff800000ff07d424 */ /* 0x000fc600078e00ff */
[----:B------:R1:W-:Y:S04]  /*1090*/  @!P2 STG.E desc[UR12][R2.64+0x60], R13 ;  /* 0x0000600d0200a986 */ /* 0x0003e8000c10190c */
[----:B------:R1:W-:Y:S04]  /*10a0*/  @!P1 STG.E desc[UR12][R2.64+0x80], R11 ;  /* 0x0000800b02009986 */ /* 0x0003e8000c10190c */
[----:B------:R1:W-:Y:S04]  /*10b0*/  @!P0 STG.E desc[UR12][R2.64+0xa0], R9 ;  /* 0x0000a00902008986 */ /* 0x0003e8000c10190c */
[----:B------:R1:W-:Y:S01]  /*10c0*/  @!P5 STG.E desc[UR12][R2.64+0xc0], R7 ;  /* 0x0000c0070200d986 */ /* 0x0003e2000c10190c */
[----:B------:R-:W-:Y:S05]  /*10d0*/  @P6 EXIT ;  /* 0x000000000000694d */ /* 0x000fea0003800000 */
[----:B-1----:R-:W-:-:S05]  /*10e0*/  MOV R5, 0xff800000 ;  /* 0xff80000000057802 */ /* 0x002fca0000000f00 */
[----:B------:R-:W-:Y:S01]  /*10f0*/  STG.E desc[UR12][R2.64+0xe0], R5 ;  /* 0x0000e00502007986 */ /* 0x000fe2000c10190c */
[----:B------:R-:W-:Y:S05]  /*1100*/  EXIT ;  /* 0x000000000000794d */ /* 0x000fea0003800000 */
.L_x_1438:
        /* <DEDUP_REMOVED lines=24> */
.L_x_1455:
[----:B------:R-:W-:Y:S05]  /*1290*/  @!P0 BRA `(.L_x_1456) ;  /* 0x00000004003c8947 */ /* 0x000fea0003800000 */
[----:B------:R-:W2:Y:S01]  /*12a0*/  LDC R13, c[0x0][0x380] ;  /* 0x0000e000ff0d7b82 */ /* 0x000ea20000000800 */
[----:B------:R-:W-:Y:S01]  /*12b0*/  LEA R16, R153, 0xffffffc0, 0x6 ;  /* 0xffffffc099107811 */ /* 0x000fe200078e30ff */
[----:B------:R-:W-:-:S03]  /*12c0*/  ULDC.64 UR4, c[0x0][0x260] ;  /* 0x0000980000047ab9 */ /* 0x000fc60000000a00 */
[----:B-1----:R-:W-:-:S03]  /*12d0*/  IABS R2, R16 ;  /* 0x0000001000027213 */ /* 0x002fc60000000000 */
[----:B------:R-:W1:Y:S08]  /*12e0*/  LDC R9, c[0x0][0x278] ;  /* 0x00009e00ff097b82 */ /* 0x000e700000000800 */
[----:B------:R-:W3:Y:S01]  /*12f0*/  LDC.64 R220, c[0x0][0x248] ;  /* 0x00009200ffdc7b82 */ /* 0x000ee20000000a00 */
[----:B--2---:R-:W-:-:S04]  /*1300*/  IABS R4, R13 ;  /* 0x0000000d00047213 */ /* 0x004fc80000000000 */
[----:B------:R-:W2:Y:S08]  /*1310*/  I2F.RP R5, R4 ;  /* 0x0000000400057306 */ /* 0x000eb00000209400 */
[----:B--2---:R-:W2:Y:S02]  /*1320*/  MUFU.RCP R6, R5 ;  /* 0x0000000500067308 */ /* 0x004ea40000001000 */
[----:B--2---:R-:W-:-:S06]  /*1330*/  IADD3 R6, R6, 0xffffffe, RZ ;  /* 0x0ffffffe06067810 */ /* 0x004fcc0007ffe0ff */
[----:B------:R-:W2:Y:S02]  /*1340*/  F2I.FTZ.U32.TRUNC.NTZ R7, R6 ;  /* 0x0000000600077305 */ /* 0x000ea4000021f000 */
[----:B--2---:R-:W-:Y:S01]  /*1350*/  IMAD.MOV R3, RZ, RZ, -R7 ;  /* 0x000000ffff037224 */ /* 0x004fe200078e0a07 */
[----:B------:R-:W-:-:S03]  /*1360*/  MOV R6, RZ ;  /* 0x000000ff00067202 */ /* 0x000fc60000000f00 */
        /* <DEDUP_REMOVED lines=15> */
[----:B------:R-:W-:-:S06]  /*1460*/  IMAD.WIDE R6, R11, 0x4, R218 ;  /* 0x000000040b067825 */ /* 0x000fcc00078e02da */
[----:B------:R-:W2:Y:S01]  /*1470*/  LDG.E R6, desc[UR12][R6.64] ;  /* 0x0000000c06067981 */ /* 0x000ea2000c1e1900 */
[----:B-1----:R-:W-:Y:S01]  /*1480*/  IABS R2, R9 ;  /* 0x0000000900027213 */ /* 0x002fe20000000000 */
[----:B------:R-:W-:-:S03]  /*1490*/  IMAD.MOV R11, RZ, RZ, -R11 ;  /* 0x000000ffff0b7224 */ /* 0x000fc600078e0a0b */
[----:B------:R-:W1:Y:S01]  /*14a0*/  I2F.RP R5, R2 ;  /* 0x0000000200057306 */ /* 0x000e620000209400 */
[----:B------:R-:W-:-:S07]  /*14b0*/  IMAD R16, R13, R11, R16 ;  /* 0x0000000b0d107224 */ /* 0x000fce00078e0210 */
[----:B-1----:R-:W1:Y:S02]  /*14c0*/  MUFU.RCP R14, R5 ;  /* 0x00000005000e7308 */ /* 0x002e640000001000 */
[----:B-1----:R-:W-:-:S06]  /*14d0*/  IADD3 R14, R14, 0xffffffe, RZ ;  /* 0x0ffffffe0e0e7810 */ /* 0x002fcc0007ffe0ff */
[----:B------:R-:W1:Y:S02]  /*14e0*/  F2I.FTZ.U32.TRUNC.NTZ R15, R14 ;  /* 0x0000000e000f7305 */ /* 0x000e64000021f000 */
[----:B-1----:R-:W-:Y:S01]  /*14f0*/  IMAD.MOV R3, RZ, RZ, -R15 ;  /* 0x000000ffff037224 */ /* 0x002fe200078e0a0f */
[----:B------:R-:W-:-:S03]  /*1500*/  MOV R14, RZ ;  /* 0x000000ff000e7202 */ /* 0x000fc60000000f00 */
[----:B------:R-:W-:Y:S01]  /*1510*/  IMAD R4, R3, R2, RZ ;  /* 0x0000000203047224 */ /* 0x000fe200078e02ff */
[----:B------:R-:W-:-:S03]  /*1520*/  IABS R3, R28 ;  /* 0x0000001c00037213 */ /* 0x000fc60000000000 */
[----:B------:R-:W-:-:S04]  /*1530*/  IMAD.HI.U32 R15, R15, R4, R14 ;  /* 0x000000040f0f7227 */ /* 0x000fc800078e000e */
[----:B------:R-:W-:-:S04]  /*1540*/  IMAD.MOV.U32 R4, RZ, RZ, R3 ;  /* 0x000000ffff047224 */ /* 0x000fc800078e0003 */
[----:B------:R-:W-:Y:S01]  /*1550*/  IMAD.HI.U32 R20, R15, R4, RZ ;  /* 0x000000040f147227 */ /* 0x000fe200078e00ff */
[----:B------:R-:W-:-:S04]  /*1560*/  SHF.R.S32.HI R15, RZ, 0x1f, R16 ;  /* 0x0000001fff0f7819 */ /* 0x000fc80000011410 */
[----:B------:R-:W-:-:S05]  /*1570*/  IADD3 R3, -R20, RZ, RZ ;  /* 0x000000ff14037210 */ /* 0x000fca0007ffe1ff */
[C---:B------:R-:W-:Y:S02]  /*1580*/  IMAD R3, R2.reuse, R3, R4 ;  /* 0x0000000302037224 */ /* 0x040fe400078e0204 */
[----:B------:R-:W1:Y:S03]  /*1590*/  LDC.64 R4, c[0x0][0x230] ;  /* 0x00008c00ff047b82 */ /* 0x000e660000000a00 */
[----:B------:R-:W-:-:S13]  /*15a0*/  ISETP.GT.U32.AND P2, PT, R2, R3, PT ;  /* 0x000000030200720c */ /* 0x000fda0003f44070 */
[----:B------:R-:W-:Y:S01]  /*15b0*/  @!P2 IMAD.IADD R3, R3, 0x1, -R2 ;  /* 0x000000010303a824 */ /* 0x000fe200078e0a02 */
[----:B------:R-:W-:Y:S02]  /*15c0*/  @!P2 IADD3 R20, R20, 0x1, RZ ;  /* 0x000000011414a810 */ /* 0x000fe40007ffe0ff */
[----:B------:R-:W-:Y:S02]  /*15d0*/  ISETP.NE.AND P2, PT, R9, RZ, PT ;  /* 0x000000ff0900720c */ /* 0x000fe40003f45270 */
[----:B------:R-:W-:Y:S02]  /*15e0*/  ISETP.GE.U32.AND P3, PT, R3, R2, PT ;  /* 0x000000020300720c */ /* 0x000fe40003f66070 */
[----:B------:R-:W-:-:S04]  /*15f0*/  LOP3.LUT R2, R28, R9, RZ, 0x3c, !PT ;  /* 0x000000091c027212 */ /* 0x000fc800078e3cff */
[----:B------:R-:W-:Y:S02]  /*1600*/  ISETP.GE.AND P1, PT, R2, RZ, PT ;  /* 0x000000ff0200720c */ /* 0x000fe40003f26270 */
[----:B------:R-:W4:Y:S05]  /*1610*/  LDC.64 R2, c[0x0][0x238] ;  /* 0x00008e00ff027b82 */ /* 0x000f2a0000000a00 */
[----:B------:R-:W-:-:S06]  /*1620*/  @P3 IADD3 R20, R20, 0x1, RZ ;  /* 0x0000000114143810 */ /* 0x000fcc0007ffe0ff */
[----:B------:R-:W-:Y:S01]  /*1630*/  @!P1 IMAD.MOV R20, RZ, RZ, -R20 ;  /* 0x000000ffff149224 */ /* 0x000fe200078e0a14 */
[----:B------:R-:W-:Y:S02]  /*1640*/  @!P2 LOP3.LUT R20, RZ, R9, RZ, 0x33, !PT ;  /* 0x00000009ff14a212 */ /* 0x000fe400078e33ff */
[----:B--2---:R-:W-:Y:S01]  /*1650*/  SHF.R.S32.HI R7, RZ, 0x1f, R6 ;  /* 0x0000001fff077819 */ /* 0x004fe20000011406 */
[----:B-1----:R-:W-:-:S04]  /*1660*/  IMAD.WIDE.U32 R10, R6, R4, RZ ;  /* 0x00000004060a7225 */ /* 0x002fc800078e00ff */
[----:B-----5:R-:W-:Y:S02]  /*1670*/  IMAD R8, R7, R4, RZ ;  /* 0x0000000407087224 */ /* 0x020fe400078e02ff */
[----:B---3--:R-:W-:Y:S02]  /*1680*/  IMAD R4, R15, R220, RZ ;  /* 0x000000dc0f047224 */ /* 0x008fe400078e02ff */
[----:B------:R-:W-:Y:S02]  /*1690*/  IMAD R5, R6, R5, R8 ;  /* 0x0000000506057224 */ /* 0x000fe400078e0208 */
[----:B------:R-:W-:Y:S02]  /*16a0*/  IMAD R4, R16, R221, R4 ;  /* 0x000000dd10047224 */ /* 0x000fe400078e0204 */
[----:B----4-:R-:W-:Y:S01]  /*16b0*/  IMAD R7, R7, R2, RZ ;  /* 0x0000000207077224 */ /* 0x010fe200078e02ff */
[----:B------:R-:W-:-:S03]  /*16c0*/  IADD3 R11, R11, R5, RZ ;  /* 0x000000050b0b7210 */ /* 0x000fc60007ffe0ff */
[----:B------:R-:W-:Y:S02]  /*16d0*/  IMAD R7, R6, R3, R7 ;  /* 0x0000000306077224 */ /* 0x000fe400078e0207 */
[----:B------:R-:W-:Y:S01]  /*16e0*/  IMAD.WIDE.U32 R8, R16, R220, R10 ;  /* 0x000000dc10087225 */ /* 0x000fe200078e000a */
[----:B------:R-:W-:-:S03]  /*16f0*/  SHF.R.S32.HI R11, RZ, 0x1f, R20 ;  /* 0x0000001fff0b7819 */ /* 0x000fc60000011414 */
[----:B------:R-:W-:Y:S01]  /*1700*/  IMAD.WIDE.U32 R2, R6, R2, RZ ;  /* 0x0000000206027225 */ /* 0x000fe200078e00ff */
[----:B------:R-:W-:-:S03]  /*1710*/  IADD3 R9, R9, R4, RZ ;  /* 0x0000000409097210 */ /* 0x000fc60007ffe0ff */
[----:B------:R-:W-:Y:S01]  /*1720*/  IMAD R5, R11, UR4, RZ ;  /* 0x000000040b057c24 */ /* 0x000fe2000f8e02ff */
[----:B------:R-:W-:Y:S01]  /*1730*/  IADD3 R7, R3, R7, RZ ;  /* 0x0000000703077210 */ /* 0x000fe20007ffe0ff */
[----:B------:R-:W-:-:S04]  /*1740*/  IMAD.WIDE.U32 R38, R20, UR4, R8 ;  /* 0x0000000414267c25 */ /* 0x000fc8000f8e0008 */
[----:B------:R-:W-:Y:S02]  /*1750*/  IMAD R5, R20, UR5, R5 ;  /* 0x0000000514057c24 */ /* 0x000fe4000f8e0205 */
[----:B------:R-:W-:-:S03]  /*1760*/  IMAD.MOV.U32 R6, RZ, RZ, R2 ;  /* 0x000000ffff067224 */ /* 0x000fc600078e0002 */
[----:B------:R-:W-:Y:S01]  /*1770*/  IADD3 R25, R39, R5, RZ ;  /* 0x0000000527197210 */ /* 0x000fe20007ffe0ff */
[----:B------:R-:W-:Y:S06]  /*1780*/  BRA `(.L_x_1457) ;  /* 0x0000000400307947 */ /* 0x000fec0003800000 */
.L_x_1456:
[----:B------:R-:W1:Y:S01]  /*1790*/  LDC R11, c[0x0][0x278] ;  /* 0x00009e00ff0b7b82 */ /* 0x000e620000000800 */
[----:B------:R-:W-:Y:S02]  /*17a0*/  ISETP.NE.AND P4, PT, R10, -0x1, PT ;  /* 0xffffffff0a00780c */ /* 0x000fe40003f85270 */
[----:B------:R-:W-:-:S04]  /*17b0*/  LEA R16, R153, 0xffffffc0, 0x6 ;  /* 0xffffffc099107811 */ /* 0x000fc800078e30ff */
[----:B------:R-:W-:-:S07]  /*17c0*/  SHF.R.S32.HI R15, RZ, 0x1f, R16 ;  /* 0x0000001fff0f7819 */ /* 0x000fce0000011410 */
[----:B------:R-:W2:Y:S01]  /*17d0*/  @P4 LDC.64 R220, c[0x0][0x248] ;  /* 0x00009200ffdc4b82 */ /* 0x000ea20000000a00 */
[----:B-1----:R-:W-:-:S04]  /*17e0*/  IABS R3, R11 ;  /* 0x0000000b00037213 */ /* 0x002fc80000000000 */
[----:B------:R-:W1:Y:S08]  /*17f0*/  I2F.RP R5, R3 ;  /* 0x0000000300057306 */ /* 0x000e700000209400 */
[----:B-1----:R-:W1:Y:S02]  /*1800*/  MUFU.RCP R6, R5 ;  /* 0x0000000500067308 */ /* 0x002e640000001000 */
[----:B-1----:R-:W-:-:S06]  /*1810*/  VIADD R6, R6, 0xffffffe ;  /* 0x0ffffffe06067836 */ /* 0x002fcc0000000000 */
        /* <DEDUP_REMOVED lines=13> */
[----:B------:R-:W-:Y:S01]  /*18f0*/  ISETP.GE.AND P2, PT, R4, RZ, PT ;  /* 0x000000ff0400720c */ /* 0x000fe20003f46270 */
[----:B------:R-:W-:-:S04]  /*1900*/  @P4 IMAD.IADD R4, R9, 0x1, R10 ;  /* 0x0000000109044824 */ /* 0x000fc800078e020a */
[C---:B--2---:R-:W-:Y:S02]  /*1910*/  @P4 IMAD R13, R4.reuse, R221, RZ ;  /* 0x000000dd040d4224 */ /* 0x044fe400078e02ff */
[----:B------:R-:W-:-:S04]  /*1920*/  @P4 IMAD.WIDE.U32 R4, R4, R220, RZ ;  /* 0x000000dc04044225 */ /* 0x000fc800078e00ff */
[-C--:B------:R-:W-:Y:S02]  /*1930*/  @!P1 IADD3 R2, R2, -R3.reuse, RZ ;  /* 0x8000000302029210 */ /* 0x080fe40007ffe0ff */
[----:B------:R-:W-:Y:S02]  /*1940*/  @!P1 IADD3 R20, R20, 0x1, RZ ;  /* 0x0000000114149810 */ /* 0x000fe40007ffe0ff */
[----:B------:R-:W-:Y:S02]  /*1950*/  ISETP.GE.U32.AND P3, PT, R2, R3, PT ;  /* 0x000000030200720c */ /* 0x000fe40003f66070 */
[----:B------:R-:W2:Y:S01]  /*1960*/  LDC.64 R2, c[0x0][0x260] ;  /* 0x00009800ff027b82 */ /* 0x000ea20000000a00 */
[----:B------:R-:W-:Y:S02]  /*1970*/  ISETP.NE.AND P1, PT, R11, RZ, PT ;  /* 0x000000ff0b00720c */ /* 0x000fe40003f25270 */
[----:B------:R-:W-:Y:S02]  /*1980*/  @P4 IADD3 R13, R5, R13, RZ ;  /* 0x0000000d050d4210 */ /* 0x000fe40007ffe0ff */
[----:B------:R-:W-:-:S06]  /*1990*/  @P4 MOV R12, R4 ;  /* 0x00000004000c4202 */ /* 0x000fcc0000000f00 */
        /* <DEDUP_REMOVED lines=14> */
[----:B------:R-:W-:-:S07]  /*1a80*/  IADD3 R13, R13, R5, RZ ;  /* 0x000000050d0d7210 */ /* 0x000fce0007ffe0ff */
.L_x_1458:
[----:B------:R-:W-:Y:S01]  /*1a90*/  IMAD R5, R15, R220, RZ ;  /* 0x000000dc0f057224 */ /* 0x000fe200078e02ff */
[----:B------:R-:W-:Y:S01]  /*1aa0*/  @!P1 LOP3.LUT R20, RZ, R11, RZ, 0x33, !PT ;  /* 0x0000000bff149212 */ /* 0x000fe200078e33ff */
[----:B------:R-:W-:Y:S01]  /*1ab0*/  IMAD.WIDE.U32 R18, R220, R16, R12 ;  /* 0x00000010dc127225 */ /* 0x000fe200078e000c */
[----:B------:R-:W-:Y:S02]  /*1ac0*/  @P4 IADD3 R10, R9, R10, RZ ;  /* 0x0000000a090a4210 */ /* 0x000fe40007ffe0ff */
[----:B------:R-:W-:Y:S01]  /*1ad0*/  SHF.R.S32.HI R11, RZ, 0x1f, R20 ;  /* 0x0000001fff0b7819 */ /* 0x000fe20000011414 */
[----:B------:R-:W-:-:S04]  /*1ae0*/  IMAD R5, R221, R16, R5 ;  /* 0x00000010dd057224 */ /* 0x000fc800078e0205 */
[----:B--2---:R-:W-:Y:S01]  /*1af0*/  IMAD R12, R11, R2, RZ ;  /* 0x000000020b0c7224 */ /* 0x004fe200078e02ff */
[----:B------:R-:W-:Y:S01]  /*1b00*/  IADD3 R19, R19, R5, RZ ;  /* 0x0000000513137210 */ /* 0x000fe20007ffe0ff */
[----:B-1----:R-:W-:-:S04]  /*1b10*/  @P4 IMAD.WIDE.U32 R4, R10, R6, RZ ;  /* 0x000000060a044225 */ /* 0x002fc800078e00ff */
[----:B------:R-:W-:Y:S01]  /*1b20*/  IMAD.WIDE.U32 R38, R20, R2, R18 ;  /* 0x0000000214267225 */ /* 0x000fe200078e0012 */
[----:B------:R-:W-:-:S03]  /*1b30*/  @P4 MOV R6, R4 ;  /* 0x0000000400064202 */ /* 0x000fc60000000f00 */
[----:B------:R-:W-:Y:S02]  /*1b40*/  IMAD R3, R20, R3, R12 ;  /* 0x0000000314037224 */ /* 0x000fe400078e020c */
        /* <DEDUP_REMOVED lines=16> */
.L_x_1457:
[----:B------:R-:W-:Y:S01]  /*1c50*/  ISETP.NE.AND P1, PT, R0, -0x1, PT ;  /* 0xffffffff0000780c */ /* 0x000fe20003f25270 */
[----:B------:R-:W1:Y:S01]  /*1c60*/  S2UR UR8, SR_CgaCtaId ;  /* 0x00000000000879c3 */ /* 0x000e620000008800 */
[----:B------:R-:W-:Y:S01]  /*1c70*/  SHF.R.S32.HI R9, RZ, 0x1f, R106 ;  /* 0x0000001fff097819 */ /* 0x000fe2000001146a */
[----:B------:R-:W-:Y:S01]  /*1c80*/  IMAD.IADD R207, R109, 0x1, -R110 ;  /* 0x000000016dcf7824 */ /* 0x000fe200078e0a6e */
[----:B------:R-:W-:Y:S01]  /*1c90*/  SHF.R.S32.HI R31, RZ, 0x1f, R28 ;  /* 0x0000001fff1f7819 */ /* 0x000fe2000001141c */
[----:B------:R-:W-:Y:S01]  /*1ca0*/  ULDC.64 UR4, c[0x0][0x258] ;  /* 0x0000960000047ab9 */ /* 0x000fe20000000a00 */
[----:B------:R-:W-:Y:S01]  /*1cb0*/  LEA.HI R19, R9, R106, RZ, 0x4 ;  /* 0x0000006a09137211 */ /* 0x000fe200078f20ff */
[----:B------:R-:W-:Y:S01]  /*1cc0*/  ULDC.64 UR6, c[0x0][0x268] ;  /* 0x00009a0000067ab9 */ /* 0x000fe20000000a00 */
[----:B------:R-:W-:Y:S01]  /*1cd0*/  BSSY B0, `(.L_x_1459) ;  /* 0x0000063000007945 */ /* 0x000fe20003800000 */
[----:B------:R-:W2:Y:S01]  /*1ce0*/  LDC.64 R240, c[0x0][0x250] ;  /* 0x00009400fff07b82 */ /* 0x000ea20000000a00 */
[----:B------:R-:W-:-:S02]  /*1cf0*/  IMAD R31, R31, UR4, RZ ;  /* 0x000000041f1f7c24 */ /* 0x000fc4000f8e02ff */
[----:B------:R-:W-:Y:S01]  /*1d00*/  IMAD R11, R11, UR6, RZ ;  /* 0x000000060b0b7c24 */ /* 0x000fe2000f8e02ff */
[----:B------:R-:W-:Y:S01]  /*1d10*/  @!P1 SHF.R.S32.HI R17, RZ, 0x1f, R217 ;  /* 0x0000001fff119819 */ /* 0x000fe200000114d9 */
[----:B------:R-:W-:Y:S02]  /*1d20*/  IMAD R31, R28, UR5, R31 ;  /* 0x000000051c1f7c24 */ /* 0x000fe4000f8e021f */
[----:B------:R-:W-:Y:S01]  /*1d30*/  IMAD R14, R20, UR7, R11 ;  /* 0x00000007140e7c24 */ /* 0x000fe2000f8e020b */
[----:B------:R-:W3:Y:S01]  /*1d40*/  @P1 LDC.64 R4, c[0x0][0x240] ;  /* 0x00009000ff041b82 */ /* 0x000ee20000000a00 */
[----:B------:R-:W-:-:S07]  /*1d50*/  VIADD R213, R153, 0xffffffff ;  /* 0xffffffff99d57836 */ /* 0x000fce0000000000 */
[----:B------:R-:W4:Y:S01]  /*1d60*/  @!P1 LDC.64 R2, c[0x0][0x228] ;  /* 0x00008a00ff029b82 */ /* 0x000f220000000a00 */
[----:B---3--:R-:W-:Y:S01]  /*1d70*/  @P1 IMAD.WIDE.U32 R12, R0, R4, RZ ;  /* 0x00000004000c1225 */ /* 0x008fe200078e00ff */
[----:B------:R-:W-:-:S03]  /*1d80*/  LEA.HI R4, R9, R106, RZ, 0x3 ;  /* 0x0000006a09047211 */ /* 0x000fc600078f18ff */
[----:B------:R-:W-:Y:S01]  /*1d90*/  @P1 IMAD R5, R0, R5, R13 ;  /* 0x0000000500051224 */ /* 0x000fe200078e020d */
[----:B------:R-:W-:Y:S02]  /*1da0*/  SHF.R.S32.HI R22, RZ, 0x3, R4 ;  /* 0x00000003ff167819 */ /* 0x000fe40000011404 */
[----:B------:R-:W-:Y:S01]  /*1db0*/  LOP3.LUT R13, R4, 0xfffffff8, RZ, 0xc0, !PT ;  /* 0xfffffff8040d7812 */ /* 0x000fe200078ec0ff */
[-C--:B----4-:R-:W-:Y:S01]  /*1dc0*/  @!P1 IMAD R0, R17, R2.reuse, RZ ;  /* 0x0000000211009224 */ /* 0x090fe200078e02ff */
[----:B------:R-:W-:Y:S01]  /*1dd0*/  LOP3.LUT R17, R19, 0xfffffff0, RZ, 0xc0, !PT ;  /* 0xfffffff013117812 */ /* 0x000fe200078ec0ff */
[C---:B------:R-:W-:Y:S01]  /*1de0*/  IMAD.SHL.U32 R214, R22.reuse, 0x40, RZ ;  /* 0x0000004016d67824 */ /* 0x040fe200078e00ff */
[----:B------:R-:W-:Y:S01]  /*1df0*/  ISETP.GE.AND P5, PT, R22, R207, PT ;  /* 0x000000cf1600720c */ /* 0x000fe20003fa6270 */
[----:B-----5:R-:W-:Y:S01]  /*1e00*/  IMAD.IADD R8, R106, 0x1, -R13 ;  /* 0x000000016a087824 */ /* 0x020fe200078e0a0d */
[----:B------:R-:W-:Y:S01]  /*1e10*/  SHF.R.S32.HI R23, RZ, 0x1f, R22 ;  /* 0x0000001fff177819 */ /* 0x000fe20000011416 */
[C---:B------:R-:W-:Y:S01]  /*1e20*/  @!P1 IMAD R3, R217.reuse, R3, R0 ;  /* 0x00000003d9039224 */ /* 0x040fe200078e0200 */
[----:B------:R-:W-:Y:S01]  /*1e30*/  LOP3.LUT R214, R214, 0x1c0, RZ, 0xc0, !PT ;  /* 0x000001c0d6d67812 */ /* 0x000fe200078ec0ff */
[----:B------:R-:W-:Y:S01]  /*1e40*/  @!P1 IMAD.WIDE.U32 R26, R217, R2, RZ ;  /* 0x00000002d91a9225 */ /* 0x000fe200078e00ff */
[----:B------:R-:W-:-:S03]  /*1e50*/  IADD3 R18, R22, 0x30, RZ ;  /* 0x0000003016127810 */ /* 0x000fc60007ffe0ff */
[----:B------:R-:W-:Y:S02]  /*1e60*/  IMAD.IADD R17, R106, 0x1, -R17 ;  /* 0x000000016a117824 */ /* 0x000fe400078e0a11 */
[----:B------:R-:W-:Y:S02]  /*1e70*/  IMAD.SHL.U32 R215, R8, 0x8, RZ ;  /* 0x0000000808d77824 */ /* 0x000fe400078e00ff */
[----:B------:R-:W-:Y:S01]  /*1e80*/  @!P1 IMAD.IADD R5, R27, 0x1, R3 ;  /* 0x000000011b059824 */ /* 0x000fe200078e0203 */
[----:B------:R-:W-:Y:S01]  /*1e90*/  LEA.HI R3, R9, R106, RZ, 0x6 ;  /* 0x0000006a09037211 */ /* 0x000fe200078f30ff */
[----:B------:R-:W-:Y:S01]  /*1ea0*/  @P1 IMAD.MOV.U32 R2, RZ, RZ, R12 ;  /* 0x000000ffff021224 */ /* 0x000fe200078e000c */
[----:B------:R-:W-:Y:S01]  /*1eb0*/  SHF.R.S32.HI R0, RZ, 0x1f, R17 ;  /* 0x0000001fff007819 */ /* 0x000fe20000011411 */
[----:B------:R-:W-:Y:S01]  /*1ec0*/  VIADD R24, R22, 0x20 ;  /* 0x0000002016187836 */ /* 0x000fe20000000000 */
[----:B------:R-:W-:Y:S01]  /*1ed0*/  LOP3.LUT R13, R214, 0x38, R215, 0xf8, !PT ;  /* 0x00000038d60d7812 */ /* 0x000fe200078ef8d7 */
[----:B------:R-:W-:Y:S01]  /*1ee0*/  IMAD.SHL.U32 R3, R3, 0x8, RZ ;  /* 0x0000000803037824 */ /* 0x000fe200078e00ff */
[----:B------:R-:W-:Y:S01]  /*1ef0*/  SHF.R.U32.HI R214, RZ, 0x3, R214 ;  /* 0x00000003ffd67819 */ /* 0x000fe200000116d6 */
[----:B------:R-:W-:Y:S01]  /*1f00*/  IMAD.WIDE R32, R33, 0x40, R22 ;  /* 0x0000004021207825 */ /* 0x000fe200078e0216 */
[----:B------:R-:W-:-:S02]  /*1f10*/  @!P1 MOV R2, R26 ;  /* 0x0000001a00029202 */ /* 0x000fc40000000f00 */
[----:B------:R-:W-:Y:S01]  /*1f20*/  LEA.HI R0, R0, R17, RZ, 0x3 ;  /* 0x0000001100007211 */ /* 0x000fe200078f18ff */
[----:B------:R-:W-:Y:S01]  /*1f30*/  VIADD R26, R22, 0x10 ;  /* 0x00000010161a7836 */ /* 0x000fe20000000000 */
[----:B------:R-:W-:Y:S02]  /*1f40*/  LOP3.LUT R214, R13, R214, RZ, 0x3c, !PT ;  /* 0x000000d60dd67212 */ /* 0x000fe400078e3cff */
[----:B------:R-:W-:Y:S02]  /*1f50*/  SHF.R.S32.HI R36, RZ, 0x1f, R215 ;  /* 0x0000001fff247819 */ /* 0x000fe400000114d7 */
[C---:B------:R-:W-:Y:S02]  /*1f60*/  IADD3 R2, P1, R215.reuse, R2, RZ ;  /* 0x00000002d7027210 */ /* 0x040fe40007f3e0ff */
[----:B------:R-:W-:Y:S02]  /*1f70*/  LOP3.LUT R4, R0, 0xfffffff8, RZ, 0xc0, !PT ;  /* 0xfffffff800047812 */ /* 0x000fe400078ec0ff */
[----:B------:R-:W-:-:S02]  /*1f80*/  IADD3 R6, P2, R215, R6, RZ ;  /* 0x00000006d7067210 */ /* 0x000fc40007f5e0ff */
[----:B------:R-:W-:Y:S01]  /*1f90*/  LOP3.LUT R214, R214, 0xfffffe00, R3, 0xf8, !PT ;  /* 0xfffffe00d6d67812 */ /* 0x000fe200078ef803 */
[----:B------:R-:W-:Y:S01]  /*1fa0*/  IMAD.X R3, R36, 0x1, R5, P1 ;  /* 0x0000000124037824 */ /* 0x000fe200008e0605 */
[-C--:B------:R-:W-:Y:S01]  /*1fb0*/  ISETP.GE.AND P4, PT, R26, R207.reuse, PT ;  /* 0x000000cf1a00720c */ /* 0x080fe20003f86270 */
[----:B------:R-:W-:Y:S01]  /*1fc0*/  IMAD.IADD R17, R17, 0x1, -R4 ;  /* 0x0000000111117824 */ /* 0x000fe200078e0a04 */
[----:B------:R-:W-:Y:S01]  /*1fd0*/  ISETP.GE.AND P3, PT, R24, R207, PT ;  /* 0x000000cf1800720c */ /* 0x000fe20003f66270 */
[----:B------:R-:W-:Y:S02]  /*1fe0*/  IMAD.X R7, R36, 0x1, R7, P2 ;  /* 0x0000000124077824 */ /* 0x000fe400010e0607 */
[----:B------:R-:W-:Y:S01]  /*1ff0*/  IMAD.WIDE.U32 R28, R28, UR4, R2 ;  /* 0x000000041c1c7c25 */ /* 0x000fe2000f8e0002 */
[----:B------:R-:W-:Y:S01]  /*2000*/  UMOV UR4, 0x400 ;  /* 0x0000040000047882 */ /* 0x000fe20000000000 */
[----:B------:R-:W-:Y:S01]  /*2010*/  R2P PR, R17, 0x6 ;  /* 0x0000000611007804 */ /* 0x000fe20000000000 */
[----:B-1----:R-:W-:Y:S01]  /*2020*/  ULEA UR4, UR8, UR4, 0x18 ;  /* 0x0000000408047291 */ /* 0x002fe2000f8ec03f */
[----:B------:R-:W-:Y:S01]  /*2030*/  IMAD.WIDE.U32 R20, R20, UR6, R6 ;  /* 0x0000000614147c25 */ /* 0x000fe2000f8e0006 */
[----:B------:R-:W-:-:S03]  /*2040*/  MOV R2, 0x20 ;  /* 0x0000002000027802 */ /* 0x000fc60000000f00 */
[----:B------:R-:W-:Y:S01]  /*2050*/  IMAD.MOV.U32 R7, RZ, RZ, 0x10 ;  /* 0x00000010ff077424 */ /* 0x000fe200078e00ff */
        /* <DEDUP_REMOVED lines=42> */
.L_x_1460:
[----:B------:R-:W-:Y:S05]  /*2300*/  BSYNC B0 ;  /* 0x0000000000007941 */ /* 0x000fea0003800000 */
.L_x_1459:
        /* <DEDUP_REMOVED lines=45> */
.L_x_1462:
[----:B------:R-:W-:Y:S05]  /*25e0*/  BSYNC B0 ;  /* 0x0000000000007941 */ /* 0x000fea0003800000 */
.L_x_1461:
[----:B------:R-:W-:Y:S04]  /*25f0*/  BSSY B0, `(.L_x_1463) ;  /* 0x0000028000007945 */ /* 0x000fe80003800000 */
        /* <DEDUP_REMOVED lines=39> */
.L_x_1464:
[----:B------:R-:W-:Y:S05]  /*2870*/  BSYNC B0 ;  /* 0x0000000000007941 */ /* 0x000fea0003800000 */
.L_x_1463:
        /* <DEDUP_REMOVED lines=39> */
.L_x_1466:
[----:B------:R-:W-:Y:S05]  /*2af0*/  BSYNC B0 ;  /* 0x0000000000007941 */ /* 0x000fea0003800000 */
.L_x_1465:
[CC--:B------:R-:W-:Y:S01]  /*2b00*/  ISETP.GE.AND P2, PT, R22.reuse, R25.reuse, PT ;  /* 0x000000191600720c */ /* 0x0c0fe20003f46270 */
        /* <DEDUP_REMOVED lines=40> */
.L_x_1468:
[----:B------:R-:W-:Y:S05]  /*2d90*/  BSYNC B0 ;  /* 0x0000000000007941 */ /* 0x000fea0003800000 */
.L_x_1467:
        /* <DEDUP_REMOVED lines=33> */
.L_x_1470:
[----:B------:R-:W-:Y:S05]  /*2fb0*/  BSYNC B0 ;  /* 0x0000000000007941 */ /* 0x000fea0003800000 */
.L_x_1469:
        /* <DEDUP_REMOVED lines=34> */
.L_x_1472:
[----:B------:R-:W-:Y:S05]  /*31e0*/  BSYNC B0 ;  /* 0x0000000000007941 */ /* 0x000fea0003800000 */
.L_x_1471:
        /* <DEDUP_REMOVED lines=40> */
.L_x_1474:
[----:B------:R-:W-:Y:S05]  /*3470*/  BSYNC B0 ;  /* 0x0000000000007941 */ /* 0x000fea0003800000 */
.L_x_1473:
[----:B------:R-:W0:Y:S01]  /*3480*/  LDGDEPBAR ;  /* 0x00000000000079af */ /* 0x000e220000000000 */
[----:B------:R-:W-:Y:S01]  /*3490*/  ISETP.GE.AND P2, PT, R22, R25, PT ;  /* 0x000000191600720c */ /* 0x000fe20003f46270 */
[----:B-1234-:R-:W-:Y:S01]  /*34a0*/  IMAD.SHL.U32 R10, R8, 0x40, RZ ;  /* 0x00000040080a7824 */ /* 0x01efe200078e00ff */
[----:B------:R-:W-:Y:S01]  /*34b0*/  LOP3.LUT R19, R19, 0xfffffffe, RZ, 0xc0, !PT ;  /* 0xfffffffe13137812 */ /* 0x000fe200078ec0ff */
[----:B------:R-:W-:Y:S01]  /*34c0*/  IMAD.SHL.U32 R17, R17, 0x40, RZ ;  /* 0x0000004011117824 */ /* 0x000fe200078e00ff */
[C---:B------:R-:W-:Y:S01]  /*34d0*/  IADD3 R16, P1, R22.reuse, R16, RZ ;  /* 0x0000001016107210 */ /* 0x040fe20007f3e0ff */
[----:B------:R-:W-:Y:S01]  /*34e0*/  IMAD.SHL.U32 R11, R22, 0x8, RZ ;  /* 0x00000008160b7824 */ /* 0x000fe200078e00ff */
[----:B------:R-:W-:Y:S01]  /*34f0*/  LOP3.LUT R10, R10, 0x1c0, RZ, 0xc0, !PT ;  /* 0x000001c00a0a7812 */ /* 0x000fe200078ec0ff */
[----:B------:R-:W-:Y:S01]  /*3500*/  IMAD.IADD R19, R24, 0x1, -R19 ;  /* 0x0000000118137824 */ /* 0x000fe200078e0a13 */
[----:B------:R-:W-:Y:S01]  /*3510*/  LOP3.LUT R17, R17, 0x1c0, RZ, 0xc0, !PT ;  /* 0x000001c011117812 */ /* 0x000fe200078ec0ff */
[----:B------:R-:W-:Y:S01]  /*3520*/  IMAD.X R15, R23, 0x1, R15, P1 ;  /* 0x00000001170f7824 */ /* 0x000fe200008e060f */
[----:B------:R-:W-:Y:S01]  /*3530*/  LOP3.LUT R11, R10, 0x8, R11, 0xf8, !PT ;  /* 0x000000080a0b7812 */ /* 0x000fe200078ef80b */
[----:B------:R-:W-:Y:S01]  /*3540*/  IMAD.SHL.U32 R12, R19, 0x8, RZ ;  /* 0x00000008130c7824 */ /* 0x000fe200078e00ff */
[----:B------:R-:W-:Y:S01]  /*3550*/  SHF.R.U32.HI R10, RZ, 0x3, R10 ;  /* 0x00000003ff0a7819 */ /* 0x000fe2000001160a */
[----:B------:R-:W-:Y:S01]  /*3560*/  IMAD.IADD R21, R21, 0x1, R14 ;  /* 0x0000000115157824 */ /* 0x000fe200078e020e */
[----:B------:R-:W-:Y:S01]  /*3570*/  LEA.HI R108, R9, R106, RZ, 0x5 ;  /* 0x0000006a096c7211 */ /* 0x000fe200078f28ff */
[-C--:B------:R-:W-:Y:S01]  /*3580*/  IMAD R15, R15, R240.reuse, RZ ;  /* 0x000000f00f0f7224 */ /* 0x080fe200078e02ff */
[----:B------:R-:W-:Y:S01]  /*3590*/  LOP3.LUT R12, R17, 0x8, R12, 0xf8, !PT ;  /* 0x00000008110c7812 */ /* 0x000fe200078ef80c */
[----:B------:R-:W-:Y:S01]  /*35a0*/  IMAD.WIDE.U32 R154, R16, R240, R20 ;  /* 0x000000f0109a7225 */ /* 0x000fe200078e0014 */
[----:B------:R-:W-:Y:S01]  /*35b0*/  SHF.R.U32.HI R17, RZ, 0x3, R17 ;  /* 0x00000003ff117819 */ /* 0x000fe20000011611 */
[----:B------:R-:W-:Y:S01]  /*35c0*/  ULDC.64 UR6, c[0x0][0x220] ;  /* 0x0000880000067ab9 */ /* 0x000fe20000000a00 */
[----:B------:R-:W-:Y:S01]  /*35d0*/  LOP3.LUT R10, R11, R10, RZ, 0x3c, !PT ;  /* 0x0000000a0b0a7212 */ /* 0x000fe200078e3cff */
[----:B------:R-:W-:Y:S01]  /*35e0*/  IMAD.SHL.U32 R11, R0, 0x40, RZ ;  /* 0x00000040000b7824 */ /* 0x000fe200078e00ff */
        /* <DEDUP_REMOVED lines=44> */
.L_x_1476:
[----:B------:R-:W-:Y:S05]  /*38b0*/  BSYNC B0 ;  /* 0x0000000000007941 */ /* 0x000fea0003800000 */
.L_x_1475:
        /* <DEDUP_REMOVED lines=31> */
.L_x_1478:
[----:B------:R-:W-:Y:S05]  /*3ab0*/  BSYNC B0 ;  /* 0x0000000000007941 */ /* 0x000fea0003800000 */
.L_x_1477:
[----:B------:R1:W-:Y:S01]  /*3ac0*/  @P6 STS.128 [R214+0xd000], RZ ;  /* 0x00d000ffd6006388 */ /* 0x0003e20000000c00 */
[----:B------:R-:W-:Y:S03]  /*3ad0*/  BSSY B0, `(.L_x_1479) ;  /* 0x0000020000007945 */ /* 0x000fe60003800000 */
[----:B------:R1:W-:Y:S04]  /*3ae0*/  @P6 STS.128 [R214+0xf000], RZ ;  /* 0x00f000ffd6006388 */ /* 0x0003e80000000c00 */
[----:B------:R1:W-:Y:S01]  /*3af0*/  @P6 STS.128 [R214+0x11000], RZ ;  /* 0x011000ffd6006388 */ /* 0x0003e20000000c00 */
[----:B------:R-:W-:Y:S05]  /*3b00*/  @P6 BRA `(.L_x_1480) ;  /* 0x0000000000706947 */ /* 0x000fea0003800000 */
[----:B------:R-:W-:Y:S01]  /*3b10*/  ULDC UR5, c[0x0][0x2d0] ;  /* 0x0000b40000057ab9 */ /* 0x000fe20000000800 */
[----:B------:R-:W-:Y:S01]  /*3b20*/  IMAD.SHL.U32 R9, R240, 0x20, RZ ;  /* 0x00000020f0097824 */ /* 0x000fe200078e00ff */
[----:B------:R-:W-:Y:S02]  /*3b30*/  ISETP.GE.AND P4, PT, R215, UR5, PT ;  /* 0x00000005d7007c0c */ /* 0x000fe4000bf86270 */
[----:B------:R-:W-:Y:S02]  /*3b40*/  ISETP.GE.AND P3, PT, R6, UR5, PT ;  /* 0x0000000506007c0c */ /* 0x000fe4000bf66270 */
[----:B------:R-:W-:Y:S02]  /*3b50*/  ISETP.GE.AND P1, PT, R4, UR5, PT ;  /* 0x0000000504007c0c */ /* 0x000fe4000bf26270 */
[----:B-1----:R-:W-:-:S07]  /*3b60*/  SHF.L.U64.HI R10, R240, 0x5, R241 ;  /* 0x00000005f00a7819 */ /* 0x002fce00000102f1 */
        /* <DEDUP_REMOVED lines=22> */
.L_x_1480:
[----:B------:R-:W-:Y:S05]  /*3cd0*/  BSYNC B0 ;  /* 0x0000000000007941 */ /* 0x000fea0003800000 */
.L_x_1479:
        /* <DEDUP_REMOVED lines=37> */
.L_x_1482:
[----:B------:R-:W-:Y:S05]  /*3f30*/  BSYNC B0 ;  /* 0x0000000000007941 */ /* 0x000fea0003800000 */
.L_x_1481:
[----:B------:R-:W-:Y:S01]  /*3f40*/  LDSM.16.M88.4 R20, [R206] ;  /* 0x00000000ce14783b */ /* 0x000fe20000000200 */
[----:B------:R-:W-:Y:S01]  /*3f50*/  LOP3.LUT P1, RZ, R8, 0x2, RZ, 0xc0, !PT ;  /* 0x0000000208ff7812 */ /* 0x000fe2000782c0ff */
[----:B------:R-:W-:Y:S01]  /*3f60*/  ULDC UR10, c[0x0][0x39c] ;  /* 0x0000e700000a7ab9 */ /* 0x000fe20000000800 */
[C---:B------:R-:W-:Y:S01]  /*3f70*/  IADD3 R9, R205.reuse, 0x6000, RZ ;  /* 0x00006000cd097810 */ /* 0x040fe20007ffe0ff */
[----:B------:R-:W5:Y:S01]  /*3f80*/  LDSM.16.M88.4 R28, [R205+0x6000] ;  /* 0x00600000cd1c783b */ /* 0x000f620000000200 */
[----:B------:R-:W-:Y:S02]  /*3f90*/  IADD3 R203, R205, 0x6020, RZ ;  /* 0x00006020cdcb7810 */ /* 0x000fe40007ffe0ff */
[-C--:B------:R-:W-:Y:S01]  /*3fa0*/  LEA R204, R7, R206.reuse, 0x1 ;  /* 0x000000ce07cc7211 */ /* 0x080fe200078e08ff */
[----:B------:R-:W3:Y:S01]  /*3fb0*/  LDSM.16.M88.4 R52, [R205+0x7000] ;  /* 0x00700000cd34783b */ /* 0x000ee20000000200 */
[C---:B------:R-:W-:Y:S02]  /*3fc0*/  LEA R202, R5.reuse, R206, 0x1 ;  /* 0x000000ce05ca7211 */ /* 0x040fe400078e08ff */
[----:B------:R-:W-:Y:S01]  /*3fd0*/  LEA R201, R5, R204, 0x1 ;  /* 0x000000cc05c97211 */ /* 0x000fe200078e08ff */
[----:B------:R-:W-:Y:S01]  /*3fe0*/  LDSM.16.M88.4 R72, [R204] ;  /* 0x00000000cc48783b */ /* 0x000fe20000000200 */
[----:B------:R-:W-:-:S02]  /*3ff0*/  LEA R107, R107, R110, 0x4 ;  /* 0x0000006e6b6b7211 */ /* 0x000fc400078e20ff */
[----:B------:R-:W-:Y:S01]  /*4000*/  @P1 IADD3 R203, R9, -0x20, RZ ;  /* 0xffffffe009cb1810 */ /* 0x000fe20007ffe0ff */
[----:B------:R-:W-:Y:S01]  /*4010*/  LDSM.16.M88.4 R60, [R205+0x6800] ;  /* 0x00680000cd3c783b */ /* 0x000fe20000000200 */
[----:B------:R-:W-:Y:S02]  /*4020*/  LOP3.LUT P1, RZ, R8, 0x4, RZ, 0xc0, !PT ;  /* 0x0000000408ff7812 */ /* 0x000fe4000782c0ff */
[----:B------:R-:W-:Y:S01]  /*4030*/  ISETP.GT.AND P6, PT, R213, R208, PT ;  /* 0x000000d0d500720c */ /* 0x000fe20003fc4270 */
[----:B------:R-:W4:Y:S01]  /*4040*/  LDSM.16.M88.4 R68, [R203] ;  /* 0x00000000cb44783b */ /* 0x000f220000000200 */
[----:B------:R-:W-:Y:S01]  /*4050*/  SEL R2, R2, 0xffffffe0, !P1 ;  /* 0xffffffe002027807 */ /* 0x000fe20004800000 */
[C---:B------:R-:W-:Y:S01]  /*4060*/  VIADD R190, R203.reuse, 0x2800 ;  /* 0x00002800cbbe7836 */ /* 0x040fe20000000000 */
[----:B------:R-:W-:Y:S01]  /*4070*/  IADD3 R195, R203, 0x800, RZ ;  /* 0x00000800cbc37810 */ /* 0x000fe20007ffe0ff */
[----:B------:R-:W-:Y:S01]  /*4080*/  LDSM.16.M88.4 R76, [R202] ;  /* 0x00000000ca4c783b */ /* 0x000fe20000000200 */
[----:B------:R-:W-:-:S02]  /*4090*/  LEA R199, R2, R205, 0x1 ;  /* 0x000000cd02c77211 */ /* 0x000fc400078e08ff */
[----:B------:R-:W-:Y:S01]  /*40a0*/  LEA R192, R2, R203, 0x1 ;  /* 0x000000cb02c07211 */ /* 0x000fe200078e08ff */
[----:B------:R-:W4:Y:S01]  /*40b0*/  LDSM.16.M88.4 R44, [R205+0x7800] ;  /* 0x00780000cd2c783b */ /* 0x000f220000000200 */
[C---:B------:R-:W-:Y:S02]  /*40c0*/  IADD3 R194, R203.reuse, 0x1000, RZ ;  /* 0x00001000cbc27810 */ /* 0x040fe40007ffe0ff */
[C---:B------:R-:W-:Y:S01]  /*40d0*/  IADD3 R193, R203.reuse, 0x1800, RZ ;  /* 0x00001800cbc17810 */ /* 0x040fe20007ffe0ff */
[----:B------:R-:W4:Y:S01]  /*40e0*/  LDSM.16.M88.4 R64, [R199+0x6000] ;  /* 0x00600000c740783b */ /* 0x000f220000000200 */
[C---:B------:R-:W-:Y:S02]  /*40f0*/  IADD3 R191, R203.reuse, 0x2000, RZ ;  /* 0x00002000cbbf7810 */ /* 0x040fe40007ffe0ff */
[C---:B------:R-:W-:Y:S01]  /*4100*/  IADD3 R189, R203.reuse, 0x3000, RZ ;  /* 0x00003000cbbd7810 */ /* 0x040fe20007ffe0ff */
[----:B------:R-:W4:Y:S01]  /*4110*/  LDSM.16.M88.4 R32, [R203+0x1000] ;  /* 0x00100000cb20783b */ /* 0x000f220000000200 */
[----:B------:R-:W-:-:S02]  /*4120*/  IADD3 R188, R203, 0x3800, RZ ;  /* 0x00003800cbbc7810 */ /* 0x000fc40007ffe0ff */
[C---:B------:R-:W-:Y:S01]  /*4130*/  IADD3 R187, R203.reuse, 0x4000, RZ ;  /* 0x00004000cbbb7810 */ /* 0x040fe20007ffe0ff */
[----:B------:R-:W4:Y:S01]  /*4140*/  LDSM.16.M88.4 R36, [R203+0x800] ;  /* 0x00080000cb24783b */ /* 0x000f220000000200 */
[C---:B------:R-:W-:Y:S02]  /*4150*/  IADD3 R186, R203.reuse, 0x4800, RZ ;  /* 0x00004800cbba7810 */ /* 0x040fe40007ffe0ff */
[C---:B------:R-:W-:Y:S01]  /*4160*/  IADD3 R185, R203.reuse, 0x5000, RZ ;  /* 0x00005000cbb97810 */ /* 0x040fe20007ffe0ff */
[----:B-----5:R-:W-:Y:S01]  /*4170*/  HMMA.16816.F32 R16, R20, R28, RZ ;  /* 0x0000001c1410723c */ /* 0x020fe200000018ff */
[----:B------:R-:W-:Y:S01]  /*4180*/  LDSM.16.M88.4 R24, [R201] ;  /* 0x00000000c918783b */ /* 0x000fe20000000200 */
[----:B------:R-:W-:-:S03]  /*4190*/  IADD3 R184, R203, 0x5800, RZ ;  /* 0x00005800cbb87810 */ /* 0x000fc60007ffe0ff */
[----:B------:R-:W5:Y:S01]  /*41a0*/  LDSM.16.M88.4 R88, [R192] ;  /* 0x00000000c058783b */ /* 0x000f620000000200 */
[C---:B---3--:R-:W-:Y:S03]  /*41b0*/  HMMA.16816.F32 R56, R20.reuse, R52, RZ ;  /* 0x000000341438723c */ /* 0x048fe600000018ff */
        /* <DEDUP_REMOVED lines=145> */
[C---:B-----5:R-:W-:Y:S06]  /*4ad0*/  HMMA.16816.F32 R56, R24.reuse, R8, R56 ;  /* 0x000000081838723c */ /* 0x060fec0000001838 */
[----:B------:R-:W-:Y:S01]  /*4ae0*/  HMMA.16816.F32 R52, R24, R10, R52 ;  /* 0x0000000a1834723c */ /* 0x000fe20000001834 */
[----:B------:R-:W5:Y:S01]  /*4af0*/  LDSM.16.M88.4 R8, [R192+0x5800] ;  /* 0x00580000c008783b */ /* 0x000f620000000200 */
[----:B------:R-:W-:-:S04]  /*4b00*/  DEPBAR.LE SB0, 0x0 ;  /* 0x000080000000791a */ /* 0x000fc80000000000 */
[C---:B------:R-:W-:Y:S06]  /*4b10*/  HMMA.16816.F32 R40, R24.reuse, R76, R40 ;  /* 0x0000004c1828723c */ /* 0x040fec0000001828 */
[C---:B------:R-:W-:Y:S06]  /*4b20*/  HMMA.16816.F32 R60, R24.reuse, R78, R60 ;  /* 0x0000004e183c723c */ /* 0x040fec000000183c */
[C---:B---3--:R-:W-:Y:S06]  /*4b30*/  HMMA.16816.F32 R80, R24.reuse, R20, R80 ;  /* 0x000000141850723c */ /* 0x048fec0000001850 */
[----:B------:R-:W-:Y:S06]  /*4b40*/  HMMA.16816.F32 R84, R24, R22, R84 ;  /* 0x000000161854723c */ /* 0x000fec0000001854 */
[----:B------:R-:W-:Y:S01]  /*4b50*/  HMMA.16816.F32 R40, R12, R44, R40 ;  /* 0x0000002c0c28723c */ /* 0x000fe20000001828 */
[----:B------:R-:W-:-:S04]  /*4b60*/  SHF.L.U32 R22, R106, 0x1, RZ ;  /* 0x000000016a167819 */ /* 0x000fc800000006ff */
[----:B------:R-:W-:Y:S01]  /*4b70*/  LOP3.LUT R22, R22, 0x6, RZ, 0xc0, !PT ;  /* 0x0000000616167812 */ /* 0x000fe200078ec0ff */
        /* <DEDUP_REMOVED lines=9> */
[----:B------:R-:W-:Y:S01]  /*4c10*/  LOP3.LUT R9, R108, 0xffffffe0, RZ, 0xc0, !PT ;  /* 0xffffffe06c097812 */ /* 0x000fe200078ec0ff */
[----:B------:R-:W-:Y:S01]  /*4c20*/  FMUL.FTZ R33, R60, UR10 ;  /* 0x0000000a3c217c20 */ /* 0x000fe20008410000 */
[----:B------:R-:W-:Y:S01]  /*4c30*/  FMUL.FTZ R32, R61, UR10 ;  /* 0x0000000a3d207c20 */ /* 0x000fe20008410000 */
[----:B------:R-:W-:Y:S01]  /*4c40*/  FMUL.FTZ R20, R62, UR10 ;  /* 0x0000000a3e147c20 */ /* 0x000fe20008410000 */
[----:B------:R-:W-:Y:S01]  /*4c50*/  IADD3 R2, -R9, R106, RZ ;  /* 0x0000006a09027210 */ /* 0x000fe20007ffe1ff */
[----:B------:R-:W-:Y:S01]  /*4c60*/  FMUL.FTZ R34, R63, UR10 ;  /* 0x0000000a3f227c20 */ /* 0x000fe20008410000 */
[----:B------:R-:W-:Y:S01]  /*4c70*/  FMUL.FTZ R56, R56, UR10 ;  /* 0x0000000a38387c20 */ /* 0x000fe20008410000 */
[----:B------:R-:W-:Y:S01]  /*4c80*/  FMUL.FTZ R57, R57, UR10 ;  /* 0x0000000a39397c20 */ /* 0x000fe20008410000 */
        /* <DEDUP_REMOVED lines=19> */
[----:B------:R-:W-:-:S03]  /*4dc0*/  IADD3 R2, R104, R2, -R109 ;  /* 0x0000000268027210 */ /* 0x000fc60007ffe86d */
[----:B------:R-:W4:Y:S02]  /*4dd0*/  MUFU.TANH R41, R41 ;  /* 0x0000002900297308 */ /* 0x000f240000002400 */
[----:B------:R-:W-:-:S05]  /*4de0*/  IMAD.IADD R105, R2, 0x1, R105 ;  /* 0x0000000102697824 */ /* 0x000fca00078e0269 */
[C---:B------:R-:W-:Y:S01]  /*4df0*/  VIMNMX R135, R105.reuse, R104, PT ;  /* 0x0000006869877248 */ /* 0x040fe20003fe0100 */
[----:B------:R-:W1:Y:S01]  /*4e00*/  MUFU.TANH R16, R16 ;  /* 0x0000001000107308 */ /* 0x000e620000002400 */
[----:B------:R-:W-:-:S07]  /*4e10*/  VIADDMNMX R2, R105, 0x8, R104, PT ;  /* 0x0000000869027846 */ /* 0x000fce0003800168 */
        /* <DEDUP_REMOVED lines=25> */
[----:B------:R-:W-:Y:S01]  /*4fb0*/  IADD3 R15, R3, -0x40, RZ ;  /* 0xffffffc0030f7810 */ /* 0x000fe20007ffe0ff */
[----:B------:R-:W-:Y:S01]  /*4fc0*/  ULDC.64 UR8, c[0x0][0x230] ;  /* 0x00008c0000087ab9 */ /* 0x000fe20000000a00 */
[----:B------:R-:W-:Y:S02]  /*4fd0*/  IABS R12, R3 ;  /* 0x00000003000c7213 */ /* 0x000fe40000000000 */
[----:B------:R-:W-:Y:S02]  /*4fe0*/  IABS R11, R15 ;  /* 0x0000000f000b7213 */ /* 0x000fe40000000000 */
[-C--:B--2---:R-:W-:Y:S02]  /*4ff0*/  IABS R8, R10.reuse ;  /* 0x0000000a00087213 */ /* 0x084fe40000000000 */
[----:B------:R-:W-:Y:S02]  /*5000*/  LOP3.LUT R15, R15, R10, RZ, 0x3c, !PT ;  /* 0x0000000a0f0f7212 */ /* 0x000fe400078e3cff */
[----:B------:R-:W2:Y:S08]  /*5010*/  I2F.RP R13, R8 ;  /* 0x00000008000d7306 */ /* 0x000eb00000209400 */
[----:B--2---:R-:W2:Y:S02]  /*5020*/  MUFU.RCP R18, R13 ;  /* 0x0000000d00127308 */ /* 0x004ea40000001000 */
[----:B--2---:R-:W-:-:S06]  /*5030*/  VIADD R18, R18, 0xffffffe ;  /* 0x0ffffffe12127836 */ /* 0x004fcc0000000000 */
[----:B------:R-:W2:Y:S02]  /*5040*/  F2I.FTZ.U32.TRUNC.NTZ R19, R18 ;  /* 0x0000001200137305 */ /* 0x000ea4000021f000 */
[----:B--2---:R-:W-:Y:S02]  /*5050*/  IMAD.MOV R9, RZ, RZ, -R19 ;  /* 0x000000ffff097224 */ /* 0x004fe400078e0a13 */
        /* <DEDUP_REMOVED lines=21> */
[----:B------:R-:W-:-:S03]  /*51b0*/  ISETP.NE.AND P2, PT, R10, RZ, PT ;  /* 0x000000ff0a00720c */ /* 0x000fc60003f45270 */
[----:B------:R-:W-:Y:S02]  /*51c0*/  @P5 IADD3 R18, R18, 0x1, RZ ;  /* 0x0000000112125810 */ /* 0x000fe40007ffe0ff */
[----:B------:R-:W-:-:S04]  /*51d0*/  @P4 VIADD R14, R14, 0x1 ;  /* 0x000000010e0e4836 */ /* 0x000fc80000000000 */
[----:B------:R-:W-:Y:S02]  /*51e0*/  @!P1 IMAD.MOV R14, RZ, RZ, -R14 ;  /* 0x000000ffff0e9224 */ /* 0x000fe400078e0a0e */
[----:B------:R-:W-:-:S04]  /*51f0*/  @!P3 IADD3 R18, -R18, RZ, RZ ;  /* 0x000000ff1212b210 */ /* 0x000fc80007ffe1ff */
[C---:B------:R-:W-:Y:S02]  /*5200*/  SEL R9, R11.reuse, R18, !P2 ;  /* 0x000000120b097207 */ /* 0x040fe40005000000 */
[----:B------:R-:W-:-:S03]  /*5210*/  SEL R11, R11, R14, !P2 ;  /* 0x0000000e0b0b7207 */ /* 0x000fc60005000000 */
[----:B------:R-:W-:-:S04]  /*5220*/  IMAD.WIDE R18, R9, 0x4, R218 ;  /* 0x0000000409127825 */ /* 0x000fc800078e02da */
[----:B------:R-:W-:Y:S01]  /*5230*/  IMAD.WIDE R14, R11, 0x4, R218 ;  /* 0x000000040b0e7825 */ /* 0x000fe200078e02da */
[----:B------:R-:W2:Y:S04]  /*5240*/  LDG.E R13, desc[UR12][R18.64] ;  /* 0x0000000c120d7981 */ /* 0x000ea8000c1e1900 */
[----:B------:R-:W2:Y:S01]  /*5250*/  LDG.E R8, desc[UR12][R14.64] ;  /* 0x0000000c0e087981 */ /* 0x000ea2000c1e1900 */
[----:B------:R-:W-:-:S05]  /*5260*/  IADD3 R11, R9, -R11, RZ ;  /* 0x8000000b090b7210 */ /* 0x000fca0007ffe0ff */
[----:B------:R-:W-:-:S05]  /*5270*/  IMAD R11, R11, R10, -0x40 ;  /* 0xffffffc00b0b7424 */ /* 0x000fca00078e020a */
[----:B------:R-:W-:Y:S01]  /*5280*/  SHF.R.S32.HI R9, RZ, 0x1f, R11 ;  /* 0x0000001fff097819 */ /* 0x000fe2000001140b */
[----:B--2---:R-:W-:-:S04]  /*5290*/  IMAD.IADD R10, R8, 0x1, -R13 ;  /* 0x00000001080a7824 */ /* 0x004fc800078e0a0d */
[-C--:B------:R-:W-:Y:S02]  /*52a0*/  IMAD R8, R9, R220.reuse, RZ ;  /* 0x000000dc09087224 */ /* 0x080fe400078e02ff */
[----:B------:R-:W-:Y:S01]  /*52b0*/  IMAD.WIDE.U32 R12, R11, R220, RZ ;  /* 0x000000dc0b0c7225 */ /* 0x000fe200078e00ff */
[----:B------:R-:W-:-:S03]  /*52c0*/  SHF.R.S32.HI R9, RZ, 0x1f, R10 ;  /* 0x0000001fff097819 */ /* 0x000fc6000001140a */
[----:B------:R-:W-:Y:S02]  /*52d0*/  IMAD R8, R11, R221, R8 ;  /* 0x000000dd0b087224 */ /* 0x000fe400078e0208 */
[----:B------:R-:W-:-:S03]  /*52e0*/  IMAD R9, R9, UR8, RZ ;  /* 0x0000000809097c24 */ /* 0x000fc6000f8e02ff */
[----:B------:R-:W-:Y:S01]  /*52f0*/  IADD3 R13, R13, R8, RZ ;  /* 0x000000080d0d7210 */ /* 0x000fe20007ffe0ff */
[C---:B------:R-:W-:Y:S02]  /*5300*/  IMAD R9, R10.reuse, UR9, R9 ;  /* 0x000000090a097c24 */ /* 0x040fe4000f8e0209 */
[----:B------:R-:W-:-:S04]  /*5310*/  IMAD.WIDE.U32 R18, R10, UR8, R12 ;  /* 0x000000080a127c25 */ /* 0x000fc8000f8e000c */
[----:B------:R-:W-:Y:S01]  /*5320*/  IMAD.IADD R19, R19, 0x1, R9 ;  /* 0x0000000113137824 */ /* 0x000fe200078e0209 */
[----:B------:R-:W-:Y:S06]  /*5330*/  BRA `(.L_x_1485) ;  /* 0x0000000000087947 */ /* 0x000fec0003800000 */
.L_x_1484:
[----:B------:R-:W-:-:S04]  /*5340*/  LEA R18, -R220, RZ, 0x6 ;  /* 0x000000ffdc127211 */ /* 0x000fc800078e31ff */
[----:B------:R-:W-:-:S07]  /*5350*/  SHF.R.S32.HI R19, RZ, 0x1f, R18 ;  /* 0x0000001fff137819 */ /* 0x000fce0000011412 */
.L_x_1485:
[----:B------:R-:W-:Y:S01]  /*5360*/  ULDC UR5, c[0x0][0x2d0] ;  /* 0x0000b40000057ab9 */ /* 0x000fe20000000800 */
[----:B------:R-:W-:Y:S01]  /*5370*/  BSSY B0, `(.L_x_1486) ;  /* 0x0000083000007945 */ /* 0x000fe20003800000 */
[----:B------:R-:W-:Y:S02]  /*5380*/  ISETP.GE.AND P3, PT, R6, UR5, PT ;  /* 0x0000000506007c0c */ /* 0x000fe4000bf66270 */
[----:B------:R-:W-:Y:S02]  /*5390*/  ISETP.GE.AND P4, PT, R215, UR5, PT ;  /* 0x00000005d7007c0c */ /* 0x000fe4000bf86270 */
[----:B------:R-:W-:-:S09]  /*53a0*/  ISETP.GE.AND P2, PT, R4, UR5, PT ;  /* 0x0000000504007c0c */ /* 0x000fd2000bf46270 */
[----:B------:R-:W2:Y:S01]  /*53b0*/  @!P3 LDC.64 R12, c[0x0][0x218] ;  /* 0x00008600ff0cbb82 */ /* 0x000ea20000000a00 */
[CC--:B------:R-:W-:Y:S01]  /*53c0*/  @!P3 IADD3 R21, P1, R18.reuse, R133.reuse, RZ ;  /* 0x000000851215b210 */ /* 0x0c0fe20007f3e0ff */
[----:B------:R3:W-:Y:S01]  /*53d0*/  @P4 STS.128 [R214+0x6000], RZ ;  /* 0x006000ffd6004388 */ /* 0x0007e20000000c00 */
[----:B------:R-:W-:-:S03]  /*53e0*/  @!P4 IADD3 R4, P5, R18, R133, RZ ;  /* 0x000000851204c210 */ /* 0x000fc60007fbe0ff */
[----:B------:R-:W-:Y:S02]  /*53f0*/  @!P3 IMAD.X R6, R19, 0x1, R134, P1 ;  /* 0x000000011306b824 */ /* 0x000fe400008e0686 */
[----:B------:R-:W4:Y:S08]  /*5400*/  @!P4 LDC.64 R10, c[0x0][0x218] ;  /* 0x00008600ff0acb82 */ /* 0x000f300000000a00 */
[----:B------:R-:W5:Y:S01]  /*5410*/  @!P2 LDC.64 R8, c[0x0][0x218] ;  /* 0x00008600ff08ab82 */ /* 0x000f620000000a00 */
[----:B--2---:R-:W-:-:S07]  /*5420*/  @!P3 LEA R26, P1, R21, R12, 0x1 ;  /* 0x0000000c151ab211 */ /* 0x004fce00078208ff */
[----:B------:R-:W2:Y:S01]  /*5430*/  @!P4 LDC.64 R14, c[0x0][0x218] ;  /* 0x00008600ff0ecb82 */ /* 0x000ea20000000a00 */
[----:B------:R-:W-:Y:S01]  /*5440*/  @!P3 LEA.HI.X R27, R21, R13, R6, 0x1, P1 ;  /* 0x0000000d151bb211 */ /* 0x000fe200008f0c06 */
[----:B------:R-:W-:Y:S01]  /*5450*/  @!P4 IMAD.X R21, R19, 0x1, R134, P5 ;  /* 0x000000011315c824 */ /* 0x000fe200028e0686 */
[----:B------:R-:W-:Y:S02]  /*5460*/  @!P2 IADD3 R6, P1, R18, R133, RZ ;  /* 0x000000851206a210 */ /* 0x000fe40007f3e0ff */
[----:B----4-:R-:W-:-:S03]  /*5470*/  @!P4 LEA R38, P5, R4, R10, 0x1 ;  /* 0x0000000a0426c211 */ /* 0x010fc600078a08ff */
[----:B------:R-:W4:Y:S01]  /*5480*/  @!P3 LDC.64 R12, c[0x0][0x218] ;  /* 0x00008600ff0cbb82 */ /* 0x000f220000000a00 */
[----:B------:R-:W-:Y:S01]  /*5490*/  @!P4 LEA.HI.X R39, R4, R11, R21, 0x1, P5 ;  /* 0x0000000b0427c211 */ /* 0x000fe200028f0c15 */
[----:B------:R-:W-:Y:S01]  /*54a0*/  @!P2 IMAD.X R21, R19, 0x1, R134, P1 ;  /* 0x000000011315a824 */ /* 0x000fe200008e0686 */
[----:B------:R-:W-:Y:S02]  /*54b0*/  IADD3 R4, P5, R210, R18, RZ ;  /* 0x00000012d2047210 */ /* 0x000fe40007fbe0ff */
[----:B-----5:R-:W-:-:S03]  /*54c0*/  @!P2 LEA R24, P1, R6, R8, 0x1 ;  /* 0x000000080618a211 */ /* 0x020fc600078208ff */
[----:B------:R-:W5:Y:S01]  /*54d0*/  @!P2 LDC.64 R10, c[0x0][0x218] ;  /* 0x00008600ff0aab82 */ /* 0x000f620000000a00 */
        /* <DEDUP_REMOVED lines=9> */
[----:B------:R-:W1:Y:S01]  /*5570*/  @!P4 LDC.64 R8, c[0x0][0x218] ;  /* 0x00008600ff08cb82 */ /* 0x000e620000000a00 */
[--C-:B------:R-:W-:Y:S01]  /*5580*/  @!P4 IMAD.X R6, R21, 0x1, R134.reuse, P5 ;  /* 0x000000011506c824 */ /* 0x100fe200028e0686 */
[----:B--2---:R-:W-:Y:S01]  /*5590*/  @!P4 LEA R36, P5, R35, R14, 0x1 ;  /* 0x0000000e2324c211 */ /* 0x004fe200078a08ff */
[----:B------:R-:W-:Y:S01]  /*55a0*/  @!P3 IMAD.X R14, R21, 0x1, R134, P1 ;  /* 0x00000001150eb824 */ /* 0x000fe200008e0686 */
[----:B------:R-:W-:Y:S01]  /*55b0*/  @!PT LDS RZ, [RZ] ;  /* 0x00000000fffff984 */ /* 0x000fe20000000800 */
[----:B------:R-:W-:Y:S01]  /*55c0*/  @!PT LDS RZ, [RZ] ;  /* 0x00000000fffff984 */ /* 0x000fe20000000800 */
[----:B------:R-:W-:Y:S01]  /*55d0*/  @!PT LDS RZ, [RZ] ;  /* 0x00000000fffff984 */ /* 0x000fe20000000800 */
[----:B------:R3:W-:Y:S02]  /*55e0*/  @!P3 LDGSTS.E.BYPASS.LTC128B.128 [R214+0x8000], desc[UR12][R26.64+0x80] ;  /* 0x080000801ad6bfae */ /* 0x0007e4000b901d4c */
[----:B------:R-:W-:-:S02]  /*55f0*/  @!P4 LEA.HI.X R37, R35, R15, R6, 0x1, P5 ;  /* 0x0000000f2325c211 */ /* 0x000fc400028f0c06 */
[C---:B----4-:R-:W-:Y:S01]  /*5600*/  @!P3 LEA R42, P5, R23.reuse, R12, 0x1 ;  /* 0x0000000c172ab211 */ /* 0x050fe200078a08ff */
[----:B------:R3:W-:Y:S01]  /*5610*/  @P2 STS.128 [R214+0xa000], RZ ;  /* 0x00a000ffd6002388 */ /* 0x0007e20000000c00 */
[----:B------:R-:W-:Y:S02]  /*5620*/  @!P2 IADD3 R6, P1, R4, R133, RZ ;  /* 0x000000850406a210 */ /* 0x000fe40007f3e0ff */
[----:B------:R-:W-:Y:S01]  /*5630*/  @!P3 LEA.HI.X R43, R23, R13, R14, 0x1, P5 ;  /* 0x0000000d172bb211 */ /* 0x000fe200028f0c0e */
[----:B------:R-:W-:Y:S01]  /*5640*/  @!PT LDS RZ, [RZ] ;  /* 0x00000000fffff984 */ /* 0x000fe20000000800 */
[----:B------:R-:W-:Y:S01]  /*5650*/  @!PT LDS RZ, [RZ] ;  /* 0x00000000fffff984 */ /* 0x000fe20000000800 */
[----:B------:R-:W-:Y:S01]  /*5660*/  @!PT LDS RZ, [RZ] ;  /* 0x00000000fffff984 */ /* 0x000fe20000000800 */
[----:B------:R3:W-:Y:S01]  /*5670*/  @!P2 LDGSTS.E.BYPASS.LTC128B.128 [R214+0xa000], desc[UR12][R24.64+0x100] ;  /* 0x0a00010018d6afae */ /* 0x0007e2000b901d4c */
[----:B------:R-:W2:Y:S01]  /*5680*/  @!P3 LDC.64 R14, c[0x0][0x218] ;  /* 0x00008600ff0ebb82 */ /* 0x000ea20000000a00 */
[----:B------:R-:W-:Y:S01]  /*5690*/  @!P2 IMAD.X R12, R21, 0x1, R134, P1 ;  /* 0x00000001150ca824 */ /* 0x000fe200008e0686 */
[----:B-----5:R-:W-:Y:S01]  /*56a0*/  @!P2 LEA R44, P1, R6, R10, 0x1 ;  /* 0x0000000a062ca211 */ /* 0x020fe200078208ff */
        /* <DEDUP_REMOVED lines=8> */
[CC--:B------:R-:W-:Y:S01]  /*5730*/  @!P4 IADD3 R6, P1, R4.reuse, R133.reuse, RZ ;  /* 0x000000850406c210 */ /* 0x0c0fe20007f3e0ff */
[----:B------:R-:W-:Y:S01]  /*5740*/  IMAD.X R21, R209, 0x1, R21, P5 ;  /* 0x00000001d1157824 */ /* 0x000fe200028e0615 */
[----:B------:R-:W-:Y:S01]  /*5750*/  @!P3 IADD3 R35, P5, R4, R133, RZ ;  /* 0x000000850423b210 */ /* 0x000fe20007fbe0ff */
[----:B------:R3:W-:Y:S02]  /*5760*/  @P3 STS.128 [R214+0x8800], RZ ;  /* 0x008800ffd6003388 */ /* 0x0007e40000000c00 */
[C-C-:B------:R-:W-:Y:S01]  /*5770*/  @!P4 IMAD.X R23, R21.reuse, 0x1, R134.reuse, P1 ;  /* 0x000000011517c824 */ /* 0x140fe200008e0686 */
[C---:B-1----:R-:W-:Y:S01]  /*5780*/  @!P4 LEA R48, P1, R6.reuse, R8, 0x1 ;  /* 0x000000080630c211 */ /* 0x042fe200078208ff */
[----:B------:R-:W1:Y:S01]  /*5790*/  @!P4 LDC.64 R10, c[0x0][0x218] ;  /* 0x00008600ff0acb82 */ /* 0x000e620000000a00 */
[----:B------:R-:W-:Y:S01]  /*57a0*/  @!P3 IMAD.X R46, R21, 0x1, R134, P5 ;  /* 0x00000001152eb824 */ /* 0x000fe200028e0686 */
[----:B------:R-:W-:Y:S01]  /*57b0*/  @!PT LDS RZ, [RZ] ;  /* 0x00000000fffff984 */ /* 0x000fe20000000800 */
[----:B------:R-:W-:Y:S01]  /*57c0*/  @!PT LDS RZ, [RZ] ;  /* 0x00000000fffff984 */ /* 0x000fe20000000800 */
[----:B------:R-:W-:Y:S01]  /*57d0*/  @!PT LDS RZ, [RZ] ;  /* 0x00000000fffff984 */ /* 0x000fe20000000800 */
[----:B------:R3:W-:Y:S01]  /*57e0*/  @!P3 LDGSTS.E.BYPASS.LTC128B.128 [R214+0x8800], desc[UR12][R42.64+0x80] ;  /* 0x088000802ad6bfae */ /* 0x0007e2000b901d4c */
[----:B------:R-:W-:-:S02]  /*57f0*/  @!P4 LEA.HI.X R49, R6, R9, R23, 0x1, P1 ;  /* 0x000000090631c211 */ /* 0x000fc400008f0c17 */
[----:B------:R-:W-:Y:S01]  /*5800*/  @!P2 IADD3 R6, P1, R4, R133, RZ ;  /* 0x000000850406a210 */ /* 0x000fe20007f3e0ff */
[----:B------:R3:W-:Y:S02]  /*5810*/  @P2 STS.128 [R214+0xa800], RZ ;  /* 0x00a800ffd6002388 */ /* 0x0007e40000000c00 */
[----:B------:R-:W5:Y:S01]  /*5820*/  @!P3 LDC.64 R8, c[0x0][0x218] ;  /* 0x00008600ff08bb82 */ /* 0x000f620000000a00 */
[C---:B--2---:R-:W-:Y:S01]  /*5830*/  @!P3 LEA R38, P5, R35.reuse, R14, 0x1 ;  /* 0x0000000e2326b211 */ /* 0x044fe200078a08ff */
[----:B------:R-:W-:Y:S01]  /*5840*/  @!PT LDS RZ, [RZ] ;  /* 0x00000000fffff984 */ /* 0x000fe20000000800 */
[----:B------:R-:W-:Y:S01]  /*5850*/  @!PT LDS RZ, [RZ] ;  /* 0x00000000fffff984 */ /* 0x000fe20000000800 */
[----:B------:R-:W-:Y:S01]  /*5860*/  @!PT LDS RZ, [RZ] ;  /* 0x00000000fffff984 */ /* 0x000fe20000000800 */
[----:B------:R3:W-:Y:S03]  /*5870*/  @!P2 LDGSTS.E.BYPASS.LTC128B.128 [R214+0xa800], desc[UR12][R44.64+0x100] ;  /* 0x0a8001002cd6afae */ /* 0x0007e6000b901d4c */
[----:B------:R-:W-:Y:S01]  /*5880*/  @!P3 LEA.HI.X R39, R35, R15, R46, 0x1, P5 ;  /* 0x0000000f2327b211 */ /* 0x000fe200028f0c2e */
[----:B------:R3:W-:Y:S01]  /*5890*/  @P4 STS.128 [R214+0x7000], RZ ;  /* 0x007000ffd6004388 */ /* 0x0007e20000000c00 */
[----:B------:R-:W-:Y:S01]  /*58a0*/  IADD3 R14, P5, R210, R4, RZ ;  /* 0x00000004d20e7210 */ /* 0x000fe20007fbe0ff */
[----:B------:R-:W-:Y:S01]  /*58b0*/  @!P2 IMAD.X R4, R21, 0x1, R134, P1 ;  /* 0x000000011504a824 */ /* 0x000fe200008e0686 */
[C---:B----4-:R-:W-:Y:S01]  /*58c0*/  @!P2 LEA R12, P1, R6.reuse, R12, 0x1 ;  /* 0x0000000c060ca211 */ /* 0x050fe200078208ff */
[----:B------:R-:W-:Y:S01]  /*58d0*/  @!PT LDS RZ, [RZ] ;  /* 0x00000000fffff984 */ /* 0x000fe20000000800 */
[----:B------:R-:W-:Y:S01]  /*58e0*/  @!PT LDS RZ, [RZ] ;  /* 0x00000000fffff984 */ /* 0x000fe20000000800 */
[----:B------:R-:W-:Y:S01]  /*58f0*/  @!PT LDS RZ, [RZ] ;  /* 0x00000000fffff984 */ /* 0x000fe20000000800 */
[----:B------:R3:W-:Y:S02]  /*5900*/  @!P4 LDGSTS.E.BYPASS.LTC128B.128 [R214+0x7000], desc[UR12][R48.64] ;  /* 0x0700000030d6cfae */ /* 0x0007e4000b901d4c */
[----:B------:R-:W-:Y:S01]  /*5910*/  IMAD.X R21, R209, 0x1, R21, P5 ;  /* 0x00000001d1157824 */ /* 0x000fe200028e0615 */
[----:B------:R-:W-:Y:S01]  /*5920*/  @!P2 LEA.HI.X R13, R6, R13, R4, 0x1, P1 ;  /* 0x0000000d060da211 */ /* 0x000fe200008f0c04 */
[----:B------:R3:W-:Y:S01]  /*5930*/  @P3 STS.128 [R214+0x9000], RZ ;  /* 0x009000ffd6003388 */ /* 0x0007e20000000c00 */
[----:B------:R-:W-:-:S02]  /*5940*/  @!P4 IADD3 R4, P5, R14, R133, RZ ;  /* 0x000000850e04c210 */ /* 0x000fc40007fbe0ff */
[----:B------:R-:W-:Y:S01]  /*5950*/  @!P3 IADD3 R6, P1, R14, R133, RZ ;  /* 0x000000850e06b210 */ /* 0x000fe20007f3e0ff */
[----:B------:R-:W-:Y:S01]  /*5960*/  @!PT LDS RZ, [RZ] ;  /* 0x00000000fffff984 */ /* 0x000fe20000000800 */
[----:B------:R-:W-:Y:S01]  /*5970*/  @!PT LDS RZ, [RZ] ;  /* 0x00000000fffff984 */ /* 0x000fe20000000800 */
[----:B------:R-:W-:Y:S01]  /*5980*/  @!PT LDS RZ, [RZ] ;  /* 0x00000000fffff984 */ /* 0x000fe20000000800 */
[----:B------:R3:W-:Y:S02]  /*5990*/  @!P3 LDGSTS.E.BYPASS.LTC128B.128 [R214+0x9000], desc[UR12][R38.64+0x80] ;  /* 0x0900008026d6bfae */ /* 0x0007e4000b901d4c */
[C-C-:B------:R-:W-:Y:S01]  /*59a0*/  @!P4 IMAD.X R15, R21.reuse, 0x1, R134.reuse, P5 ;  /* 0x00000001150fc824 */ /* 0x140fe200028e0686 */
[C---:B-1----:R-:W-:Y:S01]  /*59b0*/  @!P4 LEA R10, P5, R4.reuse, R10, 0x1 ;  /* 0x0000000a040ac211 */ /* 0x042fe200078a08ff */
[----:B------:R3:W-:Y:S03]  /*59c0*/  @P2 STS.128 [R214+0xb000], RZ ;  /* 0x00b000ffd6002388 */ /* 0x0007e60000000c00 */
[----:B------:R-:W-:Y:S01]  /*59d0*/  @!P4 LEA.HI.X R11, R4, R11, R15, 0x1, P5 ;  /* 0x0000000b040bc211 */ /* 0x000fe200028f0c0f */
[----:B------:R-:W-:Y:S01]  /*59e0*/  @!P3 IMAD.X R4, R21, 0x1, R134, P1 ;  /* 0x000000011504b824 */ /* 0x000fe200008e0686 */
[C---:B-----5:R-:W-:Y:S01]  /*59f0*/  @!P3 LEA R8, P1, R6.reuse, R8, 0x1 ;  /* 0x000000080608b211 */ /* 0x060fe200078208ff */
[----:B------:R-:W-:Y:S01]  /*5a00*/  @!PT LDS RZ, [RZ] ;  /* 0x00000000fffff984 */ /* 0x000fe20000000800 */
[----:B------:R-:W-:Y:S01]  /*5a10*/  @!PT LDS RZ, [RZ] ;  /* 0x00000000fffff984 */ /* 0x000fe20000000800 */
[----:B------:R-:W-:Y:S01]  /*5a20*/  @!PT LDS RZ, [RZ] ;  /* 0x00000000fffff984 */ /* 0x000fe20000000800 */
[----:B------:R3:W-:Y:S03]  /*5a30*/  @!P2 LDGSTS.E.BYPASS.LTC128B.128 [R214+0xb000], desc[UR12][R12.64+0x100] ;  /* 0x0b0001000cd6afae */ /* 0x0007e6000b901d4c */
[----:B------:R-:W-:Y:S01]  /*5a40*/  @!P3 LEA.HI.X R9, R6, R9, R4, 0x1, P1 ;  /* 0x000000090609b211 */ /* 0x000fe200008f0c04 */
        /* <DEDUP_REMOVED lines=21> */
.L_x_1487:
[----:B------:R-:W-:Y:S05]  /*5ba0*/  BSYNC B0 ;  /* 0x0000000000007941 */ /* 0x000fea0003800000 */
.L_x_1486:
[----:B------:R-:W0:Y:S01]  /*5bb0*/  LDGDEPBAR ;  /* 0x00000000000079af */ /* 0x000e220000000000 */
[----:B------:R-:W-:-:S04]  /*5bc0*/  IADD3 R133, P1, R18, R133, RZ ;  /* 0x0000008512857210 */ /* 0x000fc80007f3e0ff */
[----:B------:R-:W-:-:S09]  /*5bd0*/  IADD3.X R134, R19, R134, RZ, P1, !PT ;  /* 0x0000008613867210 */ /* 0x000fd20000ffe4ff */
.L_x_1483:
[----:B------:R-:W-:Y:S01]  /*5be0*/  IMAD.IADD R22, R3, 0x1, R22 ;  /* 0x0000000103167824 */ /* 0x000fe200078e0216 */
[----:B------:R-:W-:Y:S01]  /*5bf0*/  ULDC UR11, c[0x0][0x2ec] ;  /* 0x0000bb00000b7ab9 */ /* 0x000fe20000000800 */
[----:B------:R-:W-:Y:S01]  /*5c00*/  LEA R200, R0, UR4, 0x1 ;  /* 0x0000000400c87c11 */ /* 0x000fe2000f8e08ff */
[----:B------:R-:W-:Y:S01]  /*5c10*/  ULDC.64 UR8, c[0x0][0x218] ;  /* 0x0000860000087ab9 */ /* 0x000fe20000000a00 */
[C---:B------:R-:W-:Y:S02]  /*5c20*/  VIADD R3, R22.reuse, 0x1 ;  /* 0x0000000116037836 */ /* 0x040fe40000000000 */
[C---:B------:R-:W-:Y:S01]  /*5c30*/  VIADD R4, R22.reuse, 0x8 ;  /* 0x0000000816047836 */ /* 0x040fe20000000000 */
[----:B------:R-:W-:Y:S01]  /*5c40*/  LDSM.16.MT88.4 R124, [R200+0xc000] ;  /* 0x00c00000c87c783b */ /* 0x000fe20000004200 */
[C---:B------:R-:W-:Y:S01]  /*5c50*/  VIADD R6, R22.reuse, 0x20 ;  /* 0x0000002016067836 */ /* 0x040fe20000000000 */
[CC--:B------:R-:W-:Y:S01]  /*5c60*/  ISETP.GE.AND P4, PT, R3.reuse, R135.reuse, PT ;  /* 0x000000870300720c */ /* 0x0c0fe20003f86270 */
[C---:B-1-3--:R-:W-:Y:S01]  /*5c70*/  VIADD R8, R22.reuse, 0x30 ;  /* 0x0000003016087836 */ /* 0x04afe20000000000 */
[-C--:B------:R-:W-:Y:S01]  /*5c80*/  ISETP.GE.AND P1, PT, R3, R2.reuse, PT ;  /* 0x000000020300720c */ /* 0x080fe20003f26270 */
[----:B------:R-:W-:Y:S01]  /*5c90*/  VIADD R3, R22, 0x9 ;  /* 0x0000000916037836 */ /* 0x000fe20000000000 */
[----:B------:R-:W-:Y:S01]  /*5ca0*/  FSEL R69, R69, -INF , !P4 ;  /* 0xff80000045457808 */ /* 0x000fe20006000000 */
[----:B------:R-:W-:Y:S01]  /*5cb0*/  IMAD R198, R7, 0x2, R200 ;  /* 0x0000000207c67824 */ /* 0x000fe200078e02c8 */
[-C--:B------:R-:W-:Y:S01]  /*5cc0*/  ISETP.GE.AND P2, PT, R4, R135.reuse, PT ;  /* 0x000000870400720c */ /* 0x080fe20003f46270 */
[----:B------:R-:W-:Y:S01]  /*5cd0*/  LDSM.16.MT88.4 R72, [R200+0x10000] ;  /* 0x01000000c848783b */ /* 0x000fe20000004200 */
[----:B------:R-:W-:Y:S01]  /*5ce0*/  ISETP.GE.AND P5, PT, R3, R135, PT ;  /* 0x000000870300720c */ /* 0x000fe20003fa6270 */
[----:B------:R-:W-:Y:S01]  /*5cf0*/  IMAD R196, R5, 0x2, R198 ;  /* 0x0000000205c47824 */ /* 0x000fe200078e02c6 */
[-C--:B------:R-:W-:Y:S01]  /*5d00*/  ISETP.GE.AND P4, PT, R3, R2.reuse, PT ;  /* 0x000000020300720c */ /* 0x080fe20003f86270 */
[----:B------:R-:W-:Y:S01]  /*5d10*/  VIADD R3, R22, 0x11 ;  /* 0x0000001116037836 */ /* 0x000fe20000000000 */
[-C--:B------:R-:W-:Y:S01]  /*5d20*/  ISETP.GE.AND P3, PT, R4, R2.reuse, PT ;  /* 0x000000020400720c */ /* 0x080fe20003f66270 */
[----:B------:R-:W-:Y:S01]  /*5d30*/  VIADD R4, R22, 0x10 ;  /* 0x0000001016047836 */ /* 0x000fe20000000000 */
[----:B------:R-:W-:Y:S01]  /*5d40*/  FSEL R29, R29, -INF , !P5 ;  /* 0xff8000001d1d7808 */ /* 0x000fe20006800000 */
[----:B------:R-:W-:Y:S01]  /*5d50*/  LDSM.16.MT88.4 R116, [R198+0xc000] ;  /* 0x00c00000c674783b */ /* 0x000fe20000004200 */
[----:B------:R-:W-:Y:S01]  /*5d60*/  FSEL R71, R71, -INF , !P1 ;  /* 0xff80000047477808 */ /* 0x000fe20004800000 */
[----:B------:R-:W-:Y:S01]  /*5d70*/  IMAD R197, R5, 0x2, R200 ;  /* 0x0000000205c57824 */ /* 0x000fe200078e02c8 */
[----:B------:R-:W-:Y:S01]  /*5d80*/  FSEL R27, R28, -INF , !P2 ;  /* 0xff8000001c1b7808 */ /* 0x000fe20005000000 */
[----:B------:R-:W-:Y:S01]  /*5d90*/  LDSM.16.MT88.4 R48, [R198+0xe000] ;  /* 0x00e00000c630783b */ /* 0x000fe20000004200 */
[----:B------:R-:W-:-:S02]  /*5da0*/  ISETP.GE.AND P5, PT, R3, R2, PT ;  /* 0x000000020300720c */ /* 0x000fc40003fa6270 */
[CC--:B------:R-:W-:Y:S01]  /*5db0*/  ISETP.GE.AND P1, PT, R4.reuse, R135.reuse, PT ;  /* 0x000000870400720c */ /* 0x0c0fe20003f26270 */
[----:B------:R-:W-:Y:S01]  /*5dc0*/  LDSM.16.MT88.4 R64, [R196+0xe000] ;  /* 0x00e00000c440783b */ /* 0x000fe20000004200 */
[----:B------:R-:W-:Y:S01]  /*5dd0*/  ISETP.GE.AND P2, PT, R4, R2, PT ;  /* 0x000000020400720c */ /* 0x000fe20003f46270 */
[----:B------:R-:W-:Y:S01]  /*5de0*/  VIADD R4, R22, 0x18 ;  /* 0x0000001816047836 */ /* 0x000fe20000000000 */
[----:B------:R-:W-:Y:S01]  /*5df0*/  FSEL R25, R30, -INF , !P3 ;  /* 0xff8000001e197808 */ /* 0x000fe20005800000 */
[----:B------:R-:W-:Y:S01]  /*5e00*/  LDSM.16.MT88.4 R80, [R198+0x10000] ;  /* 0x01000000c650783b */ /* 0x000fe20000004200 */
[-C--:B------:R-:W-:Y:S01]  /*5e10*/  ISETP.GE.AND P3, PT, R3, R135.reuse, PT ;  /* 0x000000870300720c */ /* 0x080fe20003f66270 */
[C---:B------:R-:W-:Y:S01]  /*5e20*/  VIADD R3, R22.reuse, 0x19 ;  /* 0x0000001916037836 */ /* 0x040fe20000000000 */
        /* <DEDUP_REMOVED lines=15> */
[----:B------:R-:W-:Y:S02]  /*5f20*/  ISETP.GE.AND P3, PT, R3, R2, PT ;  /* 0x000000020300720c */ /* 0x000fe40003f66270 */
[----:B------:R-:W-:Y:S01]  /*5f30*/  FSEL R3, R68, -INF , !P5 ;  /* 0xff80000044037808 */ /* 0x000fe20006800000 */
[----:B------:R-:W-:Y:S01]  /*5f40*/  LDSM.16.MT88.4 R136, [R196+0x10000] ;  /* 0x01000000c488783b */ /* 0x000fe20000004200 */
[----:B------:R-:W-:Y:S02]  /*5f50*/  FSEL R19, R33, -INF , !P4 ;  /* 0xff80000021137808 */ /* 0x000fe40006000000 */
[----:B------:R-:W-:Y:S02]  /*5f60*/  FSEL R11, R20, -INF , !P1 ;  /* 0xff800000140b7808 */ /* 0x000fe40004800000 */
[----:B------:R-:W-:-:S02]  /*5f70*/  ISETP.GE.AND P4, PT, R6, R135, PT ;  /* 0x000000870600720c */ /* 0x000fc40003f86270 */
[----:B------:R-:W-:Y:S02]  /*5f80*/  ISETP.GE.AND P1, PT, R6, R2, PT ;  /* 0x000000020600720c */ /* 0x000fe40003f26270 */
[----:B------:R-:W-:Y:S02]  /*5f90*/  FMNMX.FTZ R6, R3, R69, !PT ;  /* 0x0000004503067209 */ /* 0x000fe40007810000 */
[----:B------:R-:W-:Y:S02]  /*5fa0*/  FSEL R17, R32, -INF , !P2 ;  /* 0xff80000020117808 */ /* 0x000fe40005000000 */
[----:B------:R-:W-:Y:S02]  /*5fb0*/  FMNMX.FTZ R6, R27, R6, !PT ;  /* 0x000000061b067209 */ /* 0x000fe40007810000 */
[C---:B------:R-:W-:Y:S02]  /*5fc0*/  ISETP.GE.AND P5, PT, R4.reuse, R135, PT ;  /* 0x000000870400720c */ /* 0x040fe40003fa6270 */
[----:B------:R-:W-:Y:S01]  /*5fd0*/  ISETP.GE.AND P2, PT, R4, R2, PT ;  /* 0x000000020400720c */ /* 0x000fe20003f46270 */
[----:B------:R-:W-:Y:S01]  /*5fe0*/  VIADD R4, R22, 0x28 ;  /* 0x0000002816047836 */ /* 0x000fe20000000000 */
[----:B------:R-:W-:-:S02]  /*5ff0*/  FSEL R9, R34, -INF , !P3 ;  /* 0xff80000022097808 */ /* 0x000fc40005800000 */
[----:B------:R-:W-:Y:S02]  /*6000*/  ISETP.GE.AND P3, PT, R22, R2, PT ;  /* 0x000000021600720c */ /* 0x000fe40003f66270 */
[----:B------:R-:W-:Y:S02]  /*6010*/  FMNMX.FTZ R6, R29, R6, !PT ;  /* 0x000000061d067209 */ /* 0x000fe40007810000 */
[----:B------:R-:W-:Y:S02]  /*6020*/  FSEL R231, R231, -INF , !P4 ;  /* 0xff800000e7e77808 */ /* 0x000fe40006000000 */
[----:B------:R-:W-:Y:S02]  /*6030*/  FSEL R183, R183, -INF , !P1 ;  /* 0xff800000b7b77808 */ /* 0x000fe40004800000 */
[C---:B------:R-:W-:Y:S02]  /*6040*/  ISETP.GE.AND P4, PT, R4.reuse, R135, PT ;  /* 0x000000870400720c */ /* 0x040fe40003f86270 */
[----:B------:R-:W-:-:S02]  /*6050*/  ISETP.GE.AND P1, PT, R4, R2, PT ;  /* 0x000000020400720c */ /* 0x000fc40003f26270 */
[----:B------:R-:W-:Y:S01]  /*6060*/  FMNMX.FTZ R4, R23, R6, !PT ;  /* 0x0000000617047209 */ /* 0x000fe20007810000 */
[----:B------:R-:W-:Y:S01]  /*6070*/  VIADD R6, R22, 0x29 ;  /* 0x0000002916067836 */ /* 0x000fe20000000000 */
[----:B------:R-:W-:Y:S02]  /*6080*/  FSEL R33, R70, -INF , !P3 ;  /* 0xff80000046217808 */ /* 0x000fe40005800000 */
        /* <DEDUP_REMOVED lines=13> */
[----:B------:R-:W-:Y:S02]  /*6160*/  FMNMX.FTZ R10, R13, R10, !PT ;  /* 0x0000000a0d0a7209 */ /* 0x000fe40007810000 */
[----:B------:R-:W-:Y:S01]  /*6170*/  ISETP.GE.AND P3, PT, R6, R2, PT ;  /* 0x000000020600720c */ /* 0x000fe20003f66270 */
[C---:B------:R-:W-:Y:S01]  /*6180*/  VIADD R6, R22.reuse, 0x31 ;  /* 0x0000003116067836 */ /* 0x040fe20000000000 */
[----:B------:R-:W-:Y:S01]  /*6190*/  FSEL R177, R177, -INF , !P2 ;  /* 0xff800000b1b17808 */ /* 0x000fe20005000000 */
[----:B------:R-:W-:Y:S01]  /*61a0*/  VIADD R22, R22, 0x39 ;  /* 0x0000003916167836 */ /* 0x000fe20000000000 */
        /* <DEDUP_REMOVED lines=8> */
[-C--:B------:R-:W-:Y:S02]  /*6230*/  ISETP.GE.AND P2, PT, R4, R135.reuse, PT ;  /* 0x000000870400720c */ /* 0x080fe40003f46270 */
[----:B------:R-:W-:Y:S02]  /*6240*/  FSEL R223, R223, -INF , !P4 ;  /* 0xff800000dfdf7808 */ /* 0x000fe40006000000 */
[----:B------:R-:W-:Y:S02]  /*6250*/  FMNMX.FTZ R12, R225, R12, !PT ;  /* 0x0000000ce10c7209 */ /* 0x000fe40007810000 */
[----:B------:R-:W-:Y:S02]  /*6260*/  FMNMX.FTZ R10, R183, R10, !PT ;  /* 0x0000000ab70a7209 */ /* 0x000fe40007810000 */
[----:B------:R-:W-:-:S02]  /*6270*/  ISETP.GE.AND P4, PT, R22, R135, PT ;  /* 0x000000871600720c */ /* 0x000fc40003f86270 */
[----:B------:R-:W-:Y:S02]  /*6280*/  FSEL R151, R151, -INF , !P2 ;  /* 0xff80000097977808 */ /* 0x000fe40005000000 */
[----:B------:R-:W-:Y:S02]  /*6290*/  FMNMX.FTZ R12, R223, R12, !PT ;  /* 0x0000000cdf0c7209 */ /* 0x000fe40007810000 */
[----:B------:R-:W-:Y:S02]  /*62a0*/  FSEL R147, R147, -INF , !P1 ;  /* 0xff80000093937808 */ /* 0x000fe40004800000 */
[----:B------:R-:W-:Y:S02]  /*62b0*/  FMNMX.FTZ R10, R177, R10, !PT ;  /* 0x0000000ab10a7209 */ /* 0x000fe40007810000 */
[----:B------:R-:W-:Y:S02]  /*62c0*/  FSEL R149, R149, -INF , !P4 ;  /* 0xff80000095957808 */ /* 0x000fe40006000000 */
[----:B------:R-:W-:-:S02]  /*62d0*/  FMNMX.FTZ R12, R151, R12, !PT ;  /* 0x0000000c970c7209 */ /* 0x000fc40007810000 */
[----:B------:R-:W-:Y:S02]  /*62e0*/  ISETP.GE.AND P1, PT, R8, R2, PT ;  /* 0x000000020800720c */ /* 0x000fe40003f26270 */
[----:B------:R-:W-:Y:S02]  /*62f0*/  FSEL R145, R145, -INF , !P3 ;  /* 0xff80000091917808 */ /* 0x000fe40005800000 */
[----:B------:R-:W-:Y:S02]  /*6300*/  FMNMX.FTZ R10, R147, R10, !PT ;  /* 0x0000000a930a7209 */ /* 0x000fe40007810000 */
[----:B------:R-:W-:Y:S02]  /*6310*/  FMNMX.FTZ R8, R149, R12, !PT ;  /* 0x0000000c95087209 */ /* 0x000fe40007810000 */
[----:B------:R-:W-:Y:S02]  /*6320*/  ISETP.GE.AND P2, PT, R6, R2, PT ;  /* 0x000000020600720c */ /* 0x000fe40003f46270 */
[----:B------:R-:W-:Y:S01]  /*6330*/  FSEL R143, R143, -INF , !P1 ;  /* 0xff8000008f8f7808 */ /* 0x000fe20004800000 */
[----:B------:R-:W1:Y:S01]  /*6340*/  SHFL.BFLY PT, R35, R8, 0x2, 0x1f ;  /* 0x0c401f0008237f89 */ /* 0x000e6200000e0000 */
[----:B------:R-:W-:-:S02]  /*6350*/  FMNMX.FTZ R10, R145, R10, !PT ;  /* 0x0000000a910a7209 */ /* 0x000fc40007810000 */
[----:B------:R-:W-:Y:S02]  /*6360*/  ISETP.GE.AND P1, PT, R4, R2, PT ;  /* 0x000000020400720c */ /* 0x000fe40003f26270 */
[----:B------:R-:W-:Y:S02]  /*6370*/  FSEL R141, R141, -INF , !P2 ;  /* 0xff8000008d8d7808 */ /* 0x000fe40005000000 */
[----:B------:R-:W-:Y:S02]  /*6380*/  FMNMX.FTZ R10, R143, R10, !PT ;  /* 0x0000000a8f0a7209 */ /* 0x000fe40007810000 */
[----:B------:R-:W-:Y:S02]  /*6390*/  ISETP.GE.AND P2, PT, R22, R2, PT ;  /* 0x000000021600720c */ /* 0x000fe40003f46270 */
[----:B------:R-:W-:Y:S02]  /*63a0*/  FSEL R181, R181, -INF , !P1 ;  /* 0xff800000b5b57808 */ /* 0x000fe40004800000 */
[----:B------:R-:W-:-:S02]  /*63b0*/  FMNMX.FTZ R10, R141, R10, !PT ;  /* 0x0000000a8d0a7209 */ /* 0x000fc40007810000 */
[----:B------:R-:W-:Y:S02]  /*63c0*/  FSEL R179, R179, -INF , !P2 ;  /* 0xff800000b3b37808 */ /* 0x000fe40005000000 */
[----:B------:R-:W-:-:S04]  /*63d0*/  FMNMX.FTZ R10, R181, R10, !PT ;  /* 0x0000000ab50a7209 */ /* 0x000fc80007810000 */
[----:B------:R-:W-:Y:S02]  /*63e0*/  FMNMX.FTZ R39, R179, R10, !PT ;  /* 0x0000000ab3277209 */ /* 0x000fe40007810000 */
[----:B-1----:R-:W-:-:S03]  /*63f0*/  FMNMX.FTZ R37, R8, R35, !PT ;  /* 0x0000002308257209 */ /* 0x002fc60007810000 */
[----:B------:R-:W1:Y:S04]  /*6400*/  SHFL.BFLY PT, R4, R39, 0x2, 0x1f ;  /* 0x0c401f0027047f89 */ /* 0x000e6800000e0000 */
[----:B------:R-:W2:Y:S01]  /*6410*/  SHFL.BFLY PT, R132, R37, 0x1, 0x1f ;  /* 0x0c201f0025847f89 */ /* 0x000ea200000e0000 */
[----:B-1----:R-:W-:Y:S02]  /*6420*/  FMNMX.FTZ R35, R39, R4, !PT ;  /* 0x0000000427237209 */ /* 0x002fe40007810000 */
        /* <DEDUP_REMOVED lines=12> */
[----:B------:R-:W2:Y:S01]  /*64f0*/  LDSM.16.MT88.4 R16, [R200+0xc800] ;  /* 0x00c80000c810783b */ /* 0x000ea20000004200 */
[--C-:B------:R-:W-:Y:S01]  /*6500*/  FFMA.FTZ R163, R23, UR11, -R140.reuse ;  /* 0x0000000b17a37c23 */ /* 0x100fe2000801088c */
[--C-:B------:R-:W-:Y:S01]  /*6510*/  FFMA.FTZ R160, R21, UR11, -R140.reuse ;  /* 0x0000000b15a07c23 */ /* 0x100fe2000801088c */
[----:B-1----:R-:W-:Y:S01]  /*6520*/  FMNMX.FTZ R3, R35, R4, !PT ;  /* 0x0000000423037209 */ /* 0x002fe20007810000 */
[--C-:B------:R-:W-:Y:S01]  /*6530*/  FFMA.FTZ R170, R231, UR11, -R140.reuse ;  /* 0x0000000be7aa7c23 */ /* 0x100fe2000801088c */
[----:B------:R-:W-:Y:S01]  /*6540*/  LDSM.16.MT88.4 R4, [R198+0xe800] ;  /* 0x00e80000c604783b */ /* 0x000fe20000004200 */
[--C-:B------:R-:W-:Y:S01]  /*6550*/  FFMA.FTZ R173, R173, UR11, -R140.reuse ;  /* 0x0000000badad7c23 */ /* 0x100fe2000801088c */
[C---:B------:R-:W-:Y:S01]  /*6560*/  FSETP.NEU.FTZ.AND P1, PT, R3.reuse, -INF , PT ;  /* 0xff8000000300780b */ /* 0x040fe20003f3d000 */
[----:B------:R-:W-:Y:S01]  /*6570*/  FMUL.FTZ R176, R3, UR11 ;  /* 0x0000000b03b07c20 */ /* 0x000fe20008410000 */
[----:B------:R-:W1:Y:S01]  /*6580*/  MUFU.EX2 R166, R166 ;  /* 0x000000a600a67308 */ /* 0x000e620000000800 */
[--C-:B------:R-:W-:Y:S01]  /*6590*/  FFMA.FTZ R172, R227, UR11, -R140.reuse ;  /* 0x0000000be3ac7c23 */ /* 0x100fe2000801088c */
[--C-:B------:R-:W-:Y:S01]  /*65a0*/  FFMA.FTZ R175, R175, UR11, -R140.reuse ;  /* 0x0000000bafaf7c23 */ /* 0x100fe2000801088c */
[----:B------:R-:W-:Y:S01]  /*65b0*/  LDSM.16.MT88.4 R20, [R197+0xe800] ;  /* 0x00e80000c514783b */ /* 0x000fe20000004200 */
[----:B------:R-:W-:Y:S01]  /*65c0*/  FSEL R176, R176, RZ, P1 ;  /* 0x000000ffb0b07208 */ /* 0x000fe20000800000 */
[--C-:B------:R-:W-:Y:S01]  /*65d0*/  FFMA.FTZ R180, R225, UR11, -R140.reuse ;  /* 0x0000000be1b47c23 */ /* 0x100fe2000801088c */
[--C-:B------:R-:W-:Y:S01]  /*65e0*/  FFMA.FTZ R223, R223, UR11, -R140.reuse ;  /* 0x0000000bdfdf7c23 */ /* 0x100fe2000801088c */
[----:B------:R-:W-:Y:S01]  /*65f0*/  FFMA.FTZ R182, R151, UR11, -R140 ;  /* 0x0000000b97b67c23 */ /* 0x000fe2000801088c */
[----:B------:R-:W-:Y:S01]  /*6600*/  MUFU.EX2 R167, R167 ;  /* 0x000000a700a77308 */ /* 0x000fe20000000800 */
        /* <DEDUP_REMOVED lines=9> */
[----:B------:R-:W4:Y:S01]  /*66a0*/  LDSM.16.MT88.4 R12, [R198+0xc800] ;  /* 0x00c80000c60c783b */ /* 0x000f220000004200 */
[----:B-1----:R-:W-:Y:S01]  /*66b0*/  F2FP.F16.F32.PACK_AB R96, R166, R169 ;  /* 0x000000a9a660723e */ /* 0x002fe200000000ff */
[--C-:B------:R-:W-:Y:S01]  /*66c0*/  FFMA.FTZ R174, R183, UR11, -R176.reuse ;  /* 0x0000000bb7ae7c23 */ /* 0x100fe200080108b0 */
[--C-:B------:R-:W-:Y:S01]  /*66d0*/  FFMA.FTZ R177, R177, UR11, -R176.reuse ;  /* 0x0000000bb1b17c23 */ /* 0x100fe200080108b0 */
[----:B------:R-:W1:Y:S01]  /*66e0*/  LDSM.16.MT88.4 R8, [R200+0xe800] ;  /* 0x00e80000c808783b */ /* 0x000e620000004200 */
[--C-:B------:R-:W-:Y:S01]  /*66f0*/  FFMA.FTZ R178, R147, UR11, -R176.reuse ;  /* 0x0000000b93b27c23 */ /* 0x100fe200080108b0 */
[----:B------:R-:W-:Y:S01]  /*6700*/  MUFU.EX2 R168, R168 ;  /* 0x000000a800a87308 */ /* 0x000fe20000000800 */
[--C-:B------:R-:W-:Y:S01]  /*6710*/  FFMA.FTZ R183, R145, UR11, -R176.reuse ;  /* 0x0000000b91b77c23 */ /* 0x100fe200080108b0 */
[----:B------:R-:W-:Y:S01]  /*6720*/  LDSM.16.MT88.4 R28, [R197+0xc800] ;  /* 0x00c80000c51c783b */ /* 0x000fe20000004200 */
[--C-:B------:R-:W-:Y:S01]  /*6730*/  FFMA.FTZ R216, R143, UR11, -R176.reuse ;  /* 0x0000000b8fd87c23 */ /* 0x100fe200080108b0 */
[--C-:B------:R-:W-:Y:S01]  /*6740*/  FFMA.FTZ R225, R141, UR11, -R176.reuse ;  /* 0x0000000b8de17c23 */ /* 0x100fe200080108b0 */
[----:B------:R-:W-:Y:S01]  /*6750*/  FFMA.FTZ R181, R181, UR11, -R176 ;  /* 0x0000000bb5b57c23 */ /* 0x000fe200080108b0 */
[----:B------:R-:W-:Y:S01]  /*6760*/  LDSM.16.MT88.4 R24, [R196+0xc800] ;  /* 0x00c80000c418783b */ /* 0x000fe20000004200 */
[----:B------:R-:W-:Y:S01]  /*6770*/  FFMA.FTZ R227, R149, UR11, -R140 ;  /* 0x0000000b95e37c23 */ /* 0x000fe2000801088c */
[----:B------:R-:W5:Y:S01]  /*6780*/  MUFU.EX2 R171, R171 ;  /* 0x000000ab00ab7308 */ /* 0x000f620000000800 */
[----:B---3--:R-:W-:Y:S01]  /*6790*/  F2FP.F16.F32.PACK_AB R98, R162, R167 ;  /* 0x000000a7a262723e */ /* 0x008fe200000000ff */
[----:B------:R-:W-:Y:S01]  /*67a0*/  FFMA.FTZ R176, R179, UR11, -R176 ;  /* 0x0000000bb3b07c23 */ /* 0x000fe200080108b0 */
[----:B------:R-:W-:Y:S01]  /*67b0*/  LDSM.16.MT88.4 R148, [R196+0x11000] ;  /* 0x01100000c494783b */ /* 0x000fe20000004200 */
[----:B------:R-:W-:Y:S01]  /*67c0*/  FADD.FTZ R166, R169, R166 ;  /* 0x000000a6a9a67221 */ /* 0x000fe20000010000 */
[----:B------:R-:W-:-:S02]  /*67d0*/  LEA R224, P1, R133, UR8, 0x1 ;  /* 0x0000000885e07c11 */ /* 0x000fc4000f8208ff */
[----:B------:R-:W-:Y:S01]  /*67e0*/  LDSM.16.MT88.4 R140, [R200+0xd800] ;  /* 0x00d80000c88c783b */ /* 0x000fe20000004200 */
        /* <DEDUP_REMOVED lines=13> */
[C---:B------:R-:W-:Y:S03]  /*68c0*/  HMMA.16816.F32 R120, R96.reuse, R116, RZ ;  /* 0x000000746078723c */ /* 0x040fe600000018ff */
[----:B------:R-:W3:Y:S01]  /*68d0*/  MUFU.EX2 R0, R0 ;  /* 0x0000000000007308 */ /* 0x000ee20000000800 */
        /* <DEDUP_REMOVED lines=8> */
[----:B---3--:R-:W-:Y:S01]  /*6960*/  F2FP.F16.F32.PACK_AB R34, R0, R159 ;  /* 0x0000009f0022723e */ /* 0x008fe200000000ff */
[----:B------:R-:W-:-:S03]  /*6970*/  FADD.FTZ R159, R159, R160 ;  /* 0x000000a09f9f7221 */ /* 0x000fc60000010000 */
[C---:B------:R-:W-:Y:S01]  /*6980*/  HMMA.16816.F32 R40, R96.reuse, R42, RZ ;  /* 0x0000002a6028723c */ /* 0x040fe200000018ff */
[----:B------:R-:W-:Y:S02]  /*6990*/  FADD.FTZ R159, R0, R159 ;  /* 0x0000009f009f7221 */ /* 0x000fe40000010000 */
[----:B------:R-:W-:Y:S03]  /*69a0*/  MUFU.EX2 R157, R157 ;  /* 0x0000009d009d7308 */ /* 0x000fe60000000800 */
[C---:B------:R-:W-:Y:S05]  /*69b0*/  HMMA.16816.F32 R44, R96.reuse, R48, RZ ;  /* 0x00000030602c723c */ /* 0x040fea00000018ff */
[----:B------:R-:W3:Y:S01]  /*69c0*/  MUFU.EX2 R156, R156 ;  /* 0x0000009c009c7308 */ /* 0x000ee20000000800 */
[----:B-----5:R-:W-:Y:S01]  /*69d0*/  F2FP.F16.F32.PACK_AB R33, R158, R161 ;  /* 0x000000a19e21723e */ /* 0x020fe200000000ff */
[----:B------:R-:W-:Y:S01]  /*69e0*/  HMMA.16816.F32 R48, R96, R50, RZ ;  /* 0x000000326030723c */ /* 0x000fe200000018ff */
[----:B------:R-:W-:-:S04]  /*69f0*/  FADD.FTZ R161, R161, R164 ;  /* 0x000000a4a1a17221 */ /* 0x000fc80000010000 */
[----:B------:R-:W-:Y:S01]  /*6a00*/  FADD.FTZ R158, R158, R161 ;  /* 0x000000a19e9e7221 */ /* 0x000fe20000010000 */
[C---:B------:R-:W-:Y:S01]  /*6a10*/  HMMA.16816.F32 R60, R96.reuse, R64, RZ ;  /* 0x00000040603c723c */ /* 0x040fe200000018ff */
[----:B------:R-:W-:Y:S05]  /*6a20*/  MUFU.EX2 R170, R170 ;  /* 0x000000aa00aa7308 */ /* 0x000fea0000000800 */
[----:B------:R-:W-:Y:S01]  /*6a30*/  HMMA.16816.F32 R68, R96, R72, RZ ;  /* 0x000000486044723c */ /* 0x000fe200000018ff */
[----:B---3--:R-:W-:Y:S02]  /*6a40*/  F2FP.F16.F32.PACK_AB R35, R156, R157 ;  /* 0x0000009d9c23723e */ /* 0x008fe400000000ff */
[----:B------:R-:W3:Y:S01]  /*6a50*/  MUFU.EX2 R173, R173 ;  /* 0x000000ad00ad7308 */ /* 0x000ee20000000800 */
[----:B------:R-:W-:-:S02]  /*6a60*/  FADD.FTZ R157, R157, R158 ;  /* 0x0000009e9d9d7221 */ /* 0x000fc40000010000 */
[----:B------:R-:W-:Y:S02]  /*6a70*/  HMMA.16816.F32 R76, R96, R80, RZ ;  /* 0x00000050604c723c */ /* 0x000fe400000018ff */
[----:B------:R-:W-:-:S04]  /*6a80*/  FADD.FTZ R157, R156, R157 ;  /* 0x0000009d9c9d7221 */ /* 0x000fc80000010000 */
[C---:B--2---:R-:W-:Y:S01]  /*6a90*/  HMMA.16816.F32 R128, R32.reuse, R16, R128 ;  /* 0x000000102080723c */ /* 0x044fe20000001880 */
[----:B------:R-:W-:Y:S05]  /*6aa0*/  MUFU.EX2 R172, R172 ;  /* 0x000000ac00ac7308 */ /* 0x000fea0000000800 */
[C---:B------:R-:W-:Y:S01]  /*6ab0*/  HMMA.16816.F32 R124, R32.reuse, R18, R124 ;  /* 0x00000012207c723c */ /* 0x040fe2000000187c */
[----:B------:R-:W2:Y:S02]  /*6ac0*/  LDSM.16.MT88.4 R16, [R196+0xe800] ;  /* 0x00e80000c410783b */ /* 0x000ea40000004200 */
[----:B------:R-:W5:Y:S01]  /*6ad0*/  MUFU.EX2 R175, R175 ;  /* 0x000000af00af7308 */ /* 0x000f620000000800 */
[C---:B---3--:R-:W-:Y:S01]  /*6ae0*/  F2FP.F16.F32.PACK_AB R144, R173.reuse, R170 ;  /* 0x000000aaad90723e */ /* 0x048fe200000000ff */
[----:B------:R-:W-:Y:S01]  /*6af0*/  FADD.FTZ R170, R170, R159 ;  /* 0x0000009faaaa7221 */ /* 0x000fe20000010000 */
[----:B----4-:R-:W-:Y:S03]  /*6b00*/  HMMA.16816.F32 R120, R32, R12, R120 ;  /* 0x0000000c2078723c */ /* 0x010fe60000001878 */
[----:B------:R-:W-:-:S02]  /*6b10*/  FADD.FTZ R173, R173, R170 ;  /* 0x000000aaadad7221 */ /* 0x000fc40000010000 */
[----:B------:R-:W-:Y:S01]  /*6b20*/  MUFU.EX2 R174, R174 ;  /* 0x000000ae00ae7308 */ /* 0x000fe20000000800 */
[C---:B------:R-:W-:Y:S01]  /*6b30*/  HMMA.16816.F32 R116, R32.reuse, R14, R116 ;  /* 0x0000000e2074723c */ /* 0x040fe20000001874 */
[----:B------:R-:W3:Y:S05]  /*6b40*/  LDSM.16.MT88.4 R12, [R200+0x10800] ;  /* 0x01080000c80c783b */ /* 0x000eea0000004200 */
[----:B-1----:R-:W-:Y:S01]  /*6b50*/  HMMA.16816.F32 R36, R32, R8, R36 ;  /* 0x000000082024723c */ /* 0x002fe20000001824 */
[----:B------:R-:W1:Y:S01]  /*6b60*/  MUFU.EX2 R177, R177 ;  /* 0x000000b100b17308 */ /* 0x000e620000000800 */
[----:B-----5:R-:W-:Y:S01]  /*6b70*/  F2FP.F16.F32.PACK_AB R146, R175, R172 ;  /* 0x000000acaf92723e */ /* 0x020fe200000000ff */
[----:B------:R-:W-:-:S03]  /*6b80*/  FADD.FTZ R172, R172, R173 ;  /* 0x000000adacac7221 */ /* 0x000fc60000010000 */
[----:B------:R-:W-:Y:S01]  /*6b90*/  HMMA.16816.F32 R40, R32, R10, R40 ;  /* 0x0000000a2028723c */ /* 0x000fe20000001828 */
[----:B------:R-:W4:Y:S01]  /*6ba0*/  LDSM.16.MT88.4 R8, [R198+0x10800] ;  /* 0x01080000c608783b */ /* 0x000f220000004200 */
[----:B------:R-:W-:Y:S01]  /*6bb0*/  FADD.FTZ R175, R175, R172 ;  /* 0x000000acafaf7221 */ /* 0x000fe20000010000 */
[----:B------:R-:W-:Y:S03]  /*6bc0*/  MUFU.EX2 R178, R178 ;  /* 0x000000b200b27308 */ /* 0x000fe60000000800 */
[C---:B------:R-:W-:Y:S05]  /*6bd0*/  HMMA.16816.F32 R64, R96.reuse, R66, RZ ;  /* 0x000000426040723c */ /* 0x040fea00000018ff */
[----:B------:R-:W5:Y:S01]  /*6be0*/  MUFU.EX2 R183, R183 ;  /* 0x000000b700b77308 */ /* 0x000f620000000800 */
[----:B------:R-:W-:Y:S01]  /*6bf0*/  HMMA.16816.F32 R72, R96, R74, RZ ;  /* 0x0000004a6048723c */ /* 0x000fe200000018ff */
[----:B-1----:R-:W-:Y:S01]  /*6c00*/  F2FP.F16.F32.PACK_AB R145, R177, R174 ;  /* 0x000000aeb191723e */ /* 0x002fe200000000ff */
[----:B------:R-:W-:-:S04]  /*6c10*/  FADD.FTZ R174, R174, R157 ;  /* 0x0000009daeae7221 */ /* 0x000fc80000010000 */
[----:B------:R-:W-:Y:S01]  /*6c20*/  HMMA.16816.F32 R80, R96, R82, RZ ;  /* 0x000000526050723c */ /* 0x000fe200000018ff */
[----:B------:R-:W-:Y:S01]  /*6c30*/  MUFU.EX2 R180, R180 ;  /* 0x000000b400b47308 */ /* 0x000fe20000000800 */
[----:B------:R-:W-:-:S04]  /*6c40*/  FADD.FTZ R177, R177, R174 ;  /* 0x000000aeb1b17221 */ /* 0x000fc80000010000 */
[C---:B------:R-:W-:Y:S03]  /*6c50*/  HMMA.16816.F32 R44, R32.reuse, R4, R44 ;  /* 0x00000004202c723c */ /* 0x040fe6000000182c */
[----:B------:R-:W1:Y:S01]  /*6c60*/  MUFU.EX2 R223, R223 ;  /* 0x000000df00df7308 */ /* 0x000e620000000800 */
[C---:B-----5:R-:W-:Y:S01]  /*6c70*/  F2FP.F16.F32.PACK_AB R147, R183.reuse, R178 ;  /* 0x000000b2b793723e */ /* 0x060fe200000000ff */
[----:B------:R-:W-:Y:S01]  /*6c80*/  FADD.FTZ R178, R178, R177 ;  /* 0x000000b1b2b27221 */ /* 0x000fe20000010000 */
[C---:B------:R-:W-:Y:S01]  /*6c90*/  HMMA.16816.F32 R48, R32.reuse, R6, R48 ;  /* 0x000000062030723c */ /* 0x040fe20000001830 */
[----:B------:R-:W-:Y:S02]  /*6ca0*/  LDSM.16.MT88.4 R4, [R197+0x10800] ;  /* 0x01080000c504783b */ /* 0x000fe40000004200 */
[----:B------:R-:W-:Y:S02]  /*6cb0*/  FADD.FTZ R183, R183, R178 ;  /* 0x000000b2b7b77221 */ /* 0x000fe40000010000 */
[----:B------:R-:W-:Y:S01]  /*6cc0*/  MUFU.EX2 R182, R182 ;  /* 0x000000b600b67308 */ /* 0x000fe20000000800 */
[C---:B--2---:R-:W-:Y:S06]  /*6cd0*/  HMMA.16816.F32 R60, R32.reuse, R16, R60 ;  /* 0x00000010203c723c */ /* 0x044fec000000183c */
[C---:B------:R-:W-:Y:S01]  /*6ce0*/  HMMA.16816.F32 R64, R32.reuse, R18, R64 ;  /* 0x000000122040723c */ /* 0x040fe20000001840 */
[----:B------:R-:W2:Y:S01]  /*6cf0*/  LDSM.16.MT88.4 R16, [R200+0xd000] ;  /* 0x00d00000c810783b */ /* 0x000ea20000004200 */
[----:B------:R-:W-:Y:S04]  /*6d00*/  MUFU.EX2 R227, R227 ;  /* 0x000000e300e37308 */ /* 0x000fe80000000800 */
[C---:B---3--:R-:W-:Y:S04]  /*6d10*/  HMMA.16816.F32 R68, R32.reuse, R12, R68 ;  /* 0x0000000c2044723c */ /* 0x048fe80000001844 */
[----:B------:R-:W-:Y:S02]  /*6d20*/  MUFU.EX2 R216, R216 ;  /* 0x000000d800d87308 */ /* 0x000fe40000000800 */
[C---:B------:R-:W-:Y:S01]  /*6d30*/  HMMA.16816.F32 R72, R32.reuse, R14, R72 ;  /* 0x0000000e2048723c */ /* 0x040fe20000001848 */
[----:B------:R-:W3:Y:S05]  /*6d40*/  LDSM.16.MT88.4 R12, [R198+0xd000] ;  /* 0x00d00000c60c783b */ /* 0x000eea0000004200 */
        /* <DEDUP_REMOVED lines=8> */
[C---:B--2---:R-:W-:Y:S06]  /*6dd0*/  HMMA.16816.F32 R128, R144.reuse, R16, R128 ;  /* 0x000000109080723c */ /* 0x044fec0000001880 */
[----:B------:R-:W-:Y:S01]  /*6de0*/  HMMA.16816.F32 R124, R144, R18, R124 ;  /* 0x00000012907c723c */ /* 0x000fe2000000187c */
[----:B------:R-:W-:Y:S05]  /*6df0*/  LDSM.16.MT88.4 R16, [R196+0xf000] ;  /* 0x00f00000c410783b */ /* 0x000fea0000004200 */
[C---:B------:R-:W-:Y:S06]  /*6e00*/  HMMA.16816.F32 R84, R32.reuse, R4, R84 ;  /* 0x000000042054723c */ /* 0x040fec0000001854 */
[----:B------:R-:W-:Y:S01]  /*6e10*/  HMMA.16816.F32 R88, R32, R6, R88 ;  /* 0x000000062058723c */ /* 0x000fe20000001858 */
[----:B------:R-:W2:Y:S05]  /*6e20*/  LDSM.16.MT88.4 R4, [R198+0xf000] ;  /* 0x00f00000c604783b */ /* 0x000eaa0000004200 */
[C---:B---3--:R-:W-:Y:S06]  /*6e30*/  HMMA.16816.F32 R120, R144.reuse, R12, R120 ;  /* 0x0000000c9078723c */ /* 0x048fec0000001878 */
[C---:B------:R-:W-:Y:S01]  /*6e40*/  HMMA.16816.F32 R116, R144.reuse, R14, R116 ;  /* 0x0000000e9074723c */ /* 0x040fe20000001874 */
[----:B------:R-:W3:Y:S05]  /*6e50*/  LDSM.16.MT88.4 R12, [R200+0x11000] ;  /* 0x01100000c80c783b */ /* 0x000eea0000004200 */
        /* <DEDUP_REMOVED lines=10> */
[C---:B--2---:R-:W-:Y:S06]  /*6f00*/  HMMA.16816.F32 R44, R144.reuse, R4, R44 ;  /* 0x00000004902c723c */ /* 0x044fec000000182c */
[----:B------:R-:W-:Y:S01]  /*6f10*/  HMMA.16816.F32 R48, R144, R6, R48 ;  /* 0x000000069030723c */ /* 0x000fe20000001830 */
[----:B------:R-:W2:Y:S05]  /*6f20*/  LDSM.16.MT88.4 R4, [R197+0x11000] ;  /* 0x01100000c504783b */ /* 0x000eaa0000004200 */
        /* <DEDUP_REMOVED lines=14> */
[C---:B---3--:R-:W-:Y:S06]  /*7010*/  HMMA.16816.F32 R68, R144.reuse, R12, R68 ;  /* 0x0000000c9044723c */ /* 0x048fec0000001844 */
[C---:B------:R-:W-:Y:S01]  /*7020*/  HMMA.16816.F32 R72, R144.reuse, R14, R72 ;  /* 0x0000000e9048723c */ /* 0x040fe20000001848 */
[----:B------:R-:W3:Y:S05]  /*7030*/  LDSM.16.MT88.4 R12, [R200+0xf800] ;  /* 0x00f80000c80c783b */ /* 0x000eea0000004200 */
[C---:B-----5:R-:W-:Y:S06]  /*7040*/  HMMA.16816.F32 R76, R144.reuse, R8, R76 ;  /* 0x00000008904c723c */ /* 0x060fec000000184c */
[C---:B------:R-:W-:Y:S01]  /*7050*/  HMMA.16816.F32 R80, R144.reuse, R10, R80 ;  /* 0x0000000a9050723c */ /* 0x040fe20000001850 */
[----:B------:R-:W5:Y:S05]  /*7060*/  LDSM.16.MT88.4 R8, [R196+0xf800] ;  /* 0x00f80000c408783b */ /* 0x000f6a0000004200 */
[C---:B--2---:R-:W-:Y:S06]  /*7070*/  HMMA.16816.F32 R84, R144.reuse, R4, R84 ;  /* 0x000000049054723c */ /* 0x044fec0000001854 */
[----:B------:R-:W-:Y:S01]  /*7080*/  HMMA.16816.F32 R88, R144, R6, R88 ;  /* 0x000000069058723c */ /* 0x000fe20000001858 */
[----:B-1----:R-:W-:Y:S01]  /*7090*/  F2FP.F16.F32.PACK_AB R4, R223, R180 ;  /* 0x000000b4df04723e */ /* 0x002fe200000000ff */
[----:B------:R-:W-:Y:S01]  /*70a0*/  FADD.FTZ R180, R180, R175 ;  /* 0x000000afb4b47221 */ /* 0x000fe20000010000 */
[----:B----4-:R-:W-:Y:S01]  /*70b0*/  F2FP.F16.F32.PACK_AB R5, R225, R216 ;  /* 0x000000d8e105723e */ /* 0x010fe200000000ff */
[----:B------:R-:W-:-:S02]  /*70c0*/  FADD.FTZ R216, R216, R183 ;  /* 0x000000b7d8d87221 */ /* 0x000fc40000010000 */
[C---:B------:R-:W-:Y:S01]  /*70d0*/  HMMA.16816.F32 R92, R32.reuse, R136, R92 ;  /* 0x00000088205c723c */ /* 0x040fe2000000185c */
[----:B------:R-:W-:Y:S01]  /*70e0*/  F2FP.F16.F32.PACK_AB R6, R227, R182 ;  /* 0x000000b6e306723e */ /* 0x000fe200000000ff */
[----:B------:R-:W-:Y:S01]  /*70f0*/  FADD.FTZ R223, R223, R180 ;  /* 0x000000b4dfdf7221 */ /* 0x000fe20000010000 */
[----:B------:R-:W-:Y:S01]  /*7100*/  F2FP.F16.F32.PACK_AB R7, R176, R181 ;  /* 0x000000b5b007723e */ /* 0x000fe200000000ff */
[----:B------:R-:W-:Y:S02]  /*7110*/  FADD.FTZ R216, R225, R216 ;  /* 0x000000d8e1d87221 */ /* 0x000fe40000010000 */
[----:B------:R-:W-:Y:S01]  /*7120*/  HMMA.16816.F32 R96, R32, R138, R96 ;  /* 0x0000008a2060723c */ /* 0x000fe20000001860 */
[----:B------:R-:W1:Y:S01]  /*7130*/  LDSM.16.MT88.4 R136, [R197+0xd800] ;  /* 0x00d80000c588783b */ /* 0x000e620000004200 */
[----:B------:R-:W-:Y:S01]  /*7140*/  FADD.FTZ R182, R182, R223 ;  /* 0x000000dfb6b67221 */ /* 0x000fe20000010000 */
[----:B------:R-:W-:Y:S01]  /*7150*/  FADD.FTZ R181, R181, R216 ;  /* 0x000000d8b5b57221 */ /* 0x000fe20000010000 */
[----:B------:R-:W-:Y:S01]  /*7160*/  LEA.HI.X R223, R133, UR9, R134, 0x1, P1 ;  /* 0x0000000985df7c11 */ /* 0x000fe200088f0c86 */
[----:B------:R-:W2:Y:S01]  /*7170*/  LDSM.16.MT88.4 R32, [R196+0xd800] ;  /* 0x00d80000c420783b */ /* 0x000ea20000004200 */
        /* <DEDUP_REMOVED lines=18> */
[----:B------:R-:W-:Y:S01]  /*72a0*/  HMMA.16816.F32 R64, R4, R10, R64 ;  /* 0x0000000a0440723c */ /* 0x000fe20000001840 */
[----:B------:R-:W5:Y:S05]  /*72b0*/  LDSM.16.MT88.4 R8, [R196+0x11800] ;  /* 0x01180000c408783b */ /* 0x000f6a0000004200 */
[C---:B------:R-:W-:Y:S06]  /*72c0*/  HMMA.16816.F32 R92, R144.reuse, R148, R92 ;  /* 0x00000094905c723c */ /* 0x040fec000000185c */
[----:B------:R-:W-:Y:S06]  /*72d0*/  HMMA.16816.F32 R96, R144, R150, R96 ;  /* 0x000000969060723c */ /* 0x000fec0000001860 */
[C---:B------:R-:W-:Y:S06]  /*72e0*/  HMMA.16816.F32 R128, R4.reuse, R140, R128 ;  /* 0x0000008c0480723c */ /* 0x040fec0000001880 */
[C---:B------:R-:W-:Y:S06]  /*72f0*/  HMMA.16816.F32 R124, R4.reuse, R142, R124 ;  /* 0x0000008e047c723c */ /* 0x040fec000000187c */
[C---:B-1----:R-:W-:Y:S06]  /*7300*/  HMMA.16816.F32 R112, R4.reuse, R136, R112 ;  /* 0x000000880470723c */ /* 0x042fec0000001870 */
[C---:B------:R-:W-:Y:S06]  /*7310*/  HMMA.16816.F32 R108, R4.reuse, R138, R108 ;  /* 0x0000008a046c723c */ /* 0x040fec000000186c */
[C---:B--2---:R-:W-:Y:S06]  /*7320*/  HMMA.16816.F32 R104, R4.reuse, R32, R104 ;  /* 0x000000200468723c */ /* 0x044fec0000001868 */
        /* <DEDUP_REMOVED lines=11> */
[C---:B-----5:R-:W-:Y:S06]  /*73e0*/  HMMA.16816.F32 R92, R4.reuse, R8, R92 ;  /* 0x00000008045c723c */ /* 0x060fec000000185c */
        /* <DEDUP_REMOVED lines=41> */
[----:B------:R-:W-:-:S09]  /*7680*/  ISETP.NE.AND P2, PT, R4, RZ, PT ;  /* 0x000000ff0400720c */ /* 0x000fd20003f45270 */
        /* <DEDUP_REMOVED lines=25> */
.L_x_1489:
[----:B------:R-:W-:-:S04]  /*7820*/  LEA R5, -R240, RZ, 0x6 ;  /* 0x000000fff0057211 */ /* 0x000fc800078e31ff */
[----:B------:R-:W-:-:S07]  /*7830*/  SHF.R.S32.HI R4, RZ, 0x1f, R5 ;  /* 0x0000001fff047819 */ /* 0x000fce0000011405 */
.L_x_1490:
        /* <DEDUP_REMOVED lines=55> */
[----:B------:R1:W-:Y:S01]  /*7bb0*/  @!P5 LDGSTS.E.BYPASS.LTC128B.128 [R214+0xc800], desc[UR12][R16.64] ;  /* 0x0c80000010d6dfae */ /* 0x0003e2000b901d4c */
        /* <DEDUP_REMOVED lines=20> */
[----:B------:R-:W-:Y:S01]  /*7d00*/  @!P3 LDGSTS.E.BYPASS.LTC128B.128 [R214+0x10800], desc[UR12][R10.64+0x100] ;  /* 0x108001000ad6bfae */ /* 0x000fe2000b901d4c */
[----:B------:R-:W-:Y:S01]  /*7d10*/  @!P3 IMAD.X R7, R4, 0x1, R152, P1 ;  /* 0x000000010407b824 */ /* 0x000fe200008e0698 */
[----:B------:R-:W-:Y:S01]  /*7d20*/  @!P5 LEA.HI.X R9, R9, R229, R4, 0x1, P6 ;  /* 0x000000e50909d211 */ /* 0x000fe200030f0c04 */
[----:B------:R-:W-:Y:S01]  /*7d30*/  IMAD.MOV.U32 R226, RZ, RZ, R242 ;  /* 0x000000ffffe27224 */ /* 0x000fe200078e00f2 */
[----:B------:R-:W-:Y:S01]  /*7d40*/  @P5 STS.128 [R214+0xd000], RZ ;  /* 0x00d000ffd6005388 */ /* 0x000fe20000000c00 */
[----:B------:R-:W-:-:S02]  /*7d50*/  @!P3 LEA R26, P1, R154, UR6, 0x1 ;  /* 0x000000069a1abc11 */ /* 0x000fc4000f8208ff */
        /* <DEDUP_REMOVED lines=33> */
[----:B--2---:R-:W-:Y:S04]  /*7f70*/  LDSM.16.M88.4 R12, [R204] ;  /* 0x00000000cc0c783b */ /* 0x004fe80000000200 */
[----:B------:R-:W-:Y:S04]  /*7f80*/  LDSM.16.M88.4 R160, [R203] ;  /* 0x00000000cba0783b */ /* 0x000fe80000000200 */
[----:B------:R-:W2:Y:S04]  /*7f90*/  LDSM.16.M88.4 R140, [R205+0x6800] ;  /* 0x00680000cd8c783b */ /* 0x000ea80000000200 */
[----:B------:R-:W5:Y:S04]  /*7fa0*/  LDSM.16.M88.4 R172, [R205+0x7000] ;  /* 0x00700000cdac783b */ /* 0x000f680000000200 */
[----:B---3--:R-:W-:Y:S04]  /*7fb0*/  LDSM.16.M88.4 R20, [R202] ;  /* 0x00000000ca14783b */ /* 0x008fe80000000200 */
[----:B----4-:R-:W3:Y:S04]  /*7fc0*/  LDSM.16.M88.4 R24, [R199+0x6000] ;  /* 0x00600000c718783b */ /* 0x010ee80000000200 */
[----:B------:R-:W4:Y:S04]  /*7fd0*/  LDSM.16.M88.4 R156, [R205+0x7800] ;  /* 0x00780000cd9c783b */ /* 0x000f280000000200 */
[----:B------:R-:W4:Y:S04]  /*7fe0*/  LDSM.16.M88.4 R148, [R195] ;  /* 0x00000000c394783b */ /* 0x000f280000000200 */
[----:B------:R-:W4:Y:S01]  /*7ff0*/  LDSM.16.M88.4 R32, [R194] ;  /* 0x00000000c220783b */ /* 0x000f220000000200 */
[C---:B-1----:R-:W-:Y:S03]  /*8000*/  HMMA.16816.F32 R4, R164.reuse, R16, RZ ;  /* 0x00000010a404723c */ /* 0x042fe600000018ff */
[----:B------:R-:W-:Y:S04]  /*8010*/  LDSM.16.M88.4 R136, [R201] ;  /* 0x00000000c988783b */ /* 0x000fe80000000200 */
[----:B------:R-:W1:Y:S01]  /*8020*/  LDSM.16.M88.4 R180, [R192] ;  /* 0x00000000c0b4783b */ /* 0x000e620000000200 */
[C---:B------:R-:W-:Y:S03]  /*8030*/  HMMA.16816.F32 R16, R164.reuse, R18, RZ ;  /* 0x00000012a410723c */ /* 0x040fe600000018ff */
[----:B------:R-:W1:Y:S03]  /*8040*/  LDSM.16.M88.4 R144, [R193] ;  /* 0x00000000c190783b */ /* 0x000e660000000200 */
[C---:B--2---:R-:W-:Y:S01]  /*8050*/  HMMA.16816.F32 R28, R164.reuse, R140, RZ ;  /* 0x0000008ca41c723c */ /* 0x044fe200000018ff */
[----:B------:R-:W2:Y:S04]  /*8060*/  LDSM.16.M88.4 R8, [R199+0x6800] ;  /* 0x00680000c708783b */ /* 0x000ea80000000200 */
[----:B------:R-:W-:Y:S01]  /*8070*/  LDSM.16.M88.4 R176, [R206+0x2000] ;  /* 0x00200000ceb0783b */ /* 0x000fe20000000200 */
[----:B------:R-:W-:Y:S03]  /*8080*/  HMMA.16816.F32 R140, R164, R142, RZ ;  /* 0x0000008ea48c723c */ /* 0x000fe600000018ff */
[----:B------:R-:W-:Y:S03]  /*8090*/  LDSM.16.M88.4 R236, [R190] ;  /* 0x00000000beec783b */ /* 0x000fe60000000200 */
        /* <DEDUP_REMOVED lines=8> */
[----:B---3--:R-:W-:Y:S06]  /*8120*/  HMMA.16816.F32 R4, R20, R24, R4 ;  /* 0x000000181404723c */ /* 0x008fec0000001804 */
[----:B----4-:R-:W-:Y:S06]  /*8130*/  HMMA.16816.F32 R168, R164, R156, RZ ;  /* 0x0000009ca4a8723c */ /* 0x010fec00000018ff */
[----:B------:R-:W-:Y:S01]  /*8140*/  HMMA.16816.F32 R16, R20, R26, R16 ;  /* 0x0000001a1410723c */ /* 0x000fe20000001810 */
[----:B------:R-:W-:Y:S05]  /*8150*/  LDSM.16.M88.4 R24, [R191] ;  /* 0x00000000bf18783b */ /* 0x000fea0000000200 */
[----:B------:R-:W-:Y:S01]  /*8160*/  HMMA.16816.F32 R164, R164, R158, RZ ;  /* 0x0000009ea4a4723c */ /* 0x000fe200000018ff */
[----:B------:R-:W-:Y:S05]  /*8170*/  LDSM.16.M88.4 R156, [R192+0x800] ;  /* 0x00080000c09c783b */ /* 0x000fea0000000200 */
[C---:B------:R-:W-:Y:S06]  /*8180*/  HMMA.16816.F32 R28, R12.reuse, R148, R28 ;  /* 0x000000940c1c723c */ /* 0x040fec000000181c */
[C---:B------:R-:W-:Y:S01]  /*8190*/  HMMA.16816.F32 R140, R12.reuse, R150, R140 ;  /* 0x000000960c8c723c */ /* 0x040fe2000000188c */
[----:B------:R-:W3:Y:S05]  /*81a0*/  LDSM.16.M88.4 R148, [R205+0x8000] ;  /* 0x00800000cd94783b */ /* 0x000eea0000000200 */
[C---:B------:R-:W-:Y:S06]  /*81b0*/  HMMA.16816.F32 R152, R12.reuse, R32, R152 ;  /* 0x000000200c98723c */ /* 0x040fec0000001898 */
[----:B------:R-:W-:Y:S01]  /*81c0*/  HMMA.16816.F32 R172, R12, R34, R172 ;  /* 0x000000220cac723c */ /* 0x000fe200000018ac */
[----:B------:R-:W4:Y:S05]  /*81d0*/  LDSM.16.M88.4 R32, [R199+0x7800] ;  /* 0x00780000c720783b */ /* 0x000f2a0000000200 */
[C---:B-1----:R-:W-:Y:S06]  /*81e0*/  HMMA.16816.F32 R4, R136.reuse, R180, R4 ;  /* 0x000000b48804723c */ /* 0x042fec0000001804 */
[----:B------:R-:W-:Y:S01]  /*81f0*/  HMMA.16816.F32 R16, R136, R182, R16 ;  /* 0x000000b68810723c */ /* 0x000fe20000001810 */
[----:B------:R-:W-:Y:S05]  /*8200*/  LDSM.16.M88.4 R180, [R202+0x2000] ;  /* 0x00200000cab4783b */ /* 0x000fea0000000200 */
[C---:B------:R-:W-:Y:S06]  /*8210*/  HMMA.16816.F32 R168, R12.reuse, R144, R168 ;  /* 0x000000900ca8723c */ /* 0x040fec00000018a8 */
[----:B------:R-:W-:Y:S01]  /*8220*/  HMMA.16816.F32 R164, R12, R146, R164 ;  /* 0x000000920ca4723c */ /* 0x000fe200000018a4 */
[----:B------:R-:W-:Y:S04]  /*8230*/  LDSM.16.M88.4 R12, [R192+0x1000] ;  /* 0x00100000c00c783b */ /* 0x000fe80000000200 */
[----:B------:R-:W-:Y:S01]  /*8240*/  LDSM.16.M88.4 R144, [R192+0x1800] ;  /* 0x00180000c090783b */ /* 0x000fe20000000200 */
[C---:B--2---:R-:W-:Y:S06]  /*8250*/  HMMA.16816.F32 R28, R20.reuse, R8, R28 ;  /* 0x00000008141c723c */ /* 0x044fec000000181c */
[----:B------:R-:W-:Y:S01]  /*8260*/  HMMA.16816.F32 R140, R20, R10, R140 ;  /* 0x0000000a148c723c */ /* 0x000fe2000000188c */
[----:B------:R-:W1:Y:S05]  /*8270*/  LDSM.16.M88.4 R8, [R204+0x2000] ;  /* 0x00200000cc08783b */ /* 0x000e6a0000000200 */
[----:B---3--:R-:W-:Y:S06]  /*8280*/  HMMA.16816.F32 R4, R176, R148, R4 ;  /* 0x00000094b004723c */ /* 0x008fec0000001804 */
[C---:B------:R-:W-:Y:S06]  /*8290*/  HMMA.16816.F32 R152, R20.reuse, R160, R152 ;  /* 0x000000a01498723c */ /* 0x040fec0000001898 */
[----:B------:R-:W-:Y:S01]  /*82a0*/  HMMA.16816.F32 R172, R20, R162, R172 ;  /* 0x000000a214ac723c */ /* 0x000fe200000018ac */
[----:B------:R-:W-:Y:S05]  /*82b0*/  LDSM.16.M88.4 R160, [R201+0x2000] ;  /* 0x00200000c9a0783b */ /* 0x000fea0000000200 */
[----:B------:R-:W-:Y:S01]  /*82c0*/  HMMA.16816.F32 R16, R176, R150, R16 ;  /* 0x00000096b010723c */ /* 0x000fe20000001810 */
[----:B------:R-:W-:Y:S05]  /*82d0*/  LDSM.16.M88.4 R148, [R206+0x4000] ;  /* 0x00400000ce94783b */ /* 0x000fea0000000200 */
[C---:B----4-:R-:W-:Y:S06]  /*82e0*/  HMMA.16816.F32 R168, R20.reuse, R32, R168 ;  /* 0x0000002014a8723c */ /* 0x050fec00000018a8 */
[----:B------:R-:W-:Y:S01]  /*82f0*/  HMMA.16816.F32 R164, R20, R34, R164 ;  /* 0x0000002214a4723c */ /* 0x000fe200000018a4 */
[----:B------:R-:W2:Y:S04]  /*8300*/  LDSM.16.M88.4 R32, [R205+0x8800] ;  /* 0x00880000cd20783b */ /* 0x000ea80000000200 */
[----:B------:R-:W3:Y:S01]  /*8310*/  LDSM.16.M88.4 R20, [R199+0x8000] ;  /* 0x00800000c714783b */ /* 0x000ee20000000200 */
[C---:B------:R-:W-:Y:S06]  /*8320*/  HMMA.16816.F32 R28, R136.reuse, R156, R28 ;  /* 0x0000009c881c723c */ /* 0x040fec000000181c */
[----:B------:R-:W-:Y:S01]  /*8330*/  HMMA.16816.F32 R140, R136, R158, R140 ;  /* 0x0000009e888c723c */ /* 0x000fe2000000188c */
[----:B------:R-:W-:Y:S05]  /*8340*/  LDSM.16.M88.4 R156, [R199+0x8800] ;  /* 0x00880000c79c783b */ /* 0x000fea0000000200 */
[----:B-1----:R-:W-:Y:S06]  /*8350*/  HMMA.16816.F32 R4, R8, R24, R4 ;  /* 0x000000180804723c */ /* 0x002fec0000001804 */
[C---:B------:R-:W-:Y:S06]  /*8360*/  HMMA.16816.F32 R152, R136.reuse, R12, R152 ;  /* 0x0000000c8898723c */ /* 0x040fec0000001898 */
[----:B------:R-:W-:Y:S01]  /*8370*/  HMMA.16816.F32 R172, R136, R14, R172 ;  /* 0x0000000e88ac723c */ /* 0x000fe200000018ac */
[----:B------:R-:W1:Y:S05]  /*8380*/  LDSM.16.M88.4 R12, [R205+0x9000] ;  /* 0x00900000cd0c783b */ /* 0x000e6a0000000200 */
[----:B------:R-:W-:Y:S01]  /*8390*/  HMMA.16816.F32 R16, R8, R26, R16 ;  /* 0x0000001a0810723c */ /* 0x000fe20000001810 */
[----:B------:R-:W4:Y:S05]  /*83a0*/  LDSM.16.M88.4 R24, [R189] ;  /* 0x00000000bd18783b */ /* 0x000f2a0000000200 */
[----:B--2---:R-:W-:Y:S06]  /*83b0*/  HMMA.16816.F32 R28, R176, R32, R28 ;  /* 0x00000020b01c723c */ /* 0x004fec000000181c */
[----:B---3--:R-:W-:Y:S06]  /*83c0*/  HMMA.16816.F32 R4, R180, R20, R4 ;  /* 0x00000014b404723c */ /* 0x008fec0000001804 */
[----:B------:R-:W-:Y:S01]  /*83d0*/  HMMA.16816.F32 R140, R176, R34, R140 ;  /* 0x00000022b08c723c */ /* 0x000fe2000000188c */
[----:B------:R-:W2:Y:S05]  /*83e0*/  LDSM.16.M88.4 R32, [R205+0xa000] ;  /* 0x00a00000cd20783b */ /* 0x000eaa0000000200 */
[----:B------:R-:W-:Y:S01]  /*83f0*/  HMMA.16816.F32 R16, R180, R22, R16 ;  /* 0x00000016b410723c */ /* 0x000fe20000001810 */
[----:B------:R-:W-:Y:S05]  /*8400*/  LDSM.16.M88.4 R20, [R187] ;  /* 0x00000000bb14783b */ /* 0x000fea0000000200 */
[----:B------:R-:W-:Y:S06]  /*8410*/  HMMA.16816.F32 R28, R8, R236, R28 ;  /* 0x000000ec081c723c */ /* 0x000fec000000181c */
[----:B-1----:R-:W-:Y:S06]  /*8420*/  HMMA.16816.F32 R152, R176, R12, R152 ;  /* 0x0000000cb098723c */ /* 0x002fec0000001898 */
[----:B------:R-:W-:Y:S06]  /*8430*/  HMMA.16816.F32 R4, R160, R228, R4 ;  /* 0x000000e4a004723c */ /* 0x000fec0000001804 */
[----:B------:R-:W-:Y:S01]  /*8440*/  HMMA.16816.F32 R140, R8, R238, R140 ;  /* 0x000000ee088c723c */ /* 0x000fe2000000188c */
[----:B------:R-:W1:Y:S05]  /*8450*/  LDSM.16.M88.4 R236, [R199+0x9000] ;  /* 0x00900000c7ec783b */ /* 0x000e6a0000000200 */
[----:B------:R-:W-:Y:S01]  /*8460*/  HMMA.16816.F32 R16, R160, R230, R16 ;  /* 0x000000e6a010723c */ /* 0x000fe20000001810 */
[----:B------:R-:W-:Y:S05]  /*8470*/  LDSM.16.M88.4 R228, [R199+0xa000] ;  /* 0x00a00000c7e4783b */ /* 0x000fea0000000200 */
[C---:B------:R-:W-:Y:S06]  /*8480*/  HMMA.16816.F32 R168, R136.reuse, R144, R168 ;  /* 0x0000009088a8723c */ /* 0x040fec00000018a8 */
[----:B------:R-:W-:Y:S01]  /*8490*/  HMMA.16816.F32 R164, R136, R146, R164 ;  /* 0x0000009288a4723c */ /* 0x000fe200000018a4 */
[----:B------:R-:W3:Y:S04]  /*84a0*/  LDSM.16.M88.4 R144, [R192+0x2800] ;  /* 0x00280000c090783b */ /* 0x000ee80000000200 */
[----:B------:R-:W5:Y:S01]  /*84b0*/  LDSM.16.M88.4 R136, [R204+0x4000] ;  /* 0x00400000cc88783b */ /* 0x000f620000000200 */
[----:B------:R-:W-:Y:S03]  /*84c0*/  HMMA.16816.F32 R172, R176, R14, R172 ;  /* 0x0000000eb0ac723c */ /* 0x000fe600000018ac */
[----:B------:R-:W5:Y:S03]  /*84d0*/  LDSM.16.M88.4 R12, [R188] ;  /* 0x00000000bc0c783b */ /* 0x000f660000000200 */
[----:B----4-:R-:W-:Y:S06]  /*84e0*/  HMMA.16816.F32 R152, R8, R24, R152 ;  /* 0x000000180898723c */ /* 0x010fec0000001898 */
[----:B------:R-:W-:Y:S06]  /*84f0*/  HMMA.16816.F32 R28, R180, R156, R28 ;  /* 0x0000009cb41c723c */ /* 0x000fec000000181c */
[----:B--2---:R-:W-:Y:S06]  /*8500*/  HMMA.16816.F32 R4, R148, R32, R4 ;  /* 0x000000209404723c */ /* 0x004fec0000001804 */
[----:B------:R-:W-:Y:S01]  /*8510*/  HMMA.16816.F32 R140, R180, R158, R140 ;  /* 0x0000009eb48c723c */ /* 0x000fe2000000188c */
[----:B------:R-:W2:Y:S05]  /*8520*/  LDSM.16.M88.4 R156, [R192+0x3000] ;  /* 0x00300000c09c783b */ /* 0x000eaa0000000200 */
[----:B------:R-:W-:Y:S01]  /*8530*/  HMMA.16816.F32 R16, R148, R34, R16 ;  /* 0x000000229410723c */ /* 0x000fe20000001810 */
[----:B------:R-:W-:Y:S05]  /*8540*/  LDSM.16.M88.4 R32, [R186] ;  /* 0x00000000ba20783b */ /* 0x000fea0000000200 */
[C---:B------:R-:W-:Y:S06]  /*8550*/  HMMA.16816.F32 R168, R176.reuse, R232, R168 ;  /* 0x000000e8b0a8723c */ /* 0x040fec00000018a8 */
[----:B------:R-:W-:Y:S01]  /*8560*/  HMMA.16816.F32 R164, R176, R234, R164 ;  /* 0x000000eab0a4723c */ /* 0x000fe200000018a4 */
[----:B------:R-:W4:Y:S04]  /*8570*/  LDSM.16.M88.4 R232, [R205+0xa800] ;  /* 0x00a80000cde8783b */ /* 0x000f280000000200 */
[----:B------:R-:W-:Y:S01]  /*8580*/  LDSM.16.M88.4 R176, [R199+0x9800] ;  /* 0x00980000c7b0783b */ /* 0x000fe20000000200 */
[----:B------:R-:W-:Y:S03]  /*8590*/  HMMA.16816.F32 R172, R8, R26, R172 ;  /* 0x0000001a08ac723c */ /* 0x000fe600000018ac */
[----:B------:R-:W4:Y:S03]  /*85a0*/  LDSM.16.M88.4 R24, [R202+0x4000] ;  /* 0x00400000ca18783b */ /* 0x000f260000000200 */
[----:B-1----:R-:W-:Y:S06]  /*85b0*/  HMMA.16816.F32 R152, R180, R236, R152 ;  /* 0x000000ecb498723c */ /* 0x002fec0000001898 */
[----:B---3--:R-:W-:Y:S06]  /*85c0*/  HMMA.16816.F32 R28, R160, R144, R28 ;  /* 0x00000090a01c723c */ /* 0x008fec000000181c */
[----:B-----5:R-:W-:Y:S06]  /*85d0*/  HMMA.16816.F32 R4, R136, R20, R4 ;  /* 0x000000148804723c */ /* 0x020fec0000001804 */
[----:B------:R-:W-:Y:S01]  /*85e0*/  HMMA.16816.F32 R140, R160, R146, R140 ;  /* 0x00000092a08c723c */ /* 0x000fe2000000188c */
[----:B------:R-:W1:Y:S05]  /*85f0*/  LDSM.16.M88.4 R144, [R205+0xb000] ;  /* 0x00b00000cd90783b */ /* 0x000e6a0000000200 */
[----:B------:R-:W-:Y:S01]  /*8600*/  HMMA.16816.F32 R16, R136, R22, R16 ;  /* 0x000000168810723c */ /* 0x000fe20000001810 */
[----:B------:R-:W-:Y:S05]  /*8610*/  LDSM.16.M88.4 R20, [R199+0xa800] ;  /* 0x00a80000c714783b */ /* 0x000fea0000000200 */
[C---:B------:R-:W-:Y:S06]  /*8620*/  HMMA.16816.F32 R168, R8.reuse, R12, R168 ;  /* 0x0000000c08a8723c */ /* 0x040fec00000018a8 */
[----:B------:R-:W-:Y:S01]  /*8630*/  HMMA.16816.F32 R164, R8, R14, R164 ;  /* 0x0000000e08a4723c */ /* 0x000fe200000018a4 */
[----:B------:R-:W-:Y:S04]  /*8640*/  LDSM.16.M88.4 R12, [R201+0x4000] ;  /* 0x00400000c90c783b */ /* 0x000fe80000000200 */
[----:B------:R-:W3:Y:S01]  /*8650*/  LDSM.16.M88.4 R8, [R192+0x4000] ;  /* 0x00400000c008783b */ /* 0x000ee20000000200 */
[----:B--2---:R-:W-:Y:S06]  /*8660*/  HMMA.16816.F32 R152, R160, R156, R152 ;  /* 0x0000009ca098723c */ /* 0x004fec0000001898 */
[----:B----4-:R-:W-:Y:S06]  /*8670*/  HMMA.16816.F32 R28, R148, R232, R28 ;  /* 0x000000e8941c723c */ /* 0x010fec000000181c */
[----:B------:R-:W-:Y:S06]  /*8680*/  HMMA.16816.F32 R4, R24, R228, R4 ;  /* 0x000000e41804723c */ /* 0x000fec0000001804 */
[----:B------:R-:W-:Y:S06]  /*8690*/  HMMA.16816.F32 R140, R148, R234, R140 ;  /* 0x000000ea948c723c */ /* 0x000fec000000188c */
[----:B------:R-:W-:Y:S01]  /*86a0*/  HMMA.16816.F32 R16, R24, R230, R16 ;  /* 0x000000e61810723c */ /* 0x000fe20000001810 */
[----:B------:R-:W2:Y:S05]  /*86b0*/  LDSM.16.M88.4 R228, [R185] ;  /* 0x00000000b9e4783b */ /* 0x000eaa0000000200 */
[----:B------:R-:W-:Y:S06]  /*86c0*/  HMMA.16816.F32 R172, R180, R238, R172 ;  /* 0x000000eeb4ac723c */ /* 0x000fec00000018ac */
[----:B-1----:R-:W-:Y:S06]  /*86d0*/  HMMA.16816.F32 R152, R148, R144, R152 ;  /* 0x000000909498723c */ /* 0x002fec0000001898 */
[----:B------:R-:W-:Y:S06]  /*86e0*/  HMMA.16816.F32 R28, R136, R32, R28 ;  /* 0x00000020881c723c */ /* 0x000fec000000181c */
[----:B---3--:R-:W-:Y:S06]  /*86f0*/  HMMA.16816.F32 R4, R12, R8, R4 ;  /* 0x000000080c04723c */ /* 0x008fec0000001804 */
[----:B------:R-:W-:Y:S01]  /*8700*/  HMMA.16816.F32 R140, R136, R34, R140 ;  /* 0x00000022888c723c */ /* 0x000fe2000000188c */
[----:B------:R-:W1:Y:S05]  /*8710*/  LDSM.16.M88.4 R32, [R192+0x3800] ;  /* 0x00380000c020783b */ /* 0x000e6a0000000200 */
[----:B------:R-:W-:Y:S06]  /*8720*/  HMMA.16816.F32 R168, R180, R176, R168 ;  /* 0x000000b0b4a8723c */ /* 0x000fec00000018a8 */
[----:B------:R-:W-:Y:S01]  /*8730*/  HMMA.16816.F32 R16, R12, R10, R16 ;  /* 0x0000000a0c10723c */ /* 0x000fe20000001810 */
[----:B------:R-:W3:Y:S05]  /*8740*/  LDSM.16.M88.4 R8, [R199+0xb000] ;  /* 0x00b00000c708783b */ /* 0x000eea0000000200 */
[----:B------:R-:W-:Y:S01]  /*8750*/  HMMA.16816.F32 R176, R180, R178, R164 ;  /* 0x000000b2b4b0723c */ /* 0x000fe200000018a4 */
[----:B------:R-:W4:Y:S01]  /*8760*/  LDSM.16.M88.4 R164, [R192+0x4800] ;  /* 0x00480000c0a4783b */ /* 0x000f220000000200 */
[----:B------:R-:W-:Y:S01]  /*8770*/  FMUL.FTZ R0, R4, UR10 ;  /* 0x0000000a04007c20 */ /* 0x000fe20008410000 */
[----:B------:R-:W-:Y:S01]  /*8780*/  FMUL.FTZ R144, R5, UR10 ;  /* 0x0000000a05907c20 */ /* 0x000fe20008410000 */
[----:B------:R-:W-:Y:S01]  /*8790*/  FMUL.FTZ R156, R6, UR10 ;  /* 0x0000000a069c7c20 */ /* 0x000fe20008410000 */
[----:B------:R-:W-:Y:S01]  /*87a0*/  FMUL.FTZ R145, R7, UR10 ;  /* 0x0000000a07917c20 */ /* 0x000fe20008410000 */
[----:B------:R-:W-:Y:S01]  /*87b0*/  HMMA.16816.F32 R172, R160, R158, R172 ;  /* 0x0000009ea0ac723c */ /* 0x000fe200000018ac */
[----:B------:R-:W5:Y:S01]  /*87c0*/  LDSM.16.M88.4 R4, [R205+0xb800] ;  /* 0x00b80000cd04783b */ /* 0x000f620000000200 */
[----:B------:R-:W-:Y:S04]  /*87d0*/  MUFU.TANH R0, R0 ;  /* 0x0000000000007308 */ /* 0x000fe80000002400 */
[----:B--2---:R-:W-:Y:S04]  /*87e0*/  HMMA.16816.F32 R152, R136, R228, R152 ;  /* 0x000000e48898723c */ /* 0x004fe80000001898 */
[----:B------:R-:W2:Y:S02]  /*87f0*/  MUFU.TANH R144, R144 ;  /* 0x0000009000907308 */ /* 0x000ea40000002400 */
[----:B------:R-:W-:Y:S01]  /*8800*/  HMMA.16816.F32 R28, R24, R20, R28 ;  /* 0x00000014181c723c */ /* 0x000fe2000000181c */
[----:B------:R-:W-:Y:S01]  /*8810*/  FMUL.FTZ R157, R16, UR10 ;  /* 0x0000000a109d7c20 */ /* 0x000fe20008410000 */
[----:B------:R-:W-:-:S04]  /*8820*/  IMAD.MOV.U32 R229, RZ, RZ, R243 ;  /* 0x000000ffffe57224 */ /* 0x000fc800078e00f3 */
[----:B------:R-:W-:Y:S01]  /*8830*/  HMMA.16816.F32 R140, R24, R22, R140 ;  /* 0x00000016188c723c */ /* 0x000fe2000000188c */
[----:B------:R-:W2:Y:S01]  /*8840*/  LDSM.16.M88.4 R20, [R192+0x5000] ;  /* 0x00500000c014783b */ /* 0x000ea20000000200 */
[----:B------:R-:W2:Y:S04]  /*8850*/  MUFU.TANH R145, R145 ;  /* 0x0000009100917308 */ /* 0x000ea80000002400 */
[C---:B-1----:R-:W-:Y:S04]  /*8860*/  HMMA.16816.F32 R168, R160.reuse, R32, R168 ;  /* 0x00000020a0a8723c */ /* 0x042fe800000018a8 */
[----:B------:R-:W1:Y:S02]  /*8870*/  MUFU.TANH R157, R157 ;  /* 0x0000009d009d7308 */ /* 0x000e640000002400 */
[----:B------:R-:W-:Y:S01]  /*8880*/  HMMA.16816.F32 R176, R160, R34, R176 ;  /* 0x00000022a0b0723c */ /* 0x000fe200000018b0 */
[----:B------:R-:W-:-:S05]  /*8890*/  FMUL.FTZ R32, R18, UR10 ;  /* 0x0000000a12207c20 */ /* 0x000fca0008410000 */
[----:B------:R-:W-:Y:S01]  /*88a0*/  HMMA.16816.F32 R172, R148, R146, R172 ;  /* 0x0000009294ac723c */ /* 0x000fe200000018ac */
[----:B------:R-:W1:Y:S05]  /*88b0*/  MUFU.TANH R32, R32 ;  /* 0x0000002000207308 */ /* 0x000e6a0000002400 */
[----:B---3--:R-:W-:Y:S01]  /*88c0*/  HMMA.16816.F32 R152, R24, R8, R152 ;  /* 0x000000081898723c */ /* 0x008fe20000001898 */
[----:B------:R-:W-:Y:S02]  /*88d0*/  FMUL.FTZ R146, R17, UR10 ;  /* 0x0000000a11927c20 */ /* 0x000fe40008410000 */
[----:B------:R-:W-:Y:S03]  /*88e0*/  MUFU.TANH R156, R156 ;  /* 0x0000009c009c7308 */ /* 0x000fe60000002400 */
[----:B----4-:R-:W-:Y:S01]  /*88f0*/  HMMA.16816.F32 R28, R12, R164, R28 ;  /* 0x000000a40c1c723c */ /* 0x010fe2000000181c */
[----:B------:R-:W-:-:S02]  /*8900*/  FMUL.FTZ R8, R19, UR10 ;  /* 0x0000000a13087c20 */ /* 0x000fc40008410000 */
[----:B------:R-:W3:Y:S02]  /*8910*/  LDSM.16.M88.4 R16, [R184] ;  /* 0x00000000b810783b */ /* 0x000ee40000000200 */
[----:B------:R-:W4:Y:S01]  /*8920*/  MUFU.TANH R146, R146 ;  /* 0x0000009200927308 */ /* 0x000f220000002400 */
[C---:B-----5:R-:W-:Y:S06]  /*8930*/  HMMA.16816.F32 R168, R148.reuse, R4, R168 ;  /* 0x0000000494a8723c */ /* 0x060fec00000018a8 */
[----:B------:R-:W-:Y:S01]  /*8940*/  HMMA.16816.F32 R176, R148, R6, R176 ;  /* 0x0000000694b0723c */ /* 0x000fe200000018b0 */
[----:B------:R-:W-:Y:S01]  /*8950*/  LDSM.16.M88.4 R4, [R192+0x5800] ;  /* 0x00580000c004783b */ /* 0x000fe20000000200 */
[----:B------:R-:W5:Y:S04]  /*8960*/  MUFU.TANH R8, R8 ;  /* 0x0000000800087308 */ /* 0x000f680000002400 */
[----:B------:R-:W-:Y:S06]  /*8970*/  HMMA.16816.F32 R172, R136, R230, R172 ;  /* 0x000000e688ac723c */ /* 0x000fec00000018ac */
[----:B------:R-:W-:Y:S01]  /*8980*/  FMUL.FTZ R9, R28, UR10 ;  /* 0x0000000a1c097c20 */ /* 0x000fe20008410000 */
[----:B------:R-:W-:Y:S01]  /*8990*/  FMUL.FTZ R33, R29, UR10 ;  /* 0x0000000a1d217c20 */ /* 0x000fe20008410000 */
[----:B------:R-:W-:Y:S01]  /*89a0*/  FMUL.FTZ R147, R30, UR10 ;  /* 0x0000000a1e937c20 */ /* 0x000fe20008410000 */
[----:B------:R-:W-:Y:S01]  /*89b0*/  FMUL.FTZ R180, R31, UR10 ;  /* 0x0000000a1fb47c20 */ /* 0x000fe20008410000 */
[----:B--2---:R-:W-:Y:S01]  /*89c0*/  HMMA.16816.F32 R152, R12, R20, R152 ;  /* 0x000000140c98723c */ /* 0x004fe20000001898 */
[----:B------:R-:W2:Y:S01]  /*89d0*/  LDSM.16.M88.4 R28, [R199+0xb800] ;  /* 0x00b80000c71c783b */ /* 0x000ea20000000200 */
[----:B------:R-:W5:Y:S01]  /*89e0*/  MUFU.TANH R9, R9 ;  /* 0x0000000900097308 */ /* 0x000f620000002400 */
[----:B------:R-:W-:-:S04]  /*89f0*/  DEPBAR.LE SB0, 0x0 ;  /* 0x000080000000791a */ /* 0x000fc80000000000 */
[----:B------:R-:W1:Y:S01]  /*8a00*/  S2R R21, SR_TID.X ;  /* 0x0000000000157919 */ /* 0x000e620000002100 */
[----:B------:R-:W-:Y:S02]  /*8a10*/  HMMA.16816.F32 R140, R12, R166, R140 ;  /* 0x000000a60c8c723c */ /* 0x000fe4000000188c */
[----:B------:R-:W5:Y:S04]  /*8a20*/  MUFU.TANH R147, R147 ;  /* 0x0000009300937308 */ /* 0x000f680000002400 */
[----:B------:R-:W-:Y:S04]  /*8a30*/  HMMA.16816.F32 R172, R24, R10, R172 ;  /* 0x0000000a18ac723c */ /* 0x000fe800000018ac */
[----:B------:R-:W5:Y:S02]  /*8a40*/  MUFU.TANH R33, R33 ;  /* 0x0000002100217308 */ /* 0x000f640000002400 */
[C---:B---3--:R-:W-:Y:S06]  /*8a50*/  HMMA.16816.F32 R168, R136.reuse, R16, R168 ;  /* 0x0000001088a8723c */ /* 0x048fec00000018a8 */
[----:B------:R-:W-:Y:S01]  /*8a60*/  HMMA.16816.F32 R176, R136, R18, R176 ;  /* 0x0000001288b0723c */ /* 0x000fe200000018b0 */
[----:B------:R-:W3:Y:S01]  /*8a70*/  MUFU.TANH R180, R180 ;  /* 0x000000b400b47308 */ /* 0x000ee20000002400 */
[----:B------:R-:W-:-:S04]  /*8a80*/  FMUL.FTZ R16, R152, UR10 ;  /* 0x0000000a98107c20 */ /* 0x000fc80008410000 */
[----:B------:R-:W-:Y:S01]  /*8a90*/  FMUL.FTZ R20, R140, UR10 ;  /* 0x0000000a8c147c20 */ /* 0x000fe20008410000 */
[----:B------:R-:W-:Y:S01]  /*8aa0*/  FMUL.FTZ R10, R141, UR10 ;  /* 0x0000000a8d0a7c20 */ /* 0x000fe20008410000 */
[----:B------:R-:W-:Y:S01]  /*8ab0*/  FMUL.FTZ R11, R142, UR10 ;  /* 0x0000000a8e0b7c20 */ /* 0x000fe20008410000 */
[----:B------:R-:W-:Y:S01]  /*8ac0*/  FMUL.FTZ R143, R143, UR10 ;  /* 0x0000000a8f8f7c20 */ /* 0x000fe20008410000 */
[----:B------:R-:W-:Y:S02]  /*8ad0*/  MUFU.TANH R16, R16 ;  /* 0x0000001000107308 */ /* 0x000fe40000002400 */
[----:B------:R-:W-:Y:S01]  /*8ae0*/  HMMA.16816.F32 R172, R12, R22, R172 ;  /* 0x000000160cac723c */ /* 0x000fe200000018ac */
[----:B-1----:R-:W-:-:S05]  /*8af0*/  IMAD.SHL.U32 R21, R21, 0x2, RZ ;  /* 0x0000000215157824 */ /* 0x002fca00078e00ff */
[----:B--2---:R-:W-:Y:S01]  /*8b00*/  HMMA.16816.F32 R168, R24, R28, R168 ;  /* 0x0000001c18a8723c */ /* 0x004fe200000018a8 */
[----:B------:R-:W1:Y:S01]  /*8b10*/  MUFU.TANH R20, R20 ;  /* 0x0000001400147308 */ /* 0x000e620000002400 */
[----:B------:R-:W-:-:S04]  /*8b20*/  FMUL.FTZ R22, R153, UR10 ;  /* 0x0000000a99167c20 */ /* 0x000fc80008410000 */
[----:B------:R-:W-:Y:S01]  /*8b30*/  HMMA.16816.F32 R176, R24, R30, R176 ;  /* 0x0000001e18b0723c */ /* 0x000fe200000018b0 */
[----:B------:R-:W-:Y:S01]  /*8b40*/  LOP3.LUT R28, R21, 0x6, RZ, 0xc0, !PT ;  /* 0x00000006151c7812 */ /* 0x000fe200078ec0ff */
[----:B------:R-:W-:Y:S01]  /*8b50*/  FMUL.FTZ R29, R154, UR10 ;  /* 0x0000000a9a1d7c20 */ /* 0x000fe20008410000 */
[----:B------:R-:W-:Y:S03]  /*8b60*/  MUFU.TANH R10, R10 ;  /* 0x0000000a000a7308 */ /* 0x000fe60000002400 */
[----:B------:R-:W-:Y:S02]  /*8b70*/  IMAD R19, R213, 0x40, R28 ;  /* 0x00000040d5137824 */ /* 0x000fe400078e021c */
[----:B------:R-:W-:Y:S02]  /*8b80*/  FMUL.FTZ R28, R155, UR10 ;  /* 0x0000000a9b1c7c20 */ /* 0x000fe40008410000 */
[C---:B------:R-:W-:Y:S01]  /*8b90*/  VIADD R17, R19.reuse, 0x1 ;  /* 0x0000000113117836 */ /* 0x040fe20000000000 */
[----:B------:R-:W2:Y:S01]  /*8ba0*/  MUFU.TANH R11, R11 ;  /* 0x0000000b000b7308 */ /* 0x000ea20000002400 */
[----:B------:R-:W-:-:S02]  /*8bb0*/  VIADD R18, R19, 0x8 ;  /* 0x0000000813127836 */ /* 0x000fc40000000000 */
[----:B------:R-:W-:Y:S01]  /*8bc0*/  FMUL.FTZ R142, R174, UR10 ;  /* 0x0000000aae8e7c20 */ /* 0x000fe20008410000 */
[----:B------:R-:W-:Y:S01]  /*8bd0*/  VIADD R23, R19, 0x9 ;  /* 0x0000000913177836 */ /* 0x000fe20000000000 */
[-C--:B------:R-:W-:Y:S01]  /*8be0*/  ISETP.GE.AND P2, PT, R17, R135.reuse, PT ;  /* 0x000000871100720c */ /* 0x080fe20003f46270 */
[----:B------:R-:W-:Y:S01]  /*8bf0*/  FMUL.FTZ R141, R173, UR10 ;  /* 0x0000000aad8d7c20 */ /* 0x000fe20008410000 */
[-C--:B------:R-:W-:Y:S01]  /*8c00*/  ISETP.GE.AND P1, PT, R17, R2.reuse, PT ;  /* 0x000000021100720c */ /* 0x080fe20003f26270 */
[C---:B------:R-:W-:Y:S01]  /*8c10*/  HMMA.16816.F32 R168, R12.reuse, R4, R168 ;  /* 0x000000040ca8723c */ /* 0x040fe200000018a8 */
[----:B------:R-:W-:Y:S01]  /*8c20*/  FSEL R17, R144, -INF , !P2 ;  /* 0xff80000090117808 */ /* 0x000fe20005000000 */
[----:B------:R5:W2:Y:S01]  /*8c30*/  MUFU.TANH R148, R143 ;  /* 0x0000008f00947308 */ /* 0x000aa20000002400 */
[CC--:B------:R-:W-:Y:S01]  /*8c40*/  ISETP.GE.AND P6, PT, R18.reuse, R135.reuse, PT ;  /* 0x000000871200720c */ /* 0x0c0fe20003fc6270 */
[----:B------:R-:W-:Y:S01]  /*8c50*/  FMUL.FTZ R140, R175, UR10 ;  /* 0x0000000aaf8c7c20 */ /* 0x000fe20008410000 */
[-C--:B------:R-:W-:Y:S01]  /*8c60*/  ISETP.GE.AND P2, PT, R18, R2.reuse, PT ;  /* 0x000000021200720c */ /* 0x080fe20003f46270 */
[----:B------:R-:W-:Y:S01]  /*8c70*/  HMMA.16816.F32 R176, R12, R6, R176 ;  /* 0x000000060cb0723c */ /* 0x000fe200000018b0 */
[----:B------:R-:W-:Y:S01]  /*8c80*/  FSEL R18, R145, -INF , !P1 ;  /* 0xff80000091127808 */ /* 0x000fe20004800000 */
[----:B------:R-:W-:Y:S01]  /*8c90*/  VIADD R4, R19, 0x10 ;  /* 0x0000001013047836 */ /* 0x000fe20000000000 */
[----:B------:R-:W-:Y:S01]  /*8ca0*/  ISETP.GE.AND P1, PT, R23, R135, PT ;  /* 0x000000871700720c */ /* 0x000fe20003f26270 */
[----:B------:R-:W2:Y:S01]  /*8cb0*/  MUFU.TANH R29, R29 ;  /* 0x0000001d001d7308 */ /* 0x000ea20000002400 */
[----:B------:R-:W-:Y:S01]  /*8cc0*/  FSEL R21, R157, -INF , !P6 ;  /* 0xff8000009d157808 */ /* 0x000fe20007000000 */
[----:B------:R-:W-:Y:S01]  /*8cd0*/  VIADD R5, R19, 0x19 ;  /* 0x0000001913057836 */ /* 0x000fe20000000000 */
[----:B------:R-:W-:Y:S01]  /*8ce0*/  ISETP.GE.AND P6, PT, R23, R2, PT ;  /* 0x000000021700720c */ /* 0x000fe20003fc6270 */
[----:B------:R-:W-:Y:S01]  /*8cf0*/  VIADD R6, R19, 0x20 ;  /* 0x0000002013067836 */ /* 0x000fe20000000000 */
[----:B------:R-:W-:-:S02]  /*8d00*/  FSEL R32, R32, -INF , !P2 ;  /* 0xff80000020207808 */ /* 0x000fc40005000000 */
[----:B----4-:R-:W-:Y:S01]  /*8d10*/  FSEL R23, R146, -INF , !P1 ;  /* 0xff80000092177808 */ /* 0x010fe20004800000 */
[----:B------:R-:W4:Y:S01]  /*8d20*/  MUFU.TANH R28, R28 ;  /* 0x0000001c001c7308 */ /* 0x000f220000002400 */
[-C--:B------:R-:W-:Y:S01]  /*8d30*/  ISETP.GE.AND P2, PT, R4, R135.reuse, PT ;  /* 0x000000870400720c */ /* 0x080fe20003f46270 */
[----:B-----5:R-:W-:Y:S01]  /*8d40*/  FMUL.FTZ R143, R172, UR10 ;  /* 0x0000000aac8f7c20 */ /* 0x020fe20008410000 */
[-C--:B------:R-:W-:Y:S01]  /*8d50*/  ISETP.GE.AND P1, PT, R4, R2.reuse, PT ;  /* 0x000000020400720c */ /* 0x080fe20003f26270 */
[----:B------:R-:W-:Y:S01]  /*8d60*/  VIADD R4, R19, 0x11 ;  /* 0x0000001113047836 */ /* 0x000fe20000000000 */
[----:B------:R-:W-:Y:S01]  /*8d70*/  FSEL R24, R8, -INF , !P6 ;  /* 0xff80000008187808 */ /* 0x000fe20007000000 */
[----:B------:R-:W-:Y:S01]  /*8d80*/  FMUL.FTZ R166, R170, UR10 ;  /* 0x0000000aaaa67c20 */ /* 0x000fe20008410000 */
[----:B------:R-:W-:Y:S01]  /*8d90*/  FSEL R151, R9, -INF , !P2 ;  /* 0xff80000009977808 */ /* 0x000fe20005000000 */
[----:B------:R-:W5:Y:S01]  /*8da0*/  MUFU.TANH R143, R143 ;  /* 0x0000008f008f7308 */ /* 0x000f620000002400 */
[-C--:B------:R-:W-:Y:S01]  /*8db0*/  ISETP.GE.AND P6, PT, R4, R135.reuse, PT ;  /* 0x000000870400720c */ /* 0x080fe20003fc6270 */
[----:B------:R-:W-:Y:S01]  /*8dc0*/  FMUL.FTZ R168, R168, UR10 ;  /* 0x0000000aa8a87c20 */ /* 0x000fe20008410000 */
        /* <DEDUP_REMOVED lines=8> */
[----:B---3--:R-:W-:Y:S01]  /*8e50*/  FSEL R180, R180, -INF , !P2 ;  /* 0xff800000b4b47808 */ /* 0x008fe20005000000 */
[----:B------:R-:W-:Y:S01]  /*8e60*/  FMUL.FTZ R169, R169, UR10 ;  /* 0x0000000aa9a97c20 */ /* 0x000fe20008410000 */
[-C--:B------:R-:W-:Y:S01]  /*8e70*/  ISETP.GE.AND P6, PT, R4, R2.reuse, PT ;  /* 0x000000020400720c */ /* 0x080fe20003fc6270 */
[----:B------:R-:W-:Y:S01]  /*8e80*/  FMUL.FTZ R164, R171, UR10 ;  /* 0x0000000aaba47c20 */ /* 0x000fe20008410000 */
[CC--:B------:R-:W-:Y:S01]  /*8e90*/  ISETP.GE.AND P2, PT, R5.reuse, R135.reuse, PT ;  /* 0x000000870500720c */ /* 0x0c0fe20003f46270 */
[----:B------:R-:W3:Y:S01]  /*8ea0*/  MUFU.TANH R141, R141 ;  /* 0x0000008d008d7308 */ /* 0x000ee20000002400 */
[----:B-1----:R-:W-:Y:S01]  /*8eb0*/  FSEL R137, R20, -INF , !P1 ;  /* 0xff80000014897808 */ /* 0x002fe20004800000 */
[----:B------:R-:W-:Y:S01]  /*8ec0*/  FMUL.FTZ R162, R178, UR10 ;  /* 0x0000000ab2a27c20 */ /* 0x000fe20008410000 */
[----:B------:R-:W-:Y:S01]  /*8ed0*/  ISETP.GE.AND P1, PT, R5, R2, PT ;  /* 0x000000020500720c */ /* 0x000fe20003f26270 */
[----:B------:R-:W-:Y:S01]  /*8ee0*/  VIADD R5, R19, 0x21 ;  /* 0x0000002113057836 */ /* 0x000fe20000000000 */
[----:B--2---:R-:W-:Y:S01]  /*8ef0*/  FSEL R150, R11, -INF , !P6 ;  /* 0xff8000000b967808 */ /* 0x004fe20007000000 */
[----:B------:R-:W-:Y:S01]  /*8f00*/  FMUL.FTZ R161, R179, UR10 ;  /* 0x0000000ab3a17c20 */ /* 0x000fe20008410000 */
[----:B------:R-:W-:Y:S01]  /*8f10*/  FSEL R149, R10, -INF , !P2 ;  /* 0xff8000000a957808 */ /* 0x000fe20005000000 */
[----:B------:R-:W1:Y:S01]  /*8f20*/  MUFU.TANH R142, R142 ;  /* 0x0000008e008e7308 */ /* 0x000e620000002400 */
[----:B------:R-:W-:-:S02]  /*8f30*/  ISETP.GE.AND P6, PT, R6, R135, PT ;  /* 0x000000870600720c */ /* 0x000fc40003fc6270 */
[-C--:B------:R-:W-:Y:S01]  /*8f40*/  ISETP.GE.AND P2, PT, R6, R2.reuse, PT ;  /* 0x000000020600720c */ /* 0x080fe20003f46270 */
[----:B------:R-:W-:Y:S01]  /*8f50*/  VIADD R6, R19, 0x28 ;  /* 0x0000002813067836 */ /* 0x000fe20000000000 */
[----:B------:R-:W-:Y:S02]  /*8f60*/  FSEL R148, R148, -INF , !P1 ;  /* 0xff80000094947808 */ /* 0x000fe40004800000 */
[----:B------:R-:W-:Y:S01]  /*8f70*/  FSEL R147, R16, -INF , !P6 ;  /* 0xff80000010937808 */ /* 0x000fe20007000000 */
[----:B------:R-:W2:Y:S01]  /*8f80*/  MUFU.TANH R4, R168 ;  /* 0x000000a800047308 */ /* 0x000ea20000002400 */
[C---:B------:R-:W-:Y:S02]  /*8f90*/  ISETP.GE.AND P1, PT, R5.reuse, R135, PT ;  /* 0x000000870500720c */ /* 0x040fe40003f26270 */
[----:B------:R-:W-:Y:S01]  /*8fa0*/  ISETP.GE.AND P6, PT, R5, R2, PT ;  /* 0x000000020500720c */ /* 0x000fe20003fc6270 */
[----:B------:R-:W-:Y:S01]  /*8fb0*/  VIADD R5, R19, 0x29 ;  /* 0x0000002913057836 */ /* 0x000fe20000000000 */
[----:B------:R-:W-:-:S02]  /*8fc0*/  FSEL R146, R29, -INF , !P2 ;  /* 0xff8000001d927808 */ /* 0x000fc40005000000 */
[-C--:B------:R-:W-:Y:S01]  /*8fd0*/  ISETP.GE.AND P2, PT, R6, R135.reuse, PT ;  /* 0x000000870600720c */ /* 0x080fe20003f46270 */
[----:B------:R-:W2:Y:S01]  /*8fe0*/  MUFU.TANH R166, R166 ;  /* 0x000000a600a67308 */ /* 0x000ea20000002400 */
[----:B----4-:R-:W-:Y:S02]  /*8ff0*/  FSEL R144, R28, -INF , !P6 ;  /* 0xff8000001c907808 */ /* 0x010fe40007000000 */
[----:B-----5:R-:W-:Y:S02]  /*9000*/  FSEL R143, R143, -INF , !P2 ;  /* 0xff8000008f8f7808 */ /* 0x020fe40005000000 */
[----:B------:R-:W-:Y:S02]  /*9010*/  FSEL R145, R22, -INF , !P1 ;  /* 0xff80000016917808 */ /* 0x000fe40004800000 */
[C---:B------:R-:W-:Y:S01]  /*9020*/  ISETP.GE.AND P6, PT, R5.reuse, R135, PT ;  /* 0x000000870500720c */ /* 0x040fe20003fc6270 */
[----:B------:R-:W4:Y:S01]  /*9030*/  MUFU.TANH R167, R167 ;  /* 0x000000a700a77308 */ /* 0x000f220000002400 */
[-C--:B------:R-:W-:Y:S01]  /*9040*/  ISETP.GE.AND P2, PT, R5, R2.reuse, PT ;  /* 0x000000020500720c */ /* 0x080fe20003f46270 */
[C---:B------:R-:W-:Y:S01]  /*9050*/  VIADD R5, R19.reuse, 0x30 ;  /* 0x0000003013057836 */ /* 0x040fe20000000000 */
[----:B------:R-:W-:Y:S01]  /*9060*/  ISETP.GE.AND P1, PT, R6, R2, PT ;  /* 0x000000020600720c */ /* 0x000fe20003f26270 */
[----:B------:R-:W-:Y:S01]  /*9070*/  VIADD R6, R19, 0x31 ;  /* 0x0000003113067836 */ /* 0x000fe20000000000 */
[----:B---3--:R-:W-:-:S02]  /*9080*/  FSEL R141, R141, -INF , !P6 ;  /* 0xff8000008d8d7808 */ /* 0x008fc40007000000 */
[----:B-1----:R-:W-:Y:S01]  /*9090*/  FSEL R142, R142, -INF , !P1 ;  /* 0xff8000008e8e7808 */ /* 0x002fe20004800000 */
[----:B------:R-:W1:Y:S01]  /*90a0*/  MUFU.TANH R165, R165 ;  /* 0x000000a500a57308 */ /* 0x000e620000002400 */
[----:B------:R-:W-:Y:S01]  /*90b0*/  BAR.SYNC.DEFER_BLOCKING 0x0 ;  /* 0x0000000000007b1d */ /* 0x000fe20000010000 */
[C---:B------:R-:W-:Y:S02]  /*90c0*/  ISETP.GE.AND P1, PT, R5.reuse, R135, PT ;  /* 0x000000870500720c */ /* 0x040fe40003f26270 */
[----:B------:R-:W-:Y:S01]  /*90d0*/  ISETP.GE.AND P6, PT, R5, R2, PT ;  /* 0x000000020500720c */ /* 0x000fe20003fc6270 */
[C---:B------:R-:W-:Y:S01]  /*90e0*/  VIADD R5, R19.reuse, 0x38 ;  /* 0x0000003813057836 */ /* 0x040fe20000000000 */
[----:B--2---:R-:W-:Y:S01]  /*90f0*/  FSEL R171, R4, -INF , !P1 ;  /* 0xff80000004ab7808 */ /* 0x004fe20004800000 */
[----:B------:R-:W-:Y:S01]  /*9100*/  VIADD R4, R19, 0x39 ;  /* 0x0000003913047836 */ /* 0x000fe20000000000 */
[----:B------:R-:W2:Y:S01]  /*9110*/  MUFU.TANH R140, R140 ;  /* 0x0000008c008c7308 */ /* 0x000ea20000002400 */
[----:B------:R-:W-:-:S02]  /*9120*/  FSEL R166, R166, -INF , !P6 ;  /* 0xff800000a6a67808 */ /* 0x000fc40007000000 */
[-C--:B------:R-:W-:Y:S02]  /*9130*/  ISETP.GE.AND P6, PT, R5, R135.reuse, PT ;  /* 0x000000870500720c */ /* 0x080fe40003fc6270 */
[----:B------:R-:W-:Y:S02]  /*9140*/  ISETP.GE.AND P1, PT, R6, R2, PT ;  /* 0x000000020600720c */ /* 0x000fe40003f26270 */
[----:B----4-:R-:W-:Y:S01]  /*9150*/  FSEL R167, R167, -INF , !P6 ;  /* 0xff800000a7a77808 */ /* 0x010fe20007000000 */
[----:B------:R-:W3:Y:S01]  /*9160*/  MUFU.TANH R169, R169 ;  /* 0x000000a900a97308 */ /* 0x000ee20000002400 */
[----:B------:R-:W-:-:S04]  /*9170*/  ISETP.GE.AND P6, PT, R4, R135, PT ;  /* 0x000000870400720c */ /* 0x000fc80003fc6270 */
[----:B-1----:R-:W-:Y:S02]  /*9180*/  FSEL R165, R165, -INF , !P6 ;  /* 0xff800000a5a57808 */ /* 0x002fe40007000000 */
[----:B------:R-:W-:Y:S01]  /*9190*/  ISETP.GT.AND P6, PT, R213, R208, PT ;  /* 0x000000d0d500720c */ /* 0x000fe20003fc4270 */
        /* <DEDUP_REMOVED lines=8> */
[----:B------:R-:W-:-:S04]  /*9220*/  ISETP.GE.AND P1, PT, R19, R135, PT ;  /* 0x000000871300720c */ /* 0x000fc80003f26270 */
[----:B------:R-:W-:Y:S02]  /*9230*/  FSEL R7, R0, -INF , !P1 ;  /* 0xff80000000077808 */ /* 0x000fe40004800000 */
[----:B--2---:R-:W-:Y:S02]  /*9240*/  FSEL R162, R162, -INF , !P2 ;  /* 0xff800000a2a27808 */ /* 0x004fe40005000000 */
[-C--:B------:R-:W-:Y:S02]  /*9250*/  ISETP.GE.AND P2, PT, R19, R2.reuse, PT ;  /* 0x000000021300720c */ /* 0x080fe40003f46270 */
[----:B------:R-:W-:Y:S02]  /*9260*/  ISETP.GE.AND P1, PT, R4, R2, PT ;  /* 0x000000020400720c */ /* 0x000fe40003f26270 */
[----:B------:R-:W-:Y:S02]  /*9270*/  FSEL R0, R156, -INF , !P2 ;  /* 0xff8000009c007808 */ /* 0x000fe40005000000 */
[----:B---3--:R-:W-:Y:S01]  /*9280*/  FSEL R161, R161, -INF , !P1 ;  /* 0xff800000a1a17808 */ /* 0x008fe20004800000 */
[----:B------:R-:W-:Y:S08]  /*9290*/  @!P6 BRA `(.L_x_1491) ;  /* 0x0000000800bce947 */ /* 0x000ff00003800000 */
[----:B------:R-:W-:Y:S05]  /*92a0*/  @!P0 BRA `(.L_x_1492) ;  /* 0x0000000000f08947 */ /* 0x000fea0003800000 */
[----:B------:R-:W1:Y:S01]  /*92b0*/  LDC R2, c[0x0][0x380] ;  /* 0x0000e000ff027b82 */ /* 0x000e620000000800 */
[----:B------:R-:W-:Y:S01]  /*92c0*/  IMAD.MOV.U32 R10, RZ, RZ, RZ ;  /* 0x000000ffff0a7224 */ /* 0x000fe200078e00ff */
[----:B------:R-:W-:-:S04]  /*92d0*/  SHF.L.U32 R9, R213, 0x6, RZ ;  /* 0x00000006d5097819 */ /* 0x000fc800000006ff */
[----:B------:R-:W-:Y:S02]  /*92e0*/  IABS R8, R9 ;  /* 0x0000000900087213 */ /* 0x000fe40000000000 */
[C---:B------:R-:W-:Y:S02]  /*92f0*/  IADD3 R13, R9.reuse, -0x40, RZ ;  /* 0xffffffc0090d7810 */ /* 0x040fe40007ffe0ff */
[-C--:B-1----:R-:W-:Y:S02]  /*9300*/  IABS R6, R2.reuse ;  /* 0x0000000200067213 */ /* 0x082fe40000000000 */
[----:B------:R-:W-:Y:S02]  /*9310*/  LOP3.LUT R9, R9, R2, RZ, 0x3c, !PT ;  /* 0x0000000209097212 */ /* 0x000fe400078e3cff */
[----:B------:R-:W1:Y:S08]  /*9320*/  I2F.RP R4, R6 ;  /* 0x0000000600047306 */ /* 0x000e700000209400 */
[----:B-1----:R-:W1:Y:S02]  /*9330*/  MUFU.RCP R11, R4 ;  /* 0x00000004000b7308 */ /* 0x002e640000001000 */
[----:B-1----:R-:W-:Y:S01]  /*9340*/  VIADD R11, R11, 0xffffffe ;  /* 0x0ffffffe0b0b7836 */ /* 0x002fe20000000000 */
[----:B------:R-:W-:-:S02]  /*9350*/  IABS R4, R13 ;  /* 0x0000000d00047213 */ /* 0x000fc40000000000 */
[----:B------:R-:W-:-:S03]  /*9360*/  LOP3.LUT R13, R13, R2, RZ, 0x3c, !PT ;  /* 0x000000020d0d7212 */ /* 0x000fc600078e3cff */
[----:B------:R-:W1:Y:S02]  /*9370*/  F2I.FTZ.U32.TRUNC.NTZ R11, R11 ;  /* 0x0000000b000b7305 */ /* 0x000e64000021f000 */
[----:B-1----:R-:W-:-:S04]  /*9380*/  IMAD.MOV R5, RZ, RZ, -R11 ;  /* 0x000000ffff057224 */ /* 0x002fc800078e0a0b */
[----:B------:R-:W-:-:S04]  /*9390*/  IMAD R5, R5, R6, RZ ;  /* 0x0000000605057224 */ /* 0x000fc800078e02ff */
[----:B------:R-:W-:-:S06]  /*93a0*/  IMAD.HI.U32 R5, R11, R5, R10 ;  /* 0x000000050b057227 */ /* 0x000fcc00078e000a */
[----:B------:R-:W-:-:S04]  /*93b0*/  IMAD.HI.U32 R10, R5, R8, RZ ;  /* 0x00000008050a7227 */ /* 0x000fc800078e00ff */
[----:B------:R-:W-:-:S04]  /*93c0*/  IMAD.MOV R11, RZ, RZ, -R10 ;  /* 0x000000ffff0b7224 */ /* 0x000fc800078e0a0a */
[----:B------:R-:W-:Y:S02]  /*93d0*/  IMAD R11, R6, R11, R8 ;  /* 0x0000000b060b7224 */ /* 0x000fe400078e0208 */
[----:B------:R-:W-:-:S03]  /*93e0*/  IMAD.HI.U32 R8, R5, R4, RZ ;  /* 0x0000000405087227 */ /* 0x000fc600078e00ff */
[----:B------:R-:W-:Y:S02]  /*93f0*/  ISETP.GT.U32.AND P2, PT, R6, R11, PT ;  /* 0x0000000b0600720c */ /* 0x000fe40003f44070 */
[----:B------:R-:W-:-:S05]  /*9400*/  IADD3 R5, -R8, RZ, RZ ;  /* 0x000000ff08057210 */ /* 0x000fca0007ffe1ff */
[----:B------:R-:W-:Y:S01]  /*9410*/  IMAD R5, R6, R5, R4 ;  /* 0x0000000506057224 */ /* 0x000fe200078e0204 */
[----:B------:R-:W-:-:S04]  /*9420*/  LOP3.LUT R4, RZ, R2, RZ, 0x33, !PT ;  /* 0x00000002ff047212 */ /* 0x000fc800078e33ff */
[----:B------:R-:W-:Y:S01]  /*9430*/  ISETP.GT.U32.AND P1, PT, R6, R5, PT ;  /* 0x000000050600720c */ /* 0x000fe20003f24070 */
[----:B------:R-:W-:Y:S01]  /*9440*/  @!P2 IMAD.IADD R11, R11, 0x1, -R6 ;  /* 0x000000010b0ba824 */ /* 0x000fe200078e0a06 */
[----:B------:R-:W-:-:S04]  /*9450*/  @!P2 IADD3 R10, R10, 0x1, RZ ;  /* 0x000000010a0aa810 */ /* 0x000fc80007ffe0ff */
[----:B------:R-:W-:-:S07]  /*9460*/  ISETP.GE.U32.AND P2, PT, R11, R6, PT ;  /* 0x000000060b00720c */ /* 0x000fce0003f46070 */
[----:B------:R-:W-:Y:S02]  /*9470*/  @!P1 IMAD.IADD R5, R5, 0x1, -R6 ;  /* 0x0000000105059824 */ /* 0x000fe400078e0a06 */
[----:B------:R-:W-:Y:S01]  /*9480*/  @!P1 VIADD R8, R8, 0x1 ;  /* 0x0000000108089836 */ /* 0x000fe20000000000 */
[----:B------:R-:W-:-:S03]  /*9490*/  ISETP.GE.AND P1, PT, R9, RZ, PT ;  /* 0x000000ff0900720c */ /* 0x000fc60003f26270 */
[----:B------:R-:W-:Y:S02]  /*94a0*/  @P2 IADD3 R10, R10, 0x1, RZ ;  /* 0x000000010a0a2810 */ /* 0x000fe40007ffe0ff */
[----:B------:R-:W-:-:S08]  /*94b0*/  ISETP.GE.U32.AND P2, PT, R5, R6, PT ;  /* 0x000000060500720c */ /* 0x000fd00003f46070 */
[----:B------:R-:W-:Y:S01]  /*94c0*/  @!P1 IMAD.MOV R10, RZ, RZ, -R10 ;  /* 0x000000ffff0a9224 */ /* 0x000fe200078e0a0a */
[----:B------:R-:W-:-:S04]  /*94d0*/  ISETP.NE.AND P1, PT, R2, RZ, PT ;  /* 0x000000ff0200720c */ /* 0x000fc80003f25270 */
[----:B------:R-:W-:Y:S02]  /*94e0*/  @P2 IADD3 R8, R8, 0x1, RZ ;  /* 0x0000000108082810 */ /* 0x000fe40007ffe0ff */
[----:B------:R-:W-:Y:S02]  /*94f0*/  ISETP.GE.AND P2, PT, R13, RZ, PT ;  /* 0x000000ff0d00720c */ /* 0x000fe40003f46270 */
[----:B------:R-:W-:-:S05]  /*9500*/  SEL R11, R4, R10, !P1 ;  /* 0x0000000a040b7207 */ /* 0x000fca0004800000 */
[----:B------:R-:W-:-:S05]  /*9510*/  IMAD.WIDE R26, R11, 0x4, R218 ;  /* 0x000000040b1a7825 */ /* 0x000fca00078e02da */
[----:B------:R-:W2:Y:S01]  /*9520*/  LDG.E R9, desc[UR12][R26.64] ;  /* 0x0000000c1a097981 */ /* 0x000ea2000c1e1900 */
[----:B------:R-:W-:-:S04]  /*9530*/  @!P2 IADD3 R8, -R8, RZ, RZ ;  /* 0x000000ff0808a210 */ /* 0x000fc80007ffe1ff */
[----:B------:R-:W-:-:S05]  /*9540*/  SEL R4, R4, R8, !P1 ;  /* 0x0000000804047207 */ /* 0x000fca0004800000 */
[----:B------:R-:W-:-:S05]  /*9550*/  IMAD.WIDE R14, R4, 0x4, R218 ;  /* 0x00000004040e7825 */ /* 0x000fca00078e02da */
[----:B------:R-:W2:Y:S01]  /*9560*/  LDG.E R6, desc[UR12][R14.64] ;  /* 0x0000000c0e067981 */ /* 0x000ea2000c1e1900 */
[----:B------:R-:W-:Y:S02]  /*9570*/  IMAD.IADD R11, R11, 0x1, -R4 ;  /* 0x000000010b0b7824 */ /* 0x000fe400078e0a04 */
[----:B------:R-:W1:Y:S02]  /*9580*/  LDC.64 R4, c[0x0][0x230] ;  /* 0x00008c00ff047b82 */ /* 0x000e640000000a00 */
[----:B------:R-:W-:-:S05]  /*9590*/  IMAD R2, R11, R2, -0x40 ;  /* 0xffffffc00b027424 */ /* 0x000fca00078e0202 */
[----:B------:R-:W-:Y:S01]  /*95a0*/  SHF.R.S32.HI R11, RZ, 0x1f, R2 ;  /* 0x0000001fff0b7819 */ /* 0x000fe20000011402 */
[----:B------:R-:W-:-:S04]  /*95b0*/  IMAD.WIDE.U32 R12, R2, R220, RZ ;  /* 0x000000dc020c7225 */ /* 0x000fc800078e00ff */
[----:B------:R-:W-:-:S04]  /*95c0*/  IMAD R11, R11, R220, RZ ;  /* 0x000000dc0b0b7224 */ /* 0x000fc800078e02ff */
[----:B------:R-:W-:-:S04]  /*95d0*/  IMAD R11, R2, R221, R11 ;  /* 0x000000dd020b7224 */ /* 0x000fc800078e020b */
        /* <DEDUP_REMOVED lines=9> */
.L_x_1492:
[----:B------:R-:W-:-:S04]  /*9670*/  LEA R9, -R220, RZ, 0x6 ;  /* 0x000000ffdc097211 */ /* 0x000fc800078e31ff */
[----:B------:R-:W-:-:S07]  /*9680*/  SHF.R.S32.HI R6, RZ, 0x1f, R9 ;  /* 0x0000001fff067819 */ /* 0x000fce0000011409 */
.L_x_1493:
        /* <DEDUP_REMOVED lines=20> */
[----:B------:R-:W-:Y:S02]  /*97d0*/  @!P3 LEA R12, P1, R5, UR8, 0x1 ;  /* 0x00000008050cbc11 */ /* 0x000fe4000f8208ff */
[----:B------:R-:W-:Y:S02]  /*97e0*/  @!P5 LEA R154, P2, R9, R224, 0x1 ;  /* 0x000000e0099ad211 */ /* 0x000fe400078408ff */
        /* <DEDUP_REMOVED lines=80> */
[----:B------:R-:W-:-:S04]  /*9cf0*/  LEA R4, P1, R8, UR8, 0x1 ;  /* 0x0000000808047c11 */ /* 0x000fc8000f8208ff */
[----:B------:R-:W-:-:S05]  /*9d00*/  LEA.HI.X R5, R8, UR9, R5, 0x1, P1 ;  /* 0x0000000908057c11 */ /* 0x000fca00088f0c05 */
[----:B------:R-:W-:Y:S01]  /*9d10*/  @!PT LDS RZ, [RZ] ;  /* 0x00000000fffff984 */ /* 0x000fe20000000800 */
[----:B------:R-:W-:Y:S01]  /*9d20*/  @!PT LDS RZ, [RZ] ;  /* 0x00000000fffff984 */ /* 0x000fe20000000800 */
[----:B------:R-:W-:Y:S01]  /*9d30*/  @!PT LDS RZ, [RZ] ;  /* 0x00000000fffff984 */ /* 0x000fe20000000800 */
[----:B------:R2:W-:Y:S04]  /*9d40*/  LDGSTS.E.BYPASS.LTC128B.128 [R214+0xb800], desc[UR12][R4.64+0x100] ;  /* 0x0b80010004d67fae */ /* 0x0005e8000b901d4c */
.L_x_1495:
[----:B------:R-:W-:Y:S05]  /*9d50*/  BSYNC B0 ;  /* 0x0000000000007941 */ /* 0x000fea0003800000 */
.L_x_1494:
[----:B------:R-:W0:Y:S01]  /*9d60*/  LDGDEPBAR ;  /* 0x00000000000079af */ /* 0x000e220000000000 */
[----:B------:R-:W-:-:S04]  /*9d70*/  LEA R224, P1, R9, R224, 0x1 ;  /* 0x000000e009e07211 */ /* 0x000fc800078208ff */
[----:B------:R-:W-:-:S09]  /*9d80*/  LEA.HI.X R223, R9, R223, R6, 0x1, P1 ;  /* 0x000000df09df7211 */ /* 0x000fd200008f0c06 */
.L_x_1491:
[----:B--2---:R-:W-:Y:S02]  /*9d90*/  FMNMX.FTZ R4, R132, R7, !PT ;  /* 0x0000000784047209 */ /* 0x004fe40007810000 */
        /* <DEDUP_REMOVED lines=31> */
[----:B------:R-:W2:Y:S04]  /*9f90*/  SHFL.BFLY PT, R5, R4, 0x2, 0x1f ;  /* 0x0c401f0004057f89 */ /* 0x000ea800000e0000 */
[----:B------:R-:W3:Y:S01]  /*9fa0*/  SHFL.BFLY PT, R2, R9, 0x2, 0x1f ;  /* 0x0c401f0009027f89 */ /* 0x000ee200000e0000 */
[----:B--2---:R-:W-:Y:S02]  /*9fb0*/  FMNMX.FTZ R5, R4, R5, !PT ;  /* 0x0000000504057209 */ /* 0x004fe40007810000 */
[----:B---3--:R-:W-:-:S03]  /*9fc0*/  FMNMX.FTZ R2, R9, R2, !PT ;  /* 0x0000000209027209 */ /* 0x008fc60007810000 */
[----:B------:R-:W2:Y:S04]  /*9fd0*/  SHFL.BFLY PT, R158, R5, 0x1, 0x1f ;  /* 0x0c201f00059e7f89 */ /* 0x000ea800000e0000 */
[----:B-1----:R-:W1:Y:S04]  /*9fe0*/  SHFL.BFLY PT, R157, R2, 0x1, 0x1f ;  /* 0x0c201f00029d7f89 */ /* 0x002e6800000e0000 */
[----:B------:R-:W-:Y:S01]  /*9ff0*/  LDSM.16.MT88.4 R8, [R200+0xc000] ;  /* 0x00c00000c808783b */ /* 0x000fe20000004200 */
[----:B--2---:R-:W-:Y:S02]  /*a000*/  FMNMX.FTZ R158, R5, R158, !PT ;  /* 0x0000009e059e7209 */ /* 0x004fe40007810000 */
[----:B-1----:R-:W-:-:S03]  /*a010*/  FMNMX.FTZ R157, R2, R157, !PT ;  /* 0x0000009d029d7209 */ /* 0x002fc60007810000 */
        /* <DEDUP_REMOVED lines=8> */
[----:B------:R-:W-:Y:S01]  /*a0a0*/  FSEL R6, R157, RZ, P1 ;  /* 0x000000ff9d067208 */ /* 0x000fe20000800000 */
[----:B------:R-:W-:Y:S01]  /*a0b0*/  FADD.FTZ R4, R132, -R5 ;  /* 0x8000000584047221 */ /* 0x000fe20000010000 */
[----:B------:R-:W-:Y:S01]  /*a0c0*/  FFMA.FTZ R156, R7, UR11, -R168 ;  /* 0x0000000b079c7c23 */ /* 0x000fe200080108a8 */
[--C-:B------:R-:W-:Y:S01]  /*a0d0*/  FFMA.FTZ R2, R18, UR11, -R163.reuse ;  /* 0x0000000b12027c23 */ /* 0x100fe200080108a3 */
[--C-:B------:R-:W-:Y:S01]  /*a0e0*/  FFMA.FTZ R159, R24, UR11, -R163.reuse ;  /* 0x0000000b189f7c23 */ /* 0x100fe200080108a3 */
[----:B------:R-:W1:Y:S01]  /*a0f0*/  LDSM.16.MT88.4 R16, [R198+0xc000] ;  /* 0x00c00000c610783b */ /* 0x000e620000004200 */
[----:B------:R-:W-:Y:S01]  /*a100*/  FADD.FTZ R6, R3, -R6 ;  /* 0x8000000603067221 */ /* 0x000fe20000010000 */
[--C-:B------:R-:W-:Y:S01]  /*a110*/  FFMA.FTZ R152, R0, UR11, -R163.reuse ;  /* 0x0000000b00987c23 */ /* 0x100fe200080108a3 */
[--C-:B------:R-:W-:Y:S01]  /*a120*/  FFMA.FTZ R154, R21, UR11, -R168.reuse ;  /* 0x0000000b159a7c23 */ /* 0x100fe200080108a8 */
[----:B------:R-:W2:Y:S01]  /*a130*/  LDSM.16.MT88.4 R24, [R197+0xc000] ;  /* 0x00c00000c518783b */ /* 0x000ea20000004200 */
        /* <DEDUP_REMOVED lines=9> */
[----:B------:R-:W4:Y:S01]  /*a1d0*/  LDSM.16.MT88.4 R136, [R196+0x10000] ;  /* 0x01000000c488783b */ /* 0x000f220000004200 */
[--C-:B------:R-:W-:Y:S01]  /*a1e0*/  FFMA.FTZ R175, R149, UR11, -R168.reuse ;  /* 0x0000000b95af7c23 */ /* 0x100fe200080108a8 */
[--C-:B------:R-:W-:Y:S01]  /*a1f0*/  FFMA.FTZ R174, R174, UR11, -R163.reuse ;  /* 0x0000000baeae7c23 */ /* 0x100fe200080108a3 */
[----:B------:R-:W5:Y:S01]  /*a200*/  MUFU.EX2 R155, R155 ;  /* 0x0000009b009b7308 */ /* 0x000f620000000800 */
        /* <DEDUP_REMOVED lines=15> */
[----:B------:R-:W1:Y:S01]  /*a300*/  MUFU.EX2 R153, R153 ;  /* 0x0000009900997308 */ /* 0x000e620000000800 */
[----:B-----5:R-:W-:Y:S01]  /*a310*/  F2FP.F16.F32.PACK_AB R4, R155, R156 ;  /* 0x0000009c9b04723e */ /* 0x020fe200000000ff */
[--C-:B------:R-:W-:Y:S01]  /*a320*/  FFMA.FTZ R164, R164, UR11, -R163.reuse ;  /* 0x0000000ba4a47c23 */ /* 0x100fe200080108a3 */
[----:B------:R-:W-:Y:S01]  /*a330*/  LDSM.16.MT88.4 R140, [R198+0xf000] ;  /* 0x00f00000c68c783b */ /* 0x000fe20000004200 */
[--C-:B------:R-:W-:Y:S01]  /*a340*/  FFMA.FTZ R162, R162, UR11, -R163.reuse ;  /* 0x0000000ba2a27c23 */ /* 0x100fe200080108a3 */
[----:B------:R-:W-:-:S03]  /*a350*/  FFMA.FTZ R161, R161, UR11, -R163 ;  /* 0x0000000ba1a17c23 */ /* 0x000fc600080108a3 */
[----:B------:R-:W-:Y:S08]  /*a360*/  MUFU.EX2 R152, R152 ;  /* 0x0000009800987308 */ /* 0x000ff00000000800 */
[----:B------:R-:W5:Y:S01]  /*a370*/  MUFU.EX2 R2, R2 ;  /* 0x0000000200027308 */ /* 0x000f620000000800 */
[----:B-1----:R-:W-:-:S07]  /*a380*/  F2FP.F16.F32.PACK_AB R6, R153, R154 ;  /* 0x0000009a9906723e */ /* 0x002fce00000000ff */
[----:B------:R-:W-:Y:S08]  /*a390*/  MUFU.EX2 R0, R0 ;  /* 0x0000000000007308 */ /* 0x000ff00000000800 */
[----:B------:R-:W1:Y:S01]  /*a3a0*/  MUFU.EX2 R159, R159 ;  /* 0x0000009f009f7308 */ /* 0x000e620000000800 */
[----:B-----5:R-:W-:-:S07]  /*a3b0*/  F2FP.F16.F32.PACK_AB R5, R2, R152 ;  /* 0x000000980205723e */ /* 0x020fce00000000ff */
[----:B------:R-:W5:Y:S08]  /*a3c0*/  MUFU.EX2 R160, R160 ;  /* 0x000000a000a07308 */ /* 0x000f700000000800 */
[----:B------:R-:W2:Y:S01]  /*a3d0*/  MUFU.EX2 R3, R3 ;  /* 0x0000000300037308 */ /* 0x000ea20000000800 */
[----:B-1----:R-:W-:-:S07]  /*a3e0*/  F2FP.F16.F32.PACK_AB R7, R159, R0 ;  /* 0x000000009f07723e */ /* 0x002fce00000000ff */
[----:B------:R-:W-:Y:S01]  /*a3f0*/  MUFU.EX2 R170, R170 ;  /* 0x000000aa00aa7308 */ /* 0x000fe20000000800 */
        /* <DEDUP_REMOVED lines=35> */
[----:B------:R-:W2:Y:S01]  /*a630*/  MUFU.EX2 R173, R173 ;  /* 0x000000ad00ad7308 */ /* 0x000ea20000000800 */
        /* <DEDUP_REMOVED lines=19> */
[C---:B---3--:R-:W-:Y:S01]  /*a770*/  HMMA.16816.F32 R100, R4.reuse, R32, R108 ;  /* 0x000000200464723c */ /* 0x048fe2000000186c */
[-C--:B------:R-:W-:Y:S01]  /*a780*/  FMUL.FTZ R94, R94, R3.reuse ;  /* 0x000000035e5e7220 */ /* 0x080fe20000410000 */
[-C--:B------:R-:W-:Y:S01]  /*a790*/  FMUL.FTZ R95, R95, R3.reuse ;  /* 0x000000035f5f7220 */ /* 0x080fe20000410000 */
[----:B------:R-:W3:Y:S01]  /*a7a0*/  LDSM.16.MT88.4 R108, [R197+0xe000] ;  /* 0x00e00000c56c783b */ /* 0x000ee20000004200 */
        /* <DEDUP_REMOVED lines=17> */
[----:B----4-:R-:W-:Y:S01]  /*a8c0*/  HMMA.16816.F32 R92, R4, R136, R92 ;  /* 0x00000088045c723c */ /* 0x010fe2000000185c */
[----:B------:R-:W-:-:S04]  /*a8d0*/  FADD.FTZ R155, R155, R156 ;  /* 0x0000009c9b9b7221 */ /* 0x000fc80000010000 */
[----:B------:R-:W-:Y:S01]  /*a8e0*/  FADD.FTZ R154, R154, R155 ;  /* 0x0000009b9a9a7221 */ /* 0x000fe20000010000 */
[----:B-1----:R-:W-:Y:S01]  /*a8f0*/  HMMA.16816.F32 R40, R4, R116, R104 ;  /* 0x000000740428723c */ /* 0x002fe20000001868 */
[----:B------:R-:W1:Y:S01]  /*a900*/  LDSM.16.MT88.4 R104, [R196+0xe000] ;  /* 0x00e00000c468783b */ /* 0x000e620000004200 */
[----:B------:R-:W-:Y:S01]  /*a910*/  MUFU.EX2 R176, R176 ;  /* 0x000000b000b07308 */ /* 0x000fe20000000800 */
[----:B------:R-:W-:-:S03]  /*a920*/  FADD.FTZ R153, R153, R154 ;  /* 0x0000009a99997221 */ /* 0x000fc60000010000 */
[----:B------:R-:W-:Y:S01]  /*a930*/  HMMA.16816.F32 R36, R4, R118, R36 ;  /* 0x000000760424723c */ /* 0x000fe20000001824 */
[-C--:B------:R-:W-:Y:S01]  /*a940*/  FMUL.FTZ R116, R44, R160.reuse ;  /* 0x000000a02c747220 */ /* 0x080fe20000410000 */
[-C--:B------:R-:W-:Y:S01]  /*a950*/  FMUL.FTZ R117, R45, R160.reuse ;  /* 0x000000a02d757220 */ /* 0x080fe20000410000 */
[-C--:B------:R-:W-:Y:S01]  /*a960*/  FMUL.FTZ R44, R48, R160.reuse ;  /* 0x000000a0302c7220 */ /* 0x080fe20000410000 */
[----:B------:R-:W-:Y:S01]  /*a970*/  FMUL.FTZ R45, R49, R160 ;  /* 0x000000a0312d7220 */ /* 0x000fe20000410000 */
[----:B------:R-:W4:Y:S02]  /*a980*/  MUFU.EX2 R179, R179 ;  /* 0x000000b300b37308 */ /* 0x000f240000000800 */
        /* <DEDUP_REMOVED lines=16> */
[----:B------:R-:W4:Y:S01]  /*aa90*/  MUFU.EX2 R181, R181 ;  /* 0x000000b500b57308 */ /* 0x000f220000000800 */
[C---:B---3--:R-:W-:Y:S06]  /*aaa0*/  HMMA.16816.F32 R56, R4.reuse, R108, R116 ;  /* 0x0000006c0438723c */ /* 0x048fec0000001874 */
[C---:B------:R-:W-:Y:S01]  /*aab0*/  HMMA.16816.F32 R52, R4.reuse, R110, R52 ;  /* 0x0000006e0434723c */ /* 0x040fe20000001834 */
[----:B------:R-:W3:Y:S01]  /*aac0*/  LDSM.16.MT88.4 R108, [R198+0x10000] ;  /* 0x01000000c66c783b */ /* 0x000ee20000004200 */
        /* <DEDUP_REMOVED lines=9> */
[C---:B-1----:R-:W-:Y:S06]  /*ab60*/  HMMA.16816.F32 R64, R4.reuse, R104, R116 ;  /* 0x000000680440723c */ /* 0x042fec0000001874 */
[C---:B------:R-:W-:Y:S01]  /*ab70*/  HMMA.16816.F32 R60, R4.reuse, R106, R60 ;  /* 0x0000006a043c723c */ /* 0x040fe2000000183c */
[-C--:B------:R-:W-:Y:S01]  /*ab80*/  FMUL.FTZ R116, R68, R160.reuse ;  /* 0x000000a044747220 */ /* 0x080fe20000410000 */
[-C--:B------:R-:W-:Y:S01]  /*ab90*/  FMUL.FTZ R117, R69, R160.reuse ;  /* 0x000000a045757220 */ /* 0x080fe20000410000 */
[-C--:B------:R-:W-:Y:S01]  /*aba0*/  FMUL.FTZ R118, R70, R3.reuse ;  /* 0x0000000346767220 */ /* 0x080fe20000410000 */
[-C--:B------:R-:W-:Y:S01]  /*abb0*/  FMUL.FTZ R119, R71, R3.reuse ;  /* 0x0000000347777220 */ /* 0x080fe20000410000 */
[----:B------:R-:W1:Y:S01]  /*abc0*/  LDSM.16.MT88.4 R104, [R197+0x10000] ;  /* 0x01000000c568783b */ /* 0x000e620000004200 */
[-C--:B------:R-:W-:Y:S01]  /*abd0*/  FMUL.FTZ R68, R72, R160.reuse ;  /* 0x000000a048447220 */ /* 0x080fe20000410000 */
[-C--:B------:R-:W-:Y:S01]  /*abe0*/  FMUL.FTZ R69, R73, R160.reuse ;  /* 0x000000a049457220 */ /* 0x080fe20000410000 */
[-C--:B------:R-:W-:Y:S01]  /*abf0*/  FMUL.FTZ R70, R74, R3.reuse ;  /* 0x000000034a467220 */ /* 0x080fe20000410000 */
[-C--:B------:R-:W-:Y:S01]  /*ac00*/  FMUL.FTZ R71, R75, R3.reuse ;  /* 0x000000034b477220 */ /* 0x080fe20000410000 */
[----:B------:R-:W-:Y:S01]  /*ac10*/  MUFU.EX2 R183, R183 ;  /* 0x000000b700b77308 */ /* 0x000fe20000000800 */
[C---:B--2---:R-:W-:Y:S01]  /*ac20*/  HMMA.16816.F32 R72, R4.reuse, R112, R116 ;  /* 0x000000700448723c */ /* 0x044fe20000001874 */
[----:B------:R-:W2:Y:S05]  /*ac30*/  LDSM.16.MT88.4 R116, [R198+0xc800] ;  /* 0x00c80000c674783b */ /* 0x000eaa0000004200 */
[C---:B------:R-:W-:Y:S01]  /*ac40*/  HMMA.16816.F32 R68, R4.reuse, R114, R68 ;  /* 0x000000720444723c */ /* 0x040fe20000001844 */
[-C--:B------:R-:W-:Y:S01]  /*ac50*/  FMUL.FTZ R112, R80, R160.reuse ;  /* 0x000000a050707220 */ /* 0x080fe20000410000 */
[-C--:B------:R-:W-:Y:S01]  /*ac60*/  FMUL.FTZ R113, R81, R160.reuse ;  /* 0x000000a051717220 */ /* 0x080fe20000410000 */
[-C--:B------:R-:W-:Y:S01]  /*ac70*/  FMUL.FTZ R80, R84, R160.reuse ;  /* 0x000000a054507220 */ /* 0x080fe20000410000 */
[----:B------:R-:W-:Y:S01]  /*ac80*/  FMUL.FTZ R81, R85, R160 ;  /* 0x000000a055517220 */ /* 0x000fe20000410000 */
[----:B------:R-:W-:Y:S01]  /*ac90*/  MUFU.EX2 R182, R182 ;  /* 0x000000b600b67308 */ /* 0x000fe20000000800 */
[----:B---3--:R-:W-:Y:S01]  /*aca0*/  HMMA.16816.F32 R76, R4, R108, R76 ;  /* 0x0000006c044c723c */ /* 0x008fe2000000184c */
[-C--:B------:R-:W-:Y:S01]  /*acb0*/  FMUL.FTZ R114, R82, R3.reuse ;  /* 0x0000000352727220 */ /* 0x080fe20000410000 */
[-C--:B------:R-:W-:Y:S01]  /*acc0*/  FMUL.FTZ R115, R83, R3.reuse ;  /* 0x0000000353737220 */ /* 0x080fe20000410000 */
[-C--:B------:R-:W-:Y:S01]  /*acd0*/  FMUL.FTZ R82, R86, R3.reuse ;  /* 0x0000000356527220 */ /* 0x080fe20000410000 */
[-C--:B------:R-:W-:Y:S01]  /*ace0*/  FMUL.FTZ R83, R87, R3.reuse ;  /* 0x0000000357537220 */ /* 0x080fe20000410000 */
[----:B------:R-:W-:-:S02]  /*acf0*/  FFMA.FTZ R3, R225, R3, R152 ;  /* 0x00000003e1037223 */ /* 0x000fc40000010098 */
[----:B------:R-:W3:Y:S02]  /*ad00*/  MUFU.EX2 R221, R221 ;  /* 0x000000dd00dd7308 */ /* 0x000ee40000000800 */
[----:B------:R-:W-:Y:S01]  /*ad10*/  HMMA.16816.F32 R84, R4, R110, R112 ;  /* 0x0000006e0454723c */ /* 0x000fe20000001870 */
[----:B------:R-:W3:Y:S01]  /*ad20*/  LDSM.16.MT88.4 R112, [R198+0xe800] ;  /* 0x00e80000c670783b */ /* 0x000ee20000004200 */
[----:B------:R-:W-:-:S03]  /*ad30*/  FADD.FTZ R3, R2, R3 ;  /* 0x0000000302037221 */ /* 0x000fc60000010000 */
[----:B------:R-:W3:Y:S01]  /*ad40*/  LDSM.16.MT88.4 R108, [R197+0xe800] ;  /* 0x00e80000c56c783b */ /* 0x000ee20000004200 */
[----:B------:R-:W-:Y:S01]  /*ad50*/  MUFU.EX2 R216, R216 ;  /* 0x000000d800d87308 */ /* 0x000fe20000000800 */
[----:B------:R-:W-:Y:S01]  /*ad60*/  FADD.FTZ R0, R0, R3 ;  /* 0x0000000300007221 */ /* 0x000fe20000010000 */
[----:B------:R-:W-:-:S03]  /*ad70*/  MOV R3, R157 ;  /* 0x0000009d00037202 */ /* 0x000fc60000000f00 */
[----:B------:R-:W-:Y:S01]  /*ad80*/  FADD.FTZ R159, R159, R0 ;  /* 0x000000009f9f7221 */ /* 0x000fe20000010000 */
[C---:B-1----:R-:W-:Y:S02]  /*ad90*/  HMMA.16816.F32 R80, R4.reuse, R104, R80 ;  /* 0x000000680450723c */ /* 0x042fe40000001850 */
[----:B------:R-:W1:Y:S04]  /*ada0*/  MUFU.EX2 R231, R231 ;  /* 0x000000e700e77308 */ /* 0x000e680000000800 */
        /* <DEDUP_REMOVED lines=9> */
[----:B----4-:R-:W-:Y:S01]  /*ae40*/  F2FP.F16.F32.PACK_AB R107, R179, R176 ;  /* 0x000000b0b36b723e */ /* 0x010fe200000000ff */
[----:B------:R-:W-:Y:S01]  /*ae50*/  FADD.FTZ R173, R173, R170 ;  /* 0x000000aaadad7221 */ /* 0x000fe20000010000 */
[----:B------:R-:W-:Y:S01]  /*ae60*/  FADD.FTZ R177, R177, R174 ;  /* 0x000000aeb1b17221 */ /* 0x000fe20000010000 */
[----:B------:R-:W-:Y:S01]  /*ae70*/  LDSM.16.MT88.4 R136, [R196+0xf000] ;  /* 0x00f00000c488783b */ /* 0x000fe20000004200 */
[----:B------:R-:W-:Y:S01]  /*ae80*/  MUFU.EX2 R162, R162 ;  /* 0x000000a200a27308 */ /* 0x000fe20000000800 */
[----:B------:R-:W-:Y:S01]  /*ae90*/  FADD.FTZ R172, R172, R173 ;  /* 0x000000adacac7221 */ /* 0x000fe20000010000 */
[----:B------:R-:W-:Y:S01]  /*aea0*/  FADD.FTZ R176, R176, R177 ;  /* 0x000000b1b0b07221 */ /* 0x000fe20000010000 */
[----:B--2---:R-:W-:Y:S02]  /*aeb0*/  HMMA.16816.F32 R20, R104, R116, R20 ;  /* 0x000000746814723c */ /* 0x004fe40000001814 */
[----:B------:R-:W-:Y:S01]  /*aec0*/  FADD.FTZ R175, R175, R172 ;  /* 0x000000acafaf7221 */ /* 0x000fe20000010000 */
[----:B------:R-:W-:-:S02]  /*aed0*/  FADD.FTZ R179, R179, R176 ;  /* 0x000000b0b3b37221 */ /* 0x000fc40000010000 */
[----:B------:R-:W2:Y:S01]  /*aee0*/  MUFU.EX2 R161, R161 ;  /* 0x000000a100a17308 */ /* 0x000ea20000000800 */
        /* <DEDUP_REMOVED lines=8> */
[C---:B---3--:R-:W-:Y:S06]  /*af70*/  HMMA.16816.F32 R48, R104.reuse, R112, R48 ;  /* 0x000000706830723c */ /* 0x048fec0000001830 */
[C---:B------:R-:W-:Y:S01]  /*af80*/  HMMA.16816.F32 R44, R104.reuse, R114, R44 ;  /* 0x00000072682c723c */ /* 0x040fe2000000182c */
[----:B------:R-:W3:Y:S05]  /*af90*/  LDSM.16.MT88.4 R112, [R196+0x10800] ;  /* 0x01080000c470783b */ /* 0x000eea0000004200 */
[C---:B------:R-:W-:Y:S06]  /*afa0*/  HMMA.16816.F32 R56, R104.reuse, R108, R56 ;  /* 0x0000006c6838723c */ /* 0x040fec0000001838 */
[C---:B------:R-:W-:Y:S01]  /*afb0*/  HMMA.16816.F32 R52, R104.reuse, R110, R52 ;  /* 0x0000006e6834723c */ /* 0x040fe20000001834 */
[----:B------:R-:W2:Y:S05]  /*afc0*/  LDSM.16.MT88.4 R108, [R197+0xd000] ;  /* 0x00d00000c56c783b */ /* 0x000eaa0000004200 */
[C---:B------:R-:W-:Y:S06]  /*afd0*/  HMMA.16816.F32 R12, R104.reuse, R132, R12 ;  /* 0x00000084680c723c */ /* 0x040fec000000180c */
[C---:B------:R-:W-:Y:S01]  /*afe0*/  HMMA.16816.F32 R8, R104.reuse, R134, R8 ;  /* 0x000000866808723c */ /* 0x040fe20000001808 */
[----:B------:R-:W-:Y:S05]  /*aff0*/  LDSM.16.MT88.4 R132, [R197+0xf000] ;  /* 0x00f00000c584783b */ /* 0x000fea0000004200 */
[C---:B------:R-:W-:Y:S06]  /*b000*/  HMMA.16816.F32 R40, R104.reuse, R120, R40 ;  /* 0x000000786828723c */ /* 0x040fec0000001828 */
[C---:B------:R-:W-:Y:S01]  /*b010*/  HMMA.16816.F32 R36, R104.reuse, R122, R36 ;  /* 0x0000007a6824723c */ /* 0x040fe20000001824 */
[----:B------:R-:W2:Y:S05]  /*b020*/  LDSM.16.MT88.4 R120, [R198+0x10800] ;  /* 0x01080000c678783b */ /* 0x000eaa0000004200 */
        /* <DEDUP_REMOVED lines=12> */
[----:B-1----:R-:W-:Y:S01]  /*b0f0*/  F2FP.F16.F32.PACK_AB R99, R231, R216 ;  /* 0x000000d8e763723e */ /* 0x002fe200000000ff */
[----:B------:R-:W-:Y:S02]  /*b100*/  FADD.FTZ R221, R221, R182 ;  /* 0x000000b6dddd7221 */ /* 0x000fe40000010000 */
[----:B------:R-:W-:Y:S01]  /*b110*/  HMMA.16816.F32 R68, R104, R130, R68 ;  /* 0x000000826844723c */ /* 0x000fe20000001844 */
[----:B------:R-:W-:Y:S01]  /*b120*/  FADD.FTZ R180, R180, R181 ;  /* 0x000000b5b4b47221 */ /* 0x000fe20000010000 */
[----:B------:R-:W-:-:S03]  /*b130*/  FADD.FTZ R0, R216, R221 ;  /* 0x000000ddd8007221 */ /* 0x000fc60000010000 */
[----:B------:R-:W-:Y:S01]  /*b140*/  FADD.FTZ R183, R183, R180 ;  /* 0x000000b4b7b77221 */ /* 0x000fe20000010000 */
[----:B---3--:R-:W-:Y:S01]  /*b150*/  HMMA.16816.F32 R92, R104, R112, R92 ;  /* 0x00000070685c723c */ /* 0x008fe2000000185c */
[----:B------:R-:W-:-:S05]  /*b160*/  FADD.FTZ R0, R231, R0 ;  /* 0x00000000e7007221 */ /* 0x000fca0000010000 */
[----:B------:R-:W-:Y:S06]  /*b170*/  HMMA.16816.F32 R4, R104, R114, R4 ;  /* 0x000000726804723c */ /* 0x000fec0000001804 */
[C---:B------:R-:W-:Y:S06]  /*b180*/  HMMA.16816.F32 R128, R96.reuse, R124, R12 ;  /* 0x0000007c6080723c */ /* 0x040fec000000180c */
[C---:B------:R-:W-:Y:S01]  /*b190*/  HMMA.16816.F32 R124, R96.reuse, R126, R8 ;  /* 0x0000007e607c723c */ /* 0x040fe20000001808 */
[----:B------:R-:W1:Y:S05]  /*b1a0*/  LDSM.16.MT88.4 R8, [R200+0x11000] ;  /* 0x01100000c808783b */ /* 0x000e6a0000004200 */
[C---:B--2---:R-:W-:Y:S06]  /*b1b0*/  HMMA.16816.F32 R112, R96.reuse, R108, R28 ;  /* 0x0000006c6070723c */ /* 0x044fec000000181c */
        /* <DEDUP_REMOVED lines=86> */
.L_x_1488:
        /* <DEDUP_REMOVED lines=8> */
[----:B------:R-:W-:Y:S01]  /*b7a0*/  SHF.R.S32.HI R216, RZ, 0x1f, R220 ;  /* 0x0000001fffd87819 */ /* 0x000fe200000114dc */
[----:B------:R-:W-:-:S06]  /*b7b0*/  ULDC UR4, c[0x0][0x2ec] ;  /* 0x0000bb0000047ab9 */ /* 0x000fcc0000000800 */
.L_x_1500:
[----:B------:R-:W-:Y:S01]  /*b7c0*/  ISETP.GE.AND P5, PT, R215, UR6, PT ;  /* 0x00000006d7007c0c */ /* 0x000fe2000bfa6270 */
[----:B------:R-:W-:Y:S04]  /*b7d0*/  DEPBAR.LE SB0, 0x0 ;  /* 0x000080000000791a */ /* 0x000fe80000000000 */
[----:B------:R-:W-:Y:S01]  /*b7e0*/  BAR.SYNC.DEFER_BLOCKING 0x0 ;  /* 0x0000000000007b1d */ /* 0x000fe20000010000 */
[----:B------:R-:W-:Y:S01]  /*b7f0*/  IADD3 R213, R213, -0x1, RZ ;  /* 0xffffffffd5d57810 */ /* 0x000fe20007ffe0ff */
[C---:B------:R-:W-:Y:S01]  /*b800*/  VIADD R3, R215.reuse, 0x40 ;  /* 0x00000040d7037836 */ /* 0x040fe20000000000 */
[----:B------:R-:W-:Y:S01]  /*b810*/  MOV R132, R221 ;  /* 0x000000dd00847202 */ /* 0x000fe20000000f00 */
[----:B------:R-:W-:Y:S03]  /*b820*/  VIADD R2, R215, 0x80 ;  /* 0x00000080d7027836 */ /* 0x000fe60000000000 */
[----:B------:R-:W-:Y:S01]  /*b830*/  ISETP.GE.AND P4, PT, R3, UR6, PT ;  /* 0x0000000603007c0c */ /* 0x000fe2000bf86270 */
[----:B------:R-:W-:Y:S01]  /*b840*/  IMAD.MOV.U32 R3, RZ, RZ, R222 ;  /* 0x000000ffff037224 */ /* 0x000fe200078e00de */
[----:B------:R-:W-:Y:S01]  /*b850*/  ISETP.GE.AND P3, PT, R2, UR6, PT ;  /* 0x0000000602007c0c */ /* 0x000fe2000bf66270 */
[----:B------:R-:W-:Y:S01]  /*b860*/  @!UPT UIADD3 URZ, URZ, URZ, URZ ;  /* 0x0000003f3f3ff290 */ /* 0x000fe2000fffe03f */
[----:B------:R-:W-:Y:S11]  /*b870*/  @!P0 BRA `(.L_x_1497) ;  /* 0x0000000000f88947 */ /* 0x000ff60003800000 */
[----:B------:R-:W-:Y:S01]  /*b880*/  IMAD.MOV.U32 R8, RZ, RZ, RZ ;  /* 0x000000ffff087224 */ /* 0x000fe200078e00ff */
[----:B------:R-:W1:Y:S01]  /*b890*/  LDC R6, c[0x0][0x380] ;  /* 0x0000e000ff067b82 */ /* 0x000e620000000800 */
[----:B------:R-:W-:Y:S04]  /*b8a0*/  SHF.L.U32 R5, R213, 0x6, RZ ;  /* 0x00000006d5057819 */ /* 0x000fe800000006ff */
[----:B------:R-:W-:Y:S01]  /*b8b0*/  IABS R7, R5 ;  /* 0x0000000500077213 */ /* 0x000fe20000000000 */
[C---:B------:R-:W-:Y:S01]  /*b8c0*/  VIADD R11, R5.reuse, 0x40 ;  /* 0x00000040050b7836 */ /* 0x040fe20000000000 */
        /* <DEDUP_REMOVED lines=57> */
.L_x_1497:
[CC--:B------:R-:W-:Y:S01]  /*bc60*/  LEA R2, P1, R3.reuse, R226.reuse, 0x1 ;  /* 0x000000e203027211 */ /* 0x0c0fe200078208ff */
[----:B------:R-:W-:Y:S01]  /*bc70*/  @P5 STS.128 [R214+0xc000], RZ ;  /* 0x00c000ffd6005388 */ /* 0x000fe20000000c00 */
[C---:B------:R-:W-:Y:S02]  /*bc80*/  IADD3 R231, P2, R212.reuse, R3, RZ ;  /* 0x00000003d4e77210 */ /* 0x040fe40007f5e0ff */
        /* <DEDUP_REMOVED lines=51> */
[----:B------:R-:W-:Y:S03]  /*bfc0*/  @!P3 LDGSTS.E.BYPASS.LTC128B.128 [R214+0x10800], desc[UR12][R230.64+0x100] ;  /* 0x10800100e6d6bfae */ /* 0x000fe6000b901d4c */
[----:B------:R-:W-:Y:S01]  /*bfd0*/  @!P3 LEA.HI.X R229, R132, R229, R134, 0x1, P1 ;  /* 0x000000e584e5b211 */ /* 0x000fe200008f0c86 */
[----:B------:R-:W-:Y:S01]  /*bfe0*/  @P5 STS.128 [R214+0xd000], RZ ;  /* 0x00d000ffd6005388 */ /* 0x000fe20000000c00 */
[----:B------:R-:W-:Y:S03]  /*bff0*/  ISETP.GT.AND P1, PT, R213, R208, PT ;  /* 0x000000d0d500720c */ /* 0x000fe60003f24270 */
        /* <DEDUP_REMOVED lines=187> */
[C---:B------:R-:W-:Y:S03]  /*cbb0*/  HMMA.16816.F32 R24, R176.reuse, R142, R24 ;  /* 0x0000008eb018723c */ /* 0x040fe60000001818 */
[----:B------:R-:W2:Y:S02]  /*cbc0*/  MUFU.TANH R174, R228 ;  /* 0x000000e400ae7308 */ /* 0x000ea40000002400 */
[----:B------:R-:W-:Y:S01]  /*cbd0*/  FMUL.FTZ R134, R10, UR5 ;  /* 0x000000050a867c20 */ /* 0x000fe20008410000 */
[----:B------:R-:W-:Y:S01]  /*cbe0*/  FMUL.FTZ R132, R4, UR5 ;  /* 0x0000000504847c20 */ /* 0x000fe20008410000 */
[----:B------:R-:W-:Y:S01]  /*cbf0*/  FMUL.FTZ R252, R5, UR5 ;  /* 0x0000000505fc7c20 */ /* 0x000fe20008410000 */
[----:B------:R-:W-:Y:S05]  /*cc00*/  FMUL.FTZ R251, R6, UR5 ;  /* 0x0000000506fb7c20 */ /* 0x000fea0008410000 */
        /* <DEDUP_REMOVED lines=8> */
[----:B------:R4:W2:Y:S01]  /*cc90*/  MUFU.TANH R166, R132 ;  /* 0x0000008400a67308 */ /* 0x0008a20000002400 */
[----:B------:R-:W-:Y:S01]  /*cca0*/  FMUL.FTZ R245, R18, UR5 ;  /* 0x0000000512f57c20 */ /* 0x000fe20008410000 */
[----:B------:R-:W-:Y:S01]  /*ccb0*/  FMUL.FTZ R243, R19, UR5 ;  /* 0x0000000513f37c20 */ /* 0x000fe20008410000 */
[----:B------:R-:W-:Y:S01]  /*ccc0*/  FMUL.FTZ R242, R20, UR5 ;  /* 0x0000000514f27c20 */ /* 0x000fe20008410000 */
[----:B------:R-:W-:Y:S01]  /*ccd0*/  FMUL.FTZ R240, R21, UR5 ;  /* 0x0000000515f07c20 */ /* 0x000fe20008410000 */
[----:B------:R-:W-:Y:S01]  /*cce0*/  FMUL.FTZ R241, R22, UR5 ;  /* 0x0000000516f17c20 */ /* 0x000fe20008410000 */
[----:B------:R-:W-:Y:S01]  /*ccf0*/  FMUL.FTZ R239, R23, UR5 ;  /* 0x0000000517ef7c20 */ /* 0x000fe20008410000 */
[----:B------:R-:W-:Y:S03]  /*cd00*/  FMUL.FTZ R238, R24, UR5 ;  /* 0x0000000518ee7c20 */ /* 0x000fe60008410000 */
[----:B------:R-:W2:Y:S01]  /*cd10*/  MUFU.TANH R169, R133 ;  /* 0x0000008500a97308 */ /* 0x000ea20000002400 */
[C---:B-1----:R-:W-:Y:S03]  /*cd20*/  HMMA.16816.F32 R28, R176.reuse, R136, R28 ;  /* 0x00000088b01c723c */ /* 0x042fe6000000181c */
[----:B------:R-:W-:Y:S01]  /*cd30*/  FMUL.FTZ R236, R25, UR5 ;  /* 0x0000000519ec7c20 */ /* 0x000fe20008410000 */
[----:B------:R-:W-:Y:S01]  /*cd40*/  FMUL.FTZ R237, R26, UR5 ;  /* 0x000000051aed7c20 */ /* 0x000fe20008410000 */
[----:B------:R-:W-:Y:S01]  /*cd50*/  FMUL.FTZ R235, R27, UR5 ;  /* 0x000000051beb7c20 */ /* 0x000fe20008410000 */
[----:B------:R-:W-:Y:S03]  /*cd60*/  HMMA.16816.F32 R32, R176, R138, R32 ;  /* 0x0000008ab020723c */ /* 0x000fe60000001820 */
[----:B------:R-:W1:Y:S02]  /*cd70*/  MUFU.TANH R252, R252 ;  /* 0x000000fc00fc7308 */ /* 0x000e640000002400 */
[----:B------:R-:W-:Y:S01]  /*cd80*/  FMUL.FTZ R226, R9, UR5 ;  /* 0x0000000509e27c20 */ /* 0x000fe20008410000 */
[----:B----4-:R-:W-:Y:S07]  /*cd90*/  FMUL.FTZ R132, R11, UR5 ;  /* 0x000000050b847c20 */ /* 0x010fee0008410000 */
[----:B------:R-:W4:Y:S10]  /*cda0*/  MUFU.TANH R251, R251 ;  /* 0x000000fb00fb7308 */ /* 0x000f340000002400 */
        /* <DEDUP_REMOVED lines=10> */
[----:B------:R-:W1:Y:S01]  /*ce50*/  MUFU.TANH R248, R248 ;  /* 0x000000f800f87308 */ /* 0x000e620000002400 */
[----:B-----5:R-:W-:Y:S09]  /*ce60*/  MOV R226, R2 ;  /* 0x0000000200e27202 */ /* 0x020ff20000000f00 */
        /* <DEDUP_REMOVED lines=24> */
[----:B------:R-:W-:Y:S02]  /*cff0*/  MOV R3, R220 ;  /* 0x000000dc00037202 */ /* 0x000fe40000000f00 */
[----:B------:R-:W-:Y:S01]  /*d000*/  MOV R2, R216 ;  /* 0x000000d800027202 */ /* 0x000fe20000000f00 */
[----:B------:R-:W-:Y:S06]  /*d010*/  @!P0 BRA `(.L_x_1499) ;  /* 0x0000000000f88947 */ /* 0x000fec0003800000 */
[----:B------:R-:W-:Y:S01]  /*d020*/  IMAD.MOV.U32 R8, RZ, RZ, RZ ;  /* 0x000000ffff087224 */ /* 0x000fe200078e00ff */
[----:B------:R-:W2:Y:S01]  /*d030*/  LDC R6, c[0x0][0x380] ;  /* 0x0000e000ff067b82 */ /* 0x000ea20000000800 */
[----:B------:R-:W-:Y:S05]  /*d040*/  SHF.L.U32 R5, R213, 0x6, RZ ;  /* 0x00000006d5057819 */ /* 0x000fea00000006ff */
[----:B------:R-:W-:Y:S05]  /*d050*/  VIADD R11, R5, 0xffffffc0 ;  /* 0xffffffc0050b7836 */ /* 0x000fea0000000000 */
[----:B------:R-:W-:Y:S02]  /*d060*/  IABS R7, R11 ;  /* 0x0000000b00077213 */ /* 0x000fe40000000000 */
[-C--:B--2---:R-:W-:Y:S02]  /*d070*/  IABS R3, R6.reuse ;  /* 0x0000000600037213 */ /* 0x084fe40000000000 */
[----:B------:R-:W-:Y:S02]  /*d080*/  LOP3.LUT R11, R11, R6, RZ, 0x3c, !PT ;  /* 0x000000060b0b7212 */ /* 0x000fe400078e3cff */
[----:B------:R-:W2:Y:S10]  /*d090*/  I2F.RP R4, R3 ;  /* 0x0000000300047306 */ /* 0x000eb40000209400 */
[----:B--2---:R-:W2:Y:S02]  /*d0a0*/  MUFU.RCP R2, R4 ;  /* 0x0000000400027308 */ /* 0x004ea40000001000 */
[----:B--2---:R-:W-:Y:S08]  /*d0b0*/  VIADD R9, R2, 0xffffffe ;  /* 0x0ffffffe02097836 */ /* 0x004ff00000000000 */
[----:B------:R-:W2:Y:S02]  /*d0c0*/  F2I.FTZ.U32.TRUNC.NTZ R9, R9 ;  /* 0x0000000900097305 */ /* 0x000ea4000021f000 */
[--C-:B--2---:R-:W-:Y:S04]  /*d0d0*/  IMAD.MOV R2, RZ, RZ, -R9.reuse ;  /* 0x000000ffff027224 */ /* 0x104fe800078e0a09 */
        /* <DEDUP_REMOVED lines=30> */
[----:B------:R-:W2:Y:S01]  /*d2c0*/  LDC.64 R4, c[0x0][0x248] ;  /* 0x00009200ff047b82 */ /* 0x000ea20000000a00 */
[C---:B------:R-:W-:Y:S03]  /*d2d0*/  LEA R12, P1, R9.reuse, R218, 0x2 ;  /* 0x000000da090c7211 */ /* 0x040fe600078210ff */
[----:B------:R-:W3:Y:S01]  /*d2e0*/  LDG.E R7, desc[UR12][R14.64] ;  /* 0x0000000c0e077981 */ /* 0x000ee2000c1e1900 */
[C---:B------:R-:W-:Y:S01]  /*d2f0*/  LEA.HI.X.SX32 R13, R9.reuse, R219, 0x2, P1 ;  /* 0x000000db090d7211 */ /* 0x040fe200008f16ff */
[----:B------:R-:W-:Y:S02]  /*d300*/  IMAD.IADD R9, R9, 0x1, -R3 ;  /* 0x0000000109097824 */ /* 0x000fe400078e0a03 */
[----:B------:R-:W4:Y:S02]  /*d310*/  LDC.64 R2, c[0x0][0x230] ;  /* 0x00008c00ff027b82 */ /* 0x000f240000000a00 */
[----:B------:R-:W-:Y:S01]  /*d320*/  IMAD R9, R9, R6, -0x40 ;  /* 0xffffffc009097424 */ /* 0x000fe200078e0206 */
[----:B------:R-:W3:Y:S04]  /*d330*/  LDG.E R8, desc[UR12][R12.64] ;  /* 0x0000000c0c087981 */ /* 0x000ee8000c1e1900 */
[----:B------:R-:W-:Y:S05]  /*d340*/  SHF.R.S32.HI R11, RZ, 0x1f, R9 ;  /* 0x0000001fff0b7819 */ /* 0x000fea0000011409 */
[-C--:B--2---:R-:W-:Y:S02]  /*d350*/  IMAD R6, R11, R4.reuse, RZ ;  /* 0x000000040b067224 */ /* 0x084fe400078e02ff */
[C---:B------:R-:W-:Y:S04]  /*d360*/  IMAD.WIDE.U32 R10, R9.reuse, R4, RZ ;  /* 0x00000004090a7225 */ /* 0x040fe800078e00ff */
[----:B------:R-:W-:Y:S05]  /*d370*/  IMAD R6, R9, R5, R6 ;  /* 0x0000000509067224 */ /* 0x000fea00078e0206 */
[----:B------:R-:W-:Y:S01]  /*d380*/  IADD3 R11, R11, R6, RZ ;  /* 0x000000060b0b7210 */ /* 0x000fe20007ffe0ff */
[----:B---3--:R-:W-:Y:S04]  /*d390*/  IMAD.IADD R7, R7, 0x1, -R8 ;  /* 0x0000000107077824 */ /* 0x008fe800078e0a08 */
[-C--:B----4-:R-:W-:Y:S01]  /*d3a0*/  IMAD.WIDE.U32 R10, R7, R2.reuse, R10 ;  /* 0x00000002070a7225 */ /* 0x090fe200078e000a */
[----:B------:R-:W-:Y:S05]  /*d3b0*/  SHF.R.S32.HI R5, RZ, 0x1f, R7 ;  /* 0x0000001fff057819 */ /* 0x000fea0000011407 */
[----:B------:R-:W-:Y:S04]  /*d3c0*/  IMAD R4, R5, R2, RZ ;  /* 0x0000000205047224 */ /* 0x000fe800078e02ff */
[----:B------:R-:W-:Y:S01]  /*d3d0*/  IMAD R4, R7, R3, R4 ;  /* 0x0000000307047224 */ /* 0x000fe200078e0204 */
[----:B------:R-:W-:Y:S03]  /*d3e0*/  MOV R3, R10 ;  /* 0x0000000a00037202 */ /* 0x000fe60000000f00 */
[----:B------:R-:W-:Y:S07]  /*d3f0*/  IMAD.IADD R2, R11, 0x1, R4 ;  /* 0x000000010b027824 */ /* 0x000fee00078e0204 */
.L_x_1499:
[----:B------:R2:W-:Y:S01]  /*d400*/  @P5 STS.128 [R214+0x6000], RZ ;  /* 0x006000ffd6005388 */ /* 0x0005e20000000c00 */
[CC--:B------:R-:W-:Y:S02]  /*d410*/  LEA R12, P1, R3.reuse, R224.reuse, 0x1 ;  /* 0x000000e0030c7211 */ /* 0x0c0fe400078208ff */
[C---:B------:R-:W-:Y:S02]  /*d420*/  IADD3 R5, P2, R210.reuse, R3, RZ ;  /* 0x00000003d2057210 */ /* 0x040fe40007f5e0ff */
        /* <DEDUP_REMOVED lines=37> */
[CC--:B------:R-:W-:Y:S01]  /*d680*/  @!P4 LEA R20, P2, R2.reuse, R224.reuse, 0x1 ;  /* 0x000000e00214c211 */ /* 0x0c0fe200078408ff */
        /* <DEDUP_REMOVED lines=48> */
.L_x_1498:
[----:B------:R-:W-:Y:S01]  /*d990*/  FMNMX.FTZ R5, R166, R135, !PT ;  /* 0x00000087a6057209 */ /* 0x000fe20007810000 */
[----:B--2---:R-:W-:Y:S01]  /*d9a0*/  LDSM.16.MT88.4 R12, [R200+0xc000] ;  /* 0x00c00000c80c783b */ /* 0x004fe20000004200 */
[----:B------:R-:W-:Y:S02]  /*d9b0*/  FMNMX.FTZ R2, R251, R0, !PT ;  /* 0x00000000fb027209 */ /* 0x000fe40007810000 */
[----:B-1----:R-:W-:Y:S02]  /*d9c0*/  FMNMX.FTZ R5, R252, R5, !PT ;  /* 0x00000005fc057209 */ /* 0x002fe40007810000 */
        /* <DEDUP_REMOVED lines=44> */
[----:B------:R-:W-:Y:S01]  /*dc90*/  FADD.FTZ R0, -R3, R0 ;  /* 0x0000000003007221 */ /* 0x000fe20000010100 */
        /* <DEDUP_REMOVED lines=42> */
[----:B------:R-:W2:Y:S03]  /*df40*/  LDSM.16.MT88.4 R124, [R196+0xc000] ;  /* 0x00c00000c47c783b */ /* 0x000ea60000004200 */
[----:B------:R-:W-:Y:S01]  /*df50*/  MUFU.EX2 R163, R163 ;  /* 0x000000a300a37308 */ /* 0x000fe20000000800 */
[C---:B------:R-:W-:Y:S01]  /*df60*/  FMUL.FTZ R24, R2.reuse, R108 ;  /* 0x0000006c02187220 */ /* 0x040fe20000410000 */
[C---:B------:R-:W-:Y:S01]  /*df70*/  FMUL.FTZ R25, R2.reuse, R109 ;  /* 0x0000006d02197220 */ /* 0x040fe20000410000 */
[C---:B------:R-:W-:Y:S01]  /*df80*/  FMUL.FTZ R32, R2.reuse, R100 ;  /* 0x0000006402207220 */ /* 0x040fe20000410000 */
[C---:B------:R-:W-:Y:S01]  /*df90*/  FMUL.FTZ R33, R2.reuse, R101 ;  /* 0x0000006502217220 */ /* 0x040fe20000410000 */
[C---:B------:R-:W-:Y:S01]  /*dfa0*/  FMUL.FTZ R36, R2.reuse, R36 ;  /* 0x0000002402247220 */ /* 0x040fe20000410000 */
[----:B------:R-:W-:Y:S01]  /*dfb0*/  FMUL.FTZ R37, R2, R37 ;  /* 0x0000002502257220 */ /* 0x000fe20000410000 */
[----:B------:R-:W3:Y:S03]  /*dfc0*/  LDSM.16.MT88.4 R116, [R200+0xe000] ;  /* 0x00e00000c874783b */ /* 0x000ee60000004200 */
[----:B------:R-:W4:Y:S01]  /*dfd0*/  MUFU.EX2 R158, R158 ;  /* 0x0000009e009e7308 */ /* 0x000f220000000800 */
[----:B-1----:R-:W-:Y:S01]  /*dfe0*/  F2FP.F16.F32.PACK_AB R128, R161, R165 ;  /* 0x000000a5a180723e */ /* 0x002fe200000000ff */
[C---:B------:R-:W-:Y:S01]  /*dff0*/  FMUL.FTZ R38, R0.reuse, R38 ;  /* 0x0000002600267220 */ /* 0x040fe20000410000 */
[----:B------:R-:W-:Y:S01]  /*e000*/  FMUL.FTZ R39, R0, R39 ;  /* 0x0000002700277220 */ /* 0x000fe20000410000 */
[C---:B------:R-:W-:Y:S01]  /*e010*/  FMUL.FTZ R40, R2.reuse, R40 ;  /* 0x0000002802287220 */ /* 0x040fe20000410000 */
[----:B------:R-:W-:Y:S01]  /*e020*/  FMUL.FTZ R41, R2, R41 ;  /* 0x0000002902297220 */ /* 0x000fe20000410000 */
[C---:B------:R-:W-:Y:S01]  /*e030*/  FMUL.FTZ R42, R0.reuse, R42 ;  /* 0x0000002a002a7220 */ /* 0x040fe20000410000 */
[----:B------:R-:W1:Y:S03]  /*e040*/  LDSM.16.MT88.4 R108, [R198+0xe000] ;  /* 0x00e00000c66c783b */ /* 0x000e660000004200 */
[----:B------:R-:W-:Y:S01]  /*e050*/  MUFU.EX2 R160, R160 ;  /* 0x000000a000a07308 */ /* 0x000fe20000000800 */
[----:B------:R-:W-:Y:S01]  /*e060*/  FMUL.FTZ R43, R0, R43 ;  /* 0x0000002b002b7220 */ /* 0x000fe20000410000 */
[C---:B------:R-:W-:Y:S01]  /*e070*/  FMUL.FTZ R44, R2.reuse, R44 ;  /* 0x0000002c022c7220 */ /* 0x040fe20000410000 */
[----:B------:R-:W-:Y:S01]  /*e080*/  FMUL.FTZ R45, R2, R45 ;  /* 0x0000002d022d7220 */ /* 0x000fe20000410000 */
[C---:B------:R-:W-:Y:S01]  /*e090*/  FMUL.FTZ R46, R0.reuse, R46 ;  /* 0x0000002e002e7220 */ /* 0x040fe20000410000 */
[----:B------:R-:W-:Y:S01]  /*e0a0*/  FMUL.FTZ R47, R0, R47 ;  /* 0x0000002f002f7220 */ /* 0x000fe20000410000 */
[----:B------:R-:W-:Y:S01]  /*e0b0*/  FMUL.FTZ R48, R2, R48 ;  /* 0x0000003002307220 */ /* 0x000fe20000410000 */
[----:B------:R-:W5:Y:S03]  /*e0c0*/  LDSM.16.MT88.4 R100, [R197+0xe000] ;  /* 0x00e00000c564783b */ /* 0x000f660000004200 */
[----:B------:R-:W2:Y:S01]  /*e0d0*/  MUFU.EX2 R159, R159 ;  /* 0x0000009f009f7308 */ /* 0x000ea20000000800 */
[----:B----4-:R-:W-:Y:S01]  /*e0e0*/  F2FP.F16.F32.PACK_AB R129, R158, R163 ;  /* 0x000000a39e81723e */ /* 0x010fe200000000ff */
        /* <DEDUP_REMOVED lines=42> */
[----:B------:R-:W2:Y:S01]  /*e390*/  MUFU.EX2 R167, R167 ;  /* 0x000000a700a77308 */ /* 0x000ea20000000800 */
[----:B------:R-:W-:Y:S01]  /*e3a0*/  ISETP.GT.AND P1, PT, R213, R208, PT ;  /* 0x000000d0d500720c */ /* 0x000fe20003f24270 */
[C---:B------:R-:W-:Y:S01]  /*e3b0*/  FMUL.FTZ R12, R2.reuse, R120 ;  /* 0x00000078020c7220 */ /* 0x040fe20000410000 */
[----:B------:R-:W-:Y:S03]  /*e3c0*/  FMUL.FTZ R13, R2, R121 ;  /* 0x00000079020d7220 */ /* 0x000fe60000410000 */
[C---:B------:R-:W-:Y:S01]  /*e3d0*/  FMUL.FTZ R14, R0.reuse, R122 ;  /* 0x0000007a000e7220 */ /* 0x040fe20000410000 */
[----:B------:R-:W-:Y:S02]  /*e3e0*/  FMUL.FTZ R15, R0, R123 ;  /* 0x0000007b000f7220 */ /* 0x000fe40000410000 */
[----:B------:R-:W-:Y:S01]  /*e3f0*/  LDSM.16.MT88.4 R120, [R197+0xc800] ;  /* 0x00c80000c578783b */ /* 0x000fe20000004200 */
[C---:B------:R-:W-:Y:S01]  /*e400*/  FMUL.FTZ R84, R2.reuse, R84 ;  /* 0x0000005402547220 */ /* 0x040fe20000410000 */
[----:B------:R-:W-:Y:S01]  /*e410*/  FMUL.FTZ R85, R2, R85 ;  /* 0x0000005502557220 */ /* 0x000fe20000410000 */
[C---:B------:R-:W-:Y:S01]  /*e420*/  FMUL.FTZ R86, R0.reuse, R86 ;  /* 0x0000005600567220 */ /* 0x040fe20000410000 */
[----:B------:R-:W-:Y:S01]  /*e430*/  FMUL.FTZ R87, R0, R87 ;  /* 0x0000005700577220 */ /* 0x000fe20000410000 */
[C---:B------:R-:W-:Y:S01]  /*e440*/  HMMA.16816.F32 R12, R128.reuse, R20, R12 ;  /* 0x00000014800c723c */ /* 0x040fe2000000180c */
[----:B------:R-:W-:Y:S02]  /*e450*/  MUFU.EX2 R169, R169 ;  /* 0x000000a900a97308 */ /* 0x000fe40000000800 */
[--C-:B------:R-:W-:Y:S01]  /*e460*/  FFMA.FTZ R171, R244, UR4, -R149.reuse ;  /* 0x00000004f4ab7c23 */ /* 0x100fe20008010895 */
[--C-:B------:R-:W-:Y:S01]  /*e470*/  FFMA.FTZ R168, R245, UR4, -R148.reuse ;  /* 0x00000004f5a87c23 */ /* 0x100fe20008010894 */
[--C-:B------:R-:W-:Y:S01]  /*e480*/  FFMA.FTZ R173, R243, UR4, -R148.reuse ;  /* 0x00000004f3ad7c23 */ /* 0x100fe20008010894 */
[C---:B------:R-:W-:Y:S05]  /*e490*/  HMMA.16816.F32 R16, R128.reuse, R22, R16 ;  /* 0x000000168010723c */ /* 0x040fea0000001810 */
[----:B------:R-:W4:Y:S01]  /*e4a0*/  MUFU.EX2 R164, R164 ;  /* 0x000000a400a47308 */ /* 0x000f220000000800 */
[C---:B------:R-:W-:Y:S01]  /*e4b0*/  FMUL.FTZ R20, R2.reuse, R112 ;  /* 0x0000007002147220 */ /* 0x040fe20000410000 */
[----:B------:R-:W-:Y:S01]  /*e4c0*/  FMUL.FTZ R21, R2, R113 ;  /* 0x0000007102157220 */ /* 0x000fe20000410000 */
[C---:B------:R-:W-:Y:S03]  /*e4d0*/  FMUL.FTZ R22, R0.reuse, R114 ;  /* 0x0000007200167220 */ /* 0x040fe60000410000 */
        /* <DEDUP_REMOVED lines=8> */
[C---:B------:R-:W-:Y:S01]  /*e560*/  FMUL.FTZ R92, R2.reuse, R92 ;  /* 0x0000005c025c7220 */ /* 0x040fe20000410000 */
[----:B------:R-:W-:Y:S01]  /*e570*/  FMUL.FTZ R93, R2, R93 ;  /* 0x0000005d025d7220 */ /* 0x000fe20000410000 */
[----:B------:R-:W-:Y:S01]  /*e580*/  FMUL.FTZ R94, R0, R94 ;  /* 0x0000005e005e7220 */ /* 0x000fe20000410000 */
[C---:B------:R-:W-:Y:S05]  /*e590*/  HMMA.16816.F32 R24, R128.reuse, R30, R24 ;  /* 0x0000001e8018723c */ /* 0x040fea0000001818 */
[----:B------:R-:W4:Y:S01]  /*e5a0*/  MUFU.EX2 R171, R171 ;  /* 0x000000ab00ab7308 */ /* 0x000f220000000800 */
[C---:B------:R-:W-:Y:S01]  /*e5b0*/  FMUL.FTZ R28, R2.reuse, R104 ;  /* 0x00000068021c7220 */ /* 0x040fe20000410000 */
[----:B------:R-:W-:Y:S01]  /*e5c0*/  FMUL.FTZ R29, R2, R105 ;  /* 0x00000069021d7220 */ /* 0x000fe20000410000 */
[C---:B------:R-:W-:Y:S03]  /*e5d0*/  FMUL.FTZ R30, R0.reuse, R106 ;  /* 0x0000006a001e7220 */ /* 0x040fe60000410000 */
[C---:B------:R-:W-:Y:S02]  /*e5e0*/  FMUL.FTZ R31, R0.reuse, R107 ;  /* 0x0000006b001f7220 */ /* 0x040fe40000410000 */
[----:B------:R-:W2:Y:S02]  /*e5f0*/  LDSM.16.MT88.4 R104, [R196+0xe000] ;  /* 0x00e00000c468783b */ /* 0x000ea40000004200 */
[----:B------:R-:W-:Y:S01]  /*e600*/  MUFU.EX2 R168, R168 ;  /* 0x000000a800a87308 */ /* 0x000fe20000000800 */
[----:B------:R-:W-:Y:S01]  /*e610*/  FMUL.FTZ R95, R0, R95 ;  /* 0x0000005f005f7220 */ /* 0x000fe20000410000 */
[C---:B------:R-:W-:Y:S01]  /*e620*/  FMUL.FTZ R96, R2.reuse, R96 ;  /* 0x0000006002607220 */ /* 0x040fe20000410000 */
[----:B------:R-:W-:Y:S01]  /*e630*/  FMUL.FTZ R97, R2, R97 ;  /* 0x0000006102617220 */ /* 0x000fe20000410000 */
[C---:B------:R-:W-:Y:S03]  /*e640*/  HMMA.16816.F32 R28, R128.reuse, R124, R28 ;  /* 0x0000007c801c723c */ /* 0x040fe6000000181c */
[C---:B------:R-:W-:Y:S03]  /*e650*/  FMUL.FTZ R98, R0.reuse, R98 ;  /* 0x0000006200627220 */ /* 0x040fe60000410000 */
[----:B------:R-:W4:Y:S01]  /*e660*/  MUFU.EX2 R173, R173 ;  /* 0x000000ad00ad7308 */ /* 0x000f220000000800 */
[----:B------:R-:W-:Y:S01]  /*e670*/  FMUL.FTZ R99, R0, R99 ;  /* 0x0000006300637220 */ /* 0x000fe20000410000 */
[C---:B------:R-:W-:Y:S01]  /*e680*/  HMMA.16816.F32 R32, R128.reuse, R126, R32 ;  /* 0x0000007e8020723c */ /* 0x040fe20000001820 */
[----:B------:R-:W-:Y:S02]  /*e690*/  LDSM.16.MT88.4 R124, [R196+0xc800] ;  /* 0x00c80000c47c783b */ /* 0x000fe40000004200 */
[--C-:B------:R-:W-:Y:S03]  /*e6a0*/  FFMA.FTZ R170, R242, UR4, -R149.reuse ;  /* 0x00000004f2aa7c23 */ /* 0x100fe60008010895 */
[C---:B---3--:R-:W-:Y:S05]  /*e6b0*/  HMMA.16816.F32 R36, R128.reuse, R116, R36 ;  /* 0x000000748024723c */ /* 0x048fea0000001824 */
[--C-:B------:R-:W-:Y:S01]  /*e6c0*/  FFMA.FTZ R175, R240, UR4, -R149.reuse ;  /* 0x00000004f0af7c23 */ /* 0x100fe20008010895 */
[C---:B------:R-:W-:Y:S01]  /*e6d0*/  HMMA.16816.F32 R40, R128.reuse, R118, R40 ;  /* 0x000000768028723c */ /* 0x040fe20000001828 */
[----:B------:R-:W-:Y:S01]  /*e6e0*/  LDSM.16.MT88.4 R116, [R198+0xc800] ;  /* 0x00c80000c674783b */ /* 0x000fe20000004200 */
[----:B------:R-:W-:Y:S03]  /*e6f0*/  MUFU.EX2 R170, R170 ;  /* 0x000000aa00aa7308 */ /* 0x000fe60000000800 */
[--C-:B------:R-:W-:Y:S01]  /*e700*/  FFMA.FTZ R172, R241, UR4, -R148.reuse ;  /* 0x00000004f1ac7c23 */ /* 0x100fe20008010894 */
[C---:B-1----:R-:W-:Y:S06]  /*e710*/  HMMA.16816.F32 R44, R128.reuse, R108, R44 ;  /* 0x0000006c802c723c */ /* 0x042fec000000182c */
[----:B------:R-:W1:Y:S01]  /*e720*/  MUFU.EX2 R175, R175 ;  /* 0x000000af00af7308 */ /* 0x000e620000000800 */
[--C-:B------:R-:W-:Y:S01]  /*e730*/  FFMA.FTZ R177, R239, UR4, -R148.reuse ;  /* 0x00000004efb17c23 */ /* 0x100fe20008010894 */
[C---:B------:R-:W-:Y:S01]  /*e740*/  HMMA.16816.F32 R48, R128.reuse, R110, R48 ;  /* 0x0000006e8030723c */ /* 0x040fe20000001830 */
[----:B------:R-:W3:Y:S02]  /*e750*/  LDSM.16.MT88.4 R108, [R200+0x10000] ;  /* 0x01000000c86c783b */ /* 0x000ee40000004200 */
[--C-:B------:R-:W-:Y:S03]  /*e760*/  FFMA.FTZ R174, R238, UR4, -R149.reuse ;  /* 0x00000004eeae7c23 */ /* 0x100fe60008010895 */
[C---:B-----5:R-:W-:Y:S02]  /*e770*/  HMMA.16816.F32 R52, R128.reuse, R100, R52 ;  /* 0x000000648034723c */ /* 0x060fe40000001834 */
[----:B------:R-:W-:Y:S03]  /*e780*/  MUFU.EX2 R172, R172 ;  /* 0x000000ac00ac7308 */ /* 0x000fe60000000800 */
[--C-:B------:R-:W-:Y:S01]  /*e790*/  FFMA.FTZ R179, R236, UR4, -R149.reuse ;  /* 0x00000004ecb37c23 */ /* 0x100fe20008010895 */
[C---:B------:R-:W-:Y:S01]  /*e7a0*/  HMMA.16816.F32 R56, R128.reuse, R102, R56 ;  /* 0x000000668038723c */ /* 0x040fe20000001838 */
[----:B------:R-:W5:Y:S05]  /*e7b0*/  LDSM.16.MT88.4 R100, [R198+0x10000] ;  /* 0x01000000c664783b */ /* 0x000f6a0000004200 */
[----:B------:R-:W1:Y:S01]  /*e7c0*/  MUFU.EX2 R177, R177 ;  /* 0x000000b100b17308 */ /* 0x000e620000000800 */
[--C-:B------:R-:W-:Y:S01]  /*e7d0*/  FFMA.FTZ R176, R237, UR4, -R148.reuse ;  /* 0x00000004edb07c23 */ /* 0x100fe20008010894 */
[C---:B--2---:R-:W-:Y:S03]  /*e7e0*/  HMMA.16816.F32 R60, R128.reuse, R104, R60 ;  /* 0x00000068803c723c */ /* 0x044fe6000000183c */
[--C-:B------:R-:W-:Y:S03]  /*e7f0*/  FFMA.FTZ R181, R235, UR4, -R148.reuse ;  /* 0x00000004ebb57c23 */ /* 0x100fe60008010894 */
[C---:B------:R-:W-:Y:S01]  /*e800*/  HMMA.16816.F32 R64, R128.reuse, R106, R64 ;  /* 0x0000006a8040723c */ /* 0x040fe20000001840 */
[----:B------:R-:W2:Y:S01]  /*e810*/  LDSM.16.MT88.4 R104, [R197+0x10000] ;  /* 0x01000000c568783b */ /* 0x000ea20000004200 */
[----:B------:R-:W-:Y:S03]  /*e820*/  MUFU.EX2 R174, R174 ;  /* 0x000000ae00ae7308 */ /* 0x000fe60000000800 */
[--C-:B------:R-:W-:Y:S01]  /*e830*/  FFMA.FTZ R178, R234, UR4, -R149.reuse ;  /* 0x00000004eab27c23 */ /* 0x100fe20008010895 */
[--C-:B------:R-:W-:Y:S01]  /*e840*/  FFMA.FTZ R183, R232, UR4, -R149.reuse ;  /* 0x00000004e8b77c23 */ /* 0x100fe20008010895 */
[--C-:B------:R-:W-:Y:S01]  /*e850*/  FFMA.FTZ R180, R233, UR4, -R148.reuse ;  /* 0x00000004e9b47c23 */ /* 0x100fe20008010894 */
[--C-:B------:R-:W-:Y:S04]  /*e860*/  FFMA.FTZ R231, R231, UR4, -R148.reuse ;  /* 0x00000004e7e77c23 */ /* 0x100fe80008010894 */
[----:B------:R-:W1:Y:S01]  /*e870*/  MUFU.EX2 R179, R179 ;  /* 0x000000b300b37308 */ /* 0x000e620000000800 */
[--C-:B------:R-:W-:Y:S01]  /*e880*/  FFMA.FTZ R182, R230, UR4, -R149.reuse ;  /* 0x00000004e6b67c23 */ /* 0x100fe20008010895 */
[----:B------:R-:W-:Y:S01]  /*e890*/  FFMA.FTZ R149, R228, UR4, -R149 ;  /* 0x00000004e4957c23 */ /* 0x000fe20008010895 */
[--C-:B------:R-:W-:Y:S01]  /*e8a0*/  FFMA.FTZ R134, R134, UR4, -R148.reuse ;  /* 0x0000000486867c23 */ /* 0x100fe20008010894 */
[----:B------:R-:W-:Y:S01]  /*e8b0*/  FFMA.FTZ R148, R133, UR4, -R148 ;  /* 0x0000000485947c23 */ /* 0x000fe20008010894 */
[----:B------:R-:W-:Y:S01]  /*e8c0*/  FFMA.FTZ R165, R2, R227, R165 ;  /* 0x000000e302a57223 */ /* 0x000fe200000100a5 */
[----:B------:R-:W-:Y:S01]  /*e8d0*/  FFMA.FTZ R163, R0, R225, R163 ;  /* 0x000000e100a37223 */ /* 0x000fe200000100a3 */
[C---:B---3--:R-:W-:Y:S03]  /*e8e0*/  HMMA.16816.F32 R68, R128.reuse, R108, R68 ;  /* 0x0000006c8044723c */ /* 0x048fe60000001844 */
[----:B------:R-:W-:Y:S01]  /*e8f0*/  MUFU.EX2 R233, R149 ;  /* 0x0000009500e97308 */ /* 0x000fe20000000800 */
[----:B------:R-:W-:Y:S01]  /*e900*/  FADD.FTZ R165, R161, R165 ;  /* 0x000000a5a1a57221 */ /* 0x000fe20000010000 */
[----:B------:R-:W-:Y:S01]  /*e910*/  FADD.FTZ R158, R158, R163 ;  /* 0x000000a39e9e7221 */ /* 0x000fe20000010000 */
[----:B------:R-:W-:Y:S01]  /*e920*/  MOV R0, R3 ;  /* 0x0000000300007202 */ /* 0x000fe20000000f00 */
[C---:B------:R-:W-:Y:S01]  /*e930*/  HMMA.16816.F32 R72, R128.reuse, R110, R72 ;  /* 0x0000006e8048723c */ /* 0x040fe20000001848 */
[----:B------:R-:W3:Y:S05]  /*e940*/  LDSM.16.MT88.4 R108, [R196+0x10000] ;  /* 0x01000000c46c783b */ /* 0x000eea0000004200 */
[----:B------:R4:W-:Y:S01]  /*e950*/  MUFU.EX2 R133, R148 ;  /* 0x0000009400857308 */ /* 0x0009e20000000800 */
[----:B------:R-:W-:Y:S01]  /*e960*/  FADD.FTZ R160, R160, R165 ;  /* 0x000000a5a0a07221 */ /* 0x000fe20000010000 */
[C---:B-----5:R-:W-:Y:S08]  /*e970*/  HMMA.16816.F32 R76, R128.reuse, R100, R76 ;  /* 0x00000064804c723c */ /* 0x060ff0000000184c */
[----:B------:R-:W-:Y:S01]  /*e980*/  MUFU.EX2 R176, R176 ;  /* 0x000000b000b07308 */ /* 0x000fe20000000800 */
[C---:B------:R-:W-:Y:S03]  /*e990*/  HMMA.16816.F32 R80, R128.reuse, R102, R80 ;  /* 0x000000668050723c */ /* 0x040fe60000001850 */
[----:B------:R-:W-:Y:S03]  /*e9a0*/  F2FP.F16.F32.PACK_AB R100, R167, R162 ;  /* 0x000000a2a764723e */ /* 0x000fe600000000ff */
[C---:B--2---:R-:W-:Y:S03]  /*e9b0*/  HMMA.16816.F32 R84, R128.reuse, R104, R84 ;  /* 0x000000688054723c */ /* 0x044fe60000001854 */
[----:B------:R-:W2:Y:S01]  /*e9c0*/  MUFU.EX2 R181, R181 ;  /* 0x000000b500b57308 */ /* 0x000ea20000000800 */
[----:B----4-:R-:W-:Y:S01]  /*e9d0*/  LDSM.16.MT88.4 R148, [R200+0xf800] ;  /* 0x00f80000c894783b */ /* 0x010fe20000004200 */
[----:B------:R-:W-:Y:S01]  /*e9e0*/  F2FP.F16.F32.PACK_AB R101, R164, R169 ;  /* 0x000000a9a465723e */ /* 0x000fe200000000ff */
[C---:B------:R-:W-:Y:S07]  /*e9f0*/  HMMA.16816.F32 R88, R128.reuse, R106, R88 ;  /* 0x0000006a8058723c */ /* 0x040fee0000001858 */
[----:B------:R-:W-:Y:S01]  /*ea00*/  MUFU.EX2 R178, R178 ;  /* 0x000000b200b27308 */ /* 0x000fe20000000800 */
[----:B------:R-:W4:Y:S03]  /*ea10*/  LDSM.16.MT88.4 R104, [R200+0xe800] ;  /* 0x00e80000c868783b */ /* 0x000f260000004200 */
[----:B------:R-:W-:Y:S01]  /*ea20*/  F2FP.F16.F32.PACK_AB R102, R171, R166 ;  /* 0x000000a6ab66723e */ /* 0x000fe200000000ff */
[----:B------:R-:W-:Y:S01]  /*ea30*/  FADD.FTZ R157, R157, R158 ;  /* 0x0000009e9d9d7221 */ /* 0x000fe20000010000 */
[----:B------:R-:W-:Y:S01]  /*ea40*/  F2FP.F16.F32.PACK_AB R103, R173, R168 ;  /* 0x000000a8ad67723e */ /* 0x000fe200000000ff */
[----:B------:R-:W-:Y:S03]  /*ea50*/  FADD.FTZ R159, R159, R160 ;  /* 0x000000a09f9f7221 */ /* 0x000fe60000010000 */
[----:B------:R-:W5:Y:S01]  /*ea60*/  MUFU.EX2 R183, R183 ;  /* 0x000000b700b77308 */ /* 0x000f620000000800 */
[----:B------:R-:W-:Y:S01]  /*ea70*/  FADD.FTZ R156, R156, R157 ;  /* 0x0000009d9c9c7221 */ /* 0x000fe20000010000 */
[----:B------:R-:W-:Y:S03]  /*ea80*/  FADD.FTZ R162, R162, R159 ;  /* 0x0000009fa2a27221 */ /* 0x000fe60000010000 */
[----:B------:R-:W-:Y:S01]  /*ea90*/  FADD.FTZ R169, R169, R156 ;  /* 0x0000009ca9a97221 */ /* 0x000fe20000010000 */
[C---:B---3--:R-:W-:Y:S04]  /*eaa0*/  HMMA.16816.F32 R92, R128.reuse, R108, R92 ;  /* 0x0000006c805c723c */ /* 0x048fe8000000185c */
[----:B------:R-:W-:Y:S01]  /*eab0*/  MUFU.EX2 R180, R180 ;  /* 0x000000b400b47308 */ /* 0x000fe20000000800 */
[----:B------:R-:W-:Y:S01]  /*eac0*/  FADD.FTZ R167, R167, R162 ;  /* 0x000000a2a7a77221 */ /* 0x000fe20000010000 */
[----:B------:R-:W-:Y:S01]  /*ead0*/  FADD.FTZ R169, R164, R169 ;  /* 0x000000a9a4a97221 */ /* 0x000fe20000010000 */
[----:B------:R-:W-:Y:S01]  /*eae0*/  HMMA.16816.F32 R96, R128, R110, R96 ;  /* 0x0000006e8060723c */ /* 0x000fe20000001860 */
[----:B------:R-:W3:Y:S06]  /*eaf0*/  LDSM.16.MT88.4 R108, [R196+0xe800] ;  /* 0x00e80000c46c783b */ /* 0x000eec0000004200 */
[----:B------:R-:W5:Y:S01]  /*eb00*/  MUFU.EX2 R231, R231 ;  /* 0x000000e700e77308 */ /* 0x000f620000000800 */
[----:B------:R-:W-:Y:S01]  /*eb10*/  FADD.FTZ R166, R166, R167 ;  /* 0x000000a7a6a67221 */ /* 0x000fe20000010000 */
[C---:B------:R-:W-:Y:S01]  /*eb20*/  HMMA.16816.F32 R4, R100.reuse, R112, R4 ;  /* 0x000000706404723c */ /* 0x040fe20000001804 */
[----:B------:R-:W-:Y:S04]  /*eb30*/  LDSM.16.MT88.4 R128, [R196+0xd000] ;  /* 0x00d00000c480783b */ /* 0x000fe80000004200 */
[----:B------:R-:W-:Y:S01]  /*eb40*/  FADD.FTZ R168, R168, R169 ;  /* 0x000000a9a8a87221 */ /* 0x000fe20000010000 */
[C---:B------:R-:W-:Y:S02]  /*eb50*/  HMMA.16816.F32 R8, R100.reuse, R114, R8 ;  /* 0x000000726408723c */ /* 0x040fe40000001808 */
[----:B------:R-:W5:Y:S01]  /*eb60*/  MUFU.EX2 R182, R182 ;  /* 0x000000b600b67308 */ /* 0x000f620000000800 */
[----:B------:R-:W1:Y:S03]  /*eb70*/  LDSM.16.MT88.4 R112, [R200+0x10800] ;  /* 0x01080000c870783b */ /* 0x000e660000004200 */
[C---:B------:R-:W-:Y:S06]  /*eb80*/  HMMA.16816.F32 R12, R100.reuse, R116, R12 ;  /* 0x00000074640c723c */ /* 0x040fec000000180c */
[----:B------:R-:W5:Y:S01]  /*eb90*/  MUFU.EX2 R134, R134 ;  /* 0x0000008600867308 */ /* 0x000f620000000800 */
[----:B------:R-:W-:Y:S01]  /*eba0*/  FADD.FTZ R171, R171, R166 ;  /* 0x000000a6abab7221 */ /* 0x000fe20000010000 */
[C---:B------:R-:W-:Y:S01]  /*ebb0*/  HMMA.16816.F32 R16, R100.reuse, R118, R16 ;  /* 0x000000766410723c */ /* 0x040fe20000001810 */
[----:B------:R-:W-:Y:S02]  /*ebc0*/  LDSM.16.MT88.4 R116, [R197+0x10800] ;  /* 0x01080000c574783b */ /* 0x000fe40000004200 */
[----:B------:R-:W-:Y:S03]  /*ebd0*/  FADD.FTZ R173, R173, R168 ;  /* 0x000000a8adad7221 */ /* 0x000fe60000010000 */
[C---:B------:R-:W-:Y:S06]  /*ebe0*/  HMMA.16816.F32 R20, R100.reuse, R120, R20 ;  /* 0x000000786414723c */ /* 0x040fec0000001814 */
[C---:B------:R-:W-:Y:S01]  /*ebf0*/  HMMA.16816.F32 R24, R100.reuse, R122, R24 ;  /* 0x0000007a6418723c */ /* 0x040fe20000001818 */
[----:B------:R-:W-:Y:S05]  /*ec00*/  LDSM.16.MT88.4 R120, [R196+0x10800] ;  /* 0x01080000c478783b */ /* 0x000fea0000004200 */
[C---:B------:R-:W-:Y:S06]  /*ec10*/  HMMA.16816.F32 R28, R100.reuse, R124, R28 ;  /* 0x0000007c641c723c */ /* 0x040fec000000181c */
[C---:B------:R-:W-:Y:S01]  /*ec20*/  HMMA.16816.F32 R32, R100.reuse, R126, R32 ;  /* 0x0000007e6420723c */ /* 0x040fe20000001820 */
[----:B------:R-:W-:Y:S05]  /*ec30*/  LDSM.16.MT88.4 R124, [R198+0xd000] ;  /* 0x00d00000c67c783b */ /* 0x000fea0000004200 */
[C---:B----4-:R-:W-:Y:S06]  /*ec40*/  HMMA.16816.F32 R36, R100.reuse, R104, R36 ;  /* 0x000000686424723c */ /* 0x050fec0000001824 */
[C---:B------:R-:W-:Y:S01]  /*ec50*/  HMMA.16816.F32 R40, R100.reuse, R106, R40 ;  /* 0x0000006a6428723c */ /* 0x040fe20000001828 */
[----:B------:R-:W4:Y:S05]  /*ec60*/  LDSM.16.MT88.4 R104, [R198+0x10800] ;  /* 0x01080000c668783b */ /* 0x000f2a0000004200 */
        /* <DEDUP_REMOVED lines=8> */
[----:B------:R-:W3:Y:S05]  /*ecf0*/  LDSM.16.MT88.4 R108, [R200+0xd000] ;  /* 0x00d00000c86c783b */ /* 0x000eea0000004200 */
[C---:B-1----:R-:W-:Y:S06]  /*ed00*/  HMMA.16816.F32 R68, R100.reuse, R112, R68 ;  /* 0x000000706444723c */ /* 0x042fec0000001844 */
[C---:B------:R-:W-:Y:S01]  /*ed10*/  HMMA.16816.F32 R72, R100.reuse, R114, R72 ;  /* 0x000000726448723c */ /* 0x040fe20000001848 */
[----:B------:R-:W1:Y:S05]  /*ed20*/  LDSM.16.MT88.4 R112, [R197+0xd000] ;  /* 0x00d00000c570783b */ /* 0x000e6a0000004200 */
[C---:B----4-:R-:W-:Y:S06]  /*ed30*/  HMMA.16816.F32 R76, R100.reuse, R104, R76 ;  /* 0x00000068644c723c */ /* 0x050fec000000184c */
[C---:B------:R-:W-:Y:S05]  /*ed40*/  HMMA.16816.F32 R80, R100.reuse, R106, R80 ;  /* 0x0000006a6450723c */ /* 0x040fea0000001850 */
[----:B------:R-:W-:Y:S01]  /*ed50*/  F2FP.F16.F32.PACK_AB R104, R175, R170 ;  /* 0x000000aaaf68723e */ /* 0x000fe200000000ff */
[C---:B------:R-:W-:Y:S05]  /*ed60*/  HMMA.16816.F32 R84, R100.reuse, R116, R84 ;  /* 0x000000746454723c */ /* 0x040fea0000001854 */
[----:B------:R-:W-:Y:S01]  /*ed70*/  F2FP.F16.F32.PACK_AB R105, R177, R172 ;  /* 0x000000acb169723e */ /* 0x000fe200000000ff */
[C---:B------:R-:W-:Y:S01]  /*ed80*/  HMMA.16816.F32 R88, R100.reuse, R118, R88 ;  /* 0x000000766458723c */ /* 0x040fe20000001858 */
[----:B------:R-:W4:Y:S04]  /*ed90*/  LDSM.16.MT88.4 R116, [R197+0xf000] ;  /* 0x00f00000c574783b */ /* 0x000f280000004200 */
[----:B------:R-:W-:Y:S01]  /*eda0*/  F2FP.F16.F32.PACK_AB R106, R179, R174 ;  /* 0x000000aeb36a723e */ /* 0x000fe200000000ff */
[C---:B------:R-:W-:Y:S05]  /*edb0*/  HMMA.16816.F32 R92, R100.reuse, R120, R92 ;  /* 0x00000078645c723c */ /* 0x040fea000000185c */
[----:B--2---:R-:W-:Y:S01]  /*edc0*/  F2FP.F16.F32.PACK_AB R107, R181, R176 ;  /* 0x000000b0b56b723e */ /* 0x004fe200000000ff */
[----:B------:R-:W-:Y:S01]  /*edd0*/  HMMA.16816.F32 R96, R100, R122, R96 ;  /* 0x0000007a6460723c */ /* 0x000fe20000001860 */
[----:B------:R-:W2:Y:S04]  /*ede0*/  LDSM.16.MT88.4 R100, [R200+0x11000] ;  /* 0x01100000c864783b */ /* 0x000ea80000004200 */
[----:B------:R-:W-:Y:S01]  /*edf0*/  FADD.FTZ R170, R170, R171 ;  /* 0x000000abaaaa7221 */ /* 0x000fe20000010000 */
[C---:B---3--:R-:W-:Y:S05]  /*ee00*/  HMMA.16816.F32 R4, R104.reuse, R108, R4 ;  /* 0x0000006c6804723c */ /* 0x048fea0000001804 */
[----:B------:R-:W-:Y:S01]  /*ee10*/  FADD.FTZ R172, R172, R173 ;  /* 0x000000adacac7221 */ /* 0x000fe20000010000 */
[C---:B------:R-:W-:Y:S01]  /*ee20*/  HMMA.16816.F32 R8, R104.reuse, R110, R8 ;  /* 0x0000006e6808723c */ /* 0x040fe20000001808 */
[----:B------:R-:W3:Y:S04]  /*ee30*/  LDSM.16.MT88.4 R108, [R198+0x11000] ;  /* 0x01100000c66c783b */ /* 0x000ee80000004200 */
        /* <DEDUP_REMOVED lines=13> */
[C---:B------:R-:W-:Y:S06]  /*ef10*/  HMMA.16816.F32 R32, R104.reuse, R130, R32 ;  /* 0x000000826820723c */ /* 0x040fec0000001820 */
[C---:B------:R-:W-:Y:S06]  /*ef20*/  HMMA.16816.F32 R36, R104.reuse, R136, R36 ;  /* 0x000000886824723c */ /* 0x040fec0000001824 */
[C---:B------:R-:W-:Y:S05]  /*ef30*/  HMMA.16816.F32 R40, R104.reuse, R138, R40 ;  /* 0x0000008a6828723c */ /* 0x040fea0000001828 */
[----:B-----5:R-:W-:Y:S01]  /*ef40*/  F2FP.F16.F32.PACK_AB R136, R183, R178 ;  /* 0x000000b2b788723e */ /* 0x020fe200000000ff */
[C---:B------:R-:W-:Y:S05]  /*ef50*/  HMMA.16816.F32 R44, R104.reuse, R140, R44 ;  /* 0x0000008c682c723c */ /* 0x040fea000000182c */
[----:B------:R-:W-:Y:S01]  /*ef60*/  F2FP.F16.F32.PACK_AB R137, R231, R180 ;  /* 0x000000b4e789723e */ /* 0x000fe200000000ff */
[C---:B------:R-:W-:Y:S01]  /*ef70*/  HMMA.16816.F32 R48, R104.reuse, R142, R48 ;  /* 0x0000008e6830723c */ /* 0x040fe20000001830 */
[----:B------:R-:W-:Y:S04]  /*ef80*/  LDSM.16.MT88.4 R140, [R197+0xd800] ;  /* 0x00d80000c58c783b */ /* 0x000fe80000004200 */
[----:B------:R-:W-:Y:S01]  /*ef90*/  F2FP.F16.F32.PACK_AB R138, R233, R182 ;  /* 0x000000b6e98a723e */ /* 0x000fe200000000ff */
[C---:B----4-:R-:W-:Y:S05]  /*efa0*/  HMMA.16816.F32 R52, R104.reuse, R116, R52 ;  /* 0x000000746834723c */ /* 0x050fea0000001834 */
[----:B------:R-:W-:Y:S01]  /*efb0*/  F2FP.F16.F32.PACK_AB R139, R133, R134 ;  /* 0x00000086858b723e */ /* 0x000fe200000000ff */
        /* <DEDUP_REMOVED lines=20> */
[C---:B----4-:R-:W-:Y:S06]  /*f100*/  HMMA.16816.F32 R92, R104.reuse, R116, R92 ;  /* 0x00000074685c723c */ /* 0x050fec000000185c */
        /* <DEDUP_REMOVED lines=8> */
[C---:B------:R-:W-:Y:S01]  /*f190*/  HMMA.16816.F32 R112, R136.reuse, R140, R20 ;  /* 0x0000008c8870723c */ /* 0x040fe20000001814 */
[----:B------:R-:W4:Y:S05]  /*f1a0*/  LDSM.16.MT88.4 R16, [R198+0x11800] ;  /* 0x01180000c610783b */ /* 0x000f2a0000004200 */
[C---:B------:R-:W-:Y:S03]  /*f1b0*/  HMMA.16816.F32 R108, R136.reuse, R142, R24 ;  /* 0x0000008e886c723c */ /* 0x040fe60000001818 */
[----:B------:R-:W5:Y:S03]  /*f1c0*/  LDSM.16.MT88.4 R20, [R197+0x11800] ;  /* 0x01180000c514783b */ /* 0x000f660000004200 */
[C---:B------:R-:W-:Y:S05]  /*f1d0*/  HMMA.16816.F32 R104, R136.reuse, R144, R28 ;  /* 0x000000908868723c */ /* 0x040fea000000181c */
[----:B------:R-:W5:Y:S01]  /*f1e0*/  LDSM.16.MT88.4 R24, [R196+0x11800] ;  /* 0x01180000c418783b */ /* 0x000f620000004200 */
        /* <DEDUP_REMOVED lines=10> */
[C---:B------:R-:W-:Y:S06]  /*f290*/  HMMA.16816.F32 R72, R136.reuse, R14, R72 ;  /* 0x0000000e8848723c */ /* 0x040fec0000001848 */
[C---:B----4-:R-:W-:Y:S06]  /*f2a0*/  HMMA.16816.F32 R76, R136.reuse, R16, R76 ;  /* 0x00000010884c723c */ /* 0x050fec000000184c */
[C---:B------:R-:W-:Y:S06]  /*f2b0*/  HMMA.16816.F32 R80, R136.reuse, R18, R80 ;  /* 0x000000128850723c */ /* 0x040fec0000001850 */
[C---:B-----5:R-:W-:Y:S06]  /*f2c0*/  HMMA.16816.F32 R84, R136.reuse, R20, R84 ;  /* 0x000000148854723c */ /* 0x060fec0000001854 */
[C---:B------:R-:W-:Y:S06]  /*f2d0*/  HMMA.16816.F32 R88, R136.reuse, R22, R88 ;  /* 0x000000168858723c */ /* 0x040fec0000001858 */
[C---:B------:R-:W-:Y:S06]  /*f2e0*/  HMMA.16816.F32 R92, R136.reuse, R24, R92 ;  /* 0x00000018885c723c */ /* 0x040fec000000185c */
[----:B------:R-:W-:Y:S01]  /*f2f0*/  HMMA.16816.F32 R96, R136, R26, R96 ;  /* 0x0000001a8860723c */ /* 0x000fe20000001860 */
[----:B------:R-:W-:Y:S11]  /*f300*/  @!UPT UIADD3 URZ, URZ, URZ, URZ ;  /* 0x0000003f3f3ff290 */ /* 0x000ff6000fffe03f */
[----:B------:R-:W-:Y:S01]  /*f310*/  @!UPT UIADD3 URZ, URZ, URZ, URZ ;  /* 0x0000003f3f3ff290 */ /* 0x000fe2000fffe03f */
[----:B------:R-:W-:Y:S11]  /*f320*/  @P1 BRA `(.L_x_1500) ;  /* 0xffffffc400241947 */ /* 0x000ff6000383ffff */
.L_x_1496:
[----:B------:R-:W1:Y:S01]  /*f330*/  SHFL.BFLY PT, R0, R225, 0x2, 0x1f ;  /* 0x0c401f00e1007f89 */ /* 0x000e6200000e0000 */
[----:B------:R-:W2:Y:S01]  /*f340*/  S2UR UR4, SR_CgaCtaId ;  /* 0x00000000000479c3 */ /* 0x000ea20000008800 */
[----:B------:R-:W-:Y:S01]  /*f350*/  MOV R7, 0x3f800000 ;  /* 0x3f80000000077802 */ /* 0x000fe20000000f00 */
[----:B------:R-:W-:Y:S01]  /*f360*/  UMOV UR5, 0x400 ;  /* 0x0000040000057882 */ /* 0x000fe20000000000 */
[----:B------:R-:W3:Y:S01]  /*f370*/  SHFL.BFLY PT, R2, R227, 0x2, 0x1f ;  /* 0x0c401f00e3027f89 */ /* 0x000ee200000e0000 */
[----:B------:R-:W-:Y:S01]  /*f380*/  MOV R6, 0x3f800000 ;  /* 0x3f80000000067802 */ /* 0x000fe20000000f00 */
[----:B------:R-:W-:Y:S03]  /*f390*/  BSSY B0, `(.L_x_1501) ;  /* 0x0000105000007945 */ /* 0x000fe60003800000 */
[----:B------:R-:W-:Y:S06]  /*f3a0*/  BAR.SYNC.DEFER_BLOCKING 0x0 ;  /* 0x0000000000007b1d */ /* 0x000fec0000010000 */
[----:B------:R-:W4:Y:S01]  /*f3b0*/  S2R R28, SR_CTAID.X ;  /* 0x00000000001c7919 */ /* 0x000f220000002500 */
[----:B-1----:R-:W-:Y:S01]  /*f3c0*/  FADD.FTZ R5, R0, R225 ;  /* 0x000000e100057221 */ /* 0x002fe20000010000 */
[----:B--2---:R-:W-:Y:S01]  /*f3d0*/  ULEA UR4, UR4, UR5, 0x18 ;  /* 0x0000000504047291 */ /* 0x004fe2000f8ec03f */
[----:B------:R-:W1:Y:S01]  /*f3e0*/  S2R R0, SR_TID.X ;  /* 0x0000000000007919 */ /* 0x000e620000002100 */
[----:B---3--:R-:W-:-:S02]  /*f3f0*/  FADD.FTZ R11, R2, R227 ;  /* 0x000000e3020b7221 */ /* 0x008fc40000010000 */
[----:B------:R-:W2:Y:S04]  /*f400*/  SHFL.BFLY PT, R2, R5, 0x1, 0x1f ;  /* 0x0c201f0005027f89 */ /* 0x000ea800000e0000 */
[----:B------:R-:W3:Y:S01]  /*f410*/  SHFL.BFLY PT, R4, R11, 0x1, 0x1f ;  /* 0x0c201f000b047f89 */ /* 0x000ee200000e0000 */
[----:B----4-:R-:W-:Y:S01]  /*f420*/  SHF.L.U32 R28, R28, 0x6, RZ ;  /* 0x000000061c1c7819 */ /* 0x010fe200000006ff */
[----:B--2---:R-:W-:Y:S01]  /*f430*/  FADD.FTZ R2, R5, R2 ;  /* 0x0000000205027221 */ /* 0x004fe20000010000 */
[----:B-1----:R-:W-:Y:S01]  /*f440*/  SHF.R.S32.HI R9, RZ, 0x1f, R0 ;  /* 0x0000001fff097819 */ /* 0x002fe20000011400 */
[----:B---3--:R-:W-:-:S03]  /*f450*/  FADD.FTZ R4, R11, R4 ;  /* 0x000000040b047221 */ /* 0x008fc60000010000 */
[----:B------:R-:W-:Y:S02]  /*f460*/  FSETP.NE.FTZ.AND P3, PT, R2, RZ, PT ;  /* 0x000000ff0200720b */ /* 0x000fe40003f75000 */
[CC--:B------:R-:W-:Y:S02]  /*f470*/  LEA.HI R8, R9.reuse, R0.reuse, RZ, 0x2 ;  /* 0x0000000009087211 */ /* 0x0c0fe400078f10ff */
[----:B------:R-:W-:Y:S02]  /*f480*/  FSETP.NE.FTZ.AND P4, PT, R4, RZ, PT ;  /* 0x000000ff0400720b */ /* 0x000fe40003f95000 */
[--C-:B------:R-:W-:Y:S02]  /*f490*/  SHF.R.S32.HI R10, RZ, 0x2, R8.reuse ;  /* 0x00000002ff0a7819 */ /* 0x100fe40000011408 */
[----:B------:R-:W-:Y:S02]  /*f4a0*/  SHF.R.S32.HI R5, RZ, 0x1f, R8 ;  /* 0x0000001fff057819 */ /* 0x000fe40000011408 */
[----:B------:R-:W-:-:S02]  /*f4b0*/  LEA.HI R12, R9, R0, RZ, 0x4 ;  /* 0x00000000090c7211 */ /* 0x000fc400078f20ff */
[----:B------:R-:W-:Y:S01]  /*f4c0*/  LEA.HI R5, R5, R10, RZ, 0x3 ;  /* 0x0000000a05057211 */ /* 0x000fe200078f18ff */
[----:B------:R-:W1:Y:S01]  /*f4d0*/  @P3 MUFU.RCP R6, R2 ;  /* 0x0000000200063308 */ /* 0x000e620000001000 */
[----:B------:R-:W-:Y:S01]  /*f4e0*/  LEA.HI R9, R9, R0, RZ, 0x5 ;  /* 0x0000000009097211 */ /* 0x000fe200078f28ff */
[----:B------:R-:W2:Y:S01]  /*f4f0*/  @P3 LDC R30, c[0x0][0x2e8] ;  /* 0x0000ba00ff1e3b82 */ /* 0x000ea20000000800 */
[----:B------:R-:W-:Y:S02]  /*f500*/  LOP3.LUT R5, R5, 0xfffffff8, RZ, 0xc0, !PT ;  /* 0xfffffff805057812 */ /* 0x000fe400078ec0ff */
[----:B------:R-:W-:Y:S02]  /*f510*/  LOP3.LUT R17, R8, 0x1ffffffc, RZ, 0xc0, !PT ;  /* 0x1ffffffc08117812 */ /* 0x000fe400078ec0ff */
[----:B------:R-:W-:Y:S01]  /*f520*/  IADD3 R5, R10, -R5, RZ ;  /* 0x800000050a057210 */ /* 0x000fe20007ffe0ff */
[----:B------:R-:W3:Y:S01]  /*f530*/  @P4 MUFU.RCP R7, R4 ;  /* 0x0000000400074308 */ /* 0x000ee20000001000 */
[----:B------:R-:W4:Y:S01]  /*f540*/  S2R R10, SR_TID.X ;  /* 0x00000000000a7919 */ /* 0x000f220000002100 */
[----:B------:R-:W-:-:S02]  /*f550*/  LOP3.LUT R13, R12, 0xfffffff0, RZ, 0xc0, !PT ;  /* 0xfffffff00c0d7812 */ /* 0x000fc400078ec0ff */
[----:B------:R-:W-:Y:S02]  /*f560*/  SHF.L.U32 R19, R5, 0x6, RZ ;  /* 0x0000000605137819 */ /* 0x000fe400000006ff */
[----:B------:R-:W-:Y:S02]  /*f570*/  SHF.R.S32.HI R12, RZ, 0x5, R9 ;  /* 0x00000005ff0c7819 */ /* 0x000fe40000011409 */
[----:B------:R-:W-:Y:S01]  /*f580*/  IADD3 R17, -R17, R0, RZ ;  /* 0x0000000011117210 */ /* 0x000fe20007ffe1ff */
[C---:B-1----:R-:W-:Y:S01]  /*f590*/  FMUL.FTZ R131, R6.reuse, R131 ;  /* 0x0000008306837220 */ /* 0x042fe20000410000 */
[----:B------:R-:W-:Y:S01]  /*f5a0*/  LOP3.LUT R15, R5, 0x1, RZ, 0xc0, !PT ;  /* 0x00000001050f7812 */ /* 0x000fe200078ec0ff */
[C---:B------:R-:W-:Y:S01]  /*f5b0*/  FMUL.FTZ R130, R6.reuse, R130 ;  /* 0x0000008206827220 */ /* 0x040fe20000410000 */
[----:B------:R-:W-:Y:S01]  /*f5c0*/  IADD3 R13, -R13, R0, RZ ;  /* 0x000000000d0d7210 */ /* 0x000fe20007ffe1ff */
[C---:B------:R-:W-:Y:S01]  /*f5d0*/  FMUL.FTZ R127, R6.reuse, R127 ;  /* 0x0000007f067f7220 */ /* 0x040fe20000410000 */
[----:B------:R-:W-:Y:S01]  /*f5e0*/  LOP3.LUT R19, R19, 0x1c0, RZ, 0xc0, !PT ;  /* 0x000001c013137812 */ /* 0x000fe200078ec0ff */
[----:B------:R-:W-:Y:S01]  /*f5f0*/  FMUL.FTZ R126, R6, R126 ;  /* 0x0000007e067e7220 */ /* 0x000fe20000410000 */
[----:B------:R-:W-:Y:S01]  /*f600*/  ISETP.NE.U32.AND P0, PT, R15, 0x1, PT ;  /* 0x000000010f00780c */ /* 0x000fe20003f05070 */
[----:B---3--:R-:W-:Y:S01]  /*f610*/  FMUL.FTZ R128, R7, R128 ;  /* 0x0000008007807220 */ /* 0x008fe20000410000 */
[----:B------:R-:W-:Y:S01]  /*f620*/  LEA.HI R19, R19, R19, RZ, 0x1d ;  /* 0x0000001313137211 */ /* 0x000fe200078fe8ff */
[----:B------:R-:W-:Y:S01]  /*f630*/  FMUL.FTZ R129, R7, R129 ;  /* 0x0000008107817220 */ /* 0x000fe20000410000 */
[----:B------:R-:W-:Y:S01]  /*f640*/  R2P PR, R5, 0x6 ;  /* 0x0000000605007804 */ /* 0x000fe20000000000 */
        /* <DEDUP_REMOVED lines=21> */
[C---:B------:R-:W-:Y:S01]  /*f7a0*/  FMUL.FTZ R41, R7.reuse, R41 ;  /* 0x0000002907297220 */ /* 0x040fe20000410000 */
[----:B------:R-:W-:Y:S01]  /*f7b0*/  LEA R14, R12, R17, 0x9 ;  /* 0x000000110c0e7211 */ /* 0x000fe200078e48ff */
[C---:B------:R-:W-:Y:S01]  /*f7c0*/  FMUL.FTZ R44, R7.reuse, R44 ;  /* 0x0000002c072c7220 */ /* 0x040fe20000410000 */
[----:B------:R-:W-:Y:S01]  /*f7d0*/  SHF.L.U32 R15, R8, 0x6, RZ ;  /* 0x00000006080f7819 */ /* 0x000fe200000006ff */
[----:B------:R-:W-:Y:S01]  /*f7e0*/  FMUL.FTZ R45, R7, R45 ;  /* 0x0000002d072d7220 */ /* 0x000fe20000410000 */
[----:B------:R-:W-:Y:S01]  /*f7f0*/  LEA.HI R17, R13, R13, RZ, 0x1 ;  /* 0x0000000d0d117211 */ /* 0x000fe200078f08ff */
[----:B------:R-:W-:Y:S01]  /*f800*/  FMUL.FTZ R48, R7, R48 ;  /* 0x0000003007307220 */ /* 0x000fe20000410000 */
[----:B------:R-:W-:Y:S01]  /*f810*/  LOP3.LUT R15, R15, 0x1c0, RZ, 0xc0, !PT ;  /* 0x000001c00f0f7812 */ /* 0x000fe200078ec0ff */
[----:B------:R-:W-:Y:S01]  /*f820*/  FMUL.FTZ R49, R7, R49 ;  /* 0x0000003107317220 */ /* 0x000fe20000410000 */
[----:B------:R-:W-:Y:S01]  /*f830*/  SHF.L.U32 R16, R17, 0x2, RZ ;  /* 0x0000000211107819 */ /* 0x000fe200000006ff */
[C---:B------:R-:W-:Y:S01]  /*f840*/  FMUL.FTZ R52, R7.reuse, R52 ;  /* 0x0000003407347220 */ /* 0x040fe20000410000 */
[----:B------:R-:W-:Y:S01]  /*f850*/  LEA R14, R14, R19, 0x1 ;  /* 0x000000130e0e7211 */ /* 0x000fe200078e08ff */
[----:B------:R-:W-:Y:S01]  /*f860*/  FMUL.FTZ R53, R7, R53 ;  /* 0x0000003507357220 */ /* 0x000fe20000410000 */
[----:B------:R-:W-:Y:S01]  /*f870*/  LOP3.LUT R16, R15, 0x38, R16, 0xf8, !PT ;  /* 0x000000380f107812 */ /* 0x000fe200078ef810 */
[C---:B------:R-:W-:Y:S01]  /*f880*/  FMUL.FTZ R56, R7.reuse, R56 ;  /* 0x0000003807387220 */ /* 0x040fe20000410000 */
[----:B------:R-:W-:Y:S01]  /*f890*/  SHF.R.U32.HI R15, RZ, 0x3, R15 ;  /* 0x00000003ff0f7819 */ /* 0x000fe2000001160f */
[----:B------:R-:W-:Y:S01]  /*f8a0*/  FMUL.FTZ R57, R7, R57 ;  /* 0x0000003907397220 */ /* 0x000fe20000410000 */
[----:B------:R-:W-:Y:S01]  /*f8b0*/  LOP3.LUT R18, R17, 0xffffffe, RZ, 0xc0, !PT ;  /* 0x0ffffffe11127812 */ /* 0x000fe200078ec0ff */
[C---:B------:R-:W-:Y:S01]  /*f8c0*/  FMUL.FTZ R60, R7.reuse, R60 ;  /* 0x0000003c073c7220 */ /* 0x040fe20000410000 */
[----:B------:R-:W-:Y:S01]  /*f8d0*/  LEA R14, R14, UR4, 0x2 ;  /* 0x000000040e0e7c11 */ /* 0x000fe2000f8e10ff */
        /* <DEDUP_REMOVED lines=64> */
[----:B------:R-:W-:Y:S01]  /*fce0*/  LOP3.LUT R15, R16, R15, RZ, 0x3c, !PT ;  /* 0x0000000f100f7212 */ /* 0x000fe200078e3cff */
[----:B------:R-:W-:Y:S01]  /*fcf0*/  STS.64 [R14], R128 ;  /* 0x000000800e007388 */ /* 0x000fe20000000a00 */
[----:B------:R-:W-:Y:S01]  /*fd00*/  IADD3 R18, R13, -R18, RZ ;  /* 0x800000120d127210 */ /* 0x000fe20007ffe0ff */
[----:B------:R-:W1:Y:S01]  /*fd10*/  @P4 MUFU.LG2 R4, R4 ;  /* 0x0000000400044308 */ /* 0x000e620000000c00 */
[----:B------:R-:W-:Y:S01]  /*fd20*/  IADD3 R6, R14, -0x20, RZ ;  /* 0xffffffe00e067810 */ /* 0x000fe20007ffe0ff */
[----:B------:R-:W-:Y:S01]  /*fd30*/  STS.64 [R14+0x800], R130 ;  /* 0x000800820e007388 */ /* 0x000fe20000000a00 */
[----:B------:R-:W-:-:S02]  /*fd40*/  SEL R5, R5, 0xffffffc0, !P1 ;  /* 0xffffffc005057807 */ /* 0x000fc40004800000 */
[----:B------:R-:W-:Y:S02]  /*fd50*/  @P0 IADD3 R6, R14, 0x20, RZ ;  /* 0x000000200e060810 */ /* 0x000fe40007ffe0ff */
[----:B------:R-:W-:Y:S01]  /*fd60*/  SEL R7, R7, 0xffffff80, !P2 ;  /* 0xffffff8007077807 */ /* 0x000fe20005000000 */
[----:B------:R-:W3:Y:S01]  /*fd70*/  @P3 MUFU.LG2 R2, R2 ;  /* 0x0000000200023308 */ /* 0x000ee20000000c00 */
[----:B------:R-:W-:Y:S01]  /*fd80*/  LEA R15, R18, R15, 0x2 ;  /* 0x0000000f120f7211 */ /* 0x000fe200078e10ff */
[----:B------:R-:W-:Y:S01]  /*fd90*/  STS.64 [R6], R124 ;  /* 0x0000007c06007388 */ /* 0x000fe20000000a00 */
[C---:B------:R-:W-:Y:S02]  /*fda0*/  IADD3 R16, R14.reuse, R5, RZ ;  /* 0x000000050e107210 */ /* 0x040fe40007ffe0ff */
[----:B------:R-:W-:Y:S01]  /*fdb0*/  IADD3 R18, R5, R6, RZ ;  /* 0x0000000605127210 */ /* 0x000fe20007ffe0ff */
[----:B------:R-:W-:Y:S01]  /*fdc0*/  STS.64 [R6+0x800], R126 ;  /* 0x0008007e06007388 */ /* 0x000fe20000000a00 */
[----:B------:R-:W-:-:S02]  /*fdd0*/  IADD3 R5, R14, R7, RZ ;  /* 0x000000070e057210 */ /* 0x000fc40007ffe0ff */
[----:B------:R-:W-:Y:S01]  /*fde0*/  IADD3 R17, R7, R6, RZ ;  /* 0x0000000607117210 */ /* 0x000fe20007ffe0ff */
[----:B------:R-:W-:Y:S01]  /*fdf0*/  STS.64 [R16], R120 ;  /* 0x0000007810007388 */ /* 0x000fe20000000a00 */
[-C--:B------:R-:W-:Y:S02]  /*fe00*/  IADD3 R19, R16, R7.reuse, RZ ;  /* 0x0000000710137210 */ /* 0x080fe40007ffe0ff */
[----:B------:R-:W-:Y:S01]  /*fe10*/  IADD3 R7, R18, R7, RZ ;  /* 0x0000000712077210 */ /* 0x000fe20007ffe0ff */
[----:B------:R-:W-:Y:S01]  /*fe20*/  STS.64 [R16+0x800], R122 ;  /* 0x0008007a10007388 */ /* 0x000fe20000000a00 */
[----:B------:R-:W-:Y:S02]  /*fe30*/  LEA.HI R29, R11, R10, RZ, 0x5 ;  /* 0x0000000a0b1d7211 */ /* 0x000fe400078f28ff */
[----:B------:R-:W-:Y:S01]  /*fe40*/  LEA R11, R15, UR4, 0x2 ;  /* 0x000000040f0b7c11 */ /* 0x000fe2000f8e10ff */
[----:B------:R-:W-:Y:S01]  /*fe50*/  STS.64 [R18], R116 ;  /* 0x0000007412007388 */ /* 0x000fe20000000a00 */
[----:B------:R-:W4:Y:S01]  /*fe60*/  S2UR UR4, SR_CTAID.Z ;  /* 0x00000000000479c3 */ /* 0x000f220000002700 */
[----:B------:R-:W-:-:S02]  /*fe70*/  LOP3.LUT R29, R29, 0xffffffe0, RZ, 0xc0, !PT ;  /* 0xffffffe01d1d7812 */ /* 0x000fc400078ec0ff */
[----:B------:R-:W-:Y:S01]  /*fe80*/  STS.64 [R18+0x800], R118 ;  /* 0x0008007612007388 */ /* 0x000fe20000000a00 */
[----:B------:R-:W-:Y:S02]  /*fe90*/  LOP3.LUT R9, R9, 0xffffffe0, RZ, 0xc0, !PT ;  /* 0xffffffe009097812 */ /* 0x000fe400078ec0ff */
[----:B------:R-:W-:Y:S01]  /*fea0*/  IADD3 R10, -R29, R10, RZ ;  /* 0x0000000a1d0a7210 */ /* 0x000fe20007ffe1ff */
[----:B------:R-:W-:Y:S01]  /*feb0*/  STS.64 [R5], R112 ;  /* 0x0000007005007388 */ /* 0x000fe20000000a00 */
[----:B------:R-:W5:Y:S01]  /*fec0*/  @P4 LDC R29, c[0x0][0x2e8] ;  /* 0x0000ba00ff1d4b82 */ /* 0x000f620000000800 */
[----:B------:R-:W-:Y:S02]  /*fed0*/  SHF.R.S32.HI R31, RZ, 0x1f, R12 ;  /* 0x0000001fff1f7819 */ /* 0x000fe4000001140c */
[----:B------:R-:W-:Y:S01]  /*fee0*/  STS.64 [R5+0x800], R114 ;  /* 0x0008007205007388 */ /* 0x000fe20000000a00 */
[----:B------:R-:W-:Y:S02]  /*fef0*/  IADD3 R9, -R9, R0, RZ ;  /* 0x0000000009097210 */ /* 0x000fe40007ffe1ff */
[----:B------:R-:W-:Y:S01]  /*ff00*/  LEA.HI R31, R31, R12, RZ, 0x2 ;  /* 0x0000000c1f1f7211 */ /* 0x000fe200078f10ff */
[----:B------:R-:W-:Y:S01]  /*ff10*/  STS.64 [R17], R108 ;  /* 0x0000006c11007388 */ /* 0x000fe20000000a00 */
[----:B------:R-:W-:-:S02]  /*ff20*/  LOP3.LUT P0, RZ, R9, 0x3, RZ, 0xc0, !PT ;  /* 0x0000000309ff7812 */ /* 0x000fc4000780c0ff */
[----:B------:R-:W-:Y:S01]  /*ff30*/  IADD3 R0, -R217, RZ, RZ ;  /* 0x000000ffd9007210 */ /* 0x000fe20007ffe1ff */
[----:B------:R-:W-:Y:S01]  /*ff40*/  STS.64 [R17+0x800], R110 ;  /* 0x0008006e11007388 */ /* 0x000fe20000000a00 */
[----:B------:R-:W-:Y:S02]  /*ff50*/  LOP3.LUT R31, R31, 0xffffffc, RZ, 0xc0, !PT ;  /* 0x0ffffffc1f1f7812 */ /* 0x000fe400078ec0ff */
[----:B------:R-:W-:Y:S01]  /*ff60*/  MOV R9, 0xff800000 ;  /* 0xff80000000097802 */ /* 0x000fe20000000f00 */
[----:B------:R-:W-:Y:S04]  /*ff70*/  STS.64 [R19], R104 ;  /* 0x0000006813007388 */ /* 0x000fe80000000a00 */
[----:B------:R-:W-:Y:S04]  /*ff80*/  STS.64 [R19+0x800], R106 ;  /* 0x0008006a13007388 */ /* 0x000fe80000000a00 */
[----:B------:R-:W-:Y:S04]  /*ff90*/  STS.64 [R7], R100 ;  /* 0x0000006407007388 */ /* 0x000fe80000000a00 */
        /* <DEDUP_REMOVED lines=24> */
[----:B------:R-:W-:Y:S01]  /*10120*/  STS.64 [R18+0x8800], R82 ;  /* 0x0088005212007388 */ /* 0x000fe20000000a00 */
[----:B--2---:R-:W2:Y:S03]  /*10130*/  LDC.64 R14, c[0x0][0x2c0] ;  /* 0x0000b000ff0e7b82 */ /* 0x004ea60000000a00 */
[----:B------:R-:W-:Y:S04]  /*10140*/  STS.64 [R5+0x8000], R84 ;  /* 0x0080005405007388 */ /* 0x000fe80000000a00 */
[----:B------:R1:W-:Y:S04]  /*10150*/  STS.64 [R5+0x8800], R86 ;  /* 0x0088005605007388 */ /* 0x0003e80000000a00 */
[----:B------:R-:W-:Y:S04]  /*10160*/  STS.64 [R17+0x8000], R88 ;  /* 0x0080005811007388 */ /* 0x000fe80000000a00 */
[----:B------:R-:W-:Y:S04]  /*10170*/  STS.64 [R17+0x8800], R90 ;  /* 0x0088005a11007388 */ /* 0x000fe80000000a00 */
[----:B------:R-:W-:Y:S04]  /*10180*/  STS.64 [R19+0x8000], R92 ;  /* 0x0080005c13007388 */ /* 0x000fe80000000a00 */
[----:B------:R-:W-:Y:S04]  /*10190*/  STS.64 [R19+0x8800], R94 ;  /* 0x0088005e13007388 */ /* 0x000fe80000000a00 */
[----:B------:R-:W-:Y:S04]  /*101a0*/  STS.64 [R7+0x8000], R96 ;  /* 0x0080006007007388 */ /* 0x000fe80000000a00 */
[----:B------:R3:W-:Y:S01]  /*101b0*/  STS.64 [R7+0x8800], R98 ;  /* 0x0088006207007388 */ /* 0x0007e20000000a00 */
[----:B-1----:R-:W4:Y:S08]  /*101c0*/  LDC R5, c[0x0][0x270] ;  /* 0x00009c00ff057b82 */ /* 0x002f300000000800 */
[----:B------:R-:W-:Y:S06]  /*101d0*/  BAR.SYNC.DEFER_BLOCKING 0x0 ;  /* 0x0000000000007b1d */ /* 0x000fec0000010000 */
[----:B------:R-:W2:Y:S01]  /*101e0*/  S2R R6, SR_CTAID.Y ;  /* 0x0000000000067919 */ /* 0x000ea20000002600 */
[----:B---3--:R-:W-:Y:S01]  /*101f0*/  SHF.R.S32.HI R7, RZ, 0x1f, R10 ;  /* 0x0000001fff077819 */ /* 0x008fe2000001140a */
[----:B------:R1:W3:Y:S01]  /*10200*/  LDS.128 R24, [R11+0x3800] ;  /* 0x003800000b187984 */ /* 0x0002e20000000c00 */
[----:B----4-:R-:W-:-:S02]  /*10210*/  IMAD R0, R5, R0, UR4 ;  /* 0x0000000405007e24 */ /* 0x010fc4000f8e0200 */
[----:B------:R-:W-:Y:S01]  /*10220*/  LEA.HI R7, R7, R10, RZ, 0x2 ;  /* 0x0000000a07077211 */ /* 0x000fe200078f10ff */
[----:B------:R1:W4:Y:S01]  /*10230*/  LDS.128 R20, [R11+0x7800] ;  /* 0x007800000b147984 */ /* 0x0003220000000c00 */
[----:B------:R-:W-:Y:S01]  /*10240*/  IADD3 R10, R12, -R31, RZ ;  /* 0x8000001f0c0a7210 */ /* 0x000fe20007ffe0ff */
[----:B------:R-:W-:Y:S01]  /*10250*/  @P4 FMUL.FTZ R31, R4, 0.69314718246459960938 ;  /* 0x3f317218041f4820 */ /* 0x000fe20000410000 */
[----:B------:R-:W-:Y:S01]  /*10260*/  SHF.R.S32.HI R7, RZ, 0x2, R7 ;  /* 0x00000002ff077819 */ /* 0x000fe20000011407 */
[----:B------:R1:W1:Y:S01]  /*10270*/  LDS.128 R16, [R11+0xb800] ;  /* 0x00b800000b107984 */ /* 0x0002620000000c00 */
[----:B------:R-:W-:Y:S01]  /*10280*/  @P3 FMUL.FTZ R4, R2, 0.69314718246459960938 ;  /* 0x3f31721802043820 */ /* 0x000fe20000410000 */
[----:B------:R-:W-:Y:S02]  /*10290*/  SHF.L.U32 R2, R13, 0x2, RZ ;  /* 0x000000020d027819 */ /* 0x000fe400000006ff */
[----:B------:R-:W-:Y:S01]  /*102a0*/  LEA R10, R10, R7, 0x4 ;  /* 0x000000070a0a7211 */ /* 0x000fe200078e20ff */
[----:B------:R-:W-:Y:S01]  /*102b0*/  @P3 FFMA.FTZ R9, R3, R30, R4 ;  /* 0x0000001e03093223 */ /* 0x000fe20000010004 */
[----:B------:R-:W-:Y:S01]  /*102c0*/  MOV R7, 0xff800000 ;  /* 0xff80000000077802 */ /* 0x000fe20000000f00 */
[----:B-----5:R-:W-:Y:S01]  /*102d0*/  @P4 FFMA.FTZ R7, R132, R29, R31 ;  /* 0x0000001d84074223 */ /* 0x020fe2000001001f */
[----:B--2---:R-:W-:Y:S01]  /*102e0*/  IMAD R6, R6, R14, R217 ;  /* 0x0000000e06067224 */ /* 0x004fe200078e02d9 */
[----:B------:R-:W-:-:S03]  /*102f0*/  SHF.R.S32.HI R3, RZ, 0x1f, R2 ;  /* 0x0000001fff037819 */ /* 0x000fc60000011402 */
[----:B------:R-:W-:-:S04]  /*10300*/  IMAD R0, R6, R5, R0 ;  /* 0x0000000506007224 */ /* 0x000fc800078e0200 */
[----:B------:R-:W-:Y:S01]  /*10310*/  IMAD R15, R0, R15, R28 ;  /* 0x0000000f000f7224 */ /* 0x000fe200078e021c */
[----:B---3--:R-:W-:Y:S06]  /*10320*/  @P0 BRA `(.L_x_1502) ;  /* 0x00000000002c0947 */ /* 0x008fec0003800000 */
[C---:B------:R-:W-:Y:S01]  /*10330*/  VIADD R6, R10.reuse, 0x8 ;  /* 0x000000080a067836 */ /* 0x040fe20000000000 */
[----:B------:R-:W-:Y:S01]  /*10340*/  SHF.R.S32.HI R4, RZ, 0x1f, R10 ;  /* 0x0000001fff047819 */ /* 0x000fe2000001140a */
[----:B------:R-:W-:Y:S01]  /*10350*/  ULDC.64 UR4, c[0x0][0x2b8] ;  /* 0x0000ae0000047ab9 */ /* 0x000fe20000000a00 */
[C---:B------:R-:W-:Y:S02]  /*10360*/  IADD3 R0, P0, R15.reuse, R10, RZ ;  /* 0x0000000a0f007210 */ /* 0x040fe40007f1e0ff */
[-C--:B------:R-:W-:Y:S02]  /*10370*/  ISETP.GE.AND P2, PT, R10, R207.reuse, PT ;  /* 0x000000cf0a00720c */ /* 0x080fe40003f46270 */
[----:B------:R-:W-:Y:S02]  /*10380*/  ISETP.GE.AND P1, PT, R6, R207, PT ;  /* 0x000000cf0600720c */ /* 0x000fe40003f26270 */
[----:B------:R-:W-:Y:S02]  /*10390*/  LEA.HI.X.SX32 R5, R15, R4, 0x1, P0 ;  /* 0x000000040f057211 */ /* 0x000fe400000f0eff */
[----:B------:R-:W-:-:S04]  /*103a0*/  LEA R4, P0, R0, UR4, 0x2 ;  /* 0x0000000400047c11 */ /* 0x000fc8000f8010ff */
[----:B------:R-:W-:-:S05]  /*103b0*/  LEA.HI.X R5, R0, UR5, R5, 0x2, P0 ;  /* 0x0000000500057c11 */ /* 0x000fca00080f1405 */
[----:B------:R2:W-:Y:S04]  /*103c0*/  @!P2 STG.E desc[UR12][R4.64], R7 ;  /* 0x000000070400a986 */ /* 0x0005e8000c10190c */
[----:B------:R2:W-:Y:S02]  /*103d0*/  @!P1 STG.E desc[UR12][R4.64+0x20], R9 ;  /* 0x0000200904009986 */ /* 0x0005e4000c10190c */
.L_x_1502:
[----:B------:R-:W-:Y:S05]  /*103e0*/  BSYNC B0 ;  /* 0x0000000000007941 */ /* 0x000fea0003800000 */
.L_x_1501:
[----:B------:R-:W-:Y:S01]  /*103f0*/  ULDC UR4, c[0x0][0x2dc] ;  /* 0x0000b70000047ab9 */ /* 0x000fe20000000800 */
[C---:B--2---:R-:W-:Y:S01]  /*10400*/  IMAD.WIDE R6, R8.reuse, 0xc0, R2 ;  /* 0x000000c008067825 */ /* 0x044fe200078e0202 */
[----:B------:R2:W3:Y:S01]  /*10410*/  LDS.128 R28, [R11] ;  /* 0x000000000b1c7984 */ /* 0x0004e20000000c00 */
[----:B------:R-:W-:Y:S02]  /*10420*/  BSSY B0, `(.L_x_1503) ;  /* 0x0000022000007945 */ /* 0x000fe40003800000 */
[----:B------:R-:W-:Y:S01]  /*10430*/  IMAD R5, R15, UR4, RZ ;  /* 0x000000040f057c24 */ /* 0x000fe2000f8e02ff */
[----:B------:R-:W-:Y:S01]  /*10440*/  ULDC.64 UR4, c[0x0][0x288] ;  /* 0x0000a20000047ab9 */ /* 0x000fe20000000a00 */
[C---:B------:R-:W-:Y:S01]  /*10450*/  VIADD R4, R8.reuse, 0x10 ;  /* 0x0000001008047836 */ /* 0x040fe20000000000 */
[----:B------:R2:W1:Y:S01]  /*10460*/  LDS.128 R12, [R11+0x4000] ;  /* 0x004000000b0c7984 */ /* 0x0004620000000c00 */
[C---:B------:R-:W-:Y:S01]  /*10470*/  VIADD R0, R8.reuse, 0x18 ;  /* 0x0000001808007836 */ /* 0x040fe20000000000 */
[C---:B------:R-:W-:Y:S01]  /*10480*/  IADD3 R6, P3, R5.reuse, R6, RZ ;  /* 0x0000000605067210 */ /* 0x040fe20007f7e0ff */
[----:B------:R-:W-:Y:S01]  /*10490*/  VIADD R10, R8, 0x8 ;  /* 0x00000008080a7836 */ /* 0x000fe20000000000 */
[----:B------:R-:W-:Y:S01]  /*104a0*/  ISETP.GE.AND P1, PT, R4, R207, PT ;  /* 0x000000cf0400720c */ /* 0x000fe20003f26270 */
[----:B------:R-:W-:Y:S01]  /*104b0*/  VIADD R4, R8, 0x28 ;  /* 0x0000002808047836 */ /* 0x000fe20000000000 */
[----:B------:R-:W-:-:S02]  /*104c0*/  LEA.HI.X.SX32 R5, R5, R7, 0x1, P3 ;  /* 0x0000000705057211 */ /* 0x000fc400018f0eff */
[----:B------:R-:W-:Y:S02]  /*104d0*/  LEA R32, P3, R6, UR4, 0x2 ;  /* 0x0000000406207c11 */ /* 0x000fe4000f8610ff */
[-C--:B------:R-:W-:Y:S02]  /*104e0*/  ISETP.GE.AND P5, PT, R4, R207.reuse, PT ;  /* 0x000000cf0400720c */ /* 0x080fe40003fa6270 */
[----:B------:R-:W-:Y:S02]  /*104f0*/  LEA.HI.X R33, R6, UR5, R5, 0x2, P3 ;  /* 0x0000000506217c11 */ /* 0x000fe400098f1405 */
[----:B------:R2:W1:Y:S01]  /*10500*/  LDS.128 R4, [R11+0x8000] ;  /* 0x008000000b047984 */ /* 0x0004620000000c00 */
[-C--:B------:R-:W-:Y:S02]  /*10510*/  ISETP.GE.AND P3, PT, R8, R207.reuse, PT ;  /* 0x000000cf0800720c */ /* 0x080fe40003f66270 */
[-C--:B------:R-:W-:Y:S01]  /*10520*/  ISETP.GE.AND P2, PT, R0, R207.reuse, PT ;  /* 0x000000cf0000720c */ /* 0x080fe20003f46270 */
[----:B------:R-:W-:Y:S01]  /*10530*/  VIADD R0, R8, 0x20 ;  /* 0x0000002008007836 */ /* 0x000fe20000000000 */
[----:B------:R-:W-:-:S04]  /*10540*/  ISETP.GE.AND P0, PT, R10, R207, PT ;  /* 0x000000cf0a00720c */ /* 0x000fc80003f06270 */
[----:B------:R-:W-:Y:S01]  /*10550*/  ISETP.GE.AND P6, PT, R0, R207, PT ;  /* 0x000000cf0000720c */ /* 0x000fe20003fc6270 */
[C---:B------:R-:W-:Y:S02]  /*10560*/  VIADD R0, R8.reuse, 0x30 ;  /* 0x0000003008007836 */ /* 0x040fe40000000000 */
[----:B------:R-:W-:-:S03]  /*10570*/  VIADD R8, R8, 0x38 ;  /* 0x0000003808087836 */ /* 0x000fc60000000000 */
[----:B------:R-:W-:Y:S01]  /*10580*/  ISETP.GE.AND P4, PT, R0, R207, PT ;  /* 0x000000cf0000720c */ /* 0x000fe20003f86270 */
[----:B------:R-:W-:Y:S01]  /*10590*/  VIADD R0, R2, 0x40 ;  /* 0x0000004002007836 */ /* 0x000fe20000000000 */
[----:B------:R-:W-:Y:S11]  /*105a0*/  @P3 BRA `(.L_x_1504) ;  /* 0x0000000000243947 */ /* 0x000ff60003800000 */
[----:B------:R-:W-:Y:S01]  /*105b0*/  ULDC UR4, c[0x0][0x2d0] ;  /* 0x0000b40000047ab9 */ /* 0x000fe20000000800 */
[----:B------:R-:W-:Y:S01]  /*105c0*/  VIADD R9, R0, 0x40 ;  /* 0x0000004000097836 */ /* 0x000fe20000000000 */
[----:B------:R-:W-:-:S13]  /*105d0*/  ISETP.GE.AND P3, PT, R2, UR4, PT ;  /* 0x0000000402007c0c */ /* 0x000fda000bf66270 */
[----:B---3--:R3:W-:Y:S04]  /*105e0*/  @!P3 STG.E.64 desc[UR12][R32.64], R28 ;  /* 0x0000001c2000b986 */ /* 0x0087e8000c101b0c */
[----:B------:R3:W-:Y:S01]  /*105f0*/  @!P3 STG.E.64 desc[UR12][R32.64+0x8], R30 ;  /* 0x0000081e2000b986 */ /* 0x0007e2000c101b0c */
[----:B------:R-:W-:-:S13]  /*10600*/  ISETP.GE.AND P3, PT, R0, UR4, PT ;  /* 0x0000000400007c0c */ /* 0x000fda000bf66270 */
[----:B-1----:R3:W-:Y:S01]  /*10610*/  @!P3 STG.E.128 desc[UR12][R32.64+0x100], R12 ;  /* 0x0001000c2000b986 */ /* 0x0027e2000c101d0c */
[----:B------:R-:W-:-:S13]  /*10620*/  ISETP.GE.AND P3, PT, R9, UR4, PT ;  /* 0x0000000409007c0c */ /* 0x000fda000bf66270 */
[----:B------:R3:W-:Y:S02]  /*10630*/  @!P3 STG.E.128 desc[UR12][R32.64+0x200], R4 ;  /* 0x000200042000b986 */ /* 0x0007e4000c101d0c */
.L_x_1504:
[----:B------:R-:W-:Y:S05]  /*10640*/  BSYNC B0 ;  /* 0x0000000000007941 */ /* 0x000fea0003800000 */
.L_x_1503:
[----:B---3--:R3:W2:Y:S01]  /*10650*/  LDS.128 R28, [R11+0x800] ;  /* 0x000800000b1c7984 */ /* 0x0086a20000000c00 */
[----:B------:R-:W-:Y:S01]  /*10660*/  BSSY B0, `(.L_x_1505) ;  /* 0x000000d000007945 */ /* 0x000fe20003800000 */
[----:B------:R-:W-:Y:S02]  /*10670*/  ISETP.GE.AND P3, PT, R8, R207, PT ;  /* 0x000000cf0800720c */ /* 0x000fe40003f66270 */
[----:B-1----:R3:W1:Y:S04]  /*10680*/  LDS.128 R12, [R11+0x4800] ;  /* 0x004800000b0c7984 */ /* 0x0026680000000c00 */
[----:B------:R3:W1:Y:S01]  /*10690*/  LDS.128 R4, [R11+0x8800] ;  /* 0x008800000b047984 */ /* 0x0006620000000c00 */
[----:B------:R-:W-:Y:S06]  /*106a0*/  @P0 BRA `(.L_x_1506) ;  /* 0x0000000000200947 */ /* 0x000fec0003800000 */
[----:B------:R-:W-:Y:S01]  /*106b0*/  ULDC UR4, c[0x0][0x2d0] ;  /* 0x0000b40000047ab9 */ /* 0x000fe20000000800 */
[----:B------:R-:W-:Y:S01]  /*106c0*/  VIADD R8, R0, 0x40 ;  /* 0x0000004000087836 */ /* 0x000fe20000000000 */
[----:B------:R-:W-:-:S13]  /*106d0*/  ISETP.GE.AND P0, PT, R2, UR4, PT ;  /* 0x0000000402007c0c */ /* 0x000fda000bf06270 */
[----:B--2---:R2:W-:Y:S01]  /*106e0*/  @!P0 STG.E.128 desc[UR12][R32.64+0x1800], R28 ;  /* 0x0018001c20008986 */ /* 0x0045e2000c101d0c */
[----:B------:R-:W-:-:S13]  /*106f0*/  ISETP.GE.AND P0, PT, R0, UR4, PT ;  /* 0x0000000400007c0c */ /* 0x000fda000bf06270 */
[----:B-1----:R2:W-:Y:S01]  /*10700*/  @!P0 STG.E.128 desc[UR12][R32.64+0x1900], R12 ;  /* 0x0019000c20008986 */ /* 0x0025e2000c101d0c */
[----:B------:R-:W-:-:S13]  /*10710*/  ISETP.GE.AND P0, PT, R8, UR4, PT ;  /* 0x0000000408007c0c */ /* 0x000fda000bf06270 */
[----:B------:R2:W-:Y:S02]  /*10720*/  @!P0 STG.E.128 desc[UR12][R32.64+0x1a00], R4 ;  /* 0x001a000420008986 */ /* 0x0005e4000c101d0c */
.L_x_1506:
[----:B------:R-:W-:Y:S05]  /*10730*/  BSYNC B0 ;  /* 0x0000000000007941 */ /* 0x000fea0003800000 */
.L_x_1505:
[----:B--2---:R2:W2:Y:S01]  /*10740*/  LDS.128 R28, [R11+0x1000] ;  /* 0x001000000b1c7984 */ /* 0x0044a20000000c00 */
[----:B------:R-:W-:Y:S03]  /*10750*/  BSSY B0, `(.L_x_1507) ;  /* 0x000000c000007945 */ /* 0x000fe60003800000 */
[----:B-1----:R1:W1:Y:S04]  /*10760*/  LDS.128 R12, [R11+0x5000] ;  /* 0x005000000b0c7984 */ /* 0x0022680000000c00 */
[----:B------:R1:W1:Y:S01]  /*10770*/  LDS.128 R4, [R11+0x9000] ;  /* 0x009000000b047984 */ /* 0x0002620000000c00 */
[----:B------:R-:W-:Y:S05]  /*10780*/  @P1 BRA `(.L_x_1508) ;  /* 0x0000000000201947 */ /* 0x000fea0003800000 */
[----:B------:R-:W-:Y:S01]  /*10790*/  ULDC UR4, c[0x0][0x2d0] ;  /* 0x0000b40000047ab9 */ /* 0x000fe20000000800 */
[----:B------:R-:W-:Y:S01]  /*107a0*/  VIADD R8, R0, 0x40 ;  /* 0x0000004000087836 */ /* 0x000fe20000000000 */
[----:B------:R-:W-:Y:S02]  /*107b0*/  ISETP.GE.AND P0, PT, R2, UR4, PT ;  /* 0x0000000402007c0c */ /* 0x000fe4000bf06270 */
[----:B------:R-:W-:-:S11]  /*107c0*/  ISETP.GE.AND P1, PT, R0, UR4, PT ;  /* 0x0000000400007c0c */ /* 0x000fd6000bf26270 */
[----:B--2---:R2:W-:Y:S01]  /*107d0*/  @!P0 STG.E.128 desc[UR12][R32.64+0x3000], R28 ;  /* 0x0030001c20008986 */ /* 0x0045e2000c101d0c */
[----:B------:R-:W-:-:S03]  /*107e0*/  ISETP.GE.AND P0, PT, R8, UR4, PT ;  /* 0x0000000408007c0c */ /* 0x000fc6000bf06270 */
[----:B-1----:R2:W-:Y:S10]  /*107f0*/  @!P1 STG.E.128 desc[UR12][R32.64+0x3100], R12 ;  /* 0x0031000c20009986 */ /* 0x0025f4000c101d0c */
[----:B------:R2:W-:Y:S02]  /*10800*/  @!P0 STG.E.128 desc[UR12][R32.64+0x3200], R4 ;  /* 0x0032000420008986 */ /* 0x0005e4000c101d0c */
.L_x_1508:
[----:B------:R-:W-:Y:S05]  /*10810*/  BSYNC B0 ;  /* 0x0000000000007941 */ /* 0x000fea0003800000 */
.L_x_1507:
[----:B--2---:R2:W2:Y:S01]  /*10820*/  LDS.128 R28, [R11+0x1800] ;  /* 0x001800000b1c7984 */ /* 0x0044a20000000c00 */
[----:B------:R-:W-:Y:S03]  /*10830*/  BSSY B0, `(.L_x_1509) ;  /* 0x000000c000007945 */ /* 0x000fe60003800000 */
[----:B-1----:R1:W1:Y:S04]  /*10840*/  LDS.128 R12, [R11+0x5800] ;  /* 0x005800000b0c7984 */ /* 0x0022680000000c00 */
[----:B------:R1:W1:Y:S01]  /*10850*/  LDS.128 R4, [R11+0x9800] ;  /* 0x009800000b047984 */ /* 0x0002620000000c00 */
[----:B------:R-:W-:Y:S05]  /*10860*/  @P2 BRA `(.L_x_1510) ;  /* 0x0000000000202947 */ /* 0x000fea0003800000 */
[----:B------:R-:W-:Y:S01]  /*10870*/  VIADD R8, R0, 0x40 ;  /* 0x0000004000087836 */ /* 0x000fe20000000000 */
[----:B------:R-:W-:Y:S02]  /*10880*/  ULDC UR4, c[0x0][0x2d0] ;  /* 0x0000b40000047ab9 */ /* 0x000fe40000000800 */
[----:B------:R-:W-:Y:S02]  /*10890*/  ISETP.GE.AND P2, PT, R2, UR4, PT ;  /* 0x0000000402007c0c */ /* 0x000fe4000bf46270 */
[----:B------:R-:W-:Y:S02]  /*108a0*/  ISETP.GE.AND P1, PT, R0, UR4, PT ;  /* 0x0000000400007c0c */ /* 0x000fe4000bf26270 */
[----:B------:R-:W-:-:S09]  /*108b0*/  ISETP.GE.AND P0, PT, R8, UR4, PT ;  /* 0x0000000408007c0c */ /* 0x000fd2000bf06270 */
[----:B--2---:R2:W-:Y:S04]  /*108c0*/  @!P2 STG.E.128 desc[UR12][R32.64+0x4800], R28 ;  /* 0x0048001c2000a986 */ /* 0x0045e8000c101d0c */
[----:B-1----:R2:W-:Y:S04]  /*108d0*/  @!P1 STG.E.128 desc[UR12][R32.64+0x4900], R12 ;  /* 0x0049000c20009986 */ /* 0x0025e8000c101d0c */
[----:B------:R2:W-:Y:S02]  /*108e0*/  @!P0 STG.E.128 desc[UR12][R32.64+0x4a00], R4 ;  /* 0x004a000420008986 */ /* 0x0005e4000c101d0c */
.L_x_1510:
[----:B------:R-:W-:Y:S05]  /*108f0*/  BSYNC B0 ;  /* 0x0000000000007941 */ /* 0x000fea0003800000 */
.L_x_1509:
        /* <DEDUP_REMOVED lines=13> */
.L_x_1512:
[----:B------:R-:W-:Y:S05]  /*109d0*/  BSYNC B0 ;  /* 0x0000000000007941 */ /* 0x000fea0003800000 */
.L_x_1511:
        /* <DEDUP_REMOVED lines=13> */
.L_x_1514:
[----:B------:R-:W-:Y:S05]  /*10ab0*/  BSYNC B0 ;  /* 0x0000000000007941 */ /* 0x000fea0003800000 */
.L_x_1513:
[----:B-12---:R1:W2:Y:S01]  /*10ac0*/  LDS.128 R12, [R11+0x3000] ;  /* 0x003000000b0c7984 */ /* 0x0062a20000000c00 */
        /* <DEDUP_REMOVED lines=12> */
.L_x_1516:
[----:B------:R-:W-:Y:S05]  /*10b90*/  BSYNC B0 ;  /* 0x0000000000007941 */ /* 0x000fea0003800000 */
.L_x_1515:
[----:B------:R-:W-:Y:S05]  /*10ba0*/  @P3 EXIT ;  /* 0x000000000000394d */ /* 0x000fea0003800000 */
[----:B------:R-:W-:Y:S02]  /*10bb0*/  ULDC UR4, c[0x0][0x2d0] ;  /* 0x0000b40000047ab9 */ /* 0x000fe40000000800 */
[C---:B------:R-:W-:Y:S01]  /*10bc0*/  ISETP.GE.AND P1, PT, R0.reuse, UR4, PT ;  /* 0x0000000400007c0c */ /* 0x040fe2000bf26270 */
[----:B------:R-:W-:Y:S01]  /*10bd0*/  VIADD R0, R0, 0x40 ;  /* 0x0000004000007836 */ /* 0x000fe20000000000 */
[----:B------:R-:W-:-:S04]  /*10be0*/  ISETP.GE.AND P2, PT, R2, UR4, PT ;  /* 0x0000000402007c0c */ /* 0x000fc8000bf46270 */
[----:B------:R-:W-:-:S07]  /*10bf0*/  ISETP.GE.AND P0, PT, R0, UR4, PT ;  /* 0x0000000400007c0c */ /* 0x000fce000bf06270 */
[----:B----4-:R4:W-:Y:S04]  /*10c00*/  @!P1 STG.E.128 desc[UR12][R32.64+0xa900], R20 ;  /* 0x00a9001420009986 */ /* 0x0109e8000c101d0c */
[----:B------:R4:W-:Y:S02]  /*10c10*/  @!P2 STG.E.128 desc[UR12][R32.64+0xa800], R24 ;  /* 0x00a800182000a986 */ /* 0x0009e4000c101d0c */
[----:B------:R-:W-:Y:S05]  /*10c20*/  @P0 EXIT ;  /* 0x000000000000094d */ /* 0x000fea0003800000 */
[----:B------:R-:W-:Y:S01]  /*10c30*/  STG.E.128 desc[UR12][R32.64+0xaa00], R16 ;  /* 0x00aa001020007986 */ /* 0x000fe2000c101d0c */
[----:B------:R-:W-:Y:S05]  /*10c40*/  EXIT ;  /* 0x000000000000794d */ /* 0x000fea0003800000 */
.L_x_1517:
        /* <DEDUP_REMOVED lines=11> */
.L_x_4163:


//--------------------- .text._ZN5flash24flash_fwd_splitkv_kernelI23Flash_fwd_kernel_traitsILi192ELi64ELi64ELi4ELb0ELb0EN7cutlass6half_tE19Flash_kernel_traitsILi192ELi64ELi64ELi4ES3_EELb1ELb0ELb0ELb0ELb0ELb0ELb1ELb1EEEvNS_16Flash_fwd_paramsE --------------------------
	.section	.text._ZN5flash24flash_fwd_splitkv_kernelI23Flash_fwd_kernel_traitsILi192ELi64ELi64ELi4ELb0ELb0EN7cutlass6half_tE19Flash_kernel_traitsILi192ELi64ELi64ELi4ES3_EELb1ELb0ELb0ELb0ELb0ELb0ELb1ELb1EEEvNS_16Flash_fwd_paramsE,"ax",@progbits
	.align	128
        .global         _ZN5flash24flash_fwd_splitkv_kernelI23Flash_fwd_kernel_traitsILi192ELi64ELi64ELi4ELb0ELb0EN7cutlass6half_tE19Flash_kernel_traitsILi192ELi64ELi64ELi4ES3_EELb1ELb0ELb0ELb0ELb0ELb0ELb1ELb1EEEvNS_16Flash_fwd_paramsE
        .type           _ZN5flash24flash_fwd_splitkv_kernelI23Flash_fwd_kernel_traitsILi192ELi64ELi64ELi4ELb0ELb0EN7cutlass6half_tE19Flash_kernel_traitsILi192ELi64ELi64ELi4ES3_EELb1ELb0ELb0ELb0ELb0ELb0ELb1ELb1EEEvNS_16Flash_fwd_paramsE,@function
        .size           _ZN5flash24flash_fwd_splitkv_kernelI23Flash_fwd_kernel_traitsILi192ELi64ELi64ELi4ELb0ELb0EN7cutlass6half_tE19Flash_kernel_traitsILi192ELi64ELi64ELi4ES3_EELb1ELb0ELb0ELb0ELb0ELb0ELb1ELb1EEEvNS_16Flash_fwd_paramsE,(.L_x_4164 - _ZN5flash24flash_fwd_splitkv_kernelI23Flash_fwd_kernel_traitsILi192ELi64ELi64ELi4ELb0ELb0EN7cutlass6half_tE19Flash_kernel_traitsILi192ELi64ELi64ELi4ES3_EELb1ELb0ELb0ELb0ELb0ELb0ELb1ELb1EEEvNS_16Flash_fwd_paramsE)
        .other          _ZN5flash24flash_fwd_splitkv_kernelI23Flash_fwd_kernel_traitsILi192ELi64ELi64ELi4ELb0ELb0EN7cutlass6half_tE19Flash_kernel_traitsILi192ELi64ELi64ELi4ES3_EELb1ELb0ELb0ELb0ELb0ELb0ELb1ELb1EEEvNS_16Flash_fwd_paramsE,@"STO_CUDA_ENTRY STV_DEFAULT"
_ZN5flash24flash_fwd_splitkv_kernelI23Flash_fwd_kernel_traitsILi192ELi64ELi64ELi4ELb0ELb0EN7cutlass6half_tE19Flash_kernel_traitsILi192ELi64ELi64ELi4ES3_EELb1ELb0ELb0ELb0ELb0ELb0ELb1ELb1EEEvNS_16Flash_fwd_paramsE:
.text._ZN5flash24flash_fwd_splitkv_kernelI23Flash_fwd_kernel_traitsILi192ELi64ELi64ELi4ELb0ELb0EN7cutlass6half_tE19Flash_kernel_traitsILi192ELi64ELi64ELi4ES3_EELb1ELb0ELb0ELb0ELb0ELb0ELb1ELb1EEEvNS_16Flash_fwd_paramsE:
[----:B------:R-:W-:Y:S08]  /*0000*/  LDC R1, c[0x0][0x28] ;  /* 0x00000a00ff017b82 */ /* 0x000ff00000000800 */
[----:B------:R-:W1:Y:S01]  /*0010*/  LDC R5, c[0x0][0x270] ;  /* 0x00009c00ff057b82 */ /* 0x000e620000000800 */
[----:B------:R-:W2:Y:S01]  /*0020*/  S2R R156, SR_CTAID.Z ;  /* 0x00000000009c7919 */ /* 0x000ea20000002700 */
[----:B------:R-:W-:Y:S01]  /*0030*/  MOV R2, RZ ;  /* 0x000000ff00027202 */ /* 0x000fe20000000f00 */
[----:B------:R-:W-:Y:S01]  /*0040*/  ULDC.64 UR6, c[0x0][0x208] ;  /* 0x0000820000067ab9 */ /* 0x000fe20000000a00 */
[----:B------:R-:W-:Y:S01]  /*0050*/  MOV R8, 0xffffffff ;  /* 0xffffffff00087802 */ /* 0x000fe20000000f00 */
[----:B------:R-:W-:-:S03]  /*0060*/  ULDC.64 UR8, c[0x0][0x300] ;  /* 0x0000c00000087ab9 */ /* 0x000fc60000000a00 */
[----:B------:R-:W3:Y:S01]  /*0070*/  LDC.64 R160, c[0x0][0x300] ;  /* 0x0000c000ffa07b82 */ /* 0x000ee20000000a00 */
[----:B-1----:R-:W1:Y:S01]  /*0080*/  I2F.U32.RP R6, R5 ;  /* 0x0000000500067306 */ /* 0x002e620000209000 */
[----:B------:R-:W-:-:S07]  /*0090*/  ISETP.NE.U32.AND P1, PT, R5, RZ, PT ;  /* 0x000000ff0500720c */ /* 0x000fce0003f25070 */
[----:B-1----:R-:W1:Y:S02]  /*00a0*/  MUFU.RCP R4, R6 ;  /* 0x0000000600047308 */ /* 0x002e640000001000 */
[----:B-1----:R-:W-:-:S06]  /*00b0*/  VIADD R4, R4, 0xffffffe ;  /* 0x0ffffffe04047836 */ /* 0x002fcc0000000000 */
[----:B------:R-:W1:Y:S02]  /*00c0*/  F2I.FTZ.U32.TRUNC.NTZ R3, R4 ;  /* 0x0000000400037305 */ /* 0x000e64000021f000 */
[----:B-1----:R-:W-:-:S04]  /*00d0*/  IMAD.MOV R0, RZ, RZ, -R3 ;  /* 0x000000ffff007224 */ /* 0x002fc800078e0a03 */
[----:B------:R-:W-:-:S04]  /*00e0*/  IMAD R7, R0, R5, RZ ;  /* 0x0000000500077224 */ /* 0x000fc800078e02ff */
        /* <DEDUP_REMOVED lines=11> */
[----:B------:R-:W1:Y:S03]  /*01a0*/  LDC.64 R2, c[0x0][0x2f8] ;  /* 0x0000be00ff027b82 */ /* 0x000e660000000a00 */
[----:B------:R-:W-:-:S05]  /*01b0*/  ISETP.GE.U32.AND P2, PT, R0, R5, PT ;  /* 0x000000050000720c */ /* 0x000fca0003f46070 */
[----:B------:R-:W4:Y:S08]  /*01c0*/  LDC.U8 R0, c[0x0][0x3c2] ;  /* 0x0000f080ff007b82 */ /* 0x000f300000000000 */
[----:B------:R-:W-:Y:S01]  /*01d0*/  @P2 VIADD R203, R203, 0x1 ;  /* 0x00000001cbcb2836 */ /* 0x000fe20000000000 */
[----:B------:R-:W-:-:S05]  /*01e0*/  @!P1 LOP3.LUT R203, RZ, R5, RZ, 0x33, !PT ;  /* 0x00000005ffcb9212 */ /* 0x000fca00078e33ff */
[C---:B--2---:R-:W-:Y:S02]  /*01f0*/  IMAD.WIDE R10, R203.reuse, 0x4, R6 ;  /* 0x00000004cb0a7825 */ /* 0x044fe400078e0206 */
[----:B------:R-:W2:Y:S03]  /*0200*/  LDC.64 R6, c[0x0][0x2f8] ;  /* 0x0000be00ff067b82 */ /* 0x000ea60000000a00 */
[----:B------:R-:W2:Y:S04]  /*0210*/  @P0 LDG.E R8, desc[UR6][R10.64] ;  /* 0x000000060a080981 */ /* 0x000ea8000c1e1900 */
[----:B------:R2:W2:Y:S01]  /*0220*/  @P0 LDG.E R201, desc[UR6][R10.64+0x4] ;  /* 0x000004060ac90981 */ /* 0x0004a2000c1e1900 */
[----:B----4-:R-:W-:Y:S01]  /*0230*/  ISETP.NE.AND P1, PT, R0, RZ, PT ;  /* 0x000000ff0000720c */ /* 0x010fe20003f25270 */
[----:B------:R-:W-:Y:S01]  /*0240*/  IMAD.MOV.U32 R15, RZ, RZ, -0x1 ;  /* 0xffffffffff0f7424 */ /* 0x000fe200078e00ff */
[----:B-1----:R-:W-:Y:S01]  /*0250*/  ISETP.EQ.U32.AND P2, PT, R2, RZ, PT ;  /* 0x000000ff0200720c */ /* 0x002fe20003f42070 */
[----:B---3--:R-:W-:Y:S01]  /*0260*/  IMAD.WIDE R160, R203, 0x4, R160 ;  /* 0x00000004cba07825 */ /* 0x008fe200078e02a0 */
[----:B------:R-:W-:-:S02]  /*0270*/  ISETP.NE.U32.AND P5, PT, RZ, UR8, PT ;  /* 0x00000008ff007c0c */ /* 0x000fc4000bfa5070 */
[----:B------:R-:W-:Y:S02]  /*0280*/  ISETP.EQ.OR.EX P2, PT, R3, RZ, !P1, P2 ;  /* 0x000000ff0300720c */ /* 0x000fe40004f42720 */
[----:B------:R-:W-:Y:S02]  /*0290*/  ISETP.NE.AND.EX P5, PT, RZ, UR9, PT, P5 ;  /* 0x00000009ff007c0c */ /* 0x000fe4000bfa5350 */
[----:B------:R-:W-:Y:S01]  /*02a0*/  MOV R12, RZ ;  /* 0x000000ff000c7202 */ /* 0x000fe20000000f00 */
[----:B--2---:R-:W-:-:S08]  /*02b0*/  IMAD.WIDE R6, R203, 0x4, R6 ;  /* 0x00000004cb067825 */ /* 0x004fd000078e0206 */
[----:B------:R1:W5:Y:S04]  /*02c0*/  @!P2 LDG.E R15, desc[UR6][R6.64] ;  /* 0x00000006060fa981 */ /* 0x000368000c1e1900 */
[----:B------:R1:W5:Y:S01]  /*02d0*/  @P5 LDG.E R12, desc[UR6][R160.64] ;  /* 0x00000006a00c5981 */ /* 0x000362000c1e1900 */
[----:B------:R-:W2:Y:S01]  /*02e0*/  S2R R11, SR_CTAID.X ;  /* 0x00000000000b7919 */ /* 0x000ea20000002500 */
[----:B------:R-:W3:Y:S01]  /*02f0*/  S2R R0, SR_CTAID.Y ;  /* 0x0000000000007919 */ /* 0x000ee20000002600 */
[----:B------:R-:W-:-:S06]  /*0300*/  @P0 IMAD.IADD R201, R201, 0x1, -R8 ;  /* 0x00000001c9c90824 */ /* 0x000fcc00078e0a08 */
[----:B------:R-:W4:Y:S01]  /*0310*/  @!P0 LDC R201, c[0x0][0x2c4] ;  /* 0x0000b100ffc98b82 */ /* 0x000f220000000800 */
[----:B------:R-:W-:Y:S02]  /*0320*/  ISETP.NE.U32.AND P0, PT, R2, RZ, PT ;  /* 0x000000ff0200720c */ /* 0x000fe40003f05070 */
[----:B------:R-:W-:Y:S02]  /*0330*/  IADD3 R2, -R203, RZ, RZ ;  /* 0x000000ffcb027210 */ /* 0x000fe40007ffe1ff */
[----:B------:R-:W-:-:S03]  /*0340*/  ISETP.NE.AND.EX P0, PT, R3, RZ, PT, P0 ;  /* 0x000000ff0300720c */ /* 0x000fc60003f05300 */
[----:B------:R-:W-:-:S10]  /*0350*/  IMAD R156, R5, R2, R156 ;  /* 0x00000002059c7224 */ /* 0x000fd400078e029c */
[----:B-123--:R-:W-:Y:S05]  /*0360*/  @!P0 BRA `(.L_x_1518) ;  /* 0x0000000000108947 */ /* 0x00efea0003800000 */
[----:B------:R-:W2:Y:S02]  /*0370*/  @P1 LDG.E R2, desc[UR6][R6.64+0x4] ;  /* 0x0000040606021981 */ /* 0x000ea4000c1e1900 */
[----:B--2--5:R-:W-:-:S06]  /*0380*/  @P1 IADD3 R65, R2, -R15, RZ ;  /* 0x8000000f02411210 */ /* 0x024fcc0007ffe0ff */
[----:B------:R2:W5:Y:S01]  /*0390*/  @!P1 LDG.E R65, desc[UR6][R6.64] ;  /* 0x0000000606419981 */ /* 0x000562000c1e1900 */
[----:B------:R-:W-:Y:S05]  /*03a0*/  BRA `(.L_x_1519) ;  /* 0x0000000000047947 */ /* 0x000fea0003800000 */
.L_x_1518:
[----:B------:R-:W1:Y:S02]  /*03b0*/  LDC R65, c[0x0][0x2c8] ;  /* 0x0000b200ff417b82 */ /* 0x000e640000000800 */
.L_x_1519:
        /* <DEDUP_REMOVED lines=9> */
[----:B--2---:R-:W2:Y:S01]  /*0450*/  LDC R7, c[0x0][0x10] ;  /* 0x00000400ff077b82 */ /* 0x004ea20000000800 */
[--C-:B-1---5:R-:W-:Y:S01]  /*0460*/  IMAD.IADD R65, R65, 0x1, -R12.reuse ;  /* 0x0000000141417824 */ /* 0x122fe200078e0a0c */
[----:B------:R-:W1:Y:S01]  /*0470*/  S2R R123, SR_TID.X ;  /* 0x00000000007b7919 */ /* 0x000e620000002100 */
[----:B------:R-:W-:-:S05]  /*0480*/  @P3 IMAD.IADD R61, R61, 0x1, -R12 ;  /* 0x000000013d3d3824 */ /* 0x000fca00078e0a0c */
[----:B---3--:R-:W3:Y:S08]  /*0490*/  LDC R3, c[0x0][0x2c8] ;  /* 0x0000b200ff037b82 */ /* 0x008ef00000000800 */
[----:B------:R-:W4:Y:S01]  /*04a0*/  @!P3 LDC R6, c[0x0][0x2cc] ;  /* 0x0000b300ff06bb82 */ /* 0x000f220000000800 */
[-C--:B--2---:R-:W-:Y:S02]  /*04b0*/  IABS R10, R7.reuse ;  /* 0x00000007000a7213 */ /* 0x084fe40000000000 */
[----:B------:R-:W-:-:S02]  /*04c0*/  IABS R4, R7 ;  /* 0x0000000700047213 */ /* 0x000fc40000000000 */
[----:B------:R-:W2:Y:S03]  /*04d0*/  I2F.RP R2, R10 ;  /* 0x0000000a00027306 */ /* 0x000ea60000209400 */
[----:B------:R-:W-:Y:S02]  /*04e0*/  IMAD.MOV R4, RZ, RZ, -R4 ;  /* 0x000000ffff047224 */ /* 0x000fe400078e0a04 */
[----:B---3--:R-:W-:-:S05]  /*04f0*/  VIADD R3, R3, 0x3f ;  /* 0x0000003f03037836 */ /* 0x008fca0000000000 */
[----:B------:R-:W-:-:S04]  /*0500*/  SHF.R.S32.HI R14, RZ, 0x1f, R3 ;  /* 0x0000001fff0e7819 */ /* 0x000fc80000011403 */
[----:B------:R-:W-:Y:S01]  /*0510*/  LEA.HI R14, R14, R3, RZ, 0x6 ;  /* 0x000000030e0e7211 */ /* 0x000fe200078f30ff */
[----:B--2---:R-:W2:Y:S03]  /*0520*/  MUFU.RCP R16, R2 ;  /* 0x0000000200107308 */ /* 0x004ea60000001000 */
[----:B------:R-:W-:-:S05]  /*0530*/  LEA.HI.SX32 R14, R14, R7, 0x1a ;  /* 0x000000070e0e7211 */ /* 0x000fca00078fd2ff */
        /* <DEDUP_REMOVED lines=11> */
[----:B------:R-:W2:Y:S02]  /*05f0*/  @!P3 LDC.64 R2, c[0x0][0x318] ;  /* 0x0000c600ff02bb82 */ /* 0x000ea40000000a00 */
[----:B------:R-:W-:-:S05]  /*0600*/  IMAD R13, R9, R4, R13 ;  /* 0x00000004090d7224 */ /* 0x000fca00078e020d */
[----:B------:R-:W-:Y:S01]  /*0610*/  ISETP.GT.U32.AND P1, PT, R10, R13, PT ;  /* 0x0000000d0a00720c */ /* 0x000fe20003f24070 */
[----:B------:R-:W3:-:S12]  /*0620*/  LDC R4, c[0x0][0x398] ;  /* 0x0000e600ff047b82 */ /* 0x000ed80000000800 */
[----:B------:R-:W-:Y:S02]  /*0630*/  @!P1 IMAD.IADD R13, R13, 0x1, -R10 ;  /* 0x000000010d0d9824 */ /* 0x000fe400078e0a0a */
[----:B------:R-:W-:Y:S01]  /*0640*/  @!P1 VIADD R9, R9, 0x1 ;  /* 0x0000000109099836 */ /* 0x000fe20000000000 */
[----:B------:R-:W-:Y:S02]  /*0650*/  ISETP.NE.AND P1, PT, R7, RZ, PT ;  /* 0x000000ff0700720c */ /* 0x000fe40003f25270 */
[----:B--2---:R-:W-:Y:S02]  /*0660*/  @!P3 ISETP.NE.U32.AND P2, PT, R2, RZ, PT ;  /* 0x000000ff0200b20c */ /* 0x004fe40003f45070 */
[----:B------:R-:W-:Y:S02]  /*0670*/  ISETP.GE.U32.AND P4, PT, R13, R10, PT ;  /* 0x0000000a0d00720c */ /* 0x000fe40003f86070 */
[----:B------:R-:W-:Y:S02]  /*0680*/  @!P3 ISETP.NE.AND.EX P2, PT, R3, RZ, PT, P2 ;  /* 0x000000ff0300b20c */ /* 0x000fe40003f45320 */
[----:B------:R-:W-:-:S02]  /*0690*/  IADD3 R3, -R201, 0x7f, R62 ;  /* 0x0000007fc9037810 */ /* 0x000fc40007ffe13e */
[----:B----4-:R-:W-:-:S05]  /*06a0*/  @!P3 SEL R6, R6, RZ, P2 ;  /* 0x000000ff0606b207 */ /* 0x010fca0001000000 */
[----:B------:R-:W-:Y:S02]  /*06b0*/  @!P3 IMAD.IADD R61, R65, 0x1, R6 ;  /* 0x00000001413db824 */ /* 0x000fe400078e0206 */
[----:B------:R-:W-:Y:S02]  /*06c0*/  @P4 VIADD R9, R9, 0x1 ;  /* 0x0000000109094836 */ /* 0x000fe40000000000 */
[----:B------:R-:W-:Y:S01]  /*06d0*/  VIADD R2, R61, 0x3f ;  /* 0x0000003f3d027836 */ /* 0x000fe20000000000 */
[----:B---3--:R-:W-:Y:S01]  /*06e0*/  IADD3 R4, R3, R4, R61 ;  /* 0x0000000403047210 */ /* 0x008fe20007ffe03d */
[----:B------:R-:W-:Y:S01]  /*06f0*/  @!P0 IMAD.MOV R9, RZ, RZ, -R9 ;  /* 0x000000ffff098224 */ /* 0x000fe200078e0a09 */
[----:B------:R-:W-:Y:S02]  /*0700*/  @!P1 LOP3.LUT R9, RZ, R7, RZ, 0x33, !PT ;  /* 0x00000007ff099212 */ /* 0x000fe400078e33ff */
[----:B------:R-:W-:Y:S02]  /*0710*/  SHF.R.S32.HI R3, RZ, 0x1f, R2 ;  /* 0x0000001fff037819 */ /* 0x000fe40000011402 */
[----:B------:R-:W-:Y:S01]  /*0720*/  SHF.R.S32.HI R7, RZ, 0x1f, R4 ;  /* 0x0000001fff077819 */ /* 0x000fe20000011404 */
[----:B------:R-:W-:Y:S01]  /*0730*/  IMAD R196, R9, R0, RZ ;  /* 0x0000000009c47224 */ /* 0x000fe200078e02ff */
[----:B------:R-:W-:-:S02]  /*0740*/  LEA.HI R3, R3, R2, RZ, 0x6 ;  /* 0x0000000203037211 */ /* 0x000fc400078f30ff */
[----:B------:R-:W-:Y:S02]  /*0750*/  LEA.HI R7, R7, R4, RZ, 0x6 ;  /* 0x0000000407077211 */ /* 0x000fe400078f30ff */
[----:B------:R-:W-:Y:S02]  /*0760*/  SHF.R.S32.HI R3, RZ, 0x6, R3 ;  /* 0x00000006ff037819 */ /* 0x000fe40000011403 */
[----:B------:R-:W-:Y:S02]  /*0770*/  SHF.R.S32.HI R7, RZ, 0x6, R7 ;  /* 0x00000006ff077819 */ /* 0x000fe40000011407 */
[----:B------:R-:W-:-:S04]  /*0780*/  VIADDMNMX R2, R196, R9, R3, PT ;  /* 0x00000009c4027246 */ /* 0x000fc80003800103 */
[----:B------:R-:W-:-:S04]  /*0790*/  VIMNMX R135, R2, R7, PT ;  /* 0x0000000702877248 */ /* 0x000fc80003fe0100 */
[----:B------:R-:W-:-:S13]  /*07a0*/  ISETP.GE.AND P0, PT, R196, R135, PT ;  /* 0x00000087c400720c */ /* 0x000fda0003f06270 */
[----:B-1----:R-:W-:Y:S05]  /*07b0*/  @!P0 BRA `(.L_x_1520) ;  /* 0x0000000800588947 */ /* 0x002fea0003800000 */
        /* <DEDUP_REMOVED lines=44> */
.L_x_1522:
[----:B------:R-:W-:Y:S05]  /*0a80*/  BSYNC B0 ;  /* 0x0000000000007941 */ /* 0x000fea0003800000 */
.L_x_1521:
        /* <DEDUP_REMOVED lines=11> */
.L_x_1524:
[----:B------:R-:W-:Y:S05]  /*0b40*/  BSYNC B0 ;  /* 0x0000000000007941 */ /* 0x000fea0003800000 */
.L_x_1523:
        /* <DEDUP_REMOVED lines=10> */
.L_x_1526:
[----:B------:R-:W-:Y:S05]  /*0bf0*/  BSYNC B0 ;  /* 0x0000000000007941 */ /* 0x000fea0003800000 */
.L_x_1525:
        /* <DEDUP_REMOVED lines=10> */
.L_x_1528:
[----:B------:R-:W-:Y:S05]  /*0ca0*/  BSYNC B0 ;  /* 0x0000000000007941 */ /* 0x000fea0003800000 */
.L_x_1527:
        /* <DEDUP_REMOVED lines=11> */
.L_x_1530:
[----:B------:R-:W-:Y:S05]  /*0d60*/  BSYNC B0 ;  /* 0x0000000000007941 */ /* 0x000fea0003800000 */
.L_x_1529:
        /* <DEDUP_REMOVED lines=9> */
.L_x_1532:
[----:B------:R-:W-:Y:S05]  /*0e00*/  BSYNC B0 ;  /* 0x0000000000007941 */ /* 0x000fea0003800000 */
.L_x_1531:
        /* <DEDUP_REMOVED lines=9> */
.L_x_1534:
[----:B------:R-:W-:Y:S05]  /*0ea0*/  BSYNC B0 ;  /* 0x0000000000007941 */ /* 0x000fea0003800000 */
.L_x_1533:
        /* <DEDUP_REMOVED lines=9> */
.L_x_1536:
[----:B------:R-:W-:Y:S05]  /*0f40*/  BSYNC B0 ;  /* 0x0000000000007941 */ /* 0x000fea0003800000 */
.L_x_1535:
        /* <DEDUP_REMOVED lines=29> */
.L_x_1520:
[----:B------:R-:W1:Y:S01]  /*1120*/  LDC.64 R2, c[0x0][0x368] ;  /* 0x0000da00ff027b82 */ /* 0x000e620000000a00 */
[----:B------:R-:W-:-:S07]  /*1130*/  IMAD.MOV.U32 R9, RZ, RZ, R203 ;  /* 0x000000ffff097224 */ /* 0x000fce00078e00cb */
        /* <DEDUP_REMOVED lines=9> */
[----:B------:R-:W-:Y:S02]  /*11d0*/  ISETP.NE.AND.EX P0, PT, R5, RZ, PT, P0 ;  /* 0x000000ff0500720c */ /* 0x000fe40003f05300 */
[----:B------:R-:W-:-:S11]  /*11e0*/  SHF.R.S32.HI R13, RZ, 0x1f, R203 ;  /* 0x0000001fff0d7819 */ /* 0x000fd600000114cb */
        /* <DEDUP_REMOVED lines=11> */
.L_x_1537:
        /* <DEDUP_REMOVED lines=71> */
[----:B------:R-:W-:Y:S02]  /*1710*/  IMAD.IADD R15, R15, 0x1, R2 ;  /* 0x000000010f0f7824 */ /* 0x000fe400078e0202 */
        /* <DEDUP_REMOVED lines=9> */
.L_x_1538:
        /* <DEDUP_REMOVED lines=19> */
[----:B------:R-:W-:-:S04]  /*18e0*/  IMAD.MOV R2, RZ, RZ, -R0 ;  /* 0x000000ffff027224 */ /* 0x000fc800078e0a00 */
[C---:B------:R-:W-:Y:S02]  /*18f0*/  IMAD R2, R3.reuse, R2, R4 ;  /* 0x0000000203027224 */ /* 0x040fe400078e0204 */
[----:B------:R-:W3:Y:S03]  /*1900*/  LDC.64 R4, c[0x0][0x260] ;  /* 0x00009800ff047b82 */ /* 0x000ee60000000a00 */
[----:B------:R-:W-:-:S13]  /*1910*/  ISETP.GT.U32.AND P0, PT, R3, R2, PT ;  /* 0x000000020300720c */ /* 0x000fda0003f04070 */
[-C--:B------:R-:W-:Y:S02]  /*1920*/  @!P0 IADD3 R2, R2, -R3.reuse, RZ ;  /* 0x8000000302028210 */ /* 0x080fe40007ffe0ff */
[----:B------:R-:W-:Y:S02]  /*1930*/  @!P0 IADD3 R0, R0, 0x1, RZ ;  /* 0x0000000100008810 */ /* 0x000fe40007ffe0ff */
[----:B------:R-:W-:Y:S01]  /*1940*/  ISETP.GE.U32.AND P2, PT, R2, R3, PT ;  /* 0x000000030200720c */ /* 0x000fe20003f46070 */
[----:B--2---:R-:W-:Y:S01]  /*1950*/  @P4 IMAD R3, R20, R165, RZ ;  /* 0x000000a514034224 */ /* 0x004fe200078e02ff */
[----:B------:R-:W-:Y:S01]  /*1960*/  LOP3.LUT R2, R156, R17, RZ, 0x3c, !PT ;  /* 0x000000119c027212 */ /* 0x000fe200078e3cff */
[----:B------:R-:W-:Y:S01]  /*1970*/  @P4 IMAD.WIDE.U32 R20, R20, R164, RZ ;  /* 0x000000a414144225 */ /* 0x000fe200078e00ff */
[----:B------:R-:W-:Y:S02]  /*1980*/  ISETP.NE.AND P0, PT, R17, RZ, PT ;  /* 0x000000ff1100720c */ /* 0x000fe40003f05270 */
[----:B------:R-:W-:-:S02]  /*1990*/  ISETP.GE.AND P1, PT, R2, RZ, PT ;  /* 0x000000ff0200720c */ /* 0x000fc40003f26270 */
[----:B------:R-:W-:Y:S02]  /*19a0*/  @P4 IADD3 R3, R21, R3, RZ ;  /* 0x0000000315034210 */ /* 0x000fe40007ffe0ff */
[----:B------:R-:W-:-:S03]  /*19b0*/  @P4 MOV R10, R20 ;  /* 0x00000014000a4202 */ /* 0x000fc60000000f00 */
[----:B------:R-:W-:-:S06]  /*19c0*/  @P2 VIADD R0, R0, 0x1 ;  /* 0x0000000100002836 */ /* 0x000fcc0000000000 */
[----:B------:R-:W-:Y:S01]  /*19d0*/  @!P1 IMAD.MOV R0, RZ, RZ, -R0 ;  /* 0x000000ffff009224 */ /* 0x000fe200078e0a00 */
[----:B-1----:R-:W-:Y:S06]  /*19e0*/  @P4 BRA `(.L_x_1540) ;  /* 0x0000000000344947 */ /* 0x002fec0003800000 */
        /* <DEDUP_REMOVED lines=13> */
.L_x_1540:
[----:B------:R-:W-:Y:S01]  /*1ac0*/  @!P0 LOP3.LUT R0, RZ, R17, RZ, 0x33, !PT ;  /* 0x00000011ff008212 */ /* 0x000fe200078e33ff */
[----:B------:R-:W-:Y:S01]  /*1ad0*/  IMAD R2, R19, R164, RZ ;  /* 0x000000a413027224 */ /* 0x000fe200078e02ff */
[----:B------:R-:W-:Y:S02]  /*1ae0*/  MOV R16, R10 ;  /* 0x0000000a00107202 */ /* 0x000fe40000000f00 */
[----:B------:R-:W-:Y:S01]  /*1af0*/  MOV R17, R3 ;  /* 0x0000000300117202 */ /* 0x000fe20000000f00 */
[-C--:B------:R-:W-:Y:S01]  /*1b00*/  IMAD R2, R165, R48.reuse, R2 ;  /* 0x00000030a5027224 */ /* 0x080fe200078e0202 */
[----:B------:R-:W-:Y:S02]  /*1b10*/  SHF.R.S32.HI R3, RZ, 0x1f, R0 ;  /* 0x0000001fff037819 */ /* 0x000fe40000011400 */
[----:B------:R-:W-:Y:S01]  /*1b20*/  @P4 IADD3 R15, R12, R15, RZ ;  /* 0x0000000f0c0f4210 */ /* 0x000fe20007ffe0ff */
[----:B------:R-:W-:-:S04]  /*1b30*/  IMAD.WIDE.U32 R16, R164, R48, R16 ;  /* 0x00000030a4107225 */ /* 0x000fc800078e0010 */
[----:B------:R-:W-:Y:S01]  /*1b40*/  @P4 IMAD.WIDE.U32 R20, R15, R6, RZ ;  /* 0x000000060f144225 */ /* 0x000fe200078e00ff */
[----:B------:R-:W-:-:S03]  /*1b50*/  IADD3 R17, R17, R2, RZ ;  /* 0x0000000211117210 */ /* 0x000fc60007ffe0ff */
[----:B---3--:R-:W-:Y:S01]  /*1b60*/  IMAD R2, R3, R4, RZ ;  /* 0x0000000403027224 */ /* 0x008fe200078e02ff */
[----:B------:R-:W-:Y:S01]  /*1b70*/  @P4 MOV R10, R20 ;  /* 0x00000014000a4202 */ /* 0x000fe20000000f00 */
[----:B------:R-:W-:-:S04]  /*1b80*/  IMAD.WIDE.U32 R16, R0, R4, R16 ;  /* 0x0000000400107225 */ /* 0x000fc800078e0010 */
[----:B------:R-:W-:Y:S01]  /*1b90*/  IMAD R5, R0, R5, R2 ;  /* 0x0000000500057224 */ /* 0x000fe200078e0202 */
[----:B------:R-:W-:Y:S01]  /*1ba0*/  MOV R2, R16 ;  /* 0x0000001000027202 */ /* 0x000fe20000000f00 */
[----:B------:R-:W-:Y:S01]  /*1bb0*/  @P4 IMAD R27, R15, R7, R21 ;  /* 0x000000070f1b4224 */ /* 0x000fe200078e0215 */
[----:B------:R-:W-:Y:S02]  /*1bc0*/  MOV R21, R48 ;  /* 0x0000003000157202 */ /* 0x000fe40000000f00 */
        /* <DEDUP_REMOVED lines=15> */
.L_x_1539:
[----:B-----5:R1:W5:Y:S01]  /*1cc0*/  @P5 LDG.E R9, desc[UR6][R160.64] ;  /* 0x00000006a0095981 */ /* 0x020362000c1e1900 */
[----:B------:R-:W-:Y:S01]  /*1cd0*/  SHF.R.S32.HI R148, RZ, 0x1f, R123 ;  /* 0x0000001fff947819 */ /* 0x000fe2000001147b */
[----:B------:R-:W2:Y:S01]  /*1ce0*/  LDC.64 R4, c[0x0][0x240] ;  /* 0x00009000ff047b82 */ /* 0x000ea20000000a00 */
[----:B------:R-:W-:Y:S01]  /*1cf0*/  ISETP.NE.AND P2, PT, R8, -0x1, PT ;  /* 0xffffffff0800780c */ /* 0x000fe20003f45270 */
[----:B------:R-:W-:Y:S01]  /*1d00*/  ULDC UR5, c[0x0][0x2d0] ;  /* 0x0000b40000057ab9 */ /* 0x000fe20000000800 */
[CC--:B------:R-:W-:Y:S01]  /*1d10*/  LEA.HI R154, R148.reuse, R123.reuse, RZ, 0x3 ;  /* 0x0000007b949a7211 */ /* 0x0c0fe200078f18ff */
[----:B------:R-:W-:Y:S01]  /*1d20*/  ULDC.64 UR10, c[0x0][0x268] ;  /* 0x00009a00000a7ab9 */ /* 0x000fe20000000a00 */
[----:B------:R-:W-:Y:S01]  /*1d30*/  LEA.HI R15, R148, R123, RZ, 0x4 ;  /* 0x0000007b940f7211 */ /* 0x000fe200078f20ff */
[----:B------:R-:W-:Y:S01]  /*1d40*/  IMAD R29, R3, UR10, RZ ;  /* 0x0000000a031d7c24 */ /* 0x000fe2000f8e02ff */
[----:B------:R-:W-:Y:S01]  /*1d50*/  LOP3.LUT R12, R154, 0xfffffff8, RZ, 0xc0, !PT ;  /* 0xfffffff89a0c7812 */ /* 0x000fe200078ec0ff */
[----:B------:R-:W3:Y:S01]  /*1d60*/  LDC R144, c[0x0][0x2e0] ;  /* 0x0000b800ff907b82 */ /* 0x000ee20000000800 */
[----:B------:R-:W-:Y:S01]  /*1d70*/  SHF.R.S32.HI R64, RZ, 0x4, R15 ;  /* 0x00000004ff407819 */ /* 0x000fe2000001140f */
[----:B------:R-:W-:Y:S01]  /*1d80*/  IMAD.MOV.U32 R46, RZ, RZ, 0x10 ;  /* 0x00000010ff2e7424 */ /* 0x000fe200078e00ff */
[----:B------:R-:W-:Y:S01]  /*1d90*/  SHF.R.S32.HI R154, RZ, 0x3, R154 ;  /* 0x00000003ff9a7819 */ /* 0x000fe2000001149a */
[----:B------:R-:W-:Y:S01]  /*1da0*/  IMAD.IADD R63, R123, 0x1, -R12 ;  /* 0x000000017b3f7824 */ /* 0x000fe200078e0a0c */
[C---:B------:R-:W-:Y:S01]  /*1db0*/  LOP3.LUT R16, R15.reuse, 0xfffffff0, RZ, 0xc0, !PT ;  /* 0xfffffff00f107812 */ /* 0x040fe200078ec0ff */
[----:B------:R-:W-:Y:S01]  /*1dc0*/  IMAD.MOV.U32 R45, RZ, RZ, 0x20 ;  /* 0x00000020ff2d7424 */ /* 0x000fe200078e00ff */
[----:B------:R-:W-:Y:S01]  /*1dd0*/  LEA.HI R15, R15, R64, RZ, 0x1 ;  /* 0x000000400f0f7211 */ /* 0x000fe200078f08ff */
[----:B------:R-:W4:Y:S01]  /*1de0*/  @!P2 LDC.64 R6, c[0x0][0x228] ;  /* 0x00008a00ff06ab82 */ /* 0x000f220000000a00 */
[----:B------:R-:W-:Y:S01]  /*1df0*/  IMAD.SHL.U32 R149, R154, 0x40, RZ ;  /* 0x000000409a957824 */ /* 0x000fe200078e00ff */
[----:B------:R-:W-:Y:S01]  /*1e00*/  SHF.R.S32.HI R155, RZ, 0x1f, R154 ;  /* 0x0000001fff9b7819 */ /* 0x000fe2000001149a */
[----:B------:R-:W-:Y:S01]  /*1e10*/  IMAD.IADD R16, R123, 0x1, -R16 ;  /* 0x000000017b107824 */ /* 0x000fe200078e0a10 */
[----:B------:R-:W-:Y:S01]  /*1e20*/  LOP3.LUT R15, R15, 0xfffffffe, RZ, 0xc0, !PT ;  /* 0xfffffffe0f0f7812 */ /* 0x000fe200078ec0ff */
[----:B------:R-:W-:Y:S01]  /*1e30*/  IMAD.SHL.U32 R14, R63, 0x8, RZ ;  /* 0x000000083f0e7824 */ /* 0x000fe200078e00ff */
[----:B------:R-:W-:Y:S01]  /*1e40*/  LOP3.LUT R149, R149, 0x1c0, RZ, 0xc0, !PT ;  /* 0x000001c095957812 */ /* 0x000fe200078ec0ff */
[----:B------:R-:W-:Y:S01]  /*1e50*/  IMAD.WIDE R24, R11, 0x40, R154 ;  /* 0x000000400b187825 */ /* 0x000fe200078e029a */
[----:B------:R-:W1:Y:S01]  /*1e60*/  LDC.64 R162, c[0x0][0x250] ;  /* 0x00009400ffa27b82 */ /* 0x000e620000000a00 */
[----:B------:R-:W-:-:S02]  /*1e70*/  SHF.L.U64.HI R199, R164, 0x4, R165 ;  /* 0x00000004a4c77819 */ /* 0x000fc400000102a5 */
[----:B------:R-:W-:Y:S01]  /*1e80*/  IMAD.IADD R64, R64, 0x1, -R15 ;  /* 0x0000000140407824 */ /* 0x000fe200078e0a0f */
[----:B------:R-:W-:Y:S01]  /*1e90*/  SHF.R.S32.HI R15, RZ, 0x1f, R16 ;  /* 0x0000001fff0f7819 */ /* 0x000fe20000011410 */
[----:B------:R-:W-:Y:S01]  /*1ea0*/  VIADD R11, R14, 0x40 ;  /* 0x000000400e0b7836 */ /* 0x000fe20000000000 */
[----:B------:R-:W-:Y:S01]  /*1eb0*/  LOP3.LUT R18, R149, 0x38, R14, 0xf8, !PT ;  /* 0x0000003895127812 */ /* 0x000fe200078ef80e */
[C---:B--2---:R-:W-:Y:S01]  /*1ec0*/  @P2 IMAD.WIDE.U32 R22, R8.reuse, R4, RZ ;  /* 0x0000000408162225 */ /* 0x044fe200078e00ff */
[----:B------:R-:W-:Y:S02]  /*1ed0*/  SHF.R.U32.HI R149, RZ, 0x3, R149 ;  /* 0x00000003ff957819 */ /* 0x000fe40000011695 */
[----:B------:R-:W-:Y:S01]  /*1ee0*/  LEA.HI R12, R15, R16, RZ, 0x3 ;  /* 0x000000100f0c7211 */ /* 0x000fe200078f18ff */
[----:B------:R-:W-:Y:S01]  /*1ef0*/  @P2 IMAD R23, R8, R5, R23 ;  /* 0x0000000508172224 */ /* 0x000fe200078e0217 */
[----:B------:R-:W-:Y:S01]  /*1f00*/  ISETP.GE.AND P0, PT, R11, UR5, PT ;  /* 0x000000050b007c0c */ /* 0x000fe2000bf06270 */
[----:B------:R-:W-:Y:S01]  /*1f10*/  IMAD R8, R25, R4, RZ ;  /* 0x0000000419087224 */ /* 0x000fe200078e02ff */
[----:B------:R-:W-:Y:S01]  /*1f20*/  LOP3.LUT R149, R18, R149, RZ, 0x3c, !PT ;  /* 0x0000009512957212 */ /* 0x000fe200078e3cff */
[----:B------:R-:W-:Y:S01]  /*1f30*/  IMAD.SHL.U32 R142, R63, 0x4, RZ ;  /* 0x000000043f8e7824 */ /* 0x000fe200078e00ff */
[----:B------:R-:W-:Y:S01]  /*1f40*/  LEA.HI R18, R148, R123, RZ, 0x6 ;  /* 0x0000007b94127211 */ /* 0x000fe200078f30ff */
[----:B----4-:R-:W-:Y:S01]  /*1f50*/  @!P2 IMAD.WIDE.U32 R30, R203, R6, RZ ;  /* 0x00000006cb1ea225 */ /* 0x010fe200078e00ff */
[----:B------:R-:W-:-:S02]  /*1f60*/  LOP3.LUT R15, R12, 0xfffffff8, RZ, 0xc0, !PT ;  /* 0xfffffff80c0f7812 */ /* 0x000fc400078ec0ff */
[----:B------:R-:W-:Y:S01]  /*1f70*/  SEL R146, RZ, 0xffffffff, P0 ;  /* 0xffffffffff927807 */ /* 0x000fe20000000000 */
[----:B------:R-:W-:Y:S01]  /*1f80*/  IMAD.SHL.U32 R18, R18, 0x8, RZ ;  /* 0x0000000812127824 */ /* 0x000fe200078e00ff */
[----:B------:R-:W-:Y:S01]  /*1f90*/  ISETP.GE.AND P1, PT, R14, UR5, PT ;  /* 0x000000050e007c0c */ /* 0x000fe2000bf26270 */
[----:B------:R-:W-:Y:S01]  /*1fa0*/  IMAD.IADD R16, R16, 0x1, -R15 ;  /* 0x0000000110107824 */ /* 0x000fe200078e0a0f */
[----:B------:R-:W-:Y:S01]  /*1fb0*/  IADD3 R26, P0, R14, R10, RZ ;  /* 0x0000000a0e1a7210 */ /* 0x000fe20007f1e0ff */
[----:B------:R-:W-:Y:S01]  /*1fc0*/  IMAD.SHL.U32 R146, R146, 0x2, RZ ;  /* 0x0000000292927824 */ /* 0x000fe200078e00ff */
[----:B------:R-:W-:Y:S01]  /*1fd0*/  SEL R15, RZ, 0x1, P1 ;  /* 0x00000001ff0f7807 */ /* 0x000fe20000800000 */
[----:B------:R-:W-:Y:S01]  /*1fe0*/  @!P2 IMAD.MOV.U32 R22, RZ, RZ, R30 ;  /* 0x000000ffff16a224 */ /* 0x000fe200078e001e */
[----:B------:R-:W-:Y:S01]  /*1ff0*/  LOP3.LUT R149, R149, 0xfffffe00, R18, 0xf8, !PT ;  /* 0xfffffe0095957812 */ /* 0x000fe200078ef812 */
[----:B------:R-:W-:Y:S01]  /*2000*/  @!P2 IMAD R18, R13, R6, RZ ;  /* 0x000000060d12a224 */ /* 0x000fe200078e02ff */
[----:B------:R-:W-:Y:S01]  /*2010*/  LOP3.LUT R146, R146, 0x2, R15, 0xe2, !PT ;  /* 0x0000000292927812 */ /* 0x000fe200078ee20f */
[----:B------:R-:W-:Y:S01]  /*2020*/  IMAD R6, R0, UR11, R29 ;  /* 0x0000000b00067c24 */ /* 0x000fe2000f8e021d */
[----:B------:R-:W-:Y:S01]  /*2030*/  SHF.R.S32.HI R15, RZ, 0x1f, R14 ;  /* 0x0000001fff0f7819 */ /* 0x000fe2000001140e */
[----:B------:R-:W-:Y:S01]  /*2040*/  @!P2 IMAD R7, R203, R7, R18 ;  /* 0x00000007cb07a224 */ /* 0x000fe200078e0212 */
[----:B---3--:R-:W-:Y:S01]  /*2050*/  LEA.HI R144, R144, R144, RZ, 0x1 ;  /* 0x0000009090907211 */ /* 0x008fe200078f08ff */
[----:B------:R-:W-:Y:S01]  /*2060*/  IMAD R5, R24, R5, R8 ;  /* 0x0000000518057224 */ /* 0x000fe200078e0208 */
[----:B------:R-:W-:Y:S01]  /*2070*/  LEA.HI R148, R148, R123, RZ, 0x5 ;  /* 0x0000007b94947211 */ /* 0x000fe200078f28ff */
[----:B------:R-:W-:Y:S01]  /*2080*/  IMAD.X R27, R15, 0x1, R27, P0 ;  /* 0x000000010f1b7824 */ /* 0x000fe200000e061b */
[----:B------:R-:W-:Y:S01]  /*2090*/  IADD3 R22, P0, R14, R22, RZ ;  /* 0x000000160e167210 */ /* 0x000fe20007f1e0ff */
[----:B------:R-:W-:Y:S01]  /*20a0*/  @!P2 IMAD.IADD R23, R31, 0x1, R7 ;  /* 0x000000011f17a824 */ /* 0x000fe200078e0207 */
[----:B------:R-:W-:Y:S01]  /*20b0*/  SHF.R.S32.HI R147, RZ, 0x1, R144 ;  /* 0x00000001ff937819 */ /* 0x000fe20000011490 */
[----:B------:R-:W-:Y:S01]  /*20c0*/  IMAD.WIDE.U32 R26, R0, UR10, R26 ;  /* 0x0000000a001a7c25 */ /* 0x000fe2000f8e001a */
[----:B------:R-:W-:Y:S01]  /*20d0*/  ULDC.64 UR10, c[0x0][0x258] ;  /* 0x00009600000a7ab9 */ /* 0x000fe20000000a00 */
[----:B------:R-:W-:-:S02]  /*20e0*/  SHF.R.S32.HI R60, RZ, 0x5, R148 ;  /* 0x00000005ff3c7819 */ /* 0x000fc40000011494 */
[----:B------:R-:W-:Y:S01]  /*20f0*/  IMAD.X R23, R15, 0x1, R23, P0 ;  /* 0x000000010f177824 */ /* 0x000fe200000e0617 */
[----:B------:R-:W-:Y:S01]  /*2100*/  IADD3 R136, P0, R154, R21, RZ ;  /* 0x000000159a887210 */ /* 0x000fe20007f1e0ff */
[----:B------:R-:W-:Y:S01]  /*2110*/  IMAD.SHL.U32 R47, R16, 0x40, RZ ;  /* 0x00000040102f7824 */ /* 0x000fe200078e00ff */
[----:B------:R-:W-:Y:S01]  /*2120*/  LOP3.LUT R148, R148, 0xffffffe0, RZ, 0xc0, !PT ;  /* 0xffffffe094947812 */ /* 0x000fe200078ec0ff */
[----:B------:R-:W-:Y:S01]  /*2130*/  IMAD.WIDE.U32 R22, R24, R4, R22 ;  /* 0x0000000418167225 */ /* 0x000fe200078e0016 */
[----:B------:R-:W-:Y:S02]  /*2140*/  SHF.R.S32.HI R4, RZ, 0x1f, R156 ;  /* 0x0000001fff047819 */ /* 0x000fe4000001149c */
[----:B------:R-:W-:Y:S01]  /*2150*/  LOP3.LUT R47, R47, 0x1c0, RZ, 0xc0, !PT ;  /* 0x000001c02f2f7812 */ /* 0x000fe200078ec0ff */
[----:B------:R-:W-:Y:S01]  /*2160*/  IMAD.IADD R23, R23, 0x1, R5 ;  /* 0x0000000117177824 */ /* 0x000fe200078e0205 */
[----:B------:R-:W-:Y:S01]  /*2170*/  LOP3.LUT P4, RZ, R16, 0x4, RZ, 0xc0, !PT ;  /* 0x0000000410ff7812 */ /* 0x000fe2000788c0ff */
[----:B------:R-:W-:Y:S01]  /*2180*/  IMAD R159, R4, UR10, RZ ;  /* 0x0000000a049f7c24 */ /* 0x000fe2000f8e02ff */
[----:B------:R-:W-:Y:S01]  /*2190*/  SHF.R.S32.HI R4, RZ, 0x1f, R65 ;  /* 0x0000001fff047819 */ /* 0x000fe20000011441 */
[----:B------:R-:W-:Y:S01]  /*21a0*/  IMAD.SHL.U32 R10, R64, 0x8, RZ ;  /* 0x00000008400a7824 */ /* 0x000fe200078e00ff */
[----:B------:R-:W-:Y:S01]  /*21b0*/  LOP3.LUT P2, RZ, R16, 0x2, RZ, 0xc0, !PT ;  /* 0x0000000210ff7812 */ /* 0x000fe2000784c0ff */
[----:B------:R-:W-:Y:S01]  /*21c0*/  IMAD.X R19, R155, 0x1, R19, P0 ;  /* 0x000000019b137824 */ /* 0x000fe200000e0613 */
[----:B------:R-:W-:Y:S01]  /*21d0*/  LEA.HI R5, R4, R65, RZ, 0x6 ;  /* 0x0000004104057211 */ /* 0x000fe200078f30ff */
[----:B------:R-:W-:Y:S01]  /*21e0*/  IMAD.IADD R7, R27, 0x1, R6 ;  /* 0x000000011b077824 */ /* 0x000fe200078e0206 */
[----:B------:R-:W-:Y:S01]  /*21f0*/  IADD3 R150, P0, R14, R2, RZ ;  /* 0x000000020e967210 */ /* 0x000fe20007f1e0ff */
[----:B-1----:R-:W-:Y:S01]  /*2200*/  IMAD R19, R19, R162, RZ ;  /* 0x000000a213137224 */ /* 0x002fe200078e02ff */
[----:B------:R-:W-:Y:S01]  /*2210*/  SHF.R.S32.HI R5, RZ, 0x6, R5 ;  /* 0x00000006ff057819 */ /* 0x000fe20000011405 */
[----:B------:R-:W-:Y:S01]  /*2220*/  IMAD R143, R154, R147, R142 ;  /* 0x000000939a8f7224 */ /* 0x000fe200078e028e */
[----:B------:R-:W-:Y:S01]  /*2230*/  LOP3.LUT R10, R47, 0x8, R10, 0xf8, !PT ;  /* 0x000000082f0a7812 */ /* 0x000fe200078ef80a */
[----:B------:R-:W-:Y:S01]  /*2240*/  IMAD.X R151, R15, 0x1, R17, P0 ;  /* 0x000000010f977824 */ /* 0x000fe200000e0611 */
[----:B------:R-:W-:Y:S01]  /*2250*/  VIMNMX R66, R196, R5, !PT ;  /* 0x00000005c4427248 */ /* 0x000fe20007fe0100 */
[----:B------:R-:W-:Y:S01]  /*2260*/  IMAD.MOV.U32 R6, RZ, RZ, R26 ;  /* 0x000000ffff067224 */ /* 0x000fe200078e001a */
[----:B------:R-:W-:Y:S01]  /*2270*/  SHF.R.U32.HI R47, RZ, 0x3, R47 ;  /* 0x00000003ff2f7819 */ /* 0x000fe2000001162f */
[----:B------:R-:W-:Y:S01]  /*2280*/  IMAD R153, R155, R164, RZ ;  /* 0x000000a49b997224 */ /* 0x000fe200078e02ff */
[----:B------:R-:W-:Y:S01]  /*2290*/  ISETP.GT.AND P0, PT, R135, R66, PT ;  /* 0x000000428700720c */ /* 0x000fe20003f04270 */
[----:B------:R-:W-:Y:S01]  /*22a0*/  IMAD.SHL.U32 R12, R12, 0x40, RZ ;  /* 0x000000400c0c7824 */ /* 0x000fe200078e00ff */
[----:B------:R-:W-:Y:S01]  /*22b0*/  LOP3.LUT R47, R10, R47, RZ, 0x3c, !PT ;  /* 0x0000002f0a2f7212 */ /* 0x000fe200078e3cff */
[----:B------:R-:W-:Y:S01]  /*22c0*/  VIADD R10, R14, 0x80 ;  /* 0x000000800e0a7836 */ /* 0x000fe20000000000 */
[----:B------:R-:W-:Y:S01]  /*22d0*/  SHF.L.U64.HI R197, R162, 0x4, R163 ;  /* 0x00000004a2c57819 */ /* 0x000fe200000102a3 */
[----:B------:R-:W-:Y:S01]  /*22e0*/  IMAD R159, R156, UR11, R159 ;  /* 0x0000000b9c9f7c24 */ /* 0x000fe2000f8e029f */
[----:B------:R-:W-:Y:S01]  /*22f0*/  LOP3.LUT R47, R47, 0xfffffe00, R12, 0xf8, !PT ;  /* 0xfffffe002f2f7812 */ /* 0x000fe200078ef80c */
[----:B------:R-:W-:Y:S01]  /*2300*/  IMAD R133, R136, R163, R19 ;  /* 0x000000a388857224 */ /* 0x000fe200078e0213 */
[----:B------:R-:W-:Y:S01]  /*2310*/  ISETP.GE.AND P1, PT, R10, UR5, PT ;  /* 0x000000050a007c0c */ /* 0x000fe2000bf26270 */
[--C-:B------:R-:W-:Y:S01]  /*2320*/  IMAD.IADD R142, R142, 0x1, R143.reuse ;  /* 0x000000018e8e7824 */ /* 0x100fe200078e028f */
[----:B------:R-:W-:Y:S01]  /*2330*/  SHF.R.S32.HI R122, RZ, 0x1f, R143 ;  /* 0x0000001fff7a7819 */ /* 0x000fe2000001148f */
[----:B------:R-:W-:Y:S01]  /*2340*/  IMAD.WIDE.U32 R156, R156, UR10, R22 ;  /* 0x0000000a9c9c7c25 */ /* 0x000fe2000f8e0016 */
[----:B------:R-:W-:-:S02]  /*2350*/  SEL R21, RZ, 0x4, P1 ;  /* 0x00000004ff157807 */ /* 0x000fc40000800000 */
[----:B------:R-:W-:Y:S01]  /*2360*/  SHF.R.S32.HI R121, RZ, 0x1f, R142 ;  /* 0x0000001fff797819 */ /* 0x000fe2000001148e */
[----:B------:R-:W-:Y:S01]  /*2370*/  IMAD.WIDE.U32 R136, R136, R162, R6 ;  /* 0x000000a288887225 */ /* 0x000fe200078e0006 */
[----:B------:R-:W-:Y:S02]  /*2380*/  LOP3.LUT R146, R146, R21, RZ, 0xfc, !PT ;  /* 0x0000001592927212 */ /* 0x000fe400078efcff */
[----:B------:R-:W-:Y:S01]  /*2390*/  SEL R46, R46, 0xfffffff0, !P2 ;  /* 0xfffffff02e2e7807 */ /* 0x000fe20005000000 */
[C---:B------:R-:W-:Y:S01]  /*23a0*/  IMAD R153, R154.reuse, R165, R153 ;  /* 0x000000a59a997224 */ /* 0x040fe200078e0299 */
[----:B------:R-:W-:Y:S01]  /*23b0*/  SEL R45, R45, 0xffffffe0, !P4 ;  /* 0xffffffe02d2d7807 */ /* 0x000fe20006000000 */
[----:B------:R-:W-:-:S04]  /*23c0*/  IMAD.WIDE.U32 R150, R154, R164, R150 ;  /* 0x000000a49a967225 */ /* 0x000fc800078e0096 */
[----:B------:R-:W-:Y:S02]  /*23d0*/  IMAD.SHL.U32 R200, R164, 0x10, RZ ;  /* 0x00000010a4c87824 */ /* 0x000fe400078e00ff */
[----:B------:R-:W-:Y:S02]  /*23e0*/  IMAD.SHL.U32 R198, R162, 0x10, RZ ;  /* 0x00000010a2c67824 */ /* 0x000fe400078e00ff */
[----:B------:R-:W-:Y:S02]  /*23f0*/  IMAD.IADD R148, R123, 0x1, -R148 ;  /* 0x000000017b947824 */ /* 0x000fe400078e0a94 */
[----:B------:R-:W-:Y:S02]  /*2400*/  IMAD.SHL.U32 R145, R147, 0x10, RZ ;  /* 0x0000001093917824 */ /* 0x000fe400078e00ff */
[----:B------:R-:W-:Y:S02]  /*2410*/  IMAD.IADD R153, R151, 0x1, R153 ;  /* 0x0000000197997824 */ /* 0x000fe400078e0299 */
[----:B------:R-:W-:-:S02]  /*2420*/  IMAD.IADD R159, R157, 0x1, R159 ;  /* 0x000000019d9f7824 */ /* 0x000fc400078e029f */
[----:B------:R-:W-:Y:S02]  /*2430*/  IMAD.IADD R133, R137, 0x1, R133 ;  /* 0x0000000189857824 */ /* 0x000fe400078e0285 */
[----:B------:R-:W-:Y:S01]  /*2440*/  @!P5 IMAD.MOV.U32 R9, RZ, RZ, RZ ;  /* 0x000000ffff09d224 */ /* 0x000fe200078e00ff */
[----:B------:R-:W-:Y:S06]  /*2450*/  @!P0 BRA `(.L_x_1541) ;  /* 0x0000009400348947 */ /* 0x000fec0003800000 */
[----:B------:R-:W1:Y:S01]  /*2460*/  LDC.64 R70, c[0x0][0x338] ;  /* 0x0000ce00ff467b82 */ /* 0x000e620000000a00 */
[----:B------:R-:W-:Y:S01]  /*2470*/  ULDC.64 UR10, c[0x0][0x328] ;  /* 0x0000ca00000a7ab9 */ /* 0x000fe20000000a00 */
[----:B------:R-:W-:Y:S01]  /*2480*/  ULDC.64 UR12, c[0x0][0x330] ;  /* 0x0000cc00000c7ab9 */ /* 0x000fe20000000a00 */
[----:B------:R-:W-:Y:S01]  /*2490*/  SHF.R.S32.HI R5, RZ, 0x1f, R48 ;  /* 0x0000001fff057819 */ /* 0x000fe20000011430 */
[C---:B------:R-:W-:Y:S01]  /*24a0*/  IMAD R2, R13.reuse, UR10, RZ ;  /* 0x0000000a0d027c24 */ /* 0x040fe2000f8e02ff */
[--C-:B------:R-:W-:Y:S01]  /*24b0*/  SHF.R.S32.HI R7, RZ, 0x1f, R65.reuse ;  /* 0x0000001fff077819 */ /* 0x100fe20000011441 */
[----:B------:R-:W-:Y:S01]  /*24c0*/  IMAD R4, R13, UR12, RZ ;  /* 0x0000000c0d047c24 */ /* 0x000fe2000f8e02ff */
[----:B------:R-:W-:Y:S01]  /*24d0*/  IADD3 R6, P1, P0, R48, R154, -R65 ;  /* 0x0000009a30067210 */ /* 0x000fe2000783e841 */
[----:B------:R-:W-:Y:S01]  /*24e0*/  IMAD.WIDE.U32 R12, R203, UR10, R14 ;  /* 0x0000000acb0c7c25 */ /* 0x000fe2000f8e000e */
[----:B------:R-:W-:Y:S01]  /*24f0*/  ULDC.64 UR14, c[0x0][0x350] ;  /* 0x0000d400000e7ab9 */ /* 0x000fe20000000a00 */
[----:B------:R-:W-:Y:S01]  /*2500*/  SHF.L.U32 R96, R163, 0x5, RZ ;  /* 0x00000005a3607819 */ /* 0x000fe200000006ff */
[----:B------:R-:W-:Y:S01]  /*2510*/  ULDC UR4, c[0x0][0x2e0] ;  /* 0x0000b80000047ab9 */ /* 0x000fe20000000800 */
[----:B------:R-:W-:Y:S01]  /*2520*/  IADD3.X R5, R5, R155, ~R7, P1, P0 ;  /* 0x0000009b05057210 */ /* 0x000fe20000fe0c07 */
[C---:B------:R-:W-:Y:S01]  /*2530*/  IMAD R2, R203.reuse, UR11, R2 ;  /* 0x0000000bcb027c24 */ /* 0x040fe2000f8e0202 */
[----:B------:R-:W-:Y:S01]  /*2540*/  ULDC.64 UR10, c[0x0][0x340] ;  /* 0x0000d000000a7ab9 */ /* 0x000fe20000000a00 */
[C---:B------:R-:W-:Y:S01]  /*2550*/  IMAD.WIDE.U32 R16, R203.reuse, UR12, R14 ;  /* 0x0000000ccb107c25 */ /* 0x040fe2000f8e000e */
[----:B------:R-:W-:Y:S01]  /*2560*/  USHF.L.U32 UR20, UR10, 0x5, URZ ;  /* 0x000000050a147899 */ /* 0x000fe2000800063f */
[----:B------:R-:W-:Y:S01]  /*2570*/  LOP3.LUT R134, R146, 0xffff, RZ, 0xc0, !PT ;  /* 0x0000ffff92867812 */ /* 0x000fe200078ec0ff */
[----:B------:R-:W-:Y:S01]  /*2580*/  USHF.L.U64.HI UR21, UR10, 0x4, UR11 ;  /* 0x000000040a157899 */ /* 0x000fe2000801020b */
[----:B------:R-:W-:Y:S01]  /*2590*/  IMAD R4, R203, UR13, R4 ;  /* 0x0000000dcb047c24 */ /* 0x000fe2000f8e0204 */
[----:B------:R-:W-:Y:S01]  /*25a0*/  ULDC.64 UR12, c[0x0][0x348] ;  /* 0x0000d200000c7ab9 */ /* 0x000fe20000000a00 */
[----:B------:R-:W-:Y:S01]  /*25b0*/  IMAD.IADD R13, R13, 0x1, R2 ;  /* 0x000000010d0d7824 */ /* 0x000fe200078e0202 */
[----:B------:R-:W-:Y:S01]  /*25c0*/  USHF.L.U32 UR22, UR10, 0x4, URZ ;  /* 0x000000040a167899 */ /* 0x000fe2000800063f */
[----:B------:R-:W-:Y:S01]  /*25d0*/  IMAD.IADD R17, R17, 0x1, R4 ;  /* 0x0000000111117824 */ /* 0x000fe200078e0204 */
[----:B------:R-:W-:Y:S01]  /*25e0*/  UIMAD.WIDE.U32 UR18, UR10, 0x60, URZ ;  /* 0x000000600a1278a5 */ /* 0x000fe2000f8e003f */
[C---:B------:R-:W-:Y:S01]  /*25f0*/  IMAD R7, R5.reuse, UR10, RZ ;  /* 0x0000000a05077c24 */ /* 0x040fe2000f8e02ff */
[C---:B-1----:R-:W-:Y:S01]  /*2600*/  SHF.L.U32 R68, R70.reuse, 0x4, RZ ;  /* 0x0000000446447819 */ /* 0x042fe200000006ff */
[-C--:B------:R-:W-:Y:S01]  /*2610*/  IMAD R2, R5, R70.reuse, RZ ;  /* 0x0000004605027224 */ /* 0x080fe200078e02ff */
[----:B------:R-:W-:Y:S01]  /*2620*/  SHF.L.U64.HI R67, R70, 0x4, R71 ;  /* 0x0000000446437819 */ /* 0x000fe20000010247 */
[C---:B------:R-:W-:Y:S01]  /*2630*/  IMAD R7, R6.reuse, UR11, R7 ;  /* 0x0000000b06077c24 */ /* 0x040fe2000f8e0207 */
[----:B------:R-:W-:Y:S01]  /*2640*/  SHF.L.U32 R132, R147, 0x5, RZ ;  /* 0x0000000593847819 */ /* 0x000fe200000006ff */
[----:B------:R-:W-:Y:S01]  /*2650*/  IMAD.WIDE.U32 R16, R6, UR10, R16 ;  /* 0x0000000a06107c25 */ /* 0x000fe2000f8e0010 */
[----:B------:R-:W-:Y:S01]  /*2660*/  SHF.L.U64.HI R69, R70, 0x5, R71 ;  /* 0x0000000546457819 */ /* 0x000fe20000010247 */
[----:B------:R-:W-:Y:S01]  /*2670*/  USHF.L.U64.HI UR21, UR22, 0x1, UR21 ;  /* 0x0000000116157899 */ /* 0x000fe20008010215 */
[----:B------:R-:W-:Y:S01]  /*2680*/  LOP3.LUT R141, R134, 0x1, RZ, 0xc0, !PT ;  /* 0x00000001868d7812 */ /* 0x000fe200078ec0ff */
[----:B------:R-:W-:Y:S01]  /*2690*/  IMAD R2, R6, R71, R2 ;  /* 0x0000004706027224 */ /* 0x000fe200078e0202 */
[----:B------:R-:W-:Y:S01]  /*26a0*/  LOP3.LUT R139, R134, 0x2, RZ, 0xc0, !PT ;  /* 0x00000002868b7812 */ /* 0x000fe200078ec0ff */
[----:B------:R-:W-:Y:S01]  /*26b0*/  IMAD.WIDE.U32 R4, R6, R70, R12 ;  /* 0x0000004606047225 */ /* 0x000fe200078e000c */
[----:B------:R-:W-:Y:S01]  /*26c0*/  SHF.R.S32.HI R120, RZ, 0x1f, R145 ;  /* 0x0000001fff787819 */ /* 0x000fe20000011491 */
[----:B------:R-:W-:Y:S01]  /*26d0*/  ULDC.U8 UR25, c[0x0][0x3c3] ;  /* 0x0000f0c000197ab9 */ /* 0x000fe20000000000 */
[----:B------:R-:W-:Y:S01]  /*26e0*/  LOP3.LUT R134, R134, 0x4, RZ, 0xc0, !PT ;  /* 0x0000000486867812 */ /* 0x000fe200078ec0ff */
[----:B-----5:R-:W-:Y:S01]  /*26f0*/  IMAD.IADD R48, R9, 0x1, R48 ;  /* 0x0000000109307824 */ /* 0x020fe200078e0230 */
[----:B------:R-:W-:Y:S01]  /*2700*/  SHF.R.S32.HI R119, RZ, 0x1f, R132 ;  /* 0x0000001fff777819 */ /* 0x000fe20000011484 */
[----:B------:R-:W-:Y:S01]  /*2710*/  IMAD.IADD R17, R17, 0x1, R7 ;  /* 0x0000000111117824 */ /* 0x000fe200078e0207 */
[----:B------:R-:W-:Y:S01]  /*2720*/  ULDC UR24, c[0x0][0x2e0] ;  /* 0x0000b80000187ab9 */ /* 0x000fe20000000800 */
[----:B------:R-:W-:Y:S01]  /*2730*/  IMAD.IADD R5, R5, 0x1, R2 ;  /* 0x0000000105057824 */ /* 0x000fe200078e0202 */
[----:B------:R-:W-:Y:S01]  /*2740*/  ULDC UR23, c[0x0][0x2e0] ;  /* 0x0000b80000177ab9 */ /* 0x000fe20000000800 */
[C---:B------:R-:W-:Y:S01]  /*2750*/  IMAD R105, R3.reuse, UR14, RZ ;  /* 0x0000000e03697c24 */ /* 0x040fe2000f8e02ff */
[----:B------:R-:W-:Y:S01]  /*2760*/  ULDC.64 UR16, c[0x0][0x250] ;  /* 0x0000940000107ab9 */ /* 0x000fe20000000a00 */
[----:B------:R-:W-:Y:S01]  /*2770*/  IMAD R107, R3, UR12, RZ ;  /* 0x0000000c036b7c24 */ /* 0x000fe2000f8e02ff */
[----:B------:R-:W-:Y:S01]  /*2780*/  USHF.L.U32 UR22, UR22, 0x1, URZ ;  /* 0x0000000116167899 */ /* 0x000fe2000800063f */
[----:B------:R-:W-:-:S04]  /*2790*/  IMAD.WIDE.U32 R6, R162, 0x20, RZ ;  /* 0x00000020a2067825 */ /* 0x000fc800078e00ff */
[----:B------:R-:W-:Y:S02]  /*27a0*/  IMAD R48, R147, R48, RZ ;  /* 0x0000003093307224 */ /* 0x000fe400078e02ff */
[C---:B------:R-:W-:Y:S02]  /*27b0*/  IMAD R105, R0.reuse, UR15, R105 ;  /* 0x0000000f00697c24 */ /* 0x040fe4000f8e0269 */
[----:B------:R-:W-:Y:S01]  /*27c0*/  IMAD.WIDE.U32 R2, R0, UR14, R16 ;  /* 0x0000000e00027c25 */ /* 0x000fe2000f8e0010 */
[----:B------:R-:W-:Y:S01]  /*27d0*/  IADD3 R110, P2, R142, R48, RZ ;  /* 0x000000308e6e7210 */ /* 0x000fe20007f5e0ff */
[----:B------:R-:W-:Y:S02]  /*27e0*/  ULDC.64 UR14, c[0x0][0x320] ;  /* 0x0000c800000e7ab9 */ /* 0x000fe40000000a00 */
[----:B------:R-:W-:Y:S01]  /*27f0*/  IMAD R107, R0, UR13, R107 ;  /* 0x0000000d006b7c24 */ /* 0x000fe2000f8e026b */
[----:B------:R-:W-:Y:S01]  /*2800*/  LEA R104, P1, R2, UR14, 0x1 ;  /* 0x0000000e02687c11 */ /* 0x000fe2000f8208ff */
[----:B------:R-:W-:Y:S01]  /*2810*/  IMAD.WIDE.U32 R4, R0, UR12, R4 ;  /* 0x0000000c00047c25 */ /* 0x000fe2000f8e0004 */
[----:B------:R-:W-:Y:S01]  /*2820*/  ULDC.64 UR12, c[0x0][0x318] ;  /* 0x0000c600000c7ab9 */ /* 0x000fe20000000a00 */
[----:B------:R-:W-:-:S02]  /*2830*/  UIMAD UR14, UR11, 0x60, URZ ;  /* 0x000000600b0e78a4 */ /* 0x000fc4000f8e023f */
[----:B------:R-:W-:Y:S01]  /*2840*/  IMAD.IADD R96, R7, 0x1, R96 ;  /* 0x0000000107607824 */ /* 0x000fe200078e0260 */
[----:B------:R-:W-:Y:S01]  /*2850*/  SHF.R.S32.HI R7, RZ, 0x1f, R48 ;  /* 0x0000001fff077819 */ /* 0x000fe20000011430 */
[----:B------:R-:W-:Y:S01]  /*2860*/  IMAD.IADD R105, R3, 0x1, R105 ;  /* 0x0000000103697824 */ /* 0x000fe200078e0269 */
[----:B------:R-:W-:Y:S01]  /*2870*/  IADD3 R48, P4, R143, R48, RZ ;  /* 0x000000308f307210 */ /* 0x000fe20007f9e0ff */
[----:B------:R-:W-:Y:S01]  /*2880*/  IMAD.IADD R107, R5, 0x1, R107 ;  /* 0x00000001056b7824 */ /* 0x000fe200078e026b */
[----:B------:R-:W-:Y:S01]  /*2890*/  LEA R106, P0, R4, UR12, 0x1 ;  /* 0x0000000c046a7c11 */ /* 0x000fe2000f8008ff */
[----:B------:R-:W-:Y:S01]  /*28a0*/  IMAD.X R111, R121, 0x1, R7, P2 ;  /* 0x00000001796f7824 */ /* 0x000fe200010e0607 */
[----:B------:R-:W-:Y:S01]  /*28b0*/  LEA.HI.X R105, R2, UR15, R105, 0x1, P1 ;  /* 0x0000000f02697c11 */ /* 0x000fe200088f0c69 */
[----:B------:R-:W-:Y:S01]  /*28c0*/  IMAD.X R7, R122, 0x1, R7, P4 ;  /* 0x000000017a077824 */ /* 0x000fe200020e0607 */
[----:B------:R-:W-:Y:S01]  /*28d0*/  LEA.HI.X R107, R4, UR13, R107, 0x1, P0 ;  /* 0x0000000d046b7c11 */ /* 0x000fe200080f0c6b */
[----:B------:R-:W-:Y:S01]  /*28e0*/  USHF.L.U64.HI UR15, UR10, 0x5, UR11 ;  /* 0x000000050a0f7899 */ /* 0x000fe2000801020b */
[----:B------:R-:W-:Y:S01]  /*28f0*/  SHF.L.U64.HI R111, R110, 0x1, R111 ;  /* 0x000000016e6f7819 */ /* 0x000fe2000001026f */
[----:B------:R-:W-:Y:S01]  /*2900*/  ULDC.64 UR12, c[0x0][0x218] ;  /* 0x00008600000c7ab9 */ /* 0x000fe20000000a00 */
[----:B------:R-:W-:Y:S01]  /*2910*/  ULDC.64 UR10, c[0x0][0x220] ;  /* 0x00008800000a7ab9 */ /* 0x000fe20000000a00 */
[----:B------:R-:W-:Y:S01]  /*2920*/  LEA R100, P1, R150, UR12, 0x1 ;  /* 0x0000000c96647c11 */ /* 0x000fe2000f8208ff */
[----:B------:R-:W-:Y:S01]  /*2930*/  IMAD.SHL.U32 R110, R110, 0x2, RZ ;  /* 0x000000026e6e7824 */ /* 0x000fe200078e00ff */
[----:B------:R-:W-:Y:S01]  /*2940*/  LEA R102, P0, R136, UR10, 0x1 ;  /* 0x0000000a88667c11 */ /* 0x000fe2000f8008ff */
[C---:B------:R-:W-:Y:S01]  /*2950*/  VIADD R129, R145.reuse, 0x40 ;  /* 0x0000004091817836 */ /* 0x040fe20000000000 */
[C---:B------:R-:W-:Y:S01]  /*2960*/  SHF.L.U64.HI R0, R48.reuse, 0x1, R7 ;  /* 0x0000000130007819 */ /* 0x040fe20000010207 */
        /* <DEDUP_REMOVED lines=8> */
[C---:B------:R-:W-:Y:S01]  /*29f0*/  IMAD.IADD R127, R145.reuse, 0x1, R129 ;  /* 0x00000001917f7824 */ /* 0x040fe200078e0281 */
[C---:B------:R-:W-:Y:S01]  /*2a00*/  IADD3.X R17, R0.reuse, UR13, RZ, P1, !PT ;  /* 0x0000000d00117c10 */ /* 0x040fe20008ffe4ff */
[----:B------:R-:W-:Y:S01]  /*2a10*/  IMAD.IADD R126, R145, 0x1, R128 ;  /* 0x00000001917e7824 */ /* 0x000fe200078e0280 */
[----:B------:R-:W-:Y:S01]  /*2a20*/  IADD3.X R49, R0, UR11, RZ, P0, !PT ;  /* 0x0000000b00317c10 */ /* 0x000fe200087fe4ff */
[----:B------:R-:W-:Y:S01]  /*2a30*/  IMAD R5, R163, 0x60, RZ ;  /* 0x00000060a3057824 */ /* 0x000fe200078e02ff */
[----:B------:R-:W-:Y:S01]  /*2a40*/  IADD3 R77, P1, R200, 0x40, RZ ;  /* 0x00000040c84d7810 */ /* 0x000fe20007f3e0ff */
[----:B------:R-:W-:Y:S01]  /*2a50*/  IMAD.WIDE.U32 R162, R162, 0x60, RZ ;  /* 0x00000060a2a27825 */ /* 0x000fe200078e00ff */
[----:B------:R-:W-:Y:S01]  /*2a60*/  IADD3 R85, P0, R200, 0x80, RZ ;  /* 0x00000080c8557810 */ /* 0x000fe20007f1e0ff */
[----:B------:R-:W-:Y:S01]  /*2a70*/  USHF.L.U64.HI UR26, UR20, 0x1, UR15 ;  /* 0x00000001141a7899 */ /* 0x000fe2000801020f */
[C---:B------:R-:W-:Y:S01]  /*2a80*/  IADD3 R108, P4, R110.reuse, UR12, RZ ;  /* 0x0000000c6e6c7c10 */ /* 0x040fe2000ff9e0ff */
[--C-:B------:R-:W-:Y:S01]  /*2a90*/  IMAD.X R76, RZ, RZ, R199.reuse, P1 ;  /* 0x000000ffff4c7224 */ /* 0x100fe200008e06c7 */
[----:B------:R-:W-:Y:S01]  /*2aa0*/  IADD3 R110, P2, R110, UR10, RZ ;  /* 0x0000000a6e6e7c10 */ /* 0x000fe2000ff5e0ff */
[----:B------:R-:W-:Y:S01]  /*2ab0*/  IMAD.X R84, RZ, RZ, R199, P0 ;  /* 0x000000ffff547224 */ /* 0x000fe200000e06c7 */
[C---:B------:R-:W-:Y:S01]  /*2ac0*/  IADD3 R79, P1, R200.reuse, R77, RZ ;  /* 0x0000004dc84f7210 */ /* 0x040fe20007f3e0ff */
[----:B------:R-:W-:Y:S01]  /*2ad0*/  IMAD R130, R147, 0x30, RZ ;  /* 0x0000003093827824 */ /* 0x000fe200078e02ff */
[----:B------:R-:W-:Y:S01]  /*2ae0*/  IADD3 R87, P0, R200, R85, RZ ;  /* 0x00000055c8577210 */ /* 0x000fe20007f1e0ff */
[----:B------:R-:W-:Y:S01]  /*2af0*/  IMAD.IADD R125, R145, 0x1, R127 ;  /* 0x00000001917d7824 */ /* 0x000fe200078e027f */
[----:B------:R-:W-:Y:S01]  /*2b00*/  IADD3.X R109, R111, UR13, RZ, P4, !PT ;  /* 0x0000000d6f6d7c10 */ /* 0x000fe2000a7fe4ff */
[----:B------:R-:W-:Y:S01]  /*2b10*/  IMAD.IADD R124, R145, 0x1, R126 ;  /* 0x00000001917c7824 */ /* 0x000fe200078e027e */
[----:B------:R-:W-:Y:S01]  /*2b20*/  IADD3.X R111, R111, UR11, RZ, P2, !PT ;  /* 0x0000000b6f6f7c10 */ /* 0x000fe200097fe4ff */
[C---:B------:R-:W-:Y:S01]  /*2b30*/  IMAD.X R86, R199.reuse, 0x1, R84, P0 ;  /* 0x00000001c7567824 */ /* 0x040fe200000e0654 */
[C---:B------:R-:W-:Y:S01]  /*2b40*/  IADD3.X R78, R199.reuse, R76, RZ, P1, !PT ;  /* 0x0000004cc74e7210 */ /* 0x040fe20000ffe4ff */
[----:B------:R-:W-:Y:S01]  /*2b50*/  IMAD.SHL.U32 R97, R6, 0x2, RZ ;  /* 0x0000000206617824 */ /* 0x000fe200078e00ff */
[----:B------:R-:W-:Y:S01]  /*2b60*/  IADD3 R91, P1, R200, R79, RZ ;  /* 0x0000004fc85b7210 */ /* 0x000fe20007f3e0ff */
[----:B------:R-:W-:Y:S01]  /*2b70*/  IMAD.SHL.U32 R70, R70, 0x20, RZ ;  /* 0x0000002046467824 */ /* 0x000fe200078e00ff */
[----:B------:R-:W-:Y:S01]  /*2b80*/  IADD3 R81, P2, R68, 0x80, RZ ;  /* 0x0000008044517810 */ /* 0x000fe20007f5e0ff */
[----:B------:R-:W-:Y:S01]  /*2b90*/  VIADD R140, R154, 0x10 ;  /* 0x000000109a8c7836 */ /* 0x000fe20000000000 */
[----:B------:R-:W-:Y:S01]  /*2ba0*/  IADD3 R95, P0, R200, R87, RZ ;  /* 0x00000057c85f7210 */ /* 0x000fe20007f1e0ff */
[C---:B------:R-:W-:Y:S01]  /*2bb0*/  IMAD.X R90, R199.reuse, 0x1, R78, P1 ;  /* 0x00000001c75a7824 */ /* 0x040fe200008e064e */
[----:B------:R-:W-:Y:S01]  /*2bc0*/  IADD3 R73, P4, R68, 0x40, RZ ;  /* 0x0000004044497810 */ /* 0x000fe20007f9e0ff */
[--C-:B------:R-:W-:Y:S01]  /*2bd0*/  IMAD.X R80, RZ, RZ, R67.reuse, P2 ;  /* 0x000000ffff507224 */ /* 0x100fe200010e0643 */
[----:B------:R-:W-:Y:S01]  /*2be0*/  IADD3.X R94, R199, R86, RZ, P0, !PT ;  /* 0x00000056c75e7210 */ /* 0x000fe200007fe4ff */
[C---:B------:R-:W-:Y:S01]  /*2bf0*/  VIADD R138, R154.reuse, 0x20 ;  /* 0x000000209a8a7836 */ /* 0x040fe20000000000 */
[-C--:B------:R-:W-:Y:S01]  /*2c00*/  IADD3 R75, P1, R73, R68.reuse, RZ ;  /* 0x00000044494b7210 */ /* 0x080fe20007f3e0ff */
[--C-:B------:R-:W-:Y:S01]  /*2c10*/  IMAD.X R72, RZ, RZ, R67.reuse, P4 ;  /* 0x000000ffff487224 */ /* 0x100fe200020e0643 */
[-C--:B------:R-:W-:Y:S01]  /*2c20*/  IADD3 R83, P0, R81, R68.reuse, RZ ;  /* 0x0000004451537210 */ /* 0x080fe20007f1e0ff */
[----:B------:R-:W-:Y:S01]  /*2c30*/  VIADD R131, R154, 0x30 ;  /* 0x000000309a837836 */ /* 0x000fe20000000000 */
[----:B------:R-:W-:Y:S01]  /*2c40*/  SHF.L.U32 R3, R165, 0x5, RZ ;  /* 0x00000005a5037819 */ /* 0x000fe200000006ff */
[----:B------:R-:W-:Y:S01]  /*2c50*/  IMAD.WIDE.U32 R164, R164, 0x20, RZ ;  /* 0x00000020a4a47825 */ /* 0x000fe200078e00ff */
[-C--:B------:R-:W-:Y:S01]  /*2c60*/  IADD3 R89, P4, R75, R68.reuse, RZ ;  /* 0x000000444b597210 */ /* 0x080fe20007f9e0ff */
[----:B------:R-:W-:Y:S01]  /*2c70*/  UIADD3 UR28, UR19, UR14, URZ ;  /* 0x0000000e131c7290 */ /* 0x000fe2000fffe03f */
[----:B------:R-:W-:Y:S01]  /*2c80*/  IADD3 R93, P2, R83, R68, RZ ;  /* 0x00000044535d7210 */ /* 0x000fe20007f5e0ff */
[----:B------:R-:W-:Y:S01]  /*2c90*/  IMAD.X R74, R72, 0x1, R67, P1 ;  /* 0x00000001484a7824 */ /* 0x000fe200008e0643 */
[----:B------:R-:W-:Y:S01]  /*2ca0*/  IADD3.X R82, R80, R67, RZ, P0, !PT ;  /* 0x0000004350527210 */ /* 0x000fe200007fe4ff */
[----:B------:R-:W-:Y:S01]  /*2cb0*/  IMAD.MOV.U32 R9, RZ, RZ, R135 ;  /* 0x000000ffff097224 */ /* 0x000fe200078e0087 */
[----:B------:R-:W-:Y:S01]  /*2cc0*/  SHF.L.U64.HI R96, R6, 0x1, R96 ;  /* 0x0000000106607819 */ /* 0x000fe20000010260 */
[----:B------:R-:W-:Y:S01]  /*2cd0*/  IMAD.IADD R71, R165, 0x1, R3 ;  /* 0x00000001a5477824 */ /* 0x000fe200078e0203 */
[----:B------:R-:W-:Y:S01]  /*2ce0*/  IADD3 R98, R163, R5, RZ ;  /* 0x00000005a3627210 */ /* 0x000fe20007ffe0ff */
[----:B------:R-:W-:Y:S01]  /*2cf0*/  IMAD.X R88, R74, 0x1, R67, P4 ;  /* 0x000000014a587824 */ /* 0x000fe200020e0643 */
[----:B------:R-:W-:Y:S01]  /*2d00*/  SHF.R.S32.HI R118, RZ, 0x1f, R129 ;  /* 0x0000001fff767819 */ /* 0x000fe20000011481 */
[----:B------:R-:W-:Y:S01]  /*2d10*/  IMAD.X R92, R82, 0x1, R67, P2 ;  /* 0x00000001525c7824 */ /* 0x000fe200010e0643 */
[----:B------:R-:W-:Y:S01]  /*2d20*/  SHF.R.S32.HI R117, RZ, 0x1f, R130 ;  /* 0x0000001fff757819 */ /* 0x000fe20000011482 */
[----:B------:R-:W-:Y:S01]  /*2d30*/  ULDC.64 UR10, c[0x0][0x248] ;  /* 0x00009200000a7ab9 */ /* 0x000fe20000000a00 */
[----:B------:R-:W-:Y:S01]  /*2d40*/  SHF.R.S32.HI R116, RZ, 0x1f, R128 ;  /* 0x0000001fff747819 */ /* 0x000fe20000011480 */
[----:B------:R-:W-:Y:S01]  /*2d50*/  USHF.L.U32 UR20, UR20, 0x1, URZ ;  /* 0x0000000114147899 */ /* 0x000fe2000800063f */
[----:B------:R-:W-:Y:S01]  /*2d60*/  SHF.R.S32.HI R115, RZ, 0x1f, R127 ;  /* 0x0000001fff737819 */ /* 0x000fe2000001147f */
[----:B------:R-:W-:Y:S01]  /*2d70*/  ULDC.64 UR12, c[0x0][0x230] ;  /* 0x00008c00000c7ab9 */ /* 0x000fe20000000a00 */
[----:B------:R-:W-:Y:S01]  /*2d80*/  SHF.R.S32.HI R114, RZ, 0x1f, R126 ;  /* 0x0000001fff727819 */ /* 0x000fe2000001147e */
[----:B------:R-:W-:Y:S01]  /*2d90*/  ULDC.64 UR14, c[0x0][0x238] ;  /* 0x00008e00000e7ab9 */ /* 0x000fe20000000a00 */
[----:B------:R-:W-:-:S02]  /*2da0*/  SHF.R.S32.HI R113, RZ, 0x1f, R125 ;  /* 0x0000001fff717819 */ /* 0x000fc4000001147d */
[----:B------:R-:W-:-:S07]  /*2db0*/  SHF.R.S32.HI R112, RZ, 0x1f, R124 ;  /* 0x0000001fff707819 */ /* 0x000fce000001147c */
.L_x_1634:
[----:B------:R-:W-:Y:S01]  /*2dc0*/  IMAD.SHL.U32 R13, R9, 0x40, RZ ;  /* 0x00000040090d7824 */ /* 0x000fe200078e00ff */
[----:B------:R-:W1:Y:S01]  /*2dd0*/  LDC R0, c[0x0][0x340] ;  /* 0x0000d000ff007b82 */ /* 0x000e620000000800 */
[----:B------:R-:W-:Y:S02]  /*2de0*/  BSSY B0, `(.L_x_1542) ;  /* 0x0000013000007945 */ /* 0x000fe40003800000 */
[----:B------:R-:W-:Y:S04]  /*2df0*/  VIADD R12, R13, 0xffffffc0 ;  /* 0xffffffc00d0c7836 */ /* 0x000fe80000000000 */
[--C-:B------:R-:W-:Y:S02]  /*2e00*/  IMAD.IADD R169, R61, 0x1, -R12.reuse ;  /* 0x000000013da97824 */ /* 0x100fe400078e0a0c */
[----:B------:R-:W-:Y:S03]  /*2e10*/  IMAD.IADD R167, R65, 0x1, -R12 ;  /* 0x0000000141a77824 */ /* 0x000fe600078e0a0c */
[-C--:B------:R-:W-:Y:S02]  /*2e20*/  ISETP.GE.AND P4, PT, R154, R169.reuse, PT ;  /* 0x000000a99a00720c */ /* 0x080fe40003f86270 */
[----:B------:R-:W-:Y:S02]  /*2e30*/  ISETP.GE.AND P0, PT, R140, R169, PT ;  /* 0x000000a98c00720c */ /* 0x000fe40003f06270 */
        /* <DEDUP_REMOVED lines=13> */
.L_x_1543:
[----:B------:R-:W-:Y:S05]  /*2f10*/  BSYNC B0 ;  /* 0x0000000000007941 */ /* 0x000fea0003800000 */
.L_x_1542:
        /* <DEDUP_REMOVED lines=15> */
.L_x_1545:
[----:B------:R-:W-:Y:S05]  /*3010*/  BSYNC B0 ;  /* 0x0000000000007941 */ /* 0x000fea0003800000 */
.L_x_1544:
        /* <DEDUP_REMOVED lines=18> */
.L_x_1547:
[----:B------:R-:W-:Y:S05]  /*3140*/  BSYNC B0 ;  /* 0x0000000000007941 */ /* 0x000fea0003800000 */
.L_x_1546:
        /* <DEDUP_REMOVED lines=17> */
.L_x_1549:
[----:B------:R-:W-:Y:S05]  /*3260*/  BSYNC B0 ;  /* 0x0000000000007941 */ /* 0x000fea0003800000 */
.L_x_1548:
        /* <DEDUP_REMOVED lines=15> */
[----:B-12---:R-:W2:Y:S01]  /*3360*/  LDG.E.128 R20, desc[UR6][R106.64] ;  /* 0x000000066a147981 */ /* 0x006ea2000c1e1d00 */
[----:B------:R-:W-:Y:S11]  /*3370*/  MOV R101, R99 ;  /* 0x0000006300657202 */ /* 0x000ff60000000f00 */
        /* <DEDUP_REMOVED lines=47> */
.L_x_1555:
[----:B------:R-:W-:Y:S05]  /*3670*/  BSYNC B0 ;  /* 0x0000000000007941 */ /* 0x000fea0003800000 */
.L_x_1554:
[----:B------:R-:W-:Y:S04]  /*3680*/  BSSY B0, `(.L_x_1556) ;  /* 0x0000034000007945 */ /* 0x000fe80003800000 */
[----:B------:R-:W-:Y:S05]  /*3690*/  @P2 BRA `(.L_x_1557) ;  /* 0x0000000000c82947 */ /* 0x000fea0003800000 */
[----:B------:R-:W-:Y:S01]  /*36a0*/  ISETP.GE.AND P0, PT, R11, UR4, PT ;  /* 0x000000040b007c0c */ /* 0x000fe2000bf06270 */
[----:B-123--:R-:W2:Y:S01]  /*36b0*/  LDG.E.128 R20, desc[UR6][R106.64+0x80] ;  /* 0x000080066a147981 */ /* 0x00eea2000c1e1d00 */
        /* <DEDUP_REMOVED lines=48> */
.L_x_1557:
[----:B------:R-:W-:Y:S05]  /*39c0*/  BSYNC B0 ;  /* 0x0000000000007941 */ /* 0x000fea0003800000 */
.L_x_1556:
[----:B------:R-:W-:Y:S05]  /*39d0*/  @P1 BRA `(.L_x_1553) ;  /* 0x0000000000c81947 */ /* 0x000fea0003800000 */
[----:B------:R-:W-:Y:S01]  /*39e0*/  ISETP.GE.AND P0, PT, R10, UR4, PT ;  /* 0x000000040a007c0c */ /* 0x000fe2000bf06270 */
[----:B-1234-:R-:W2:Y:S01]  /*39f0*/  LDG.E.128 R20, desc[UR6][R106.64+0x100] ;  /* 0x000100066a147981 */ /* 0x01eea2000c1e1d00 */
        /* <DEDUP_REMOVED lines=48> */
.L_x_1553:
[----:B------:R-:W-:Y:S05]  /*3d00*/  BSYNC B1 ;  /* 0x0000000000017941 */ /* 0x000fea0003800000 */
.L_x_1552:
        /* <DEDUP_REMOVED lines=17> */
[----:B------:R-:W-:Y:S02]  /*3e20*/  LEA R36, P4, R68, R106, 0x1 ;  /* 0x0000006a44247211 */ /* 0x000fe400078808ff */
        /* <DEDUP_REMOVED lines=52> */
.L_x_1561:
[----:B------:R-:W-:Y:S05]  /*4170*/  BSYNC B0 ;  /* 0x0000000000007941 */ /* 0x000fea0003800000 */
.L_x_1560:
        /* <DEDUP_REMOVED lines=55> */
.L_x_1563:
[----:B------:R-:W-:Y:S05]  /*44f0*/  BSYNC B0 ;  /* 0x0000000000007941 */ /* 0x000fea0003800000 */
.L_x_1562:
        /* <DEDUP_REMOVED lines=54> */
.L_x_1559:
[----:B------:R-:W-:Y:S05]  /*4860*/  BSYNC B1 ;  /* 0x0000000000017941 */ /* 0x000fea0003800000 */
.L_x_1558:
        /* <DEDUP_REMOVED lines=70> */
.L_x_1567:
[----:B------:R-:W-:Y:S05]  /*4cd0*/  BSYNC B0 ;  /* 0x0000000000007941 */ /* 0x000fea0003800000 */
.L_x_1566:
        /* <DEDUP_REMOVED lines=55> */
.L_x_1569:
[----:B------:R-:W-:Y:S05]  /*5050*/  BSYNC B0 ;  /* 0x0000000000007941 */ /* 0x000fea0003800000 */
.L_x_1568:
        /* <DEDUP_REMOVED lines=54> */
.L_x_1565:
[----:B------:R-:W-:Y:S05]  /*53c0*/  BSYNC B1 ;  /* 0x0000000000017941 */ /* 0x000fea0003800000 */
.L_x_1564:
        /* <DEDUP_REMOVED lines=18> */
[----:B------:R-:W-:Y:S02]  /*54f0*/  ISETP.GE.AND P0, PT, R14, UR4, PT ;  /* 0x000000040e007c0c */ /* 0x000fe4000bf06270 */
[----:B---34-:R-:W-:Y:S11]  /*5500*/  MOV R101, R99 ;  /* 0x0000006300657202 */ /* 0x018ff60000000f00 */
[----:B------:R-:W2:Y:S06]  /*5510*/  @!P0 LDG.E.64 R26, desc[UR6][R34.64] ;  /* 0x00000006221a8981 */ /* 0x000eac000c1e1b00 */
[----:B------:R-:W3:Y:S01]  /*5520*/  @!P0 LDG.E.64 R6, desc[UR6][R18.64] ;  /* 0x0000000612068981 */ /* 0x000ee2000c1e1b00 */
[----:B-1----:R-:W-:Y:S04]  /*5530*/  IMAD.WIDE.U32 R38, R36, 0x60, R106 ;  /* 0x0000006024267825 */ /* 0x002fe800078e006a */
[----:B------:R-:W-:Y:S05]  /*5540*/  IMAD R37, R37, 0x60, RZ ;  /* 0x0000006025257824 */ /* 0x000fea00078e02ff */
[----:B------:R-:W-:Y:S02]  /*5550*/  IADD3 R39, R39, R37, RZ ;  /* 0x0000002527277210 */ /* 0x000fe40007ffe0ff */
[----:B------:R-:W1:Y:S03]  /*5560*/  LDC.64 R36, c[0x0][0x248] ;  /* 0x00009200ff247b82 */ /* 0x000e660000000a00 */
[----:B------:R-:W4:Y:S01]  /*5570*/  LDG.E.128 R20, desc[UR6][R38.64] ;  /* 0x0000000626147981 */ /* 0x000f22000c1e1d00 */
[----:B-1----:R-:W-:Y:S04]  /*5580*/  IMAD.WIDE.U32 R50, R36, 0x60, R100 ;  /* 0x0000006024327825 */ /* 0x002fe800078e0064 */
[----:B------:R-:W-:Y:S05]  /*5590*/  IMAD R37, R37, 0x60, RZ ;  /* 0x0000006025257824 */ /* 0x000fea00078e02ff */
[----:B------:R-:W-:Y:S01]  /*55a0*/  IADD3 R51, R51, R37, RZ ;  /* 0x0000002533337210 */ /* 0x000fe20007ffe0ff */
[--C-:B--2---:R-:W-:Y:S02]  /*55b0*/  @!P0 HADD2.F32 R31, -RZ, R27.reuse.H0_H0 ;  /* 0x2000001bff1f8230 */ /* 0x104fe40000004100 */
[----:B------:R-:W-:Y:S02]  /*55c0*/  @!P0 HADD2.F32 R33, -RZ, R27.H1_H1 ;  /* 0x3000001bff218230 */ /* 0x000fe40000004100 */
[----:B------:R-:W-:Y:S02]  /*55d0*/  @!P0 HADD2.F32 R29, -RZ, R26.H0_H0 ;  /* 0x2000001aff1d8230 */ /* 0x000fe40000004100 */
[--C-:B---3--:R-:W-:Y:S02]  /*55e0*/  @!P0 HADD2.F32 R25, -RZ, R6.reuse.H0_H0 ;  /* 0x20000006ff198230 */ /* 0x108fe40000004100 */
[----:B------:R-:W-:Y:S02]  /*55f0*/  @!P0 HADD2.F32 R8, -RZ, R6.H1_H1 ;  /* 0x30000006ff088230 */ /* 0x000fe40000004100 */
[----:B------:R-:W-:Y:S01]  /*5600*/  @!P0 HADD2.F32 R26, -RZ, R26.H1_H1 ;  /* 0x3000001aff1a8230 */ /* 0x000fe20000004100 */
[----:B----4-:R-:W-:Y:S02]  /*5610*/  @!P0 MOV R5, R20 ;  /* 0x0000001400058202 */ /* 0x010fe40000000f00 */
        /* <DEDUP_REMOVED lines=38> */
.L_x_1573:
[----:B------:R-:W-:Y:S05]  /*5880*/  BSYNC B0 ;  /* 0x0000000000007941 */ /* 0x000fea0003800000 */
.L_x_1572:
        /* <DEDUP_REMOVED lines=55> */
.L_x_1575:
[----:B------:R-:W-:Y:S05]  /*5c00*/  BSYNC B0 ;  /* 0x0000000000007941 */ /* 0x000fea0003800000 */
.L_x_1574:
        /* <DEDUP_REMOVED lines=54> */
.L_x_1571:
[----:B------:R-:W-:Y:S05]  /*5f70*/  BSYNC B1 ;  /* 0x0000000000017941 */ /* 0x000fea0003800000 */
.L_x_1570:
        /* <DEDUP_REMOVED lines=8> */
.L_x_1551:
[----:B------:R-:W-:Y:S04]  /*6000*/  BSSY B2, `(.L_x_1577) ;  /* 0x0000125000027945 */ /* 0x000fe80003800000 */
[----:B------:R-:W-:Y:S05]  /*6010*/  @!P4 BRA `(.L_x_1578) ;  /* 0x00000010008cc947 */ /* 0x000fea0003800000 */
[----:B------:R-:W3:Y:S01]  /*6020*/  LDC R171, c[0x0][0x2d0] ;  /* 0x0000b400ffab7b82 */ /* 0x000ee20000000800 */
[----:B------:R-:W-:Y:S01]  /*6030*/  BSSY B1, `(.L_x_1579) ;  /* 0x000005f000017945 */ /* 0x000fe20003800000 */
[----:B---3--:R-:W-:Y:S11]  /*6040*/  ISETP.GE.AND P0, PT, R14, R171, PT ;  /* 0x000000ab0e00720c */ /* 0x008ff60003f06270 */
[----:B------:R-:W-:Y:S02]  /*6050*/  @!UPT UIADD3 URZ, URZ, URZ, URZ ;  /* 0x0000003f3f3ff290 */ /* 0x000fe4000fffe03f */
[----:B------:R-:W-:Y:S05]  /*6060*/  @P0 BRA `(.L_x_1580) ;  /* 0x00000004006c0947 */ /* 0x000fea0003800000 */
[----:B------:R-:W-:Y:S01]  /*6070*/  ISETP.GE.AND P0, PT, R14, UR4, PT ;  /* 0x000000040e007c0c */ /* 0x000fe2000bf06270 */
[----:B------:R3:W5:Y:S01]  /*6080*/  LDG.E.128 R52, desc[UR6][R106.64] ;  /* 0x000000066a347981 */ /* 0x000762000c1e1d00 */
[----:B------:R-:W-:Y:S01]  /*6090*/  MOV R101, R99 ;  /* 0x0000006300657202 */ /* 0x000fe20000000f00 */
[----:B------:R-:W-:Y:S10]  /*60a0*/  BSSY B0, `(.L_x_1581) ;  /* 0x0000056000007945 */ /* 0x000ff40003800000 */
        /* <DEDUP_REMOVED lines=85> */
.L_x_1582:
[----:B------:R-:W-:Y:S05]  /*6600*/  BSYNC B0 ;  /* 0x0000000000007941 */ /* 0x000fea0003800000 */
.L_x_1581:
[----:B-----5:R4:W-:Y:S02]  /*6610*/  STG.E.128 desc[UR6][R100.64], R52 ;  /* 0x0000003464007986 */ /* 0x0209e4000c101d06 */
.L_x_1580:
[----:B------:R-:W-:Y:S05]  /*6620*/  BSYNC B1 ;  /* 0x0000000000017941 */ /* 0x000fea0003800000 */
.L_x_1579:
[----:B------:R-:W-:Y:S01]  /*6630*/  ISETP.GE.AND P0, PT, R11, R171, PT ;  /* 0x000000ab0b00720c */ /* 0x000fe20003f06270 */
[----:B------:R-:W-:Y:S11]  /*6640*/  BSSY B1, `(.L_x_1583) ;  /* 0x0000060000017945 */ /* 0x000ff60003800000 */
[----:B------:R-:W-:Y:S01]  /*6650*/  @!UPT UIADD3 URZ, URZ, URZ, URZ ;  /* 0x0000003f3f3ff290 */ /* 0x000fe2000fffe03f */
[----:B------:R-:W-:Y:S05]  /*6660*/  @P0 BRA `(.L_x_1584) ;  /* 0x0000000400740947 */ /* 0x000fea0003800000 */
[----:B----4-:R-:W-:Y:S01]  /*6670*/  IMAD.MOV.U32 R101, RZ, RZ, R99 ;  /* 0x000000ffff657224 */ /* 0x010fe200078e0063 */
[----:B------:R4:W5:Y:S01]  /*6680*/  LDG.E.128 R52, desc[UR6][R106.64+0x80] ;  /* 0x000080066a347981 */ /* 0x000962000c1e1d00 */
[----:B------:R-:W-:Y:S01]  /*6690*/  ISETP.GE.AND P0, PT, R11, UR4, PT ;  /* 0x000000040b007c0c */ /* 0x000fe2000bf06270 */
[----:B------:R-:W-:Y:S01]  /*66a0*/  BSSY B0, `(.L_x_1585) ;  /* 0x0000058000007945 */ /* 0x000fe20003800000 */
[----:B------:R-:W-:Y:S05]  /*66b0*/  IADD3 R172, P1, R106, 0x80, RZ ;  /* 0x000000806aac7810 */ /* 0x000fea0007f3e0ff */
        /* <DEDUP_REMOVED lines=86> */
.L_x_1586:
[----:B------:R-:W-:Y:S05]  /*6c20*/  BSYNC B0 ;  /* 0x0000000000007941 */ /* 0x000fea0003800000 */
.L_x_1585:
[----:B-----5:R1:W-:Y:S02]  /*6c30*/  STG.E.128 desc[UR6][R100.64+0x80], R52 ;  /* 0x0000803464007986 */ /* 0x0203e4000c101d06 */
.L_x_1584:
[----:B------:R-:W-:Y:S05]  /*6c40*/  BSYNC B1 ;  /* 0x0000000000017941 */ /* 0x000fea0003800000 */
.L_x_1583:
[----:B------:R-:W-:Y:S11]  /*6c50*/  ISETP.GE.AND P0, PT, R10, R171, PT ;  /* 0x000000ab0a00720c */ /* 0x000ff60003f06270 */
[----:B------:R-:W-:Y:S02]  /*6c60*/  @!UPT UIADD3 URZ, URZ, URZ, URZ ;  /* 0x0000003f3f3ff290 */ /* 0x000fe4000fffe03f */
[----:B------:R-:W-:Y:S05]  /*6c70*/  @P0 BRA `(.L_x_1578) ;  /* 0x0000000400740947 */ /* 0x000fea0003800000 */
[----:B-1--4-:R-:W-:Y:S01]  /*6c80*/  IMAD.MOV.U32 R101, RZ, RZ, R99 ;  /* 0x000000ffff657224 */ /* 0x012fe200078e0063 */
        /* <DEDUP_REMOVED lines=90> */
.L_x_1588:
[----:B------:R-:W-:Y:S05]  /*7230*/  BSYNC B0 ;  /* 0x0000000000007941 */ /* 0x000fea0003800000 */
.L_x_1587:
[----:B-----5:R4:W-:Y:S02]  /*7240*/  STG.E.128 desc[UR6][R100.64+0x100], R52 ;  /* 0x0001003464007986 */ /* 0x0209e4000c101d06 */
.L_x_1578:
[----:B------:R-:W-:Y:S05]  /*7250*/  BSYNC B2 ;  /* 0x0000000000027941 */ /* 0x000fea0003800000 */
.L_x_1577:
[C---:B------:R-:W-:Y:S01]  /*7260*/  ISETP.GE.AND P0, PT, R140.reuse, R169, PT ;  /* 0x000000a98c00720c */ /* 0x040fe20003f06270 */
[----:B------:R-:W-:Y:S03]  /*7270*/  BSSY B2, `(.L_x_1589) ;  /* 0x0000132000027945 */ /* 0x000fe60003800000 */
[----:B------:R-:W-:Y:S11]  /*7280*/  ISETP.GE.AND P0, PT, R140, R167, !P0 ;  /* 0x000000a78c00720c */ /* 0x000ff60004706270 */
[----:B------:R-:W-:Y:S02]  /*7290*/  @!UPT UIADD3 URZ, URZ, URZ, URZ ;  /* 0x0000003f3f3ff290 */ /* 0x000fe4000fffe03f */
[----:B------:R-:W-:Y:S05]  /*72a0*/  @!P0 BRA `(.L_x_1590) ;  /* 0x0000001000b88947 */ /* 0x000fea0003800000 */
[----:B-1--4-:R-:W1:Y:S01]  /*72b0*/  LDC R101, c[0x0][0x2d0] ;  /* 0x0000b400ff657b82 */ /* 0x012e620000000800 */
[----:B------:R-:W-:Y:S01]  /*72c0*/  BSSY B1, `(.L_x_1591) ;  /* 0x0000064000017945 */ /* 0x000fe20003800000 */
[----:B-1----:R-:W-:Y:S11]  /*72d0*/  ISETP.GE.AND P0, PT, R14, R101, PT ;  /* 0x000000650e00720c */ /* 0x002ff60003f06270 */
[----:B------:R-:W-:Y:S02]  /*72e0*/  @!UPT UIADD3 URZ, URZ, URZ, URZ ;  /* 0x0000003f3f3ff290 */ /* 0x000fe4000fffe03f */
[----:B------:R-:W-:Y:S05]  /*72f0*/  @P0 BRA `(.L_x_1592) ;  /* 0x0000000400800947 */ /* 0x000fea0003800000 */
[----:B------:R-:W-:Y:S01]  /*7300*/  LEA R174, P0, R68, R106, 0x1 ;  /* 0x0000006a44ae7211 */ /* 0x000fe200078008ff */
        /* <DEDUP_REMOVED lines=18> */
[C---:B------:R-:W-:Y:S02]  /*7430*/  LEA R18, P0, R172.reuse, R174, 0x1 ;  /* 0x000000aeac127211 */ /* 0x040fe400078008ff */
[C---:B------:R-:W-:Y:S02]  /*7440*/  IADD3 R166, P2, R145.reuse, R168, RZ ;  /* 0x000000a891a67210 */ /* 0x040fe40007f5e0ff */
[----:B------:R-:W-:Y:S02]  /*7450*/  LEA.HI.X.SX32 R19, R172, R175, 0x1, P0 ;  /* 0x000000afac137211 */ /* 0x000fe400000f0eff */
[----:B-1----:R-:W-:Y:S02]  /*7460*/  LEA R174, P0, R166, R108, 0x1 ;  /* 0x0000006ca6ae7211 */ /* 0x002fe400078008ff */
[----:B------:R-:W-:Y:S01]  /*7470*/  LEA.HI.X.SX32 R168, R168, R120, 0x1, P2 ;  /* 0x00000078a8a87211 */ /* 0x000fe200010f0eff */
[----:B------:R-:W4:Y:S03]  /*7480*/  LDG.E.128 R28, desc[UR6][R18.64] ;  /* 0x00000006121c7981 */ /* 0x000f26000c1e1d00 */
[----:B------:R-:W-:Y:S02]  /*7490*/  LEA.HI.X R175, R166, R109, R168, 0x1, P0 ;  /* 0x0000006da6af7211 */ /* 0x000fe400000f0ca8 */
[----:B------:R-:W-:Y:S02]  /*74a0*/  MOV R166, RZ ;  /* 0x000000ff00a67202 */ /* 0x000fe40000000f00 */
[----:B------:R-:W-:Y:S02]  /*74b0*/  @P1 IADD3 R166, RZ, -UR27, RZ ;  /* 0x8000001bffa61c10 */ /* 0x000fe4000fffe0ff */
[----:B------:R-:W3:Y:S02]  /*74c0*/  LDG.E.128 R172, desc[UR6][R174.64] ;  /* 0x00000006aeac7981 */ /* 0x000ee4000c1e1d00 */
[----:B------:R-:W-:Y:S04]  /*74d0*/  IADD3 R177, P0, R145, R166, RZ ;  /* 0x000000a691b17210 */ /* 0x000fe80007f1e0ff */
[----:B------:R-:W-:Y:S02]  /*74e0*/  LEA.HI.X.SX32 R166, R166, R120, 0x1, P0 ;  /* 0x00000078a6a67211 */ /* 0x000fe400000f0eff */
[C---:B------:R-:W-:Y:S04]  /*74f0*/  LEA R36, P0, R177.reuse, R110, 0x1 ;  /* 0x0000006eb1247211 */ /* 0x040fe800078008ff */
[----:B------:R-:W-:Y:S05]  /*7500*/  LEA.HI.X R37, R177, R111, R166, 0x1, P0 ;  /* 0x0000006fb1257211 */ /* 0x000fea00000f0ca6 */
[----:B------:R1:W3:Y:S02]  /*7510*/  LDG.E.128 R52, desc[UR6][R36.64] ;  /* 0x0000000624347981 */ /* 0x0002e4000c1e1d00 */
[----:B-1----:R-:W-:Y:S02]  /*7520*/  HADD2.F32 R37, -RZ, R56.H1_H1 ;  /* 0x30000038ff257230 */ /* 0x002fe40000004100 */
[--C-:B----4-:R-:W-:Y:S01]  /*7530*/  HADD2.F32 R34, -RZ, R28.reuse.H0_H0 ;  /* 0x2000001cff227230 */ /* 0x110fe20000004100 */
[----:B--2---:R-:W-:Y:S01]  /*7540*/  MOV R26, R30 ;  /* 0x0000001e001a7202 */ /* 0x004fe20000000f00 */
        /* <DEDUP_REMOVED lines=14> */
[--C-:B------:R-:W-:Y:S02]  /*7630*/  HADD2.F32 R20, -RZ, R175.reuse.H0_H0 ;  /* 0x200000afff147230 */ /* 0x100fe40000004100 */
[----:B------:R-:W-:Y:S01]  /*7640*/  FMUL.FTZ R0, R34, R27 ;  /* 0x0000001b22007220 */ /* 0x000fe20000410000 */
[----:B------:R-:W-:Y:S02]  /*7650*/  HADD2.F32 R18, -RZ, R175.H1_H1 ;  /* 0x300000afff127230 */ /* 0x000fe40000004100 */
[----:B------:R-:W-:Y:S01]  /*7660*/  FMUL.FTZ R2, R32, R25 ;  /* 0x0000001920027220 */ /* 0x000fe20000410000 */
[----:B------:R-:W-:Y:S02]  /*7670*/  HADD2.F32 R25, -RZ, R26.H0_H0 ;  /* 0x2000001aff197230 */ /* 0x000fe40000004100 */
[----:B------:R-:W-:Y:S01]  /*7680*/  FMUL.FTZ R3, R30, R23 ;  /* 0x000000171e037220 */ /* 0x000fe20000410000 */
[--C-:B------:R-:W-:Y:S02]  /*7690*/  HADD2.F32 R35, -RZ, R52.reuse.H0_H0 ;  /* 0x20000034ff237230 */ /* 0x100fe40000004100 */
[----:B------:R-:W-:Y:S01]  /*76a0*/  FMUL.FTZ R4, R28, R21 ;  /* 0x000000151c047220 */ /* 0x000fe20000410000 */
[----:B------:R-:W-:Y:S02]  /*76b0*/  HADD2.F32 R36, -RZ, R52.H1_H1 ;  /* 0x30000034ff247230 */ /* 0x000fe40000004100 */
        /* <DEDUP_REMOVED lines=34> */
.L_x_1594:
[----:B------:R-:W-:Y:S05]  /*78e0*/  BSYNC B0 ;  /* 0x0000000000007941 */ /* 0x000fea0003800000 */
.L_x_1593:
[----:B-----5:R4:W-:Y:S02]  /*78f0*/  STG.E.128 desc[UR6][R170.64], R56 ;  /* 0x00000038aa007986 */ /* 0x0209e4000c101d06 */
.L_x_1592:
[----:B------:R-:W-:Y:S05]  /*7900*/  BSYNC B1 ;  /* 0x0000000000017941 */ /* 0x000fea0003800000 */
.L_x_1591:
        /* <DEDUP_REMOVED lines=8> */
[C---:B----4-:R-:W-:Y:S03]  /*7990*/  LEA R170, P0, R77.reuse, R100, 0x1 ;  /* 0x000000644daa7211 */ /* 0x050fe600078008ff */
        /* <DEDUP_REMOVED lines=89> */
.L_x_1598:
[----:B------:R-:W-:Y:S05]  /*7f30*/  BSYNC B0 ;  /* 0x0000000000007941 */ /* 0x000fea0003800000 */
.L_x_1597:
[----:B-----5:R4:W-:Y:S02]  /*7f40*/  STG.E.128 desc[UR6][R170.64], R56 ;  /* 0x00000038aa007986 */ /* 0x0209e4000c101d06 */
.L_x_1596:
[----:B------:R-:W-:Y:S05]  /*7f50*/  BSYNC B1 ;  /* 0x0000000000017941 */ /* 0x000fea0003800000 */
.L_x_1595:
[----:B------:R-:W-:Y:S11]  /*7f60*/  ISETP.GE.AND P0, PT, R10, R101, PT ;  /* 0x000000650a00720c */ /* 0x000ff60003f06270 */
[----:B------:R-:W-:Y:S02]  /*7f70*/  @!UPT UIADD3 URZ, URZ, URZ, URZ ;  /* 0x0000003f3f3ff290 */ /* 0x000fe4000fffe03f */
[----:B------:R-:W-:Y:S05]  /*7f80*/  @P0 BRA `(.L_x_1590) ;  /* 0x0000000400800947 */ /* 0x000fea0003800000 */
[C---:B-1----:R-:W-:Y:S01]  /*7f90*/  LEA R174, P0, R81.reuse, R106, 0x1 ;  /* 0x0000006a51ae7211 */ /* 0x042fe200078008ff */
        /* <DEDUP_REMOVED lines=24> */
[----:B------:R-:W4:Y:S01]  /*8120*/  LDG.E.128 R28, desc[UR6][R18.64] ;  /* 0x00000006121c7981 */ /* 0x000f22000c1e1d00 */
[----:B------:R-:W-:Y:S02]  /*8130*/  @P1 IADD3 R177, RZ, -UR27, RZ ;  /* 0x8000001bffb11c10 */ /* 0x000fe4000fffe0ff */
[----:B------:R-:W-:Y:S02]  /*8140*/  LEA.HI.X R175, R101, R109, R166, 0x1, P0 ;  /* 0x0000006d65af7211 */ /* 0x000fe400000f0ca6 */
[----:B------:R-:W-:Y:S04]  /*8150*/  IADD3 R101, P0, R128, R177, RZ ;  /* 0x000000b180657210 */ /* 0x000fe80007f1e0ff */
[----:B------:R-:W-:Y:S01]  /*8160*/  LEA.HI.X.SX32 R166, R177, R116, 0x1, P0 ;  /* 0x00000074b1a67211 */ /* 0x000fe200000f0eff */
[----:B------:R-:W3:Y:S01]  /*8170*/  LDG.E.128 R172, desc[UR6][R174.64] ;  /* 0x00000006aeac7981 */ /* 0x000ee2000c1e1d00 */
        /* <DEDUP_REMOVED lines=63> */
.L_x_1600:
[----:B------:R-:W-:Y:S05]  /*8570*/  BSYNC B0 ;  /* 0x0000000000007941 */ /* 0x000fea0003800000 */
.L_x_1599:
[----:B-----5:R4:W-:Y:S02]  /*8580*/  STG.E.128 desc[UR6][R170.64], R56 ;  /* 0x00000038aa007986 */ /* 0x0209e4000c101d06 */
.L_x_1590:
[----:B------:R-:W-:Y:S05]  /*8590*/  BSYNC B2 ;  /* 0x0000000000027941 */ /* 0x000fea0003800000 */
.L_x_1589:
        /* <DEDUP_REMOVED lines=104> */
.L_x_1606:
[----:B------:R-:W-:Y:S05]  /*8c20*/  BSYNC B0 ;  /* 0x0000000000007941 */ /* 0x000fea0003800000 */
.L_x_1605:
[----:B-----5:R4:W-:Y:S02]  /*8c30*/  STG.E.128 desc[UR6][R170.64], R56 ;  /* 0x00000038aa007986 */ /* 0x0209e4000c101d06 */
.L_x_1604:
[----:B------:R-:W-:Y:S05]  /*8c40*/  BSYNC B1 ;  /* 0x0000000000017941 */ /* 0x000fea0003800000 */
.L_x_1603:
        /* <DEDUP_REMOVED lines=98> */
.L_x_1610:
[----:B------:R-:W-:Y:S05]  /*9270*/  BSYNC B0 ;  /* 0x0000000000007941 */ /* 0x000fea0003800000 */
.L_x_1609:
[----:B-----5:R4:W-:Y:S02]  /*9280*/  STG.E.128 desc[UR6][R170.64], R56 ;  /* 0x00000038aa007986 */ /* 0x0209e4000c101d06 */
.L_x_1608:
[----:B------:R-:W-:Y:S05]  /*9290*/  BSYNC B1 ;  /* 0x0000000000017941 */ /* 0x000fea0003800000 */
.L_x_1607:
        /* <DEDUP_REMOVED lines=97> */
.L_x_1612:
[----:B------:R-:W-:Y:S05]  /*98b0*/  BSYNC B0 ;  /* 0x0000000000007941 */ /* 0x000fea0003800000 */
.L_x_1611:
[----:B-----5:R4:W-:Y:S02]  /*98c0*/  STG.E.128 desc[UR6][R170.64], R56 ;  /* 0x00000038aa007986 */ /* 0x0209e4000c101d06 */
.L_x_1602:
[----:B------:R-:W-:Y:S05]  /*98d0*/  BSYNC B2 ;  /* 0x0000000000027941 */ /* 0x000fea0003800000 */
.L_x_1601:
        /* <DEDUP_REMOVED lines=10> */
[----:B------:R-:W2:Y:S01]  /*9980*/  LDC.64 R2, c[0x0][0x338] ;  /* 0x0000ce00ff027b82 */ /* 0x000ea20000000a00 */
[----:B------:R-:W-:Y:S01]  /*9990*/  ISETP.GE.AND P0, PT, R14, UR4, PT ;  /* 0x000000040e007c0c */ /* 0x000fe2000bf06270 */
[----:B------:R-:W-:Y:S01]  /*99a0*/  BSSY B0, `(.L_x_1617) ;  /* 0x0000061000007945 */ /* 0x000fe20003800000 */
[----:B-1--4-:R-:W-:Y:S01]  /*99b0*/  MOV R101, R99 ;  /* 0x0000006300657202 */ /* 0x012fe20000000f00 */
[----:B--2---:R-:W-:Y:S04]  /*99c0*/  IMAD.WIDE.U32 R170, R2, 0x60, R106 ;  /* 0x0000006002aa7825 */ /* 0x004fe800078e006a */
[----:B------:R-:W-:Y:S05]  /*99d0*/  IMAD R3, R3, 0x60, RZ ;  /* 0x0000006003037824 */ /* 0x000fea00078e02ff */
[----:B------:R-:W-:Y:S02]  /*99e0*/  IADD3 R171, R171, R3, RZ ;  /* 0x00000003abab7210 */ /* 0x000fe40007ffe0ff */
[----:B------:R-:W1:Y:S03]  /*99f0*/  LDC.64 R2, c[0x0][0x248] ;  /* 0x00009200ff027b82 */ /* 0x000e660000000a00 */
[----:B------:R2:W5:Y:S01]  /*9a00*/  LDG.E.128 R56, desc[UR6][R170.64] ;  /* 0x00000006aa387981 */ /* 0x000562000c1e1d00 */
[----:B-1----:R-:W-:Y:S04]  /*9a10*/  IMAD.WIDE.U32 R172, R2, 0x60, R100 ;  /* 0x0000006002ac7825 */ /* 0x002fe800078e0064 */
[----:B------:R-:W-:Y:S05]  /*9a20*/  IMAD R3, R3, 0x60, RZ ;  /* 0x0000006003037824 */ /* 0x000fea00078e02ff */
[----:B------:R-:W-:Y:S01]  /*9a30*/  IADD3 R173, R173, R3, RZ ;  /* 0x00000003adad7210 */ /* 0x000fe20007ffe0ff */
[----:B--2---:R-:W-:Y:S06]  /*9a40*/  @P0 BRA `(.L_x_1618) ;  /* 0x0000000400580947 */ /* 0x004fec0003800000 */
        /* <DEDUP_REMOVED lines=14> */
[C---:B------:R-:W-:Y:S02]  /*9b30*/  LEA R170, P0, R101.reuse, R108, 0x1 ;  /* 0x0000006c65aa7211 */ /* 0x040fe400078008ff */
[----:B------:R-:W-:Y:S01]  /*9b40*/  LEA.HI.X.SX32 R166, R166, R117, 0x1, P2 ;  /* 0x00000075a6a67211 */ /* 0x000fe200010f0eff */
[----:B------:R-:W2:Y:S03]  /*9b50*/  LDG.E.128 R28, desc[UR6][R18.64] ;  /* 0x00000006121c7981 */ /* 0x000ea6000c1e1d00 */
[----:B------:R-:W-:Y:S02]  /*9b60*/  LEA.HI.X R171, R101, R109, R166, 0x1, P0 ;  /* 0x0000006d65ab7211 */ /* 0x000fe400000f0ca6 */
[----:B------:R-:W-:Y:S02]  /*9b70*/  MOV R166, RZ ;  /* 0x000000ff00a67202 */ /* 0x000fe40000000f00 */
[----:B------:R-:W-:Y:S02]  /*9b80*/  @P1 IADD3 R166, RZ, -UR27, RZ ;  /* 0x8000001bffa61c10 */ /* 0x000fe4000fffe0ff */
[----:B------:R-:W4:Y:S02]  /*9b90*/  LDG.E.128 R168, desc[UR6][R170.64] ;  /* 0x00000006aaa87981 */ /* 0x000f24000c1e1d00 */
[----:B------:R-:W-:Y:S04]  /*9ba0*/  IADD3 R101, P0, R130, R166, RZ ;  /* 0x000000a682657210 */ /* 0x000fe80007f1e0ff */
[----:B------:R-:W-:Y:S02]  /*9bb0*/  LEA.HI.X.SX32 R166, R166, R117, 0x1, P0 ;  /* 0x00000075a6a67211 */ /* 0x000fe400000f0eff */
[C---:B------:R-:W-:Y:S04]  /*9bc0*/  LEA R36, P0, R101.reuse, R110, 0x1 ;  /* 0x0000006e65247211 */ /* 0x040fe800078008ff */
[----:B------:R-:W-:Y:S05]  /*9bd0*/  LEA.HI.X R37, R101, R111, R166, 0x1, P0 ;  /* 0x0000006f65257211 */ /* 0x000fea00000f0ca6 */
[----:B------:R1:W3:Y:S02]  /*9be0*/  LDG.E.128 R52, desc[UR6][R36.64] ;  /* 0x0000000624347981 */ /* 0x0002e4000c1e1d00 */
[----:B-1----:R-:W-:Y:S02]  /*9bf0*/  HADD2.F32 R37, -RZ, R56.H1_H1 ;  /* 0x30000038ff257230 */ /* 0x002fe40000004100 */
[--C-:B--2---:R-:W-:Y:S01]  /*9c00*/  HADD2.F32 R34, -RZ, R28.reuse.H0_H0 ;  /* 0x2000001cff227230 */ /* 0x104fe20000004100 */
[----:B------:R-:W-:Y:S01]  /*9c10*/  MOV R26, R30 ;  /* 0x0000001e001a7202 */ /* 0x000fe20000000f00 */
[----:B------:R-:W-:Y:S01]  /*9c20*/  HADD2.F32 R32, -RZ, R28.H1_H1 ;  /* 0x3000001cff207230 */ /* 0x000fe20000004100 */
[----:B------:R-:W-:Y:S01]  /*9c30*/  MOV R19, R31 ;  /* 0x0000001f00137202 */ /* 0x000fe20000000f00 */
[--C-:B------:R-:W-:Y:S02]  /*9c40*/  HADD2.F32 R30, -RZ, R29.reuse.H0_H0 ;  /* 0x2000001dff1e7230 */ /* 0x100fe40000004100 */
[----:B------:R-:W-:Y:S02]  /*9c50*/  HADD2.F32 R28, -RZ, R29.H1_H1 ;  /* 0x3000001dff1c7230 */ /* 0x000fe40000004100 */
[--C-:B----4-:R-:W-:Y:S02]  /*9c60*/  HADD2.F32 R27, -RZ, R168.reuse.H0_H0 ;  /* 0x200000a8ff1b7230 */ /* 0x110fe40000004100 */
        /* <DEDUP_REMOVED lines=15> */
[--C-:B---3--:R-:W-:Y:S02]  /*9d60*/  HADD2.F32 R35, -RZ, R52.reuse.H0_H0 ;  /* 0x20000034ff237230 */ /* 0x108fe40000004100 */
        /* <DEDUP_REMOVED lines=36> */
.L_x_1618:
[----:B------:R-:W-:Y:S05]  /*9fb0*/  BSYNC B0 ;  /* 0x0000000000007941 */ /* 0x000fea0003800000 */
.L_x_1617:
[----:B-----5:R1:W-:Y:S02]  /*9fc0*/  STG.E.128 desc[UR6][R172.64], R56 ;  /* 0x00000038ac007986 */ /* 0x0203e4000c101d06 */
.L_x_1616:
[----:B------:R-:W-:Y:S05]  /*9fd0*/  BSYNC B1 ;  /* 0x0000000000017941 */ /* 0x000fea0003800000 */
.L_x_1615:
[----:B------:R-:W-:Y:S01]  /*9fe0*/  ISETP.GE.AND P0, PT, R11, R167, PT ;  /* 0x000000a70b00720c */ /* 0x000fe20003f06270 */
[----:B------:R-:W-:Y:S11]  /*9ff0*/  BSSY B1, `(.L_x_1619) ;  /* 0x0000063000017945 */ /* 0x000ff60003800000 */
[----:B------:R-:W-:Y:S01]  /*a000*/  @!UPT UIADD3 URZ, URZ, URZ, URZ ;  /* 0x0000003f3f3ff290 */ /* 0x000fe2000fffe03f */
[----:B------:R-:W-:Y:S05]  /*a010*/  @P0 BRA `(.L_x_1620) ;  /* 0x0000000400800947 */ /* 0x000fea0003800000 */
[----:B----4-:R-:W-:Y:S01]  /*a020*/  LEA R170, P0, R89, R106, 0x1 ;  /* 0x0000006a59aa7211 */ /* 0x010fe200078008ff */
[----:B------:R-:W-:Y:S01]  /*a030*/  BSSY B0, `(.L_x_1621) ;  /* 0x000005d000007945 */ /* 0x000fe20003800000 */
[----:B------:R-:W-:Y:S02]  /*a040*/  ISETP.GE.AND P1, PT, R11, UR4, PT ;  /* 0x000000040b007c0c */ /* 0x000fe4000bf26270 */
[----:B------:R-:W-:Y:S02]  /*a050*/  LEA.HI.X R171, R89, R107, R88, 0x1, P0 ;  /* 0x0000006b59ab7211 */ /* 0x000fe400000f0c58 */
[C---:B-1----:R-:W-:Y:S03]  /*a060*/  LEA R172, P0, R91.reuse, R100, 0x1 ;  /* 0x000000645bac7211 */ /* 0x042fe600078008ff */
        /* <DEDUP_REMOVED lines=15> */
[----:B------:R-:W-:Y:S02]  /*a160*/  IADD3 R101, P2, R125, R166, RZ ;  /* 0x000000a67d657210 */ /* 0x000fe40007f5e0ff */
[----:B------:R-:W-:Y:S02]  /*a170*/  LEA.HI.X.SX32 R19, R168, R171, 0x1, P0 ;  /* 0x000000aba8137211 */ /* 0x000fe400000f0eff */
[C---:B-1----:R-:W-:Y:S02]  /*a180*/  LEA R170, P0, R101.reuse, R108, 0x1 ;  /* 0x0000006c65aa7211 */ /* 0x042fe400078008ff */
        /* <DEDUP_REMOVED lines=71> */
.L_x_1622:
[----:B------:R-:W-:Y:S05]  /*a600*/  BSYNC B0 ;  /* 0x0000000000007941 */ /* 0x000fea0003800000 */
.L_x_1621:
[----:B-----5:R4:W-:Y:S02]  /*a610*/  STG.E.128 desc[UR6][R172.64], R56 ;  /* 0x00000038ac007986 */ /* 0x0209e4000c101d06 */
.L_x_1620:
[----:B------:R-:W-:Y:S05]  /*a620*/  BSYNC B1 ;  /* 0x0000000000017941 */ /* 0x000fea0003800000 */
.L_x_1619:
[----:B------:R-:W-:Y:S11]  /*a630*/  ISETP.GE.AND P0, PT, R10, R167, PT ;  /* 0x000000a70a00720c */ /* 0x000ff60003f06270 */
[----:B------:R-:W-:Y:S02]  /*a640*/  @!UPT UIADD3 URZ, URZ, URZ, URZ ;  /* 0x0000003f3f3ff290 */ /* 0x000fe4000fffe03f */
[----:B------:R-:W-:Y:S05]  /*a650*/  @P0 BRA `(.L_x_1614) ;  /* 0x0000000400800947 */ /* 0x000fea0003800000 */
[C---:B-1--4-:R-:W-:Y:S01]  /*a660*/  LEA R170, P0, R93.reuse, R106, 0x1 ;  /* 0x0000006a5daa7211 */ /* 0x052fe200078008ff */
        /* <DEDUP_REMOVED lines=93> */
.L_x_1624:
[----:B------:R-:W-:Y:S05]  /*ac40*/  BSYNC B0 ;  /* 0x0000000000007941 */ /* 0x000fea0003800000 */
.L_x_1623:
[----:B-----5:R4:W-:Y:S02]  /*ac50*/  STG.E.128 desc[UR6][R166.64], R56 ;  /* 0x00000038a6007986 */ /* 0x0209e4000c101d06 */
.L_x_1614:
[----:B------:R-:W-:Y:S05]  /*ac60*/  BSYNC B2 ;  /* 0x0000000000027941 */ /* 0x000fea0003800000 */
.L_x_1613:
        /* <DEDUP_REMOVED lines=8> */
.L_x_1550:
[-C--:B------:R-:W-:Y:S01]  /*acf0*/  ISETP.GE.AND P2, PT, R140, R169.reuse, PT ;  /* 0x000000a98c00720c */ /* 0x080fe20003f46270 */
[----:B------:R-:W-:Y:S01]  /*ad00*/  BSSY B0, `(.L_x_1625) ;  /* 0x0000014000007945 */ /* 0x000fe20003800000 */
[-C--:B------:R-:W-:Y:S02]  /*ad10*/  ISETP.GE.AND P1, PT, R138, R169.reuse, PT ;  /* 0x000000a98a00720c */ /* 0x080fe40003f26270 */
[C---:B------:R-:W-:Y:S02]  /*ad20*/  ISETP.GE.AND P0, PT, R131.reuse, R169, PT ;  /* 0x000000a98300720c */ /* 0x040fe40003f06270 */
[-C--:B------:R-:W-:Y:S02]  /*ad30*/  ISETP.GE.AND P2, PT, R140, R167.reuse, !P2 ;  /* 0x000000a78c00720c */ /* 0x080fe40005746270 */
[-C--:B------:R-:W-:Y:S02]  /*ad40*/  ISETP.GE.AND P1, PT, R138, R167.reuse, !P1 ;  /* 0x000000a78a00720c */ /* 0x080fe40004f26270 */
[----:B------:R-:W-:Y:S01]  /*ad50*/  ISETP.GE.AND P0, PT, R131, R167, !P0 ;  /* 0x000000a78300720c */ /* 0x000fe20004706270 */
[----:B------:R-:W-:Y:S01]  /*ad60*/  @!UPT UIADD3 URZ, URZ, URZ, URZ ;  /* 0x0000003f3f3ff290 */ /* 0x000fe2000fffe03f */
[----:B------:R-:W-:Y:S11]  /*ad70*/  @!P4 BRA `(.L_x_1626) ;  /* 0x000000000030c947 */ /* 0x000ff60003800000 */
[----:B------:R-:W-:Y:S02]  /*ad80*/  ISETP.NE.AND P4, PT, R141, RZ, PT ;  /* 0x000000ff8d00720c */ /* 0x000fe40003f85270 */
[----:B------:R-:W-:Y:S11]  /*ad90*/  ISETP.NE.AND P5, PT, R139, RZ, PT ;  /* 0x000000ff8b00720c */ /* 0x000ff60003fa5270 */
[----:B-12---:R-:W2:Y:S01]  /*ada0*/  @P4 LDG.E.128 R24, desc[UR6][R106.64] ;  /* 0x000000066a184981 */ /* 0x006ea2000c1e1d00 */
[--C-:B------:R-:W-:Y:S05]  /*adb0*/  @P4 IMAD.MOV.U32 R101, RZ, RZ, R99.reuse ;  /* 0x000000ffff654224 */ /* 0x100fea00078e0063 */
[----:B--2---:R1:W-:Y:S01]  /*adc0*/  @P4 STG.E.128 desc[UR6][R100.64], R24 ;  /* 0x0000001864004986 */ /* 0x0043e2000c101d06 */
[----:B------:R-:W-:Y:S03]  /*add0*/  ISETP.NE.AND P4, PT, R134, RZ, PT ;  /* 0x000000ff8600720c */ /* 0x000fe60003f85270 */
[----:B------:R-:W2:Y:S01]  /*ade0*/  @P5 LDG.E.128 R20, desc[UR6][R106.64+0x80] ;  /* 0x000080066a145981 */ /* 0x000ea2000c1e1d00 */
[--C-:B-1----:R-:W-:Y:S05]  /*adf0*/  @P5 IMAD.MOV.U32 R101, RZ, RZ, R99.reuse ;  /* 0x000000ffff655224 */ /* 0x102fea00078e0063 */
[----:B--2---:R1:W-:Y:S04]  /*ae00*/  @P5 STG.E.128 desc[UR6][R100.64+0x80], R20 ;  /* 0x0000801464005986 */ /* 0x0043e8000c101d06 */
[----:B------:R-:W2:Y:S01]  /*ae10*/  @P4 LDG.E.128 R4, desc[UR6][R106.64+0x100] ;  /* 0x000100066a044981 */ /* 0x000ea2000c1e1d00 */
[----:B-1----:R-:W-:Y:S05]  /*ae20*/  @P4 IMAD.MOV.U32 R101, RZ, RZ, R99 ;  /* 0x000000ffff654224 */ /* 0x002fea00078e0063 */
[----:B--2---:R3:W-:Y:S02]  /*ae30*/  @P4 STG.E.128 desc[UR6][R100.64+0x100], R4 ;  /* 0x0001000464004986 */ /* 0x0047e4000c101d06 */
.L_x_1626:
[----:B------:R-:W-:Y:S05]  /*ae40*/  BSYNC B0 ;  /* 0x0000000000007941 */ /* 0x000fea0003800000 */
.L_x_1625:
[----:B------:R-:W-:Y:S04]  /*ae50*/  BSSY B0, `(.L_x_1627) ;  /* 0x0000018000007945 */ /* 0x000fe80003800000 */
[----:B------:R-:W-:Y:S05]  /*ae60*/  @!P2 BRA `(.L_x_1628) ;  /* 0x000000000058a947 */ /* 0x000fea0003800000 */
[----:B------:R-:W-:Y:S02]  /*ae70*/  ISETP.NE.AND P5, PT, R141, RZ, PT ;  /* 0x000000ff8d00720c */ /* 0x000fe40003fa5270 */
[----:B------:R-:W-:Y:S11]  /*ae80*/  ISETP.NE.AND P6, PT, R139, RZ, PT ;  /* 0x000000ff8b00720c */ /* 0x000ff60003fc5270 */
[----:B-123--:R-:W-:Y:S02]  /*ae90*/  @P5 LEA R4, P2, R68, R106, 0x1 ;  /* 0x0000006a44045211 */ /* 0x00efe400078408ff */
[----:B------:R-:W-:Y:S02]  /*aea0*/  @P5 LEA R30, P4, R200, R100, 0x1 ;  /* 0x00000064c81e5211 */ /* 0x000fe400078808ff */
[----:B------:R-:W-:Y:S02]  /*aeb0*/  @P5 LEA.HI.X R5, R68, R107, R67, 0x1, P2 ;  /* 0x0000006b44055211 */ /* 0x000fe400010f0c43 */
[CC--:B------:R-:W-:Y:S02]  /*aec0*/  @P6 LEA R28, P2, R73.reuse, R106.reuse, 0x1 ;  /* 0x0000006a491c6211 */ /* 0x0c0fe400078408ff */
        /* <DEDUP_REMOVED lines=16> */
.L_x_1628:
[----:B------:R-:W-:Y:S05]  /*afd0*/  BSYNC B0 ;  /* 0x0000000000007941 */ /* 0x000fea0003800000 */
.L_x_1627:
[----:B------:R-:W-:Y:S04]  /*afe0*/  BSSY B0, `(.L_x_1629) ;  /* 0x0000018000007945 */ /* 0x000fe80003800000 */
[----:B------:R-:W-:Y:S05]  /*aff0*/  @!P1 BRA `(.L_x_1630) ;  /* 0x0000000000589947 */ /* 0x000fea0003800000 */
[----:B------:R-:W-:Y:S02]  /*b000*/  ISETP.NE.AND P4, PT, R141, RZ, PT ;  /* 0x000000ff8d00720c */ /* 0x000fe40003f85270 */
[----:B------:R-:W-:Y:S11]  /*b010*/  ISETP.NE.AND P5, PT, R139, RZ, PT ;  /* 0x000000ff8b00720c */ /* 0x000ff60003fa5270 */
[----:B-1234-:R-:W-:Y:S02]  /*b020*/  @P4 LEA R4, P1, R70, R106, 0x1 ;  /* 0x0000006a46044211 */ /* 0x01efe400078208ff */
        /* <DEDUP_REMOVED lines=19> */
.L_x_1630:
[----:B------:R-:W-:Y:S05]  /*b160*/  BSYNC B0 ;  /* 0x0000000000007941 */ /* 0x000fea0003800000 */
.L_x_1629:
[----:B------:R-:W-:Y:S01]  /*b170*/  UMOV UR4, URZ ;  /* 0x0000003f00047c82 */ /* 0x000fe20008000000 */
[----:B------:R-:W-:Y:S04]  /*b180*/  BSSY B0, `(.L_x_1576) ;  /* 0x000001c000007945 */ /* 0x000fe80003800000 */
[----:B------:R-:W-:Y:S05]  /*b190*/  @!P0 BRA `(.L_x_1631) ;  /* 0x0000000000688947 */ /* 0x000fea0003800000 */
[----:B------:R-:W-:Y:S02]  /*b1a0*/  ISETP.NE.AND P1, PT, R141, RZ, PT ;  /* 0x000000ff8d00720c */ /* 0x000fe40003f25270 */
[----:B------:R-:W-:Y:S11]  /*b1b0*/  ISETP.NE.AND P4, PT, R139, RZ, PT ;  /* 0x000000ff8b00720c */ /* 0x000ff60003f85270 */
[----:B------:R-:W2:Y:S01]  /*b1c0*/  @P1 LDC.64 R2, c[0x0][0x338] ;  /* 0x0000ce00ff021b82 */ /* 0x000ea20000000a00 */
[----:B---3--:R-:W-:Y:S01]  /*b1d0*/  @P1 IMAD.MOV.U32 R101, RZ, RZ, R99 ;  /* 0x000000ffff651224 */ /* 0x008fe200078e0063 */
[----:B------:R-:W-:Y:S02]  /*b1e0*/  @P4 LEA R28, P0, R89, R106, 0x1 ;  /* 0x0000006a591c4211 */ /* 0x000fe400078008ff */
[----:B-1--4-:R-:W-:Y:S02]  /*b1f0*/  @P4 LEA R30, P2, R91, R100, 0x1 ;  /* 0x000000645b1e4211 */ /* 0x012fe400078408ff */
[----:B------:R-:W-:Y:S02]  /*b200*/  @P4 LEA.HI.X R29, R89, R107, R88, 0x1, P0 ;  /* 0x0000006b591d4211 */ /* 0x000fe400000f0c58 */
[----:B------:R-:W-:Y:S01]  /*b210*/  @P4 LEA.HI.X R31, R91, R99, R90, 0x1, P2 ;  /* 0x000000635b1f4211 */ /* 0x000fe200010f0c5a */
[----:B--2---:R-:W-:Y:S04]  /*b220*/  @P1 IMAD.WIDE.U32 R4, R2, 0x60, R106 ;  /* 0x0000006002041825 */ /* 0x004fe800078e006a */
        /* <DEDUP_REMOVED lines=8> */
[----:B------:R-:W-:Y:S04]  /*b2b0*/  ISETP.NE.AND P1, PT, R134, RZ, PT ;  /* 0x000000ff8600720c */ /* 0x000fe80003f25270 */
[----:B------:R-:W2:Y:S09]  /*b2c0*/  @P4 LDG.E.128 R24, desc[UR6][R28.64] ;  /* 0x000000061c184981 */ /* 0x000eb2000c1e1d00 */
[C---:B------:R-:W-:Y:S04]  /*b2d0*/  @P1 LEA R2, P0, R93.reuse, R106, 0x1 ;  /* 0x0000006a5d021211 */ /* 0x040fe800078008ff */
[----:B------:R-:W-:Y:S02]  /*b2e0*/  @P1 LEA.HI.X R3, R93, R107, R92, 0x1, P0 ;  /* 0x0000006b5d031211 */ /* 0x000fe400000f0c5c */
[C---:B------:R-:W-:Y:S04]  /*b2f0*/  @P1 LEA R32, P0, R95.reuse, R100, 0x1 ;  /* 0x000000645f201211 */ /* 0x040fe800078008ff */
[----:B------:R-:W-:Y:S01]  /*b300*/  @P1 LEA.HI.X R33, R95, R99, R94, 0x1, P0 ;  /* 0x000000635f211211 */ /* 0x000fe200000f0c5e */
[----:B--2---:R1:W-:Y:S05]  /*b310*/  @P4 STG.E.128 desc[UR6][R30.64], R24 ;  /* 0x000000181e004986 */ /* 0x0043ea000c101d06 */
[----:B------:R-:W2:Y:S05]  /*b320*/  @P1 LDG.E.128 R20, desc[UR6][R2.64] ;  /* 0x0000000602141981 */ /* 0x000eaa000c1e1d00 */
[----:B--2---:R1:W-:Y:S02]  /*b330*/  @P1 STG.E.128 desc[UR6][R32.64], R20 ;  /* 0x0000001420001986 */ /* 0x0043e4000c101d06 */
.L_x_1631:
[----:B------:R-:W-:Y:S05]  /*b340*/  BSYNC B0 ;  /* 0x0000000000007941 */ /* 0x000fea0003800000 */
.L_x_1576:
        /* <DEDUP_REMOVED lines=81> */
.L_x_1632:
[----:B------:R-:W1:Y:S01]  /*b860*/  LDC R2, c[0x0][0x250] ;  /* 0x00009400ff027b82 */ /* 0x000e620000000800 */
[----:B------:R-:W-:Y:S07]  /*b870*/  IMAD.MOV.U32 R101, RZ, RZ, R99 ;  /* 0x000000ffff657224 */ /* 0x000fee00078e0063 */
[----:B------:R-:W2:Y:S02]  /*b880*/  LDC R0, c[0x0][0x248] ;  /* 0x00009200ff007b82 */ /* 0x000ea40000000800 */
[----:B--2---:R-:W-:Y:S02]  /*b890*/  IMAD.U32 R5, R0, -0x40, RZ ;  /* 0xffffffc000057824 */ /* 0x004fe400078e00ff */
[----:B-1----:R-:W-:Y:S03]  /*b8a0*/  IMAD.U32 R3, R2, -0x40, RZ ;  /* 0xffffffc002037824 */ /* 0x002fe600078e00ff */
[----:B------:R-:W-:Y:S02]  /*b8b0*/  LEA R100, P0, R5, R100, 0x1 ;  /* 0x0000006405647211 */ /* 0x000fe400078008ff */
[----:B------:R-:W-:Y:S02]  /*b8c0*/  LEA R102, P1, R3, R102, 0x1 ;  /* 0x0000006603667211 */ /* 0x000fe400078208ff */
[----:B------:R-:W-:Y:S02]  /*b8d0*/  LEA.HI.X.SX32 R99, R5, R101, 0x1, P0 ;  /* 0x0000006505637211 */ /* 0x000fe400000f0eff */
[----:B------:R-:W-:Y:S09]  /*b8e0*/  LEA.HI.X.SX32 R103, R3, R103, 0x1, P1 ;  /* 0x0000006703677211 */ /* 0x000ff200008f0eff */
.L_x_1633:
[----:B------:R-:W-:Y:S04]  /*b8f0*/  IADD3 R9, R9, -0x1, RZ ;  /* 0xffffffff09097810 */ /* 0x000fe80007ffe0ff */
[----:B------:R-:W-:Y:S11]  /*b900*/  ISETP.GT.AND P0, PT, R9, R66, PT ;  /* 0x000000420900720c */ /* 0x000ff60003f04270 */
[----:B------:R-:W-:Y:S02]  /*b910*/  @!UPT UIADD3 URZ, URZ, URZ, URZ ;  /* 0x0000003f3f3ff290 */ /* 0x000fe4000fffe03f */
[----:B------:R-:W-:Y:S05]  /*b920*/  @P0 BRA `(.L_x_1634) ;  /* 0xffffff7400240947 */ /* 0x000fea000383ffff */
.L_x_1541:
        /* <DEDUP_REMOVED lines=11> */
[C---:B--2--5:R-:W-:Y:S01]  /*b9e0*/  SHF.L.U64.HI R9, R4.reuse, 0x4, R5 ;  /* 0x0000000404097819 */ /* 0x064fe20000010205 */
        /* <DEDUP_REMOVED lines=94> */
.L_x_1643:
[----:B------:R-:W-:Y:S05]  /*bfd0*/  BSYNC B0 ;  /* 0x0000000000007941 */ /* 0x000fea0003800000 */
.L_x_1642:
[----:B-----5:R3:W-:Y:S02]  /*bfe0*/  STS.128 [R202], R20 ;  /* 0x00000014ca007388 */ /* 0x0207e40000000c00 */
.L_x_1641:
[----:B------:R-:W-:Y:S05]  /*bff0*/  BSYNC B1 ;  /* 0x0000000000017941 */ /* 0x000fea0003800000 */
.L_x_1640:
        /* <DEDUP_REMOVED lines=46> */
.L_x_1647:
[----:B------:R-:W-:Y:S05]  /*c2e0*/  BSYNC B0 ;  /* 0x0000000000007941 */ /* 0x000fea0003800000 */
.L_x_1646:
[----:B-----5:R1:W-:Y:S02]  /*c2f0*/  STS.128 [R202+0x2000], R20 ;  /* 0x00200014ca007388 */ /* 0x0203e40000000c00 */
.L_x_1645:
[----:B------:R-:W-:Y:S05]  /*c300*/  BSYNC B1 ;  /* 0x0000000000017941 */ /* 0x000fea0003800000 */
.L_x_1644:
        /* <DEDUP_REMOVED lines=14> */
[----:B------:R-:W-:Y:S02]  /*c3f0*/  HADD2.F32 R0, -RZ, R5.H1_H1 ;  /* 0x30000005ff007230 */ /* 0x000fe40000004100 */
[----:B--2---:R-:W-:Y:S02]  /*c400*/  HADD2.F32 R21, -RZ, R7.H1_H1 ;  /* 0x30000007ff157230 */ /* 0x004fe40000004100 */
[-C--:B------:R-:W-:Y:S01]  /*c410*/  FMUL.FTZ R19, R27, R2.reuse ;  /* 0x000000021b137220 */ /* 0x080fe20000410000 */
[----:B------:R-:W-:Y:S01]  /*c420*/  FMUL.FTZ R18, R26, R2 ;  /* 0x000000021a127220 */ /* 0x000fe20000410000 */
[-C--:B------:R-:W-:Y:S01]  /*c430*/  FMUL.FTZ R2, R23, R0.reuse ;  /* 0x0000000017027220 */ /* 0x080fe20000410000 */
[----:B------:R-:W-:Y:S01]  /*c440*/  FMUL.FTZ R0, R25, R0 ;  /* 0x0000000019007220 */ /* 0x000fe20000410000 */
[----:B------:R-:W-:-:S02]  /*c450*/  HADD2.F32 R22, -RZ, R6.H1_H1 ;  /* 0x30000006ff167230 */ /* 0x000fc40000004100 */
[-C--:B------:R-:W-:Y:S01]  /*c460*/  FFMA.FTZ R2, R25, R21.reuse, -R2 ;  /* 0x0000001519027223 */ /* 0x080fe20000010802 */
[----:B------:R-:W-:Y:S01]  /*c470*/  FFMA.FTZ R21, R23, R21, R0 ;  /* 0x0000001517157223 */ /* 0x000fe20000010000 */
[----:B------:R-:W-:Y:S02]  /*c480*/  HADD2.F32 R0, -RZ, R24.H0_H0 ;  /* 0x20000018ff007230 */ /* 0x000fe40000004100 */
[-C--:B------:R-:W-:Y:S01]  /*c490*/  FFMA.FTZ R18, R27, R22.reuse, R18 ;  /* 0x000000161b127223 */ /* 0x080fe20000010012 */
[----:B------:R-:W-:Y:S02]  /*c4a0*/  HADD2.F32 R4, -RZ, R4.H0_H0 ;  /* 0x20000004ff047230 */ /* 0x000fe40000004100 */
[----:B------:R-:W-:Y:S01]  /*c4b0*/  FFMA.FTZ R19, R26, R22, -R19 ;  /* 0x000000161a137223 */ /* 0x000fe20000010813 */
[----:B------:R-:W-:Y:S02]  /*c4c0*/  HADD2.F32 R5, -RZ, R5.H0_H0 ;  /* 0x20000005ff057230 */ /* 0x000fe40000004100 */
[----:B------:R-:W-:-:S02]  /*c4d0*/  HADD2.F32 R25, -RZ, R20.H1_H1 ;  /* 0x30000014ff197230 */ /* 0x000fc40000004100 */
[----:B------:R-:W-:Y:S01]  /*c4e0*/  HADD2.F32 R24, -RZ, R24.H1_H1 ;  /* 0x30000018ff187230 */ /* 0x000fe20000004100 */
[----:B------:R-:W-:Y:S01]  /*c4f0*/  F2FP.F16.F32.PACK_AB R18, R18, R19 ;  /* 0x000000131212723e */ /* 0x000fe200000000ff */
        /* <DEDUP_REMOVED lines=11> */
[----:B------:R-:W-:Y:S01]  /*c5b0*/  FFMA.FTZ R24, R24, R7, R5 ;  /* 0x0000000718187223 */ /* 0x000fe20000010005 */
[----:B------:R-:W-:-:S02]  /*c5c0*/  MOV R21, R18 ;  /* 0x0000001200157202 */ /* 0x000fc40000000f00 */
[----:B------:R-:W-:Y:S02]  /*c5d0*/  F2FP.F16.F32.PACK_AB R20, R25, R20 ;  /* 0x000000141914723e */ /* 0x000fe400000000ff */
[----:B------:R-:W-:Y:S02]  /*c5e0*/  F2FP.F16.F32.PACK_AB R22, R24, R27 ;  /* 0x0000001b1816723e */ /* 0x000fe400000000ff */
.L_x_1649:
[----:B------:R-:W-:Y:S05]  /*c5f0*/  BSYNC B0 ;  /* 0x0000000000007941 */ /* 0x000fea0003800000 */
.L_x_1648:
[----:B-----5:R3:W-:Y:S02]  /*c600*/  STS.128 [R202+0x4000], R20 ;  /* 0x00400014ca007388 */ /* 0x0207e40000000c00 */
.L_x_1639:
[----:B------:R-:W-:Y:S05]  /*c610*/  BSYNC B2 ;  /* 0x0000000000027941 */ /* 0x000fea0003800000 */
.L_x_1638:
[----:B-1-3--:R-:W-:Y:S01]  /*c620*/  VIADD R20, R154, 0x10 ;  /* 0x000000109a147836 */ /* 0x00afe20000000000 */
        /* <DEDUP_REMOVED lines=23> */
[----:B------:R-:W4:Y:S04]  /*c7a0*/  LDG.E.64 R4, desc[UR6][R36.64] ;  /* 0x0000000624047981 */ /* 0x000f28000c1e1b00 */
[----:B------:R-:W3:Y:S01]  /*c7b0*/  LDG.E.64 R6, desc[UR6][R18.64] ;  /* 0x0000000612067981 */ /* 0x000ee2000c1e1b00 */
[--C-:B--2--5:R-:W-:Y:S02]  /*c7c0*/  HADD2.F32 R29, -RZ, R27.reuse.H0_H0 ;  /* 0x2000001bff1d7230 */ /* 0x124fe40000004100 */
[----:B------:R-:W-:Y:S02]  /*c7d0*/  HADD2.F32 R27, -RZ, R27.H1_H1 ;  /* 0x3000001bff1b7230 */ /* 0x000fe40000004100 */
[--C-:B------:R-:W-:Y:S02]  /*c7e0*/  HADD2.F32 R28, -RZ, R25.reuse.H1_H1 ;  /* 0x30000019ff1c7230 */ /* 0x100fe40000004100 */
[----:B------:R-:W-:-:S02]  /*c7f0*/  HADD2.F32 R31, -RZ, R25.H0_H0 ;  /* 0x20000019ff1f7230 */ /* 0x000fc40000004100 */
[----:B----4-:R-:W-:Y:S02]  /*c800*/  HADD2.F32 R0, -RZ, R5.H1_H1 ;  /* 0x30000005ff007230 */ /* 0x010fe40000004100 */
[----:B------:R-:W-:Y:S02]  /*c810*/  HADD2.F32 R21, -RZ, R4.H1_H1 ;  /* 0x30000004ff157230 */ /* 0x000fe40000004100 */
[----:B---3--:R-:W-:Y:S02]  /*c820*/  HADD2.F32 R23, -RZ, R7.H1_H1 ;  /* 0x30000007ff177230 */ /* 0x008fe40000004100 */
[-C--:B------:R-:W-:Y:S01]  /*c830*/  FMUL.FTZ R2, R27, R0.reuse ;  /* 0x000000001b027220 */ /* 0x080fe20000410000 */
[----:B------:R-:W-:Y:S02]  /*c840*/  HADD2.F32 R25, -RZ, R6.H1_H1 ;  /* 0x30000006ff197230 */ /* 0x000fe40000004100 */
[CC--:B------:R-:W-:Y:S01]  /*c850*/  FMUL.FTZ R22, R28.reuse, R21.reuse ;  /* 0x000000151c167220 */ /* 0x0c0fe20000410000 */
[----:B------:R-:W-:Y:S01]  /*c860*/  FMUL.FTZ R0, R29, R0 ;  /* 0x000000001d007220 */ /* 0x000fe20000410000 */
[----:B------:R-:W-:Y:S01]  /*c870*/  FMUL.FTZ R21, R31, R21 ;  /* 0x000000151f157220 */ /* 0x000fe20000410000 */
[----:B------:R-:W-:Y:S01]  /*c880*/  FFMA.FTZ R2, R29, R23, -R2 ;  /* 0x000000171d027223 */ /* 0x000fe20000010802 */
[----:B------:R-:W-:Y:S01]  /*c890*/  FFMA.FTZ R22, R31, R25, -R22 ;  /* 0x000000191f167223 */ /* 0x000fe20000010816 */
[----:B------:R-:W-:Y:S01]  /*c8a0*/  FFMA.FTZ R23, R27, R23, R0 ;  /* 0x000000171b177223 */ /* 0x000fe20000010000 */
[----:B------:R-:W-:Y:S01]  /*c8b0*/  FFMA.FTZ R21, R28, R25, R21 ;  /* 0x000000191c157223 */ /* 0x000fe20000010015 */
[----:B------:R-:W-:-:S02]  /*c8c0*/  HADD2.F32 R4, -RZ, R4.H0_H0 ;  /* 0x20000004ff047230 */ /* 0x000fc40000004100 */
[----:B------:R-:W-:Y:S01]  /*c8d0*/  HADD2.F32 R27, -RZ, R24.H1_H1 ;  /* 0x30000018ff1b7230 */ /* 0x000fe20000004100 */
[----:B------:R-:W-:Y:S01]  /*c8e0*/  F2FP.F16.F32.PACK_AB R2, R23, R2 ;  /* 0x000000021702723e */ /* 0x000fe200000000ff */
[----:B------:R-:W-:Y:S02]  /*c8f0*/  HADD2.F32 R0, -RZ, R26.H0_H0 ;  /* 0x2000001aff007230 */ /* 0x000fe40000004100 */
[----:B------:R-:W-:Y:S02]  /*c900*/  HADD2.F32 R5, -RZ, R5.H0_H0 ;  /* 0x20000005ff057230 */ /* 0x000fe40000004100 */
[----:B------:R-:W-:Y:S02]  /*c910*/  HADD2.F32 R25, -RZ, R24.H0_H0 ;  /* 0x20000018ff197230 */ /* 0x000fe40000004100 */
[----:B------:R-:W-:Y:S01]  /*c920*/  FMUL.FTZ R24, R27, R4 ;  /* 0x000000041b187220 */ /* 0x000fe20000410000 */
[----:B------:R-:W-:Y:S02]  /*c930*/  HADD2.F32 R26, -RZ, R26.H1_H1 ;  /* 0x3000001aff1a7230 */ /* 0x000fe40000004100 */
[----:B------:R-:W-:-:S02]  /*c940*/  HADD2.F32 R6, -RZ, R6.H0_H0 ;  /* 0x20000006ff067230 */ /* 0x000fc40000004100 */
[C---:B------:R-:W-:Y:S01]  /*c950*/  FMUL.FTZ R4, R25.reuse, R4 ;  /* 0x0000000419047220 */ /* 0x040fe20000410000 */
[----:B------:R-:W-:Y:S02]  /*c960*/  HADD2.F32 R7, -RZ, R7.H0_H0 ;  /* 0x20000007ff077230 */ /* 0x000fe40000004100 */
[-C--:B------:R-:W-:Y:S01]  /*c970*/  FMUL.FTZ R29, R26, R5.reuse ;  /* 0x000000051a1d7220 */ /* 0x080fe20000410000 */
        /* <DEDUP_REMOVED lines=9> */
.L_x_1655:
[----:B------:R-:W-:Y:S05]  /*ca10*/  BSYNC B0 ;  /* 0x0000000000007941 */ /* 0x000fea0003800000 */
.L_x_1654:
[----:B-----5:R1:W-:Y:S02]  /*ca20*/  STS.128 [R202+0x800], R24 ;  /* 0x00080018ca007388 */ /* 0x0203e40000000c00 */
.L_x_1653:
[----:B------:R-:W-:Y:S05]  /*ca30*/  BSYNC B1 ;  /* 0x0000000000017941 */ /* 0x000fea0003800000 */
.L_x_1652:
[----:B------:R1:W-:Y:S01]  /*ca40*/  @P1 STS.128 [R202+0x2800], RZ ;  /* 0x002800ffca001388 */ /* 0x0003e20000000c00 */
[----:B------:R-:W-:Y:S04]  /*ca50*/  BSSY B1, `(.L_x_1656) ;  /* 0x000002f000017945 */ /* 0x000fe80003800000 */
[----:B------:R-:W-:Y:S05]  /*ca60*/  @P1 BRA `(.L_x_1657) ;  /* 0x0000000000b41947 */ /* 0x000fea0003800000 */
[----:B-1----:R1:W5:Y:S01]  /*ca70*/  LDG.E.128 R24, desc[UR6][R32.64+0x80] ;  /* 0x0000800620187981 */ /* 0x002362000c1e1d00 */
[----:B------:R-:W-:Y:S01]  /*ca80*/  ISETP.GE.AND P2, PT, R11, UR12, PT ;  /* 0x0000000c0b007c0c */ /* 0x000fe2000bf46270 */
[----:B------:R-:W-:-:S12]  /*ca90*/  BSSY B0, `(.L_x_1658) ;  /* 0x0000029000007945 */ /* 0x000fd80003800000 */
[----:B------:R-:W-:Y:S05]  /*caa0*/  @P2 BRA `(.L_x_1659) ;  /* 0x00000000009c2947 */ /* 0x000fea0003800000 */
[----:B------:R-:W3:Y:S04]  /*cab0*/  LDG.E.64 R4, desc[UR6][R36.64+0x40] ;  /* 0x0000400624047981 */ /* 0x000ee8000c1e1b00 */
[----:B------:R-:W4:Y:S01]  /*cac0*/  LDG.E.64 R6, desc[UR6][R18.64+0x40] ;  /* 0x0000400612067981 */ /* 0x000f22000c1e1b00 */
[--C-:B--2--5:R-:W-:Y:S02]  /*cad0*/  HADD2.F32 R29, -RZ, R27.reuse.H0_H0 ;  /* 0x2000001bff1d7230 */ /* 0x124fe40000004100 */
[----:B------:R-:W-:Y:S02]  /*cae0*/  HADD2.F32 R27, -RZ, R27.H1_H1 ;  /* 0x3000001bff1b7230 */ /* 0x000fe40000004100 */
[--C-:B------:R-:W-:Y:S02]  /*caf0*/  HADD2.F32 R28, -RZ, R25.reuse.H1_H1 ;  /* 0x30000019ff1c7230 */ /* 0x100fe40000004100 */
[----:B------:R-:W-:-:S02]  /*cb00*/  HADD2.F32 R31, -RZ, R25.H0_H0 ;  /* 0x20000019ff1f7230 */ /* 0x000fc40000004100 */
[----:B---3--:R-:W-:Y:S02]  /*cb10*/  HADD2.F32 R0, -RZ, R5.H1_H1 ;  /* 0x30000005ff007230 */ /* 0x008fe40000004100 */
[----:B------:R-:W-:Y:S02]  /*cb20*/  HADD2.F32 R21, -RZ, R4.H1_H1 ;  /* 0x30000004ff157230 */ /* 0x000fe40000004100 */
[----:B----4-:R-:W-:Y:S02]  /*cb30*/  HADD2.F32 R23, -RZ, R7.H1_H1 ;  /* 0x30000007ff177230 */ /* 0x010fe40000004100 */
        /* <DEDUP_REMOVED lines=30> */
.L_x_1659:
[----:B------:R-:W-:Y:S05]  /*cd20*/  BSYNC B0 ;  /* 0x0000000000007941 */ /* 0x000fea0003800000 */
.L_x_1658:
[----:B-----5:R1:W-:Y:S02]  /*cd30*/  STS.128 [R202+0x2800], R24 ;  /* 0x00280018ca007388 */ /* 0x0203e40000000c00 */
.L_x_1657:
[----:B------:R-:W-:Y:S05]  /*cd40*/  BSYNC B1 ;  /* 0x0000000000017941 */ /* 0x000fea0003800000 */
.L_x_1656:
[----:B------:R1:W-:Y:S01]  /*cd50*/  @P0 STS.128 [R202+0x4800], RZ ;  /* 0x004800ffca000388 */ /* 0x0003e20000000c00 */
[----:B------:R-:W-:Y:S05]  /*cd60*/  @P0 BRA `(.L_x_1651) ;  /* 0x0000000000b00947 */ /* 0x000fea0003800000 */
[----:B-1-3--:R-:W5:Y:S01]  /*cd70*/  LDG.E.128 R32, desc[UR6][R32.64+0x100] ;  /* 0x0001000620207981 */ /* 0x00af62000c1e1d00 */
[----:B------:R-:W-:Y:S01]  /*cd80*/  ISETP.GE.AND P2, PT, R10, UR12, PT ;  /* 0x0000000c0a007c0c */ /* 0x000fe2000bf46270 */
[----:B------:R-:W-:-:S12]  /*cd90*/  BSSY B0, `(.L_x_1660) ;  /* 0x0000028000007945 */ /* 0x000fd80003800000 */
[----:B------:R-:W-:Y:S05]  /*cda0*/  @P2 BRA `(.L_x_1661) ;  /* 0x0000000000982947 */ /* 0x000fea0003800000 */
[----:B------:R-:W3:Y:S04]  /*cdb0*/  LDG.E.64 R4, desc[UR6][R36.64+0x80] ;  /* 0x0000800624047981 */ /* 0x000ee8000c1e1b00 */
[----:B------:R-:W2:Y:S01]  /*cdc0*/  LDG.E.64 R6, desc[UR6][R18.64+0x80] ;  /* 0x0000800612067981 */ /* 0x000ea2000c1e1b00 */
[--C-:B-----5:R-:W-:Y:S02]  /*cdd0*/  HADD2.F32 R24, -RZ, R33.reuse.H0_H0 ;  /* 0x20000021ff187230 */ /* 0x120fe40000004100 */
[----:B------:R-:W-:Y:S02]  /*cde0*/  HADD2.F32 R27, -RZ, R33.H1_H1 ;  /* 0x30000021ff1b7230 */ /* 0x000fe40000004100 */
[--C-:B------:R-:W-:Y:S02]  /*cdf0*/  HADD2.F32 R23, -RZ, R35.reuse.H1_H1 ;  /* 0x30000023ff177230 */ /* 0x100fe40000004100 */
[----:B------:R-:W-:-:S02]  /*ce00*/  HADD2.F32 R25, -RZ, R35.H0_H0 ;  /* 0x20000023ff197230 */ /* 0x000fc40000004100 */
        /* <DEDUP_REMOVED lines=11> */
[-C--:B------:R-:W-:Y:S01]  /*cec0*/  FFMA.FTZ R19, R24, R22.reuse, -R19 ;  /* 0x0000001618137223 */ /* 0x080fe20000010813 */
[----:B------:R-:W-:Y:S02]  /*ced0*/  HADD2.F32 R4, -RZ, R4.H0_H0 ;  /* 0x20000004ff047230 */ /* 0x000fe40000004100 */
[----:B------:R-:W-:Y:S01]  /*cee0*/  FFMA.FTZ R18, R27, R22, R18 ;  /* 0x000000161b127223 */ /* 0x000fe20000010012 */
[----:B------:R-:W-:Y:S01]  /*cef0*/  HADD2.F32 R5, -RZ, R5.H0_H0 ;  /* 0x20000005ff057230 */ /* 0x000fe20000004100 */
[----:B------:R-:W-:Y:S01]  /*cf00*/  F2FP.F16.F32.PACK_AB R35, R21, R2 ;  /* 0x000000021523723e */ /* 0x000fe200000000ff */
        /* <DEDUP_REMOVED lines=9> */
[----:B------:R-:W-:Y:S01]  /*cfa0*/  FMUL.FTZ R5, R0, R5 ;  /* 0x0000000500057220 */ /* 0x000fe20000410000 */
[----:B------:R-:W-:-:S02]  /*cfb0*/  FFMA.FTZ R22, R23, R6, -R22 ;  /* 0x0000000617167223 */ /* 0x000fc40000010816 */
[----:B------:R-:W-:Y:S01]  /*cfc0*/  FFMA.FTZ R25, R25, R6, R4 ;  /* 0x0000000619197223 */ /* 0x000fe20000010004 */
[-C--:B------:R-:W-:Y:S01]  /*cfd0*/  FFMA.FTZ R27, R0, R7.reuse, -R27 ;  /* 0x00000007001b7223 */ /* 0x080fe2000001081b */
[----:B------:R-:W-:-:S03]  /*cfe0*/  FFMA.FTZ R34, R34, R7, R5 ;  /* 0x0000000722227223 */ /* 0x000fc60000010005 */
[----:B------:R-:W-:Y:S02]  /*cff0*/  F2FP.F16.F32.PACK_AB R32, R25, R22 ;  /* 0x000000161920723e */ /* 0x000fe400000000ff */
[----:B------:R-:W-:Y:S02]  /*d000*/  F2FP.F16.F32.PACK_AB R34, R34, R27 ;  /* 0x0000001b2222723e */ /* 0x000fe400000000ff */
.L_x_1661:
[----:B------:R-:W-:Y:S05]  /*d010*/  BSYNC B0 ;  /* 0x0000000000007941 */ /* 0x000fea0003800000 */
.L_x_1660:
[----:B-----5:R1:W-:Y:S02]  /*d020*/  STS.128 [R202+0x4800], R32 ;  /* 0x00480020ca007388 */ /* 0x0203e40000000c00 */
.L_x_1651:
[----:B------:R-:W-:Y:S05]  /*d030*/  BSYNC B2 ;  /* 0x0000000000027941 */ /* 0x000fea0003800000 */
.L_x_1650:
        /* <DEDUP_REMOVED lines=13> */
[----:B--2---:R-:W-:-:S03]  /*d110*/  IMAD.SHL.U32 R28, R5, 0x2, RZ ;  /* 0x00000002051c7824 */ /* 0x004fc600078e00ff */
[----:B------:R-:W-:Y:S01]  /*d120*/  SHF.L.U64.HI R0, R5, 0x1, R0 ;  /* 0x0000000105007819 */ /* 0x000fe20000010200 */
[----:B------:R2:W-:Y:S01]  /*d130*/  @P2 STS.128 [R202+0x1000], RZ ;  /* 0x001000ffca002388 */ /* 0x0005e20000000c00 */
[C---:B------:R-:W-:Y:S02]  /*d140*/  IADD3 R18, P5, R28.reuse, UR10, RZ ;  /* 0x0000000a1c127c10 */ /* 0x040fe4000ffbe0ff */
[----:B------:R-:W-:Y:S02]  /*d150*/  IADD3 R28, P4, R28, UR8, RZ ;  /* 0x000000081c1c7c10 */ /* 0x000fe4000ff9e0ff */
[C---:B------:R-:W-:Y:S02]  /*d160*/  IADD3.X R19, R0.reuse, UR11, RZ, P5, !PT ;  /* 0x0000000b00137c10 */ /* 0x040fe4000affe4ff */
[----:B------:R-:W-:Y:S01]  /*d170*/  IADD3.X R29, R0, UR9, RZ, P4, !PT ;  /* 0x00000009001d7c10 */ /* 0x000fe2000a7fe4ff */
[----:B------:R-:W-:Y:S08]  /*d180*/  @P2 BRA `(.L_x_1665) ;  /* 0x0000000000bc2947 */ /* 0x000ff00003800000 */
[----:B-1----:R1:W5:Y:S01]  /*d190*/  LDG.E.128 R24, desc[UR6][R12.64] ;  /* 0x000000060c187981 */ /* 0x002362000c1e1d00 */
[----:B------:R-:W-:Y:S01]  /*d1a0*/  ISETP.GE.AND P2, PT, R14, UR12, PT ;  /* 0x0000000c0e007c0c */ /* 0x000fe2000bf46270 */
[----:B------:R-:W-:-:S12]  /*d1b0*/  BSSY B0, `(.L_x_1666) ;  /* 0x000002b000007945 */ /* 0x000fd80003800000 */
[----:B------:R-:W-:Y:S05]  /*d1c0*/  @P2 BRA `(.L_x_1667) ;  /* 0x0000000000a42947 */ /* 0x000fea0003800000 */
[----:B------:R-:W2:Y:S04]  /*d1d0*/  LDG.E.64 R4, desc[UR6][R28.64] ;  /* 0x000000061c047981 */ /* 0x000ea8000c1e1b00 */
[----:B------:R-:W4:Y:S01]  /*d1e0*/  LDG.E.64 R6, desc[UR6][R18.64] ;  /* 0x0000000612067981 */ /* 0x000f22000c1e1b00 */
[--C-:B-----5:R-:W-:Y:S01]  /*d1f0*/  HADD2.F32 R31, -RZ, R27.reuse.H0_H0 ;  /* 0x2000001bff1f7230 */ /* 0x120fe20000004100 */
[----:B------:R-:W-:Y:S01]  /*d200*/  MOV R30, R26 ;  /* 0x0000001a001e7202 */ /* 0x000fe20000000f00 */
[----:B------:R-:W-:Y:S02]  /*d210*/  HADD2.F32 R27, -RZ, R27.H1_H1 ;  /* 0x3000001bff1b7230 */ /* 0x000fe40000004100 */
[--C-:B---3--:R-:W-:Y:S02]  /*d220*/  HADD2.F32 R32, -RZ, R25.reuse.H1_H1 ;  /* 0x30000019ff207230 */ /* 0x108fe40000004100 */
[----:B------:R-:W-:-:S02]  /*d230*/  HADD2.F32 R34, -RZ, R25.H0_H0 ;  /* 0x20000019ff227230 */ /* 0x000fc40000004100 */
[----:B--2---:R-:W-:Y:S02]  /*d240*/  HADD2.F32 R0, -RZ, R5.H1_H1 ;  /* 0x30000005ff007230 */ /* 0x004fe40000004100 */
[----:B------:R-:W-:Y:S02]  /*d250*/  HADD2.F32 R21, -RZ, R4.H1_H1 ;  /* 0x30000004ff157230 */ /* 0x000fe40000004100 */
[----:B----4-:R-:W-:Y:S02]  /*d260*/  HADD2.F32 R25, -RZ, R7.H1_H1 ;  /* 0x30000007ff197230 */ /* 0x010fe40000004100 */
[-C--:B------:R-:W-:Y:S01]  /*d270*/  FMUL.FTZ R2, R27, R0.reuse ;  /* 0x000000001b027220 */ /* 0x080fe20000410000 */
[----:B------:R-:W-:Y:S02]  /*d280*/  HADD2.F32 R26, -RZ, R6.H1_H1 ;  /* 0x30000006ff1a7230 */ /* 0x000fe40000004100 */
[-C--:B------:R-:W-:Y:S01]  /*d290*/  FMUL.FTZ R23, R32, R21.reuse ;  /* 0x0000001520177220 */ /* 0x080fe20000410000 */
[C---:B------:R-:W-:Y:S01]  /*d2a0*/  FMUL.FTZ R0, R31.reuse, R0 ;  /* 0x000000001f007220 */ /* 0x040fe20000410000 */
[C---:B------:R-:W-:Y:S01]  /*d2b0*/  FMUL.FTZ R21, R34.reuse, R21 ;  /* 0x0000001522157220 */ /* 0x040fe20000410000 */
[-C--:B------:R-:W-:Y:S01]  /*d2c0*/  FFMA.FTZ R2, R31, R25.reuse, -R2 ;  /* 0x000000191f027223 */ /* 0x080fe20000010802 */
[-C--:B------:R-:W-:Y:S01]  /*d2d0*/  FFMA.FTZ R23, R34, R26.reuse, -R23 ;  /* 0x0000001a22177223 */ /* 0x080fe20000010817 */
[----:B------:R-:W-:Y:S01]  /*d2e0*/  FFMA.FTZ R25, R27, R25, R0 ;  /* 0x000000191b197223 */ /* 0x000fe20000010000 */
[----:B------:R-:W-:Y:S01]  /*d2f0*/  FFMA.FTZ R26, R32, R26, R21 ;  /* 0x0000001a201a7223 */ /* 0x000fe20000010015 */
[----:B------:R-:W-:-:S02]  /*d300*/  HADD2.F32 R4, -RZ, R4.H0_H0 ;  /* 0x20000004ff047230 */ /* 0x000fc40000004100 */
[----:B------:R-:W-:Y:S01]  /*d310*/  HADD2.F32 R27, -RZ, R24.H1_H1 ;  /* 0x30000018ff1b7230 */ /* 0x000fe20000004100 */
[----:B------:R-:W-:Y:S01]  /*d320*/  F2FP.F16.F32.PACK_AB R2, R25, R2 ;  /* 0x000000021902723e */ /* 0x000fe200000000ff */
[----:B------:R-:W-:Y:S01]  /*d330*/  HADD2.F32 R0, -RZ, R30.H0_H0 ;  /* 0x2000001eff007230 */ /* 0x000fe20000004100 */
[----:B------:R-:W-:Y:S01]  /*d340*/  F2FP.F16.F32.PACK_AB R23, R26, R23 ;  /* 0x000000171a17723e */ /* 0x000fe200000000ff */
[----:B------:R-:W-:Y:S02]  /*d350*/  HADD2.F32 R5, -RZ, R5.H0_H0 ;  /* 0x20000005ff057230 */ /* 0x000fe40000004100 */
[----:B------:R-:W-:Y:S02]  /*d360*/  HADD2.F32 R21, -RZ, R24.H0_H0 ;  /* 0x20000018ff157230 */ /* 0x000fe40000004100 */
[----:B------:R-:W-:Y:S01]  /*d370*/  FMUL.FTZ R24, R27, R4 ;  /* 0x000000041b187220 */ /* 0x000fe20000410000 */
[----:B------:R-:W-:Y:S01]  /*d380*/  HADD2.F32 R30, -RZ, R30.H1_H1 ;  /* 0x3000001eff1e7230 */ /* 0x000fe20000004100 */
[----:B------:R-:W-:Y:S01]  /*d390*/  MOV R25, R23 ;  /* 0x0000001700197202 */ /* 0x000fe20000000f00 */
        /* <DEDUP_REMOVED lines=8> */
[----:B------:R-:W-:-:S03]  /*d420*/  FFMA.FTZ R30, R30, R7, R5 ;  /* 0x000000071e1e7223 */ /* 0x000fc60000010005 */
[----:B------:R-:W-:Y:S02]  /*d430*/  F2FP.F16.F32.PACK_AB R24, R27, R24 ;  /* 0x000000181b18723e */ /* 0x000fe400000000ff */
[----:B------:R-:W-:Y:S02]  /*d440*/  F2FP.F16.F32.PACK_AB R26, R30, R31 ;  /* 0x0000001f1e1a723e */ /* 0x000fe400000000ff */
[----:B------:R-:W-:Y:S02]  /*d450*/  MOV R27, R2 ;  /* 0x00000002001b7202 */ /* 0x000fe40000000f00 */
.L_x_1667:
[----:B------:R-:W-:Y:S05]  /*d460*/  BSYNC B0 ;  /* 0x0000000000007941 */ /* 0x000fea0003800000 */
.L_x_1666:
[----:B-----5:R1:W-:Y:S02]  /*d470*/  STS.128 [R202+0x1000], R24 ;  /* 0x00100018ca007388 */ /* 0x0203e40000000c00 */
.L_x_1665:
[----:B------:R-:W-:Y:S05]  /*d480*/  BSYNC B1 ;  /* 0x0000000000017941 */ /* 0x000fea0003800000 */
.L_x_1664:
        /* <DEDUP_REMOVED lines=48> */
.L_x_1671:
[----:B------:R-:W-:Y:S05]  /*d790*/  BSYNC B0 ;  /* 0x0000000000007941 */ /* 0x000fea0003800000 */
.L_x_1670:
[----:B-----5:R1:W-:Y:S02]  /*d7a0*/  STS.128 [R202+0x3000], R24 ;  /* 0x00300018ca007388 */ /* 0x0203e40000000c00 */
.L_x_1669:
[----:B------:R-:W-:Y:S05]  /*d7b0*/  BSYNC B1 ;  /* 0x0000000000017941 */ /* 0x000fea0003800000 */
.L_x_1668:
[----:B------:R1:W-:Y:S01]  /*d7c0*/  @P0 STS.128 [R202+0x5000], RZ ;  /* 0x005000ffca000388 */ /* 0x0003e20000000c00 */
[----:B------:R-:W-:Y:S05]  /*d7d0*/  @P0 BRA `(.L_x_1663) ;  /* 0x0000000000b40947 */ /* 0x000fea0003800000 */
[----:B-1----:R1:W5:Y:S01]  /*d7e0*/  LDG.E.128 R24, desc[UR6][R12.64+0x100] ;  /* 0x000100060c187981 */ /* 0x002362000c1e1d00 */
[----:B------:R-:W-:Y:S01]  /*d7f0*/  ISETP.GE.AND P2, PT, R10, UR12, PT ;  /* 0x0000000c0a007c0c */ /* 0x000fe2000bf46270 */
[----:B------:R-:W-:-:S12]  /*d800*/  BSSY B0, `(.L_x_1672) ;  /* 0x0000029000007945 */ /* 0x000fd80003800000 */
[----:B------:R-:W-:Y:S05]  /*d810*/  @P2 BRA `(.L_x_1673) ;  /* 0x00000000009c2947 */ /* 0x000fea0003800000 */
[----:B------:R-:W2:Y:S04]  /*d820*/  LDG.E.64 R4, desc[UR6][R28.64+0x80] ;  /* 0x000080061c047981 */ /* 0x000ea8000c1e1b00 */
[----:B------:R-:W3:Y:S01]  /*d830*/  LDG.E.64 R6, desc[UR6][R18.64+0x80] ;  /* 0x0000800612067981 */ /* 0x000ee2000c1e1b00 */
[--C-:B-----5:R-:W-:Y:S02]  /*d840*/  HADD2.F32 R21, -RZ, R27.reuse.H1_H1 ;  /* 0x3000001bff157230 */ /* 0x120fe40000004100 */
[----:B------:R-:W-:Y:S02]  /*d850*/  HADD2.F32 R23, -RZ, R27.H0_H0 ;  /* 0x2000001bff177230 */ /* 0x000fe40000004100 */
[--C-:B------:R-:W-:Y:S02]  /*d860*/  HADD2.F32 R30, -RZ, R25.reuse.H0_H0 ;  /* 0x20000019ff1e7230 */ /* 0x100fe40000004100 */
[----:B------:R-:W-:-:S02]  /*d870*/  HADD2.F32 R25, -RZ, R25.H1_H1 ;  /* 0x30000019ff197230 */ /* 0x000fc40000004100 */
[----:B--2---:R-:W-:Y:S02]  /*d880*/  HADD2.F32 R0, -RZ, R5.H1_H1 ;  /* 0x30000005ff007230 */ /* 0x004fe40000004100 */
[----:B-1----:R-:W-:Y:S02]  /*d890*/  HADD2.F32 R12, -RZ, R4.H1_H1 ;  /* 0x30000004ff0c7230 */ /* 0x002fe40000004100 */
[----:B---3--:R-:W-:Y:S02]  /*d8a0*/  HADD2.F32 R19, -RZ, R7.H1_H1 ;  /* 0x30000007ff137230 */ /* 0x008fe40000004100 */
        /* <DEDUP_REMOVED lines=10> */
[----:B------:R-:W-:Y:S02]  /*d950*/  HADD2.F32 R26, -RZ, R26.H1_H1 ;  /* 0x3000001aff1a7230 */ /* 0x000fe40000004100 */
[----:B------:R-:W-:Y:S01]  /*d960*/  FFMA.FTZ R12, R25, R18, R12 ;  /* 0x00000012190c7223 */ /* 0x000fe2000001000c */
[----:B------:R-:W-:Y:S01]  /*d970*/  HADD2.F32 R4, -RZ, R4.H0_H0 ;  /* 0x20000004ff047230 */ /* 0x000fe20000004100 */
[----:B------:R-:W-:Y:S01]  /*d980*/  F2FP.F16.F32.PACK_AB R27, R19, R2 ;  /* 0x00000002131b723e */ /* 0x000fe200000000ff */
[--C-:B------:R-:W-:Y:S02]  /*d990*/  HADD2.F32 R23, -RZ, R24.reuse.H1_H1 ;  /* 0x30000018ff177230 */ /* 0x100fe40000004100 */
[----:B------:R-:W-:Y:S01]  /*d9a0*/  FMUL.FTZ R25, R26, R5 ;  /* 0x000000051a197220 */ /* 0x000fe20000410000 */
[----:B------:R-:W-:-:S02]  /*d9b0*/  HADD2.F32 R21, -RZ, R24.H0_H0 ;  /* 0x20000018ff157230 */ /* 0x000fc40000004100 */
[----:B------:R-:W-:Y:S01]  /*d9c0*/  FMUL.FTZ R5, R0, R5 ;  /* 0x0000000500057220 */ /* 0x000fe20000410000 */
[----:B------:R-:W-:Y:S02]  /*d9d0*/  HADD2.F32 R7, -RZ, R7.H0_H0 ;  /* 0x20000007ff077230 */ /* 0x000fe40000004100 */
[-C--:B------:R-:W-:Y:S01]  /*d9e0*/  FMUL.FTZ R18, R23, R4.reuse ;  /* 0x0000000417127220 */ /* 0x080fe20000410000 */
[----:B------:R-:W-:Y:S02]  /*d9f0*/  HADD2.F32 R6, -RZ, R6.H0_H0 ;  /* 0x20000006ff067230 */ /* 0x000fe40000004100 */
[C---:B------:R-:W-:Y:S01]  /*da00*/  FMUL.FTZ R4, R21.reuse, R4 ;  /* 0x0000000415047220 */ /* 0x040fe20000410000 */
[----:B------:R-:W-:Y:S01]  /*da10*/  F2FP.F16.F32.PACK_AB R12, R12, R13 ;  /* 0x0000000d0c0c723e */ /* 0x000fe200000000ff */
[-C--:B------:R-:W-:Y:S01]  /*da20*/  FFMA.FTZ R25, R0, R7.reuse, -R25 ;  /* 0x0000000700197223 */ /* 0x080fe20000010819 */
[----:B------:R-:W-:Y:S01]  /*da30*/  FFMA.FTZ R26, R26, R7, R5 ;  /* 0x000000071a1a7223 */ /* 0x000fe20000010005 */
[-C--:B------:R-:W-:Y:S01]  /*da40*/  FFMA.FTZ R18, R21, R6.reuse, -R18 ;  /* 0x0000000615127223 */ /* 0x080fe20000010812 */
[----:B------:R-:W-:-:S03]  /*da50*/  FFMA.FTZ R23, R23, R6, R4 ;  /* 0x0000000617177223 */ /* 0x000fc60000010004 */
[----:B------:R-:W-:Y:S02]  /*da60*/  F2FP.F16.F32.PACK_AB R26, R26, R25 ;  /* 0x000000191a1a723e */ /* 0x000fe400000000ff */
[----:B------:R-:W-:Y:S02]  /*da70*/  F2FP.F16.F32.PACK_AB R24, R23, R18 ;  /* 0x000000121718723e */ /* 0x000fe400000000ff */
[----:B------:R-:W-:Y:S02]  /*da80*/  MOV R25, R12 ;  /* 0x0000000c00197202 */ /* 0x000fe40000000f00 */
.L_x_1673:
[----:B------:R-:W-:Y:S05]  /*da90*/  BSYNC B0 ;  /* 0x0000000000007941 */ /* 0x000fea0003800000 */
.L_x_1672:
[----:B-----5:R1:W-:Y:S02]  /*daa0*/  STS.128 [R202+0x5000], R24 ;  /* 0x00500018ca007388 */ /* 0x0203e40000000c00 */
.L_x_1663:
[----:B------:R-:W-:Y:S05]  /*dab0*/  BSYNC B2 ;  /* 0x0000000000027941 */ /* 0x000fea0003800000 */
.L_x_1662:
[----:B--2---:R-:W-:-:S05]  /*dac0*/  VIADD R28, R154, 0x30 ;  /* 0x000000309a1c7836 */ /* 0x004fca0000000000 */
        /* <DEDUP_REMOVED lines=11> */
[----:B-1----:R-:W-:-:S03]  /*db80*/  IMAD.SHL.U32 R24, R0, 0x2, RZ ;  /* 0x0000000200187824 */ /* 0x002fc600078e00ff */
[----:B------:R-:W-:Y:S01]  /*db90*/  SHF.L.U64.HI R0, R0, 0x1, R17 ;  /* 0x0000000100007819 */ /* 0x000fe20000010211 */
[----:B------:R1:W-:Y:S01]  /*dba0*/  @P2 STS.128 [R202+0x1800], RZ ;  /* 0x001800ffca002388 */ /* 0x0003e20000000c00 */
[C---:B------:R-:W-:Y:S02]  /*dbb0*/  IADD3 R6, P5, R24.reuse, UR10, RZ ;  /* 0x0000000a18067c10 */ /* 0x040fe4000ffbe0ff */
[----:B------:R-:W-:Y:S02]  /*dbc0*/  IADD3 R24, P4, R24, UR8, RZ ;  /* 0x0000000818187c10 */ /* 0x000fe4000ff9e0ff */
[C---:B------:R-:W-:Y:S02]  /*dbd0*/  IADD3.X R7, R0.reuse, UR11, RZ, P5, !PT ;  /* 0x0000000b00077c10 */ /* 0x040fe4000affe4ff */
        /* <DEDUP_REMOVED lines=8> */
[--C-:B-----5:R-:W-:Y:S02]  /*dc60*/  HADD2.F32 R21, -RZ, R19.reuse.H0_H0 ;  /* 0x20000013ff157230 */ /* 0x120fe40000004100 */
        /* <DEDUP_REMOVED lines=36> */
.L_x_1678:
[----:B------:R-:W-:Y:S05]  /*deb0*/  BSYNC B0 ;  /* 0x0000000000007941 */ /* 0x000fea0003800000 */
.L_x_1677:
[----:B-----5:R1:W-:Y:S02]  /*dec0*/  STS.128 [R202+0x1800], R16 ;  /* 0x00180010ca007388 */ /* 0x0203e40000000c00 */
.L_x_1676:
[----:B------:R-:W-:Y:S05]  /*ded0*/  BSYNC B1 ;  /* 0x0000000000017941 */ /* 0x000fea0003800000 */
.L_x_1675:
[----:B------:R1:W-:Y:S01]  /*dee0*/  @P1 STS.128 [R202+0x3800], RZ ;  /* 0x003800ffca001388 */ /* 0x0003e20000000c00 */
[----:B------:R-:W-:Y:S04]  /*def0*/  BSSY B1, `(.L_x_1679) ;  /* 0x000002f000017945 */ /* 0x000fe80003800000 */
[----:B------:R-:W-:Y:S05]  /*df00*/  @P1 BRA `(.L_x_1680) ;  /* 0x0000000000b41947 */ /* 0x000fea0003800000 */
[----:B------:R1:W5:Y:S01]  /*df10*/  LDG.E.128 R12, desc[UR6][R8.64+0x80] ;  /* 0x00008006080c7981 */ /* 0x000362000c1e1d00 */
[----:B------:R-:W-:Y:S01]  /*df20*/  ISETP.GE.AND P1, PT, R11, UR12, PT ;  /* 0x0000000c0b007c0c */ /* 0x000fe2000bf26270 */
[----:B------:R-:W-:-:S12]  /*df30*/  BSSY B0, `(.L_x_1681) ;  /* 0x0000029000007945 */ /* 0x000fd80003800000 */
[----:B------:R-:W-:Y:S05]  /*df40*/  @P1 BRA `(.L_x_1682) ;  /* 0x00000000009c1947 */ /* 0x000fea0003800000 */
[----:B------:R-:W2:Y:S04]  /*df50*/  LDG.E.64 R2, desc[UR6][R24.64+0x40] ;  /* 0x0000400618027981 */ /* 0x000ea8000c1e1b00 */
[----:B------:R-:W3:Y:S01]  /*df60*/  LDG.E.64 R4, desc[UR6][R6.64+0x40] ;  /* 0x0000400606047981 */ /* 0x000ee2000c1e1b00 */
[--C-:B-----5:R-:W-:Y:S01]  /*df70*/  HADD2.F32 R21, -RZ, R13.reuse.H0_H0 ;  /* 0x2000000dff157230 */ /* 0x120fe20000004100 */
[----:B-1----:R-:W-:Y:S01]  /*df80*/  MOV R19, R14 ;  /* 0x0000000e00137202 */ /* 0x002fe20000000f00 */
[----:B------:R-:W-:Y:S02]  /*df90*/  HADD2.F32 R26, -RZ, R13.H1_H1 ;  /* 0x3000000dff1a7230 */ /* 0x000fe40000004100 */
[--C-:B------:R-:W-:Y:S02]  /*dfa0*/  HADD2.F32 R17, -RZ, R15.reuse.H1_H1 ;  /* 0x3000000fff117230 */ /* 0x100fe40000004100 */
[----:B------:R-:W-:-:S02]  /*dfb0*/  HADD2.F32 R18, -RZ, R15.H0_H0 ;  /* 0x2000000fff127230 */ /* 0x000fc40000004100 */
[----:B--2---:R-:W-:Y:S02]  /*dfc0*/  HADD2.F32 R13, -RZ, R2.H1_H1 ;  /* 0x30000002ff0d7230 */ /* 0x004fe40000004100 */
[----:B------:R-:W-:Y:S02]  /*dfd0*/  HADD2.F32 R0, -RZ, R3.H1_H1 ;  /* 0x30000003ff007230 */ /* 0x000fe40000004100 */
[----:B---3--:R-:W-:Y:S02]  /*dfe0*/  HADD2.F32 R16, -RZ, R4.H1_H1 ;  /* 0x30000004ff107230 */ /* 0x008fe40000004100 */
        /* <DEDUP_REMOVED lines=10> */
[----:B------:R-:W-:Y:S01]  /*e090*/  HADD2.F32 R3, -RZ, R3.H0_H0 ;  /* 0x20000003ff037230 */ /* 0x000fe20000004100 */
[----:B------:R-:W-:Y:S01]  /*e0a0*/  F2FP.F16.F32.PACK_AB R13, R13, R14 ;  /* 0x0000000e0d0d723e */ /* 0x000fe200000000ff */
[--C-:B------:R-:W-:Y:S02]  /*e0b0*/  HADD2.F32 R15, -RZ, R12.reuse.H0_H0 ;  /* 0x2000000cff0f7230 */ /* 0x100fe40000004100 */
[----:B------:R-:W-:Y:S02]  /*e0c0*/  HADD2.F32 R17, -RZ, R12.H1_H1 ;  /* 0x3000000cff117230 */ /* 0x000fe40000004100 */
[--C-:B------:R-:W-:Y:S02]  /*e0d0*/  HADD2.F32 R16, -RZ, R19.reuse.H1_H1 ;  /* 0x30000013ff107230 */ /* 0x100fe40000004100 */
[----:B------:R-:W-:Y:S02]  /*e0e0*/  HADD2.F32 R12, -RZ, R19.H0_H0 ;  /* 0x20000013ff0c7230 */ /* 0x000fe40000004100 */
[----:B------:R-:W-:Y:S01]  /*e0f0*/  FMUL.FTZ R18, R17, R2 ;  /* 0x0000000211127220 */ /* 0x000fe20000410000 */
[----:B------:R-:W-:-:S02]  /*e100*/  HADD2.F32 R4, -RZ, R4.H0_H0 ;  /* 0x20000004ff047230 */ /* 0x000fc40000004100 */
        /* <DEDUP_REMOVED lines=11> */
.L_x_1682:
[----:B------:R-:W-:Y:S05]  /*e1c0*/  BSYNC B0 ;  /* 0x0000000000007941 */ /* 0x000fea0003800000 */
.L_x_1681:
[----:B-----5:R1:W-:Y:S02]  /*e1d0*/  STS.128 [R202+0x3800], R12 ;  /* 0x0038000cca007388 */ /* 0x0203e40000000c00 */
.L_x_1680:
[----:B------:R-:W-:Y:S05]  /*e1e0*/  BSYNC B1 ;  /* 0x0000000000017941 */ /* 0x000fea0003800000 */
.L_x_1679:
[----:B------:R1:W-:Y:S01]  /*e1f0*/  @P0 STS.128 [R202+0x5800], RZ ;  /* 0x005800ffca000388 */ /* 0x0003e20000000c00 */
[----:B------:R-:W-:Y:S05]  /*e200*/  @P0 BRA `(.L_x_1674) ;  /* 0x0000005000f80947 */ /* 0x000fea0003800000 */
[----:B-1----:R1:W5:Y:S01]  /*e210*/  LDG.E.128 R12, desc[UR6][R8.64+0x100] ;  /* 0x00010006080c7981 */ /* 0x002362000c1e1d00 */
[----:B------:R-:W-:Y:S01]  /*e220*/  ISETP.GE.AND P0, PT, R10, UR12, PT ;  /* 0x0000000c0a007c0c */ /* 0x000fe2000bf06270 */
[----:B------:R-:W-:-:S12]  /*e230*/  BSSY B0, `(.L_x_1683) ;  /* 0x000002b000007945 */ /* 0x000fd80003800000 */
[----:B------:R-:W-:Y:S05]  /*e240*/  @P0 BRA `(.L_x_1684) ;  /* 0x0000000000a40947 */ /* 0x000fea0003800000 */
[----:B------:R-:W2:Y:S04]  /*e250*/  LDG.E.64 R2, desc[UR6][R24.64+0x80] ;  /* 0x0000800618027981 */ /* 0x000ea8000c1e1b00 */
[----:B------:R-:W1:Y:S01]  /*e260*/  LDG.E.64 R4, desc[UR6][R6.64+0x80] ;  /* 0x0000800606047981 */ /* 0x000e62000c1e1b00 */
[----:B-----5:R-:W-:Y:S01]  /*e270*/  MOV R11, R15 ;  /* 0x0000000f000b7202 */ /* 0x020fe20000000f00 */
[--C-:B------:R-:W-:Y:S02]  /*e280*/  HADD2.F32 R15, -RZ, R13.reuse.H0_H0 ;  /* 0x2000000dff0f7230 */ /* 0x100fe40000004100 */
[----:B------:R-:W-:Y:S02]  /*e290*/  HADD2.F32 R16, -RZ, R13.H1_H1 ;  /* 0x3000000dff107230 */ /* 0x000fe40000004100 */
[----:B------:R-:W-:-:S02]  /*e2a0*/  HADD2.F32 R13, -RZ, R11.H0_H0 ;  /* 0x2000000bff0d7230 */ /* 0x000fc40000004100 */
[----:B------:R-:W-:Y:S02]  /*e2b0*/  HADD2.F32 R11, -RZ, R11.H1_H1 ;  /* 0x3000000bff0b7230 */ /* 0x000fe40000004100 */
[----:B--2---:R-:W-:Y:S02]  /*e2c0*/  HADD2.F32 R0, -RZ, R3.H1_H1 ;  /* 0x30000003ff007230 */ /* 0x004fe40000004100 */
[----:B------:R-:W-:Y:S02]  /*e2d0*/  HADD2.F32 R17, -RZ, R2.H1_H1 ;  /* 0x30000002ff117230 */ /* 0x000fe40000004100 */
[----:B-1----:R-:W-:Y:S02]  /*e2e0*/  HADD2.F32 R9, -RZ, R5.H1_H1 ;  /* 0x30000005ff097230 */ /* 0x002fe40000004100 */
        /* <DEDUP_REMOVED lines=31> */
.L_x_1684:
[----:B------:R-:W-:Y:S05]  /*e4e0*/  BSYNC B0 ;  /* 0x0000000000007941 */ /* 0x000fea0003800000 */
.L_x_1683:
[----:B-----5:R1:W-:Y:S01]  /*e4f0*/  STS.128 [R202+0x5800], R12 ;  /* 0x0058000cca007388 */ /* 0x0203e20000000c00 */
[----:B------:R-:W-:Y:S05]  /*e500*/  BRA `(.L_x_1674) ;  /* 0x0000005000387947 */ /* 0x000fea0003800000 */
.L_x_1637:
        /* <DEDUP_REMOVED lines=33> */
[----:B---3--:R-:W-:Y:S01]  /*e720*/  MOV R30, R23 ;  /* 0x00000017001e7202 */ /* 0x008fe20000000f00 */
[----:B------:R-:W-:Y:S02]  /*e730*/  HADD2.F32 R36, -RZ, R20.H0_H0 ;  /* 0x20000014ff247230 */ /* 0x000fe40000004100 */
[--C-:B----4-:R-:W-:Y:S02]  /*e740*/  HADD2.F32 R23, -RZ, R4.reuse.H0_H0 ;  /* 0x20000004ff177230 */ /* 0x110fe40000004100 */
[----:B------:R-:W-:Y:S02]  /*e750*/  HADD2.F32 R31, -RZ, R4.H1_H1 ;  /* 0x30000004ff1f7230 */ /* 0x000fe40000004100 */
[--C-:B------:R-:W-:Y:S02]  /*e760*/  HADD2.F32 R4, -RZ, R5.reuse.H0_H0 ;  /* 0x20000005ff047230 */ /* 0x100fe40000004100 */
[----:B------:R-:W-:Y:S01]  /*e770*/  @!P4 FADD.FTZ R23, -R23, -RZ ;  /* 0x800000ff1717c221 */ /* 0x000fe20000010100 */
[----:B------:R-:W-:-:S02]  /*e780*/  HADD2.F32 R34, -RZ, R5.H1_H1 ;  /* 0x30000005ff227230 */ /* 0x000fc40000004100 */
[--C-:B------:R-:W-:Y:S02]  /*e790*/  HADD2.F32 R5, -RZ, R6.reuse.H0_H0 ;  /* 0x20000006ff057230 */ /* 0x100fe40000004100 */
[----:B------:R-:W-:Y:S01]  /*e7a0*/  @!P4 FADD.FTZ R4, -R4, -RZ ;  /* 0x800000ff0404c221 */ /* 0x000fe20000010100 */
[----:B------:R-:W-:Y:S02]  /*e7b0*/  HADD2.F32 R35, -RZ, R6.H1_H1 ;  /* 0x30000006ff237230 */ /* 0x000fe40000004100 */
[----:B------:R-:W-:Y:S02]  /*e7c0*/  HADD2.F32 R37, -RZ, R21.H0_H0 ;  /* 0x20000015ff257230 */ /* 0x000fe40000004100 */
[----:B------:R-:W-:Y:S02]  /*e7d0*/  HADD2.F32 R6, -RZ, R7.H0_H0 ;  /* 0x20000007ff067230 */ /* 0x000fe40000004100 */
[----:B------:R-:W-:Y:S01]  /*e7e0*/  FMUL.FTZ R36, R36, R23 ;  /* 0x0000001724247220 */ /* 0x000fe20000410000 */
[----:B------:R-:W-:-:S02]  /*e7f0*/  HADD2.F32 R20, -RZ, R20.H1_H1 ;  /* 0x30000014ff147230 */ /* 0x000fc40000004100 */
[----:B------:R-:W-:Y:S01]  /*e800*/  FMUL.FTZ R37, R37, R4 ;  /* 0x0000000425257220 */ /* 0x000fe20000410000 */
[----:B------:R-:W-:Y:S02]  /*e810*/  HADD2.F32 R23, -RZ, R30.H0_H0 ;  /* 0x2000001eff177230 */ /* 0x000fe40000004100 */
[----:B------:R-:W-:Y:S01]  /*e820*/  @!P4 FADD.FTZ R31, -R31, -RZ ;  /* 0x800000ff1f1fc221 */ /* 0x000fe20000010100 */
[--C-:B------:R-:W-:Y:S02]  /*e830*/  HADD2.F32 R4, -RZ, R22.reuse.H0_H0 ;  /* 0x20000016ff047230 */ /* 0x100fe40000004100 */
[----:B------:R-:W-:Y:S01]  /*e840*/  @!P4 FADD.FTZ R6, -R6, -RZ ;  /* 0x800000ff0606c221 */ /* 0x000fe20000010100 */
[----:B------:R-:W-:Y:S02]  /*e850*/  HADD2.F32 R22, -RZ, R22.H1_H1 ;  /* 0x30000016ff167230 */ /* 0x000fe40000004100 */
[----:B------:R-:W-:Y:S01]  /*e860*/  @!P4 FADD.FTZ R5, -R5, -RZ ;  /* 0x800000ff0505c221 */ /* 0x000fe20000010100 */
[----:B------:R-:W-:-:S02]  /*e870*/  HADD2.F32 R7, -RZ, R7.H1_H1 ;  /* 0x30000007ff077230 */ /* 0x000fc40000004100 */
[----:B------:R-:W-:Y:S01]  /*e880*/  @!P4 FADD.FTZ R35, -R35, -RZ ;  /* 0x800000ff2323c221 */ /* 0x000fe20000010100 */
[----:B------:R-:W-:Y:S01]  /*e890*/  FMUL.FTZ R20, R20, R31 ;  /* 0x0000001f14147220 */ /* 0x000fe20000410000 */
[----:B------:R-:W-:Y:S01]  /*e8a0*/  FMUL.FTZ R6, R23, R6 ;  /* 0x0000000617067220 */ /* 0x000fe20000410000 */
[----:B------:R-:W-:Y:S02]  /*e8b0*/  HADD2.F32 R21, -RZ, R21.H1_H1 ;  /* 0x30000015ff157230 */ /* 0x000fe40000004100 */
[----:B------:R-:W-:Y:S01]  /*e8c0*/  FMUL.FTZ R5, R4, R5 ;  /* 0x0000000504057220 */ /* 0x000fe20000410000 */
[--C-:B-----5:R-:W-:Y:S02]  /*e8d0*/  HADD2.F32 R23, -RZ, R24.reuse.H0_H0 ;  /* 0x20000018ff177230 */ /* 0x120fe40000004100 */
[----:B------:R-:W-:Y:S01]  /*e8e0*/  @!P4 FADD.FTZ R34, -R34, -RZ ;  /* 0x800000ff2222c221 */ /* 0x000fe20000010100 */
[----:B------:R-:W-:Y:S02]  /*e8f0*/  HADD2.F32 R31, -RZ, R24.H1_H1 ;  /* 0x30000018ff1f7230 */ /* 0x000fe40000004100 */
[----:B------:R-:W-:Y:S01]  /*e900*/  FMUL.FTZ R35, R22, R35 ;  /* 0x0000002316237220 */ /* 0x000fe20000410000 */
[----:B------:R-:W-:-:S02]  /*e910*/  HADD2.F32 R30, -RZ, R30.H1_H1 ;  /* 0x3000001eff1e7230 */ /* 0x000fc40000004100 */
[----:B------:R-:W-:Y:S01]  /*e920*/  @!P4 FADD.FTZ R7, -R7, -RZ ;  /* 0x800000ff0707c221 */ /* 0x000fe20000010100 */
[--C-:B--2---:R-:W-:Y:S02]  /*e930*/  HADD2.F32 R4, -RZ, R16.reuse.H0_H0 ;  /* 0x20000010ff047230 */ /* 0x104fe40000004100 */
[----:B------:R-:W-:Y:S02]  /*e940*/  HADD2.F32 R24, -RZ, R16.H1_H1 ;  /* 0x30000010ff187230 */ /* 0x000fe40000004100 */
[----:B------:R-:W-:Y:S02]  /*e950*/  HADD2.F32 R22, -RZ, R25.H0_H0 ;  /* 0x20000019ff167230 */ /* 0x000fe40000004100 */
[--C-:B------:R-:W-:Y:S02]  /*e960*/  HADD2.F32 R16, -RZ, R17.reuse.H0_H0 ;  /* 0x20000011ff107230 */ /* 0x100fe40000004100 */
[----:B------:R-:W-:Y:S01]  /*e970*/  FMUL.FTZ R21, R21, R34 ;  /* 0x0000002215157220 */ /* 0x000fe20000410000 */
[----:B------:R-:W-:Y:S01]  /*e980*/  FMUL.FTZ R7, R30, R7 ;  /* 0x000000071e077220 */ /* 0x000fe20000410000 */
        /* <DEDUP_REMOVED lines=22> */
.L_x_1690:
[----:B------:R-:W-:Y:S05]  /*eaf0*/  BSYNC B0 ;  /* 0x0000000000007941 */ /* 0x000fea0003800000 */
.L_x_1689:
[----:B-----5:R3:W-:Y:S02]  /*eb00*/  STS.128 [R202], R24 ;  /* 0x00000018ca007388 */ /* 0x0207e40000000c00 */
.L_x_1688:
[----:B------:R-:W-:Y:S05]  /*eb10*/  BSYNC B1 ;  /* 0x0000000000017941 */ /* 0x000fea0003800000 */
.L_x_1687:
        /* <DEDUP_REMOVED lines=29> */
[----:B--2---:R-:W-:Y:S01]  /*ecf0*/  MOV R30, R23 ;  /* 0x00000017001e7202 */ /* 0x004fe20000000f00 */
        /* <DEDUP_REMOVED lines=32> */
[--C-:B---3--:R-:W-:Y:S02]  /*ef00*/  HADD2.F32 R4, -RZ, R16.reuse.H0_H0 ;  /* 0x20000010ff047230 */ /* 0x108fe40000004100 */
        /* <DEDUP_REMOVED lines=27> */
.L_x_1694:
[----:B------:R-:W-:Y:S05]  /*f0c0*/  BSYNC B0 ;  /* 0x0000000000007941 */ /* 0x000fea0003800000 */
.L_x_1693:
[----:B-----5:R1:W-:Y:S02]  /*f0d0*/  STS.128 [R202+0x2000], R24 ;  /* 0x00200018ca007388 */ /* 0x0203e40000000c00 */
.L_x_1692:
[----:B------:R-:W-:Y:S05]  /*f0e0*/  BSYNC B1 ;  /* 0x0000000000017941 */ /* 0x000fea0003800000 */
.L_x_1691:
        /* <DEDUP_REMOVED lines=19> */
[----:B------:R-:W1:Y:S01]  /*f220*/  LDG.E.128 R20, desc[UR6][R20.64+0x100] ;  /* 0x0001000614147981 */ /* 0x000e62000c1e1d00 */
        /* <DEDUP_REMOVED lines=8> */
[----:B-12---:R-:W-:Y:S01]  /*f2b0*/  MOV R28, R23 ;  /* 0x00000017001c7202 */ /* 0x006fe20000000f00 */
[----:B------:R-:W-:Y:S02]  /*f2c0*/  HADD2.F32 R34, -RZ, R20.H0_H0 ;  /* 0x20000014ff227230 */ /* 0x000fe40000004100 */
[--C-:B---3--:R-:W-:Y:S02]  /*f2d0*/  HADD2.F32 R23, -RZ, R4.reuse.H0_H0 ;  /* 0x20000004ff177230 */ /* 0x108fe40000004100 */
        /* <DEDUP_REMOVED lines=30> */
[--C-:B----4-:R-:W-:Y:S02]  /*f4c0*/  HADD2.F32 R4, -RZ, R16.reuse.H0_H0 ;  /* 0x20000010ff047230 */ /* 0x110fe40000004100 */
        /* <DEDUP_REMOVED lines=27> */
.L_x_1696:
[----:B------:R-:W-:Y:S05]  /*f680*/  BSYNC B0 ;  /* 0x0000000000007941 */ /* 0x000fea0003800000 */
.L_x_1695:
[----:B-----5:R3:W-:Y:S02]  /*f690*/  STS.128 [R202+0x4000], R24 ;  /* 0x00400018ca007388 */ /* 0x0207e40000000c00 */
.L_x_1686:
[----:B------:R-:W-:Y:S05]  /*f6a0*/  BSYNC B2 ;  /* 0x0000000000027941 */ /* 0x000fea0003800000 */
.L_x_1685:
[----:B------:R-:W-:Y:S01]  /*f6b0*/  VIADD R20, R154, 0x10 ;  /* 0x000000109a147836 */ /* 0x000fe20000000000 */
        /* <DEDUP_REMOVED lines=9> */
[----:B-123--:R1:W5:Y:S01]  /*f750*/  LDG.E.128 R28, desc[UR6][R32.64] ;  /* 0x00000006201c7981 */ /* 0x00e362000c1e1d00 */
        /* <DEDUP_REMOVED lines=40> */
[----:B------:R-:W-:Y:S01]  /*f9e0*/  @!P2 FADD.FTZ R22, -R22, -RZ ;  /* 0x800000ff1616a221 */ /* 0x000fe20000010100 */
[----:B------:R-:W-:-:S02]  /*f9f0*/  HADD2.F32 R6, -RZ, R7.H0_H0 ;  /* 0x20000007ff067230 */ /* 0x000fc40000004100 */
[----:B------:R-:W-:Y:S02]  /*fa00*/  HADD2.F32 R7, -RZ, R7.H1_H1 ;  /* 0x30000007ff077230 */ /* 0x000fe40000004100 */
[----:B------:R-:W-:Y:S01]  /*fa10*/  FMUL.FTZ R36, R36, R21 ;  /* 0x0000001524247220 */ /* 0x000fe20000410000 */
[----:B------:R-:W-:Y:S01]  /*fa20*/  FMUL.FTZ R35, R35, R4 ;  /* 0x0000000423237220 */ /* 0x000fe20000410000 */
[----:B------:R-:W-:Y:S01]  /*fa30*/  FMUL.FTZ R24, R24, R23 ;  /* 0x0000001718187220 */ /* 0x000fe20000410000 */
[----:B------:R-:W-:Y:S01]  /*fa40*/  FMUL.FTZ R37, R37, R22 ;  /* 0x0000001625257220 */ /* 0x000fe20000410000 */
[----:B------:R-:W-:Y:S02]  /*fa50*/  HADD2.F32 R23, -RZ, R26.H1_H1 ;  /* 0x3000001aff177230 */ /* 0x000fe40000004100 */
[----:B------:R-:W-:Y:S01]  /*fa60*/  @!P2 FADD.FTZ R34, -R34, -RZ ;  /* 0x800000ff2222a221 */ /* 0x000fe20000010100 */
[--C-:B------:R-:W-:Y:S02]  /*fa70*/  HADD2.F32 R21, -RZ, R27.reuse.H0_H0 ;  /* 0x2000001bff157230 */ /* 0x100fe40000004100 */
[----:B------:R-:W-:Y:S01]  /*fa80*/  @!P2 FADD.FTZ R6, -R6, -RZ ;  /* 0x800000ff0606a221 */ /* 0x000fe20000010100 */
[----:B------:R-:W-:-:S02]  /*fa90*/  HADD2.F32 R4, -RZ, R27.H1_H1 ;  /* 0x3000001bff047230 */ /* 0x000fc40000004100 */
[----:B------:R-:W-:Y:S01]  /*faa0*/  @!P2 FADD.FTZ R7, -R7, -RZ ;  /* 0x800000ff0707a221 */ /* 0x000fe20000010100 */
[----:B------:R-:W-:Y:S02]  /*fab0*/  HADD2.F32 R22, -RZ, R26.H0_H0 ;  /* 0x2000001aff167230 */ /* 0x000fe40000004100 */
[----:B------:R-:W-:Y:S01]  /*fac0*/  @!P2 FADD.FTZ R5, -R5, -RZ ;  /* 0x800000ff0505a221 */ /* 0x000fe20000010100 */
[----:B------:R-:W-:Y:S01]  /*fad0*/  FMUL.FTZ R34, R23, R34 ;  /* 0x0000002217227220 */ /* 0x000fe20000410000 */
[----:B------:R-:W-:Y:S01]  /*fae0*/  FMUL.FTZ R6, R21, R6 ;  /* 0x0000000615067220 */ /* 0x000fe20000410000 */
[----:B------:R-:W-:Y:S01]  /*faf0*/  FMUL.FTZ R7, R4, R7 ;  /* 0x0000000704077220 */ /* 0x000fe20000410000 */
[----:B------:R-:W-:Y:S01]  /*fb00*/  FMUL.FTZ R5, R22, R5 ;  /* 0x0000000516057220 */ /* 0x000fe20000410000 */
[----:B-----5:R-:W-:Y:S02]  /*fb10*/  HADD2.F32 R21, -RZ, R28.H0_H0 ;  /* 0x2000001cff157230 */ /* 0x020fe40000004100 */
[----:B----4-:R-:W-:-:S02]  /*fb20*/  HADD2.F32 R4, -RZ, R16.H0_H0 ;  /* 0x20000010ff047230 */ /* 0x010fc40000004100 */
[----:B------:R-:W-:Y:S02]  /*fb30*/  HADD2.F32 R23, -RZ, R16.H1_H1 ;  /* 0x30000010ff177230 */ /* 0x000fe40000004100 */
[----:B------:R-:W-:Y:S02]  /*fb40*/  HADD2.F32 R28, -RZ, R28.H1_H1 ;  /* 0x3000001cff1c7230 */ /* 0x000fe40000004100 */
[----:B------:R-:W-:Y:S02]  /*fb50*/  HADD2.F32 R22, -RZ, R29.H0_H0 ;  /* 0x2000001dff167230 */ /* 0x000fe40000004100 */
[----:B------:R-:W-:Y:S02]  /*fb60*/  HADD2.F32 R16, -RZ, R17.H0_H0 ;  /* 0x20000011ff107230 */ /* 0x000fe40000004100 */
[----:B------:R-:W-:Y:S01]  /*fb70*/  FFMA.FTZ R4, R21, R4, R36 ;  /* 0x0000000415047223 */ /* 0x000fe20000010024 */
[--C-:B------:R-:W-:Y:S02]  /*fb80*/  HADD2.F32 R26, -RZ, R18.reuse.H0_H0 ;  /* 0x20000012ff1a7230 */ /* 0x100fe40000004100 */
[----:B------:R-:W-:Y:S01]  /*fb90*/  FFMA.FTZ R23, R28, R23, R37 ;  /* 0x000000171c177223 */ /* 0x000fe20000010025 */
[----:B------:R-:W-:-:S02]  /*fba0*/  HADD2.F32 R27, -RZ, R18.H1_H1 ;  /* 0x30000012ff1b7230 */ /* 0x000fc40000004100 */
[----:B------:R-:W-:Y:S01]  /*fbb0*/  FFMA.FTZ R16, R22, R16, R35 ;  /* 0x0000001016107223 */ /* 0x000fe20000010023 */
[--C-:B------:R-:W-:Y:S02]  /*fbc0*/  HADD2.F32 R25, -RZ, R19.reuse.H0_H0 ;  /* 0x20000013ff197230 */ /* 0x100fe40000004100 */
[----:B------:R-:W-:Y:S02]  /*fbd0*/  HADD2.F32 R18, -RZ, R19.H1_H1 ;  /* 0x30000013ff127230 */ /* 0x000fe40000004100 */
[----:B------:R-:W-:Y:S02]  /*fbe0*/  HADD2.F32 R17, -RZ, R17.H1_H1 ;  /* 0x30000011ff117230 */ /* 0x000fe40000004100 */
[----:B------:R-:W-:Y:S02]  /*fbf0*/  HADD2.F32 R29, -RZ, R29.H1_H1 ;  /* 0x3000001dff1d7230 */ /* 0x000fe40000004100 */
[--C-:B------:R-:W-:Y:S02]  /*fc00*/  HADD2.F32 R22, -RZ, R30.reuse.H0_H0 ;  /* 0x2000001eff167230 */ /* 0x100fe40000004100 */
[----:B------:R-:W-:-:S02]  /*fc10*/  HADD2.F32 R21, -RZ, R30.H1_H1 ;  /* 0x3000001eff157230 */ /* 0x000fc40000004100 */
[--C-:B------:R-:W-:Y:S02]  /*fc20*/  HADD2.F32 R19, -RZ, R31.reuse.H0_H0 ;  /* 0x2000001fff137230 */ /* 0x100fe40000004100 */
        /* <DEDUP_REMOVED lines=10> */
.L_x_1702:
[----:B------:R-:W-:Y:S05]  /*fcd0*/  BSYNC B0 ;  /* 0x0000000000007941 */ /* 0x000fea0003800000 */
.L_x_1701:
[----:B-----5:R2:W-:Y:S02]  /*fce0*/  STS.128 [R202+0x800], R28 ;  /* 0x0008001cca007388 */ /* 0x0205e40000000c00 */
.L_x_1700:
[----:B------:R-:W-:Y:S05]  /*fcf0*/  BSYNC B1 ;  /* 0x0000000000017941 */ /* 0x000fea0003800000 */
.L_x_1699:
[----:B------:R1:W-:Y:S01]  /*fd00*/  @P1 STS.128 [R202+0x2800], RZ ;  /* 0x002800ffca001388 */ /* 0x0003e20000000c00 */
[----:B------:R-:W-:Y:S04]  /*fd10*/  BSSY B1, `(.L_x_1703) ;  /* 0x000005d000017945 */ /* 0x000fe80003800000 */
        /* <DEDUP_REMOVED lines=90> */
.L_x_1706:
[----:B------:R-:W-:Y:S05]  /*102c0*/  BSYNC B0 ;  /* 0x0000000000007941 */ /* 0x000fea0003800000 */
.L_x_1705:
[----:B-----5:R2:W-:Y:S02]  /*102d0*/  STS.128 [R202+0x2800], R28 ;  /* 0x0028001cca007388 */ /* 0x0205e40000000c00 */
.L_x_1704:
[----:B------:R-:W-:Y:S05]  /*102e0*/  BSYNC B1 ;  /* 0x0000000000017941 */ /* 0x000fea0003800000 */
.L_x_1703:
        /* <DEDUP_REMOVED lines=19> */
[----:B--2---:R-:W-:Y:S01]  /*10420*/  IMAD.WIDE R28, R5, 0x2, R32 ;  /* 0x00000002051c7825 */ /* 0x004fe200078e0220 */
        /* <DEDUP_REMOVED lines=20> */
[----:B-1----:R-:W-:Y:S02]  /*10570*/  HADD2.F32 R32, -RZ, R6.H1_H1 ;  /* 0x30000006ff207230 */ /* 0x002fe40000004100 */
        /* <DEDUP_REMOVED lines=50> */
.L_x_1708:
[----:B------:R-:W-:Y:S05]  /*108a0*/  BSYNC B0 ;  /* 0x0000000000007941 */ /* 0x000fea0003800000 */
.L_x_1707:
[----:B-----5:R3:W-:Y:S02]  /*108b0*/  STS.128 [R202+0x4800], R24 ;  /* 0x00480018ca007388 */ /* 0x0207e40000000c00 */
.L_x_1698:
[----:B------:R-:W-:Y:S05]  /*108c0*/  BSYNC B2 ;  /* 0x0000000000027941 */ /* 0x000fea0003800000 */
.L_x_1697:
        /* <DEDUP_REMOVED lines=30> */
[----:B------:R-:W2:Y:S03]  /*10ab0*/  LDG.E.128 R24, desc[UR6][R24.64] ;  /* 0x0000000618187981 */ /* 0x000ea6000c1e1d00 */
        /* <DEDUP_REMOVED lines=14> */
[--C-:B------:R-:W-:Y:S02]  /*10ba0*/  HADD2.F32 R5, -RZ, R6.reuse.H0_H0 ;  /* 0x20000006ff057230 */ /* 0x100fe40000004100 */
[----:B------:R-:W-:Y:S01]  /*10bb0*/  @!P2 FADD.FTZ R4, -R4, -RZ ;  /* 0x800000ff0404a221 */ /* 0x000fe20000010100 */
[----:B------:R-:W-:Y:S02]  /*10bc0*/  HADD2.F32 R33, -RZ, R6.H1_H1 ;  /* 0x30000006ff217230 */ /* 0x000fe40000004100 */
[----:B------:R-:W-:Y:S01]  /*10bd0*/  @!P2 FADD.FTZ R32, -R32, -RZ ;  /* 0x800000ff2020a221 */ /* 0x000fe20000010100 */
[--C-:B------:R-:W-:Y:S02]  /*10be0*/  HADD2.F32 R6, -RZ, R7.reuse.H0_H0 ;  /* 0x20000007ff067230 */ /* 0x100fe40000004100 */
[----:B------:R-:W-:Y:S01]  /*10bf0*/  @!P2 FADD.FTZ R21, -R21, -RZ ;  /* 0x800000ff1515a221 */ /* 0x000fe20000010100 */
[----:B------:R-:W-:Y:S02]  /*10c00*/  HADD2.F32 R34, -RZ, R24.H0_H0 ;  /* 0x20000018ff227230 */ /* 0x000fe40000004100 */
[----:B------:R-:W-:-:S02]  /*10c10*/  HADD2.F32 R7, -RZ, R7.H1_H1 ;  /* 0x30000007ff077230 */ /* 0x000fc40000004100 */
[----:B------:R-:W-:Y:S01]  /*10c20*/  FMUL.FTZ R35, R35, R4 ;  /* 0x0000000423237220 */ /* 0x000fe20000410000 */
[----:B------:R-:W-:Y:S01]  /*10c30*/  FMUL.FTZ R25, R25, R32 ;  /* 0x0000002019197220 */ /* 0x000fe20000410000 */
[----:B------:R-:W-:Y:S02]  /*10c40*/  HADD2.F32 R24, -RZ, R24.H1_H1 ;  /* 0x30000018ff187230 */ /* 0x000fe40000004100 */
[----:B------:R-:W-:Y:S01]  /*10c50*/  FMUL.FTZ R34, R34, R21 ;  /* 0x0000001522227220 */ /* 0x000fe20000410000 */
[--C-:B------:R-:W-:Y:S02]  /*10c60*/  HADD2.F32 R32, -RZ, R26.reuse.H0_H0 ;  /* 0x2000001aff207230 */ /* 0x100fe40000004100 */
[----:B------:R-:W-:Y:S01]  /*10c70*/  @!P2 FADD.FTZ R23, -R23, -RZ ;  /* 0x800000ff1717a221 */ /* 0x000fe20000010100 */
[----:B------:R-:W-:Y:S02]  /*10c80*/  HADD2.F32 R4, -RZ, R27.H1_H1 ;  /* 0x3000001bff047230 */ /* 0x000fe40000004100 */
[----:B------:R-:W-:Y:S01]  /*10c90*/  @!P2 FADD.FTZ R7, -R7, -RZ ;  /* 0x800000ff0707a221 */ /* 0x000fe20000010100 */
[----:B------:R-:W-:-:S02]  /*10ca0*/  HADD2.F32 R26, -RZ, R26.H1_H1 ;  /* 0x3000001aff1a7230 */ /* 0x000fc40000004100 */
[----:B------:R-:W-:Y:S01]  /*10cb0*/  @!P2 FADD.FTZ R33, -R33, -RZ ;  /* 0x800000ff2121a221 */ /* 0x000fe20000010100 */
[----:B------:R-:W-:Y:S02]  /*10cc0*/  HADD2.F32 R21, -RZ, R27.H0_H0 ;  /* 0x2000001bff157230 */ /* 0x000fe40000004100 */
[----:B------:R-:W-:Y:S01]  /*10cd0*/  @!P2 FADD.FTZ R6, -R6, -RZ ;  /* 0x800000ff0606a221 */ /* 0x000fe20000010100 */
[----:B------:R-:W-:Y:S01]  /*10ce0*/  FMUL.FTZ R24, R24, R23 ;  /* 0x0000001718187220 */ /* 0x000fe20000410000 */
[----:B------:R-:W-:Y:S01]  /*10cf0*/  FMUL.FTZ R7, R4, R7 ;  /* 0x0000000704077220 */ /* 0x000fe20000410000 */
[----:B------:R-:W-:Y:S01]  /*10d00*/  @!P2 FADD.FTZ R5, -R5, -RZ ;  /* 0x800000ff0505a221 */ /* 0x000fe20000010100 */
[----:B------:R-:W-:Y:S01]  /*10d10*/  FMUL.FTZ R33, R26, R33 ;  /* 0x000000211a217220 */ /* 0x000fe20000410000 */
[----:B------:R-:W-:Y:S01]  /*10d20*/  FMUL.FTZ R6, R21, R6 ;  /* 0x0000000615067220 */ /* 0x000fe20000410000 */
[----:B-----5:R-:W-:Y:S02]  /*10d30*/  HADD2.F32 R23, -RZ, R28.H1_H1 ;  /* 0x3000001cff177230 */ /* 0x020fe40000004100 */
[----:B----4-:R-:W-:-:S02]  /*10d40*/  HADD2.F32 R4, -RZ, R16.H0_H0 ;  /* 0x20000010ff047230 */ /* 0x010fc40000004100 */
[----:B------:R-:W-:Y:S02]  /*10d50*/  HADD2.F32 R27, -RZ, R16.H1_H1 ;  /* 0x30000010ff1b7230 */ /* 0x000fe40000004100 */
[----:B------:R-:W-:Y:S02]  /*10d60*/  HADD2.F32 R21, -RZ, R28.H0_H0 ;  /* 0x2000001cff157230 */ /* 0x000fe40000004100 */
        /* <DEDUP_REMOVED lines=25> */
.L_x_1714:
[----:B------:R-:W-:Y:S05]  /*10f00*/  BSYNC B0 ;  /* 0x0000000000007941 */ /* 0x000fea0003800000 */
.L_x_1713:
[----:B-----5:R2:W-:Y:S02]  /*10f10*/  STS.128 [R202+0x1000], R28 ;  /* 0x0010001cca007388 */ /* 0x0205e40000000c00 */
.L_x_1712:
[----:B------:R-:W-:Y:S05]  /*10f20*/  BSYNC B1 ;  /* 0x0000000000017941 */ /* 0x000fea0003800000 */
.L_x_1711:
        /* <DEDUP_REMOVED lines=92> */
.L_x_1718:
[----:B------:R-:W-:Y:S05]  /*114f0*/  BSYNC B0 ;  /* 0x0000000000007941 */ /* 0x000fea0003800000 */
.L_x_1717:
[----:B-----5:R2:W-:Y:S02]  /*11500*/  STS.128 [R202+0x3000], R28 ;  /* 0x0030001cca007388 */ /* 0x0205e40000000c00 */
.L_x_1716:
[----:B------:R-:W-:Y:S05]  /*11510*/  BSYNC B1 ;  /* 0x0000000000017941 */ /* 0x000fea0003800000 */
.L_x_1715:
        /* <DEDUP_REMOVED lines=26> */
[----:B------:R-:W1:Y:S01]  /*116c0*/  LDG.E.128 R4, desc[UR6][R6.64] ;  /* 0x0000000606047981 */ /* 0x000e62000c1e1d00 */
[----:B------:R-:W-:Y:S02]  /*116d0*/  LEA.HI.X.SX32 R16, R18, R16, 0x1, P4 ;  /* 0x0000001012107211 */ /* 0x000fe400020f0eff */
[----:B------:R-:W-:-:S04]  /*116e0*/  LEA R18, P4, R17, UR8, 0x1 ;  /* 0x0000000811127c11 */ /* 0x000fc8000f8808ff */
[----:B------:R-:W-:-:S06]  /*116f0*/  LEA.HI.X R19, R17, UR9, R16, 0x1, P4 ;  /* 0x0000000911137c11 */ /* 0x000fcc000a0f0c10 */
[----:B------:R-:W3:Y:S01]  /*11700*/  LDG.E.128 R16, desc[UR6][R18.64] ;  /* 0x0000000612107981 */ /* 0x000ee2000c1e1d00 */
[--C-:B--2---:R-:W-:Y:S02]  /*11710*/  HADD2.F32 R33, -RZ, R28.reuse.H0_H0 ;  /* 0x2000001cff217230 */ /* 0x104fe40000004100 */
[----:B------:R-:W-:Y:S02]  /*11720*/  HADD2.F32 R28, -RZ, R28.H1_H1 ;  /* 0x3000001cff1c7230 */ /* 0x000fe40000004100 */
[----:B------:R-:W-:Y:S02]  /*11730*/  HADD2.F32 R35, -RZ, R29.H0_H0 ;  /* 0x2000001dff237230 */ /* 0x000fe40000004100 */
[--C-:B-1----:R-:W-:Y:S02]  /*11740*/  HADD2.F32 R12, -RZ, R4.reuse.H0_H0 ;  /* 0x20000004ff0c7230 */ /* 0x102fe40000004100 */
        /* <DEDUP_REMOVED lines=13> */
[----:B------:R-:W-:Y:S02]  /*11820*/  HADD2.F32 R32, -RZ, R29.H1_H1 ;  /* 0x3000001dff207230 */ /* 0x000fe40000004100 */
[----:B------:R-:W-:Y:S01]  /*11830*/  @!P2 FADD.FTZ R21, -R21, -RZ ;  /* 0x800000ff1515a221 */ /* 0x000fe20000010100 */
[----:B------:R-:W-:Y:S02]  /*11840*/  HADD2.F32 R12, -RZ, R30.H0_H0 ;  /* 0x2000001eff0c7230 */ /* 0x000fe40000004100 */
[----:B------:R-:W-:Y:S01]  /*11850*/  @!P2 FADD.FTZ R5, -R5, -RZ ;  /* 0x800000ff0505a221 */ /* 0x000fe20000010100 */
[--C-:B------:R-:W-:Y:S02]  /*11860*/  HADD2.F32 R13, -RZ, R31.reuse.H0_H0 ;  /* 0x2000001fff0d7230 */ /* 0x100fe40000004100 */
[----:B------:R-:W-:Y:S01]  /*11870*/  @!P2 FADD.FTZ R6, -R6, -RZ ;  /* 0x800000ff0606a221 */ /* 0x000fe20000010100 */
[----:B------:R-:W-:-:S02]  /*11880*/  HADD2.F32 R4, -RZ, R31.H1_H1 ;  /* 0x3000001fff047230 */ /* 0x000fc40000004100 */
[----:B------:R-:W-:Y:S01]  /*11890*/  @!P2 FADD.FTZ R7, -R7, -RZ ;  /* 0x800000ff0707a221 */ /* 0x000fe20000010100 */
[----:B------:R-:W-:Y:S01]  /*118a0*/  FMUL.FTZ R32, R32, R21 ;  /* 0x0000001520207220 */ /* 0x000fe20000410000 */
[----:B------:R-:W-:Y:S01]  /*118b0*/  FMUL.FTZ R5, R12, R5 ;  /* 0x000000050c057220 */ /* 0x000fe20000410000 */
[----:B------:R-:W-:Y:S01]  /*118c0*/  FMUL.FTZ R6, R13, R6 ;  /* 0x000000060d067220 */ /* 0x000fe20000410000 */
[----:B------:R-:W-:Y:S01]  /*118d0*/  FMUL.FTZ R7, R4, R7 ;  /* 0x0000000704077220 */ /* 0x000fe20000410000 */
[----:B------:R-:W-:Y:S02]  /*118e0*/  HADD2.F32 R30, -RZ, R30.H1_H1 ;  /* 0x3000001eff1e7230 */ /* 0x000fe40000004100 */
[----:B------:R-:W-:Y:S01]  /*118f0*/  @!P2 FADD.FTZ R23, -R23, -RZ ;  /* 0x800000ff1717a221 */ /* 0x000fe20000010100 */
[--C-:B-----5:R-:W-:Y:S02]  /*11900*/  HADD2.F32 R4, -RZ, R24.reuse.H0_H0 ;  /* 0x20000018ff047230 */ /* 0x120fe40000004100 */
[----:B------:R-:W-:-:S02]  /*11910*/  HADD2.F32 R13, -RZ, R24.H1_H1 ;  /* 0x30000018ff0d7230 */ /* 0x000fc40000004100 */
[--C-:B---3--:R-:W-:Y:S02]  /*11920*/  HADD2.F32 R12, -RZ, R16.reuse.H0_H0 ;  /* 0x20000010ff0c7230 */ /* 0x108fe40000004100 */
[----:B------:R-:W-:Y:S02]  /*11930*/  HADD2.F32 R21, -RZ, R16.H1_H1 ;  /* 0x30000010ff157230 */ /* 0x000fe40000004100 */
[----:B------:R-:W-:Y:S02]  /*11940*/  HADD2.F32 R24, -RZ, R25.H0_H0 ;  /* 0x20000019ff187230 */ /* 0x000fe40000004100 */
[----:B------:R-:W-:Y:S02]  /*11950*/  HADD2.F32 R16, -RZ, R17.H0_H0 ;  /* 0x20000011ff107230 */ /* 0x000fe40000004100 */
[----:B------:R-:W-:Y:S01]  /*11960*/  FMUL.FTZ R23, R30, R23 ;  /* 0x000000171e177220 */ /* 0x000fe20000410000 */
[----:B------:R-:W-:Y:S01]  /*11970*/  FFMA.FTZ R4, R4, R12, R33 ;  /* 0x0000000c04047223 */ /* 0x000fe20000010021 */
[----:B------:R-:W-:-:S02]  /*11980*/  HADD2.F32 R30, -RZ, R18.H0_H0 ;  /* 0x20000012ff1e7230 */ /* 0x000fc40000004100 */
[--C-:B------:R-:W-:Y:S02]  /*11990*/  HADD2.F32 R29, -RZ, R19.reuse.H0_H0 ;  /* 0x20000013ff1d7230 */ /* 0x100fe40000004100 */
[----:B------:R-:W-:Y:S01]  /*119a0*/  FFMA.FTZ R16, R24, R16, R35 ;  /* 0x0000001018107223 */ /* 0x000fe20000010023 */
        /* <DEDUP_REMOVED lines=18> */
.L_x_1720:
[----:B------:R-:W-:Y:S05]  /*11ad0*/  BSYNC B0 ;  /* 0x0000000000007941 */ /* 0x000fea0003800000 */
.L_x_1719:
[----:B-----5:R3:W-:Y:S02]  /*11ae0*/  STS.128 [R202+0x5000], R24 ;  /* 0x00500018ca007388 */ /* 0x0207e40000000c00 */
.L_x_1710:
[----:B------:R-:W-:Y:S05]  /*11af0*/  BSYNC B2 ;  /* 0x0000000000027941 */ /* 0x000fea0003800000 */
.L_x_1709:
[----:B-123--:R-:W-:-:S05]  /*11b00*/  VIADD R28, R154, 0x30 ;  /* 0x000000309a1c7836 */ /* 0x00efca0000000000 */
        /* <DEDUP_REMOVED lines=23> */
[----:B------:R-:W-:-:S03]  /*11c80*/  IMAD.WIDE R24, R7, 0x2, R8 ;  /* 0x0000000207187825 */ /* 0x000fc600078e0208 */
        /* <DEDUP_REMOVED lines=24> */
[--C-:B------:R-:W-:Y:S02]  /*11e10*/  HADD2.F32 R6, -RZ, R7.reuse.H0_H0 ;  /* 0x20000007ff067230 */ /* 0x100fe40000004100 */
[----:B------:R-:W-:-:S02]  /*11e20*/  HADD2.F32 R7, -RZ, R7.H1_H1 ;  /* 0x30000007ff077230 */ /* 0x000fc40000004100 */
[----:B------:R-:W-:Y:S01]  /*11e30*/  FMUL.FTZ R30, R30, R3 ;  /* 0x000000031e1e7220 */ /* 0x000fe20000410000 */
[----:B------:R-:W-:Y:S01]  /*11e40*/  FMUL.FTZ R31, R31, R4 ;  /* 0x000000041f1f7220 */ /* 0x000fe20000410000 */
[----:B------:R-:W-:Y:S02]  /*11e50*/  HADD2.F32 R32, -RZ, R25.H1_H1 ;  /* 0x30000019ff207230 */ /* 0x000fe40000004100 */
[----:B------:R-:W-:Y:S01]  /*11e60*/  @!P2 FADD.FTZ R21, -R21, -RZ ;  /* 0x800000ff1515a221 */ /* 0x000fe20000010100 */
[--C-:B------:R-:W-:Y:S02]  /*11e70*/  HADD2.F32 R3, -RZ, R27.reuse.H0_H0 ;  /* 0x2000001bff037230 */ /* 0x100fe40000004100 */
[----:B------:R-:W-:Y:S01]  /*11e80*/  @!P2 FADD.FTZ R23, -R23, -RZ ;  /* 0x800000ff1717a221 */ /* 0x000fe20000010100 */
[----:B------:R-:W-:Y:S02]  /*11e90*/  HADD2.F32 R4, -RZ, R27.H1_H1 ;  /* 0x3000001bff047230 */ /* 0x000fe40000004100 */
[----:B------:R-:W-:Y:S01]  /*11ea0*/  @!P2 FADD.FTZ R6, -R6, -RZ ;  /* 0x800000ff0606a221 */ /* 0x000fe20000010100 */
[----:B------:R-:W-:Y:S01]  /*11eb0*/  @!P2 FADD.FTZ R7, -R7, -RZ ;  /* 0x800000ff0707a221 */ /* 0x000fe20000010100 */
[----:B------:R-:W-:Y:S01]  /*11ec0*/  FMUL.FTZ R24, R24, R21 ;  /* 0x0000001518187220 */ /* 0x000fe20000410000 */
[----:B------:R-:W-:Y:S01]  /*11ed0*/  FMUL.FTZ R32, R32, R23 ;  /* 0x0000001720207220 */ /* 0x000fe20000410000 */
[----:B------:R-:W-:-:S02]  /*11ee0*/  HADD2.F32 R34, -RZ, R26.H0_H0 ;  /* 0x2000001aff227230 */ /* 0x000fc40000004100 */
[----:B------:R-:W-:Y:S01]  /*11ef0*/  FMUL.FTZ R6, R3, R6 ;  /* 0x0000000603067220 */ /* 0x000fe20000410000 */
[----:B------:R-:W-:Y:S01]  /*11f00*/  FMUL.FTZ R7, R4, R7 ;  /* 0x0000000704077220 */ /* 0x000fe20000410000 */
[----:B------:R-:W-:Y:S02]  /*11f10*/  HADD2.F32 R26, -RZ, R26.H1_H1 ;  /* 0x3000001aff1a7230 */ /* 0x000fe40000004100 */
[----:B------:R-:W-:Y:S01]  /*11f20*/  @!P2 FADD.FTZ R5, -R5, -RZ ;  /* 0x800000ff0505a221 */ /* 0x000fe20000010100 */
[--C-:B-----5:R-:W-:Y:S02]  /*11f30*/  HADD2.F32 R3, -RZ, R16.reuse.H0_H0 ;  /* 0x20000010ff037230 */ /* 0x120fe40000004100 */
[----:B------:R-:W-:Y:S01]  /*11f40*/  @!P2 FADD.FTZ R29, -R29, -RZ ;  /* 0x800000ff1d1da221 */ /* 0x000fe20000010100 */
[----:B------:R-:W-:Y:S02]  /*11f50*/  HADD2.F32 R21, -RZ, R16.H1_H1 ;  /* 0x30000010ff157230 */ /* 0x000fe40000004100 */
[----:B--2---:R-:W-:-:S02]  /*11f60*/  HADD2.F32 R4, -RZ, R12.H0_H0 ;  /* 0x2000000cff047230 */ /* 0x004fc40000004100 */
[----:B------:R-:W-:Y:S02]  /*11f70*/  HADD2.F32 R23, -RZ, R12.H1_H1 ;  /* 0x3000000cff177230 */ /* 0x000fe40000004100 */
[----:B------:R-:W-:Y:S02]  /*11f80*/  HADD2.F32 R16, -RZ, R17.H0_H0 ;  /* 0x20000011ff107230 */ /* 0x000fe40000004100 */
[----:B------:R-:W-:Y:S02]  /*11f90*/  HADD2.F32 R12, -RZ, R13.H0_H0 ;  /* 0x2000000dff0c7230 */ /* 0x000fe40000004100 */
[----:B------:R-:W-:Y:S01]  /*11fa0*/  FMUL.FTZ R5, R34, R5 ;  /* 0x0000000522057220 */ /* 0x000fe20000410000 */
[----:B------:R-:W-:Y:S01]  /*11fb0*/  FMUL.FTZ R29, R26, R29 ;  /* 0x0000001d1a1d7220 */ /* 0x000fe20000410000 */
[----:B------:R-:W-:Y:S01]  /*11fc0*/  FFMA.FTZ R3, R3, R4, R30 ;  /* 0x0000000403037223 */ /* 0x000fe2000001001e */
[----:B------:R-:W-:Y:S02]  /*11fd0*/  HADD2.F32 R26, -RZ, R14.H0_H0 ;  /* 0x2000000eff1a7230 */ /* 0x000fe40000004100 */
[----:B------:R-:W-:Y:S01]  /*11fe0*/  FFMA.FTZ R12, R16, R12, R31 ;  /* 0x0000000c100c7223 */ /* 0x000fe2000001001f */
[----:B------:R-:W-:-:S02]  /*11ff0*/  HADD2.F32 R25, -RZ, R15.H0_H0 ;  /* 0x2000000fff197230 */ /* 0x000fc40000004100 */
[----:B------:R-:W-:Y:S02]  /*12000*/  HADD2.F32 R34, -RZ, R15.H1_H1 ;  /* 0x3000000fff227230 */ /* 0x000fe40000004100 */
[----:B------:R-:W-:Y:S02]  /*12010*/  HADD2.F32 R4, -RZ, R18.H0_H0 ;  /* 0x20000012ff047230 */ /* 0x000fe40000004100 */
[----:B------:R-:W-:Y:S02]  /*12020*/  HADD2.F32 R13, -RZ, R13.H1_H1 ;  /* 0x3000000dff0d7230 */ /* 0x000fe40000004100 */
[----:B------:R-:W-:Y:S02]  /*12030*/  HADD2.F32 R14, -RZ, R14.H1_H1 ;  /* 0x3000000eff0e7230 */ /* 0x000fe40000004100 */
[----:B------:R-:W-:Y:S02]  /*12040*/  HADD2.F32 R17, -RZ, R17.H1_H1 ;  /* 0x30000011ff117230 */ /* 0x000fe40000004100 */
        /* <DEDUP_REMOVED lines=13> */
.L_x_1724:
[----:B------:R-:W-:Y:S05]  /*12120*/  BSYNC B0 ;  /* 0x0000000000007941 */ /* 0x000fea0003800000 */
.L_x_1723:
[----:B-----5:R3:W-:Y:S02]  /*12130*/  STS.128 [R202+0x1800], R16 ;  /* 0x00180010ca007388 */ /* 0x0207e40000000c00 */
.L_x_1722:
[----:B------:R-:W-:Y:S05]  /*12140*/  BSYNC B1 ;  /* 0x0000000000017941 */ /* 0x000fea0003800000 */
.L_x_1721:
        /* <DEDUP_REMOVED lines=17> */
[----:B------:R-:W-:Y:S01]  /*12260*/  IMAD.WIDE R24, R7, 0x2, R8 ;  /* 0x0000000207187825 */ /* 0x000fe200078e0208 */
[----:B------:R-:W-:Y:S02]  /*12270*/  IADD3 R11, P2, R3, R0, RZ ;  /* 0x00000000030b7210 */ /* 0x000fe40007f5e0ff */
[----:B------:R-:W-:Y:S02]  /*12280*/  @P1 IADD3 R12, -R147, RZ, RZ ;  /* 0x000000ff930c1210 */ /* 0x000fe40007ffe1ff */
[----:B------:R-:W-:Y:S01]  /*12290*/  LEA.HI.X.SX32 R3, R3, R2, 0x1, P2 ;  /* 0x0000000203037211 */ /* 0x000fe200010f0eff */
[----:B------:R-:W2:Y:S01]  /*122a0*/  LDG.E.128 R24, desc[UR6][R24.64+0x80] ;  /* 0x0000800618187981 */ /* 0x000ea2000c1e1d00 */
        /* <DEDUP_REMOVED lines=12> */
[--C-:B------:R-:W-:Y:S02]  /*12370*/  HADD2.F32 R29, -RZ, R25.reuse.H0_H0 ;  /* 0x20000019ff1d7230 */ /* 0x100fe40000004100 */
[----:B------:R-:W-:Y:S02]  /*12380*/  HADD2.F32 R24, -RZ, R24.H1_H1 ;  /* 0x30000018ff187230 */ /* 0x000fe40000004100 */
[----:B------:R-:W-:Y:S02]  /*12390*/  HADD2.F32 R32, -RZ, R25.H1_H1 ;  /* 0x30000019ff207230 */ /* 0x000fe40000004100 */
[--C-:B----4-:R-:W-:Y:S02]  /*123a0*/  HADD2.F32 R3, -RZ, R4.reuse.H0_H0 ;  /* 0x20000004ff037230 */ /* 0x110fe40000004100 */
[----:B------:R-:W-:-:S02]  /*123b0*/  HADD2.F32 R11, -RZ, R4.H1_H1 ;  /* 0x30000004ff0b7230 */ /* 0x000fc40000004100 */
[--C-:B------:R-:W-:Y:S02]  /*123c0*/  HADD2.F32 R4, -RZ, R5.reuse.H0_H0 ;  /* 0x20000005ff047230 */ /* 0x100fe40000004100 */
[----:B------:R-:W-:Y:S02]  /*123d0*/  HADD2.F32 R21, -RZ, R5.H1_H1 ;  /* 0x30000005ff157230 */ /* 0x000fe40000004100 */
[----:B------:R-:W-:Y:S01]  /*123e0*/  @!P1 FADD.FTZ R3, -R3, -RZ ;  /* 0x800000ff03039221 */ /* 0x000fe20000010100 */
[--C-:B------:R-:W-:Y:S02]  /*123f0*/  HADD2.F32 R5, -RZ, R6.reuse.H0_H0 ;  /* 0x20000006ff057230 */ /* 0x100fe40000004100 */
[----:B------:R-:W-:Y:S01]  /*12400*/  @!P1 FADD.FTZ R4, -R4, -RZ ;  /* 0x800000ff04049221 */ /* 0x000fe20000010100 */
[----:B------:R-:W-:Y:S02]  /*12410*/  HADD2.F32 R23, -RZ, R6.H1_H1 ;  /* 0x30000006ff177230 */ /* 0x000fe40000004100 */
[----:B------:R-:W-:-:S02]  /*12420*/  HADD2.F32 R6, -RZ, R7.H0_H0 ;  /* 0x20000007ff067230 */ /* 0x000fc40000004100 */
[----:B------:R-:W-:Y:S02]  /*12430*/  HADD2.F32 R7, -RZ, R7.H1_H1 ;  /* 0x30000007ff077230 */ /* 0x000fe40000004100 */
[----:B------:R-:W-:Y:S01]  /*12440*/  FMUL.FTZ R30, R30, R3 ;  /* 0x000000031e1e7220 */ /* 0x000fe20000410000 */
[----:B------:R-:W-:Y:S01]  /*12450*/  FMUL.FTZ R29, R29, R4 ;  /* 0x000000041d1d7220 */ /* 0x000fe20000410000 */
[--C-:B------:R-:W-:Y:S02]  /*12460*/  HADD2.F32 R3, -RZ, R27.reuse.H0_H0 ;  /* 0x2000001bff037230 */ /* 0x100fe40000004100 */
[----:B------:R-:W-:Y:S01]  /*12470*/  @!P1 FADD.FTZ R11, -R11, -RZ ;  /* 0x800000ff0b0b9221 */ /* 0x000fe20000010100 */
[----:B------:R-:W-:Y:S02]  /*12480*/  HADD2.F32 R4, -RZ, R27.H1_H1 ;  /* 0x3000001bff047230 */ /* 0x000fe40000004100 */
[----:B------:R-:W-:Y:S01]  /*12490*/  @!P1 FADD.FTZ R21, -R21, -RZ ;  /* 0x800000ff15159221 */ /* 0x000fe20000010100 */
        /* <DEDUP_REMOVED lines=10> */
[----:B------:R-:W-:Y:S02]  /*12540*/  HADD2.F32 R11, -RZ, R16.H1_H1 ;  /* 0x30000010ff0b7230 */ /* 0x000fe40000004100 */
[--C-:B---3--:R-:W-:Y:S02]  /*12550*/  HADD2.F32 R4, -RZ, R12.reuse.H0_H0 ;  /* 0x2000000cff047230 */ /* 0x108fe40000004100 */
[----:B------:R-:W-:-:S02]  /*12560*/  HADD2.F32 R21, -RZ, R12.H1_H1 ;  /* 0x3000000cff157230 */ /* 0x000fc40000004100 */
[----:B------:R-:W-:Y:S01]  /*12570*/  @!P1 FADD.FTZ R5, -R5, -RZ ;  /* 0x800000ff05059221 */ /* 0x000fe20000010100 */
[----:B------:R-:W-:Y:S02]  /*12580*/  HADD2.F32 R16, -RZ, R17.H0_H0 ;  /* 0x20000011ff107230 */ /* 0x000fe40000004100 */
[----:B------:R-:W-:Y:S02]  /*12590*/  HADD2.F32 R12, -RZ, R13.H0_H0 ;  /* 0x2000000dff0c7230 */ /* 0x000fe40000004100 */
[----:B------:R-:W-:Y:S01]  /*125a0*/  FMUL.FTZ R23, R26, R23 ;  /* 0x000000171a177220 */ /* 0x000fe20000410000 */
[----:B------:R-:W-:Y:S01]  /*125b0*/  FFMA.FTZ R3, R3, R4, R30 ;  /* 0x0000000403037223 */ /* 0x000fe2000001001e */
[----:B------:R-:W-:Y:S01]  /*125c0*/  FMUL.FTZ R5, R34, R5 ;  /* 0x0000000522057220 */ /* 0x000fe20000410000 */
[----:B------:R-:W-:Y:S02]  /*125d0*/  HADD2.F32 R26, -RZ, R14.H0_H0 ;  /* 0x2000000eff1a7230 */ /* 0x000fe40000004100 */
[----:B------:R-:W-:Y:S01]  /*125e0*/  FFMA.FTZ R24, R11, R21, R24 ;  /* 0x000000150b187223 */ /* 0x000fe20000010018 */
[----:B------:R-:W-:Y:S01]  /*125f0*/  FFMA.FTZ R12, R16, R12, R29 ;  /* 0x0000000c100c7223 */ /* 0x000fe2000001001d */
[----:B------:R-:W-:-:S02]  /*12600*/  HADD2.F32 R4, -RZ, R18.H0_H0 ;  /* 0x20000012ff047230 */ /* 0x000fc40000004100 */
[----:B------:R-:W-:Y:S02]  /*12610*/  HADD2.F32 R13, -RZ, R13.H1_H1 ;  /* 0x3000000dff0d7230 */ /* 0x000fe40000004100 */
[----:B------:R-:W-:Y:S02]  /*12620*/  HADD2.F32 R14, -RZ, R14.H1_H1 ;  /* 0x3000000eff0e7230 */ /* 0x000fe40000004100 */
[--C-:B------:R-:W-:Y:S02]  /*12630*/  HADD2.F32 R25, -RZ, R15.reuse.H0_H0 ;  /* 0x2000000fff197230 */ /* 0x100fe40000004100 */
        /* <DEDUP_REMOVED lines=14> */
.L_x_1728:
[----:B------:R-:W-:Y:S05]  /*12720*/  BSYNC B0 ;  /* 0x0000000000007941 */ /* 0x000fea0003800000 */
.L_x_1727:
[----:B-----5:R1:W-:Y:S02]  /*12730*/  STS.128 [R202+0x3800], R16 ;  /* 0x00380010ca007388 */ /* 0x0203e40000000c00 */
.L_x_1726:
[----:B------:R-:W-:Y:S05]  /*12740*/  BSYNC B1 ;  /* 0x0000000000017941 */ /* 0x000fea0003800000 */
.L_x_1725:
[----:B------:R1:W-:Y:S01]  /*12750*/  @P0 STS.128 [R202+0x5800], RZ ;  /* 0x005800ffca000388 */ /* 0x0003e20000000c00 */
[----:B------:R-:W-:Y:S05]  /*12760*/  @P0 BRA `(.L_x_1674) ;  /* 0x0000000c00a00947 */ /* 0x000fea0003800000 */
[----:B------:R2:W5:Y:S01]  /*12770*/  LDG.E.128 R12, desc[UR6][R8.64+0x100] ;  /* 0x00010006080c7981 */ /* 0x000562000c1e1d00 */
[----:B------:R-:W-:Y:S01]  /*12780*/  ISETP.GE.AND P0, PT, R10, UR12, PT ;  /* 0x0000000c0a007c0c */ /* 0x000fe2000bf06270 */
[----:B------:R-:W-:Y:S01]  /*12790*/  BSSY B0, `(.L_x_1729) ;  /* 0x000005c000007945 */ /* 0x000fe20003800000 */
[----:B-1-3--:R-:W-:-:S05]  /*127a0*/  IADD3 R16, P1, R8, 0x100, RZ ;  /* 0x0000010008107810 */ /* 0x00afca0007f3e0ff */
        /* <DEDUP_REMOVED lines=13> */
[----:B------:R-:W-:Y:S01]  /*12880*/  IMAD.WIDE R16, R4, 0x2, R16 ;  /* 0x0000000204107825 */ /* 0x000fe200078e0210 */
[----:B------:R-:W-:-:S04]  /*12890*/  IADD3 R0, P1, R7, R0, RZ ;  /* 0x0000000007007210 */ /* 0x000fc80007f3e0ff */
[----:B------:R-:W-:Y:S01]  /*128a0*/  LEA.HI.X.SX32 R2, R7, R2, 0x1, P1 ;  /* 0x0000000207027211 */ /* 0x000fe200008f0eff */
[----:B------:R-:W3:Y:S01]  /*128b0*/  LDG.E.128 R16, desc[UR6][R16.64] ;  /* 0x0000000610107981 */ /* 0x000ee2000c1e1d00 */
[----:B------:R-:W-:-:S04]  /*128c0*/  IADD3 R5, P1, R3, R0, RZ ;  /* 0x0000000003057210 */ /* 0x000fc80007f3e0ff */
[----:B------:R-:W-:Y:S02]  /*128d0*/  LEA.HI.X.SX32 R6, R3, R2, 0x1, P1 ;  /* 0x0000000203067211 */ /* 0x000fe400008f0eff */
[C---:B------:R-:W-:Y:S02]  /*128e0*/  LEA R24, P1, R5.reuse, UR8, 0x1 ;  /* 0x0000000805187c11 */ /* 0x040fe4000f8208ff */
[----:B------:R-:W-:Y:S02]  /*128f0*/  MOV R3, RZ ;  /* 0x000000ff00037202 */ /* 0x000fe40000000f00 */
[----:B------:R-:W-:Y:S01]  /*12900*/  LEA.HI.X R25, R5, UR9, R6, 0x1, P1 ;  /* 0x0000000905197c11 */ /* 0x000fe200088f0c06 */
[----:B------:R-:W-:Y:S01]  /*12910*/  ULDC.64 UR8, c[0x0][0x358] ;  /* 0x0000d60000087ab9 */ /* 0x000fe20000000a00 */
[----:B------:R-:W-:-:S03]  /*12920*/  @P0 IADD3 R3, -R144, RZ, RZ ;  /* 0x000000ff90030210 */ /* 0x000fc60007ffe1ff */
[----:B------:R1:W4:Y:S01]  /*12930*/  LDG.E.128 R4, desc[UR6][R24.64] ;  /* 0x0000000618047981 */ /* 0x000322000c1e1d00 */
[----:B------:R-:W-:-:S04]  /*12940*/  IADD3 R0, P1, R3, R0, RZ ;  /* 0x0000000003007210 */ /* 0x000fc80007f3e0ff */
[----:B------:R-:W-:Y:S02]  /*12950*/  LEA.HI.X.SX32 R3, R3, R2, 0x1, P1 ;  /* 0x0000000203037211 */ /* 0x000fe400008f0eff */
[----:B--2---:R-:W-:-:S04]  /*12960*/  LEA R8, P1, R0, UR8, 0x1 ;  /* 0x0000000800087c11 */ /* 0x004fc8000f8208ff */
[----:B------:R-:W-:-:S06]  /*12970*/  LEA.HI.X R9, R0, UR9, R3, 0x1, P1 ;  /* 0x0000000900097c11 */ /* 0x000fcc00088f0c03 */
[----:B------:R-:W2:Y:S01]  /*12980*/  LDG.E.128 R8, desc[UR6][R8.64] ;  /* 0x0000000608087981 */ /* 0x000ea2000c1e1d00 */
[--C-:B---3--:R-:W-:Y:S02]  /*12990*/  HADD2.F32 R23, -RZ, R17.reuse.H0_H0 ;  /* 0x20000011ff177230 */ /* 0x108fe40000004100 */
[----:B-1----:R-:W-:Y:S02]  /*129a0*/  HADD2.F32 R24, -RZ, R17.H1_H1 ;  /* 0x30000011ff187230 */ /* 0x002fe40000004100 */
[----:B------:R-:W-:Y:S02]  /*129b0*/  HADD2.F32 R17, -RZ, R16.H0_H0 ;  /* 0x20000010ff117230 */ /* 0x000fe40000004100 */
[--C-:B----4-:R-:W-:Y:S02]  /*129c0*/  HADD2.F32 R0, -RZ, R5.reuse.H0_H0 ;  /* 0x20000005ff007230 */ /* 0x110fe40000004100 */
        /* <DEDUP_REMOVED lines=25> */
[----:B--2---:R-:W-:Y:S02]  /*12b60*/  HADD2.F32 R2, -RZ, R9.H0_H0 ;  /* 0x20000009ff027230 */ /* 0x004fe40000004100 */
        /* <DEDUP_REMOVED lines=30> */
.L_x_1730:
[----:B------:R-:W-:Y:S05]  /*12d50*/  BSYNC B0 ;  /* 0x0000000000007941 */ /* 0x000fea0003800000 */
.L_x_1729:
[----:B-----5:R1:W-:Y:S01]  /*12d60*/  STS.128 [R202+0x5800], R12 ;  /* 0x0058000cca007388 */ /* 0x0203e20000000c00 */
[----:B------:R-:W-:Y:S05]  /*12d70*/  BRA `(.L_x_1674) ;  /* 0x00000008001c7947 */ /* 0x000fea0003800000 */
.L_x_1636:
        /* <DEDUP_REMOVED lines=36> */
.L_x_1732:
[----:B------:R-:W-:Y:S05]  /*12fc0*/  BSYNC B0 ;  /* 0x0000000000007941 */ /* 0x000fea0003800000 */
.L_x_1731:
        /* <DEDUP_REMOVED lines=32> */
.L_x_1734:
[----:B------:R-:W-:Y:S05]  /*131d0*/  BSYNC B0 ;  /* 0x0000000000007941 */ /* 0x000fea0003800000 */
.L_x_1733:
        /* <DEDUP_REMOVED lines=31> */
.L_x_1736:
[----:B------:R-:W-:Y:S05]  /*133d0*/  BSYNC B0 ;  /* 0x0000000000007941 */ /* 0x000fea0003800000 */
.L_x_1735:
        /* <DEDUP_REMOVED lines=33> */
.L_x_1674:
[----:B------:R-:W-:Y:S05]  /*135f0*/  BSYNC B3 ;  /* 0x0000000000037941 */ /* 0x000fea0003800000 */
.L_x_1635:
[----:B------:R-:W-:Y:S01]  /*13600*/  VIADD R207, R135, 0xffffffff ;  /* 0xffffffff87cf7836 */ /* 0x000fe20000000000 */
[----:B------:R-:W-:Y:S01]  /*13610*/  ULDC.64 UR10, c[0x0][0x218] ;  /* 0x00008600000a7ab9 */ /* 0x000fe20000000a00 */
[----:B------:R-:W-:Y:S01]  /*13620*/  BSSY B0, `(.L_x_1737) ;  /* 0x0000022000007945 */ /* 0x000fe20003800000 */
[----:B------:R-:W-:Y:S01]  /*13630*/  LEA R206, P0, R150, UR10, 0x1 ;  /* 0x0000000a96ce7c11 */ /* 0x000fe2000f8008ff */
[----:B------:R-:W-:Y:S01]  /*13640*/  IMAD.SHL.U32 R44, R207, 0x40, RZ ;  /* 0x00000040cf2c7824 */ /* 0x000fe200078e00ff */
[----:B------:R-:W-:Y:S02]  /*13650*/  LOP3.LUT R208, R146, 0xff, RZ, 0xc0, !PT ;  /* 0x000000ff92d07812 */ /* 0x000fe400078ec0ff */
[----:B------:R-:W-:Y:S01]  /*13660*/  LEA.HI.X R209, R150, UR11, R153, 0x1, P0 ;  /* 0x0000000b96d17c11 */ /* 0x000fe200080f0c99 */
[----:B---34-:R-:W-:-:S05]  /*13670*/  IMAD.IADD R7, R61, 0x1, -R44 ;  /* 0x000000013d077824 */ /* 0x018fca00078e0a2c */
[----:B------:R-:W-:-:S13]  /*13680*/  ISETP.GE.AND P1, PT, R154, R7, PT ;  /* 0x000000079a00720c */ /* 0x000fda0003f26270 */
[----:B------:R-:W-:Y:S05]  /*13690*/  @P1 BRA `(.L_x_1738) ;  /* 0x0000000000681947 */ /* 0x000fea0003800000 */
[C---:B------:R-:W-:Y:S02]  /*136a0*/  LOP3.LUT R0, R208.reuse, 0x1, RZ, 0xc0, !PT ;  /* 0x00000001d0007812 */ /* 0x040fe400078ec0ff */
[----:B------:R-:W-:Y:S02]  /*136b0*/  R2P PR, R208, 0x6 ;  /* 0x00000006d0007804 */ /* 0x000fe40000000000 */
[----:B------:R-:W-:-:S11]  /*136c0*/  ISETP.NE.U32.AND P0, PT, R0, 0x1, PT ;  /* 0x000000010000780c */ /* 0x000fd60003f05070 */
[----:B-12---:R-:W-:Y:S02]  /*136d0*/  @P1 IMAD.MOV.U32 R2, RZ, RZ, R206 ;  /* 0x000000ffff021224 */ /* 0x006fe400078e00ce */
        /* <DEDUP_REMOVED lines=21> */
.L_x_1739:
[----:B------:R3:W-:Y:S02]  /*13830*/  STS.128 [R202+0xa000], RZ ;  /* 0x00a000ffca007388 */ /* 0x0007e40000000c00 */
.L_x_1738:
[----:B------:R-:W-:Y:S05]  /*13840*/  BSYNC B0 ;  /* 0x0000000000007941 */ /* 0x000fea0003800000 */
.L_x_1737:
[----:B------:R-:W-:Y:S01]  /*13850*/  ISETP.GE.AND P0, PT, R20, R7, PT ;  /* 0x000000071400720c */ /* 0x000fe20003f06270 */
[----:B------:R-:W-:-:S12]  /*13860*/  BSSY B0, `(.L_x_1740) ;  /* 0x000001f000007945 */ /* 0x000fd80003800000 */
[----:B------:R-:W-:Y:S05]  /*13870*/  @P0 BRA `(.L_x_1741) ;  /* 0x0000000000740947 */ /* 0x000fea0003800000 */
[C---:B------:R-:W-:Y:S02]  /*13880*/  LOP3.LUT R0, R208.reuse, 0x1, RZ, 0xc0, !PT ;  /* 0x00000001d0007812 */ /* 0x040fe400078ec0ff */
[----:B------:R-:W-:Y:S02]  /*13890*/  LOP3.LUT P0, RZ, R208, 0x2, RZ, 0xc0, !PT ;  /* 0x00000002d0ff7812 */ /* 0x000fe4000780c0ff */
[----:B------:R-:W-:Y:S02]  /*138a0*/  ISETP.NE.U32.AND P1, PT, R0, 0x1, PT ;  /* 0x000000010000780c */ /* 0x000fe40003f25070 */
[----:B-12-4-:R-:W-:-:S05]  /*138b0*/  IADD3 R3, P2, R200, R150, RZ ;  /* 0x00000096c8037210 */ /* 0x016fca0007f5e0ff */
        /* <DEDUP_REMOVED lines=24> */
.L_x_1742:
[----:B------:R2:W-:Y:S02]  /*13a40*/  STS.128 [R202+0xa800], RZ ;  /* 0x00a800ffca007388 */ /* 0x0005e40000000c00 */
.L_x_1741:
[----:B------:R-:W-:Y:S05]  /*13a50*/  BSYNC B0 ;  /* 0x0000000000007941 */ /* 0x000fea0003800000 */
.L_x_1740:
[----:B------:R-:W-:Y:S01]  /*13a60*/  ISETP.GE.AND P0, PT, R22, R7, PT ;  /* 0x000000071600720c */ /* 0x000fe20003f06270 */
[----:B------:R-:W-:-:S12]  /*13a70*/  BSSY B0, `(.L_x_1743) ;  /* 0x0000022000007945 */ /* 0x000fd80003800000 */
[----:B------:R-:W-:Y:S05]  /*13a80*/  @P0 BRA `(.L_x_1744) ;  /* 0x0000000000800947 */ /* 0x000fea0003800000 */
[----:B-12-4-:R-:W1:Y:S01]  /*13a90*/  LDC.64 R2, c[0x0][0x248] ;  /* 0x00009200ff027b82 */ /* 0x016e620000000a00 */
        /* <DEDUP_REMOVED lines=30> */
.L_x_1745:
[----:B------:R2:W-:Y:S02]  /*13c80*/  STS.128 [R202+0xb000], RZ ;  /* 0x00b000ffca007388 */ /* 0x0005e40000000c00 */
.L_x_1744:
[----:B------:R-:W-:Y:S05]  /*13c90*/  BSYNC B0 ;  /* 0x0000000000007941 */ /* 0x000fea0003800000 */
.L_x_1743:
[----:B------:R-:W-:Y:S01]  /*13ca0*/  ISETP.GE.AND P0, PT, R28, R7, PT ;  /* 0x000000071c00720c */ /* 0x000fe20003f06270 */
[----:B------:R-:W-:-:S12]  /*13cb0*/  BSSY B0, `(.L_x_1746) ;  /* 0x0000023000007945 */ /* 0x000fd80003800000 */
[----:B------:R-:W-:Y:S05]  /*13cc0*/  @P0 BRA `(.L_x_1747) ;  /* 0x0000000000840947 */ /* 0x000fea0003800000 */
[----:B-12-4-:R-:W1:Y:S01]  /*13cd0*/  LDC.64 R2, c[0x0][0x248] ;  /* 0x00009200ff027b82 */ /* 0x016e620000000a00 */
        /* <DEDUP_REMOVED lines=32> */
.L_x_1747:
[----:B------:R-:W-:Y:S05]  /*13ee0*/  BSYNC B0 ;  /* 0x0000000000007941 */ /* 0x000fea0003800000 */
.L_x_1746:
[----:B------:R-:W0:Y:S01]  /*13ef0*/  LDGDEPBAR ;  /* 0x00000000000079af */ /* 0x000e220000000000 */
[----:B------:R-:W-:Y:S01]  /*13f00*/  ISETP.GE.AND P1, PT, R154, R7, PT ;  /* 0x000000079a00720c */ /* 0x000fe20003f26270 */
[----:B------:R-:W-:Y:S01]  /*13f10*/  ULDC.64 UR8, c[0x0][0x220] ;  /* 0x0000880000087ab9 */ /* 0x000fe20000000a00 */
[----:B-1----:R-:W-:Y:S01]  /*13f20*/  SHF.R.S32.HI R5, RZ, 0x1f, R148 ;  /* 0x0000001fff057819 */ /* 0x002fe20000011494 */
[----:B--2-4-:R-:W-:Y:S01]  /*13f30*/  IMAD.SHL.U32 R3, R123, 0x2, RZ ;  /* 0x000000027b037824 */ /* 0x014fe200078e00ff */
[C---:B------:R-:W-:Y:S01]  /*13f40*/  LEA R164, P0, R136.reuse, UR8, 0x1 ;  /* 0x0000000888a47c11 */ /* 0x040fe2000f8008ff */
        /* <DEDUP_REMOVED lines=14> */
[----:B------:R-:W-:Y:S02]  /*14030*/  @!P0 IMAD.MOV.U32 R4, RZ, RZ, R164 ;  /* 0x000000ffff048224 */ /* 0x000fe400078e00a4 */
        /* <DEDUP_REMOVED lines=17> */
.L_x_1750:
[----:B------:R4:W-:Y:S02]  /*14150*/  STS.128 [R202+0x10000], RZ ;  /* 0x010000ffca007388 */ /* 0x0009e40000000c00 */
.L_x_1749:
[----:B------:R-:W-:Y:S05]  /*14160*/  BSYNC B0 ;  /* 0x0000000000007941 */ /* 0x000fea0003800000 */
.L_x_1748:
        /* <DEDUP_REMOVED lines=9> */
[CC--:B--2---:R-:W-:Y:S02]  /*14200*/  @P1 LEA R4, P0, R198.reuse, R164.reuse, 0x1 ;  /* 0x000000a4c6041211 */ /* 0x0c4fe400078008ff */
        /* <DEDUP_REMOVED lines=15> */
[----:B--2---:R-:W-:-:S04]  /*14300*/  LEA R4, P0, R198, R164, 0x1 ;  /* 0x000000a4c6047211 */ /* 0x004fc800078008ff */
[----:B------:R-:W-:-:S05]  /*14310*/  LEA.HI.X R5, R198, R165, R197, 0x1, P0 ;  /* 0x000000a5c6057211 */ /* 0x000fca00000f0cc5 */
[----:B------:R-:W-:Y:S01]  /*14320*/  @!PT LDS RZ, [RZ] ;  /* 0x00000000fffff984 */ /* 0x000fe20000000800 */
[----:B------:R-:W-:Y:S01]  /*14330*/  @!PT LDS RZ, [RZ] ;  /* 0x00000000fffff984 */ /* 0x000fe20000000800 */
[----:B------:R-:W-:Y:S01]  /*14340*/  @!PT LDS RZ, [RZ] ;  /* 0x00000000fffff984 */ /* 0x000fe20000000800 */
[----:B------:R2:W-:Y:S01]  /*14350*/  LDGSTS.E.BYPASS.LTC128B.128 [R202+0x10800], desc[UR6][R4.64+0x100] ;  /* 0x1080010004ca7fae */ /* 0x0005e2000b901d46 */
[----:B------:R-:W-:Y:S05]  /*14360*/  BRA `(.L_x_1752) ;  /* 0x0000000000047947 */ /* 0x000fea0003800000 */
.L_x_1753:
[----:B------:R1:W-:Y:S02]  /*14370*/  STS.128 [R202+0x10800], RZ ;  /* 0x010800ffca007388 */ /* 0x0003e40000000c00 */
.L_x_1752:
[----:B------:R-:W-:Y:S05]  /*14380*/  BSYNC B0 ;  /* 0x0000000000007941 */ /* 0x000fea0003800000 */
.L_x_1751:
[----:B------:R-:W-:Y:S01]  /*14390*/  ISETP.GE.AND P0, PT, R22, R7, PT ;  /* 0x000000071600720c */ /* 0x000fe20003f06270 */
[----:B------:R-:W-:-:S12]  /*143a0*/  BSSY B0, `(.L_x_1754) ;  /* 0x0000023000007945 */ /* 0x000fd80003800000 */
[----:B------:R1:W-:Y:S04]  /*143b0*/  @P0 STS.128 [R202+0xd000], RZ ;  /* 0x00d000ffca000388 */ /* 0x0003e80000000c00 */
[----:B------:R1:W-:Y:S04]  /*143c0*/  @P0 STS.128 [R202+0xf000], RZ ;  /* 0x00f000ffca000388 */ /* 0x0003e80000000c00 */
[----:B------:R1:W-:Y:S01]  /*143d0*/  @P0 STS.128 [R202+0x11000], RZ ;  /* 0x011000ffca000388 */ /* 0x0003e20000000c00 */
[----:B------:R-:W-:Y:S05]  /*143e0*/  @P0 BRA `(.L_x_1755) ;  /* 0x0000000000780947 */ /* 0x000fea0003800000 */
[----:B--2---:R-:W2:Y:S01]  /*143f0*/  LDC.64 R4, c[0x0][0x250] ;  /* 0x00009400ff047b82 */ /* 0x004ea20000000a00 */
[C---:B------:R-:W-:Y:S02]  /*14400*/  LOP3.LUT R0, R208.reuse, 0x1, RZ, 0xc0, !PT ;  /* 0x00000001d0007812 */ /* 0x040fe400078ec0ff */
[----:B------:R-:W-:Y:S02]  /*14410*/  LOP3.LUT P1, RZ, R208, 0x2, RZ, 0xc0, !PT ;  /* 0x00000002d0ff7812 */ /* 0x000fe4000782c0ff */
[----:B------:R-:W-:Y:S01]  /*14420*/  ISETP.NE.U32.AND P2, PT, R0, 0x1, PT ;  /* 0x000000010000780c */ /* 0x000fe20003f45070 */
[C---:B--2---:R-:W-:Y:S01]  /*14430*/  IMAD.SHL.U32 R0, R4.reuse, 0x20, RZ ;  /* 0x0000002004007824 */ /* 0x044fe200078e00ff */
        /* <DEDUP_REMOVED lines=24> */
.L_x_1756:
[----:B------:R1:W-:Y:S02]  /*145c0*/  STS.128 [R202+0x11000], RZ ;  /* 0x011000ffca007388 */ /* 0x0003e40000000c00 */
.L_x_1755:
[----:B------:R-:W-:Y:S05]  /*145d0*/  BSYNC B0 ;  /* 0x0000000000007941 */ /* 0x000fea0003800000 */
.L_x_1754:
        /* <DEDUP_REMOVED lines=9> */
[----:B-12---:R-:W1:Y:S08]  /*14670*/  @P1 LDC.64 R4, c[0x0][0x250] ;  /* 0x00009400ff041b82 */ /* 0x006e700000000a00 */
[----:B------:R-:W2:Y:S01]  /*14680*/  @!P0 LDC.64 R6, c[0x0][0x250] ;  /* 0x00009400ff068b82 */ /* 0x000ea20000000a00 */
[----:B-1----:R-:W-:-:S04]  /*14690*/  @P1 IMAD.WIDE.U32 R8, R4, 0x60, R164 ;  /* 0x0000006004081825 */ /* 0x002fc800078e00a4 */
[----:B------:R-:W-:Y:S01]  /*146a0*/  @P1 IMAD R5, R5, 0x60, RZ ;  /* 0x0000006005051824 */ /* 0x000fe200078e02ff */
[----:B------:R-:W-:Y:S01]  /*146b0*/  @P1 MOV R4, R8 ;  /* 0x0000000800041202 */ /* 0x000fe20000000f00 */
[----:B--2---:R-:W-:-:S03]  /*146c0*/  @!P0 IMAD.WIDE.U32 R10, R6, 0x60, R164 ;  /* 0x00000060060a8825 */ /* 0x004fc600078e00a4 */
        /* <DEDUP_REMOVED lines=23> */
.L_x_1759:
[----:B------:R2:W-:Y:S02]  /*14840*/  STS.128 [R202+0x11800], RZ ;  /* 0x011800ffca007388 */ /* 0x0005e40000000c00 */
.L_x_1758:
[----:B------:R-:W-:Y:S05]  /*14850*/  BSYNC B0 ;  /* 0x0000000000007941 */ /* 0x000fea0003800000 */
.L_x_1757:
[C---:B------:R-:W-:Y:S01]  /*14860*/  IMAD.SHL.U32 R0, R63.reuse, 0x40, RZ ;  /* 0x000000403f007824 */ /* 0x040fe200078e00ff */
[----:B------:R-:W-:Y:S01]  /*14870*/  R2P PR, R63, 0x6 ;  /* 0x000000063f007804 */ /* 0x000fe20000000000 */
[----:B------:R-:W-:Y:S01]  /*14880*/  IMAD.SHL.U32 R154, R154, 0x8, RZ ;  /* 0x000000089a9a7824 */ /* 0x000fe200078e00ff */
[----:B------:R-:W0:Y:S01]  /*14890*/  LDGDEPBAR ;  /* 0x00000000000079af */ /* 0x000e220000000000 */
[----:B------:R-:W-:Y:S01]  /*148a0*/  IMAD R195, R60, 0x400, R47 ;  /* 0x000004003cc37824 */ /* 0x000fe200078e022f */
[----:B-12---:R-:W-:Y:S01]  /*148b0*/  LOP3.LUT R5, R0, 0x1c0, RZ, 0xc0, !PT ;  /* 0x000001c000057812 */ /* 0x006fe200078ec0ff */
[----:B------:R-:W-:Y:S01]  /*148c0*/  ULDC UR5, c[0x0][0x398] ;  /* 0x0000e60000057ab9 */ /* 0x000fe20000000800 */
[----:B------:R-:W-:Y:S02]  /*148d0*/  ISETP.GT.AND P6, PT, R207, R196, PT ;  /* 0x000000c4cf00720c */ /* 0x000fe40003fc4270 */
[----:B------:R-:W-:Y:S02]  /*148e0*/  LOP3.LUT R154, R5, 0x8, R154, 0xf8, !PT ;  /* 0x00000008059a7812 */ /* 0x000fe400078ef89a */
[----:B------:R-:W-:-:S02]  /*148f0*/  SHF.R.U32.HI R5, RZ, 0x3, R5 ;  /* 0x00000003ff057819 */ /* 0x000fc40000011605 */
[----:B------:R-:W-:Y:S02]  /*14900*/  LEA R195, R195, UR4, 0x1 ;  /* 0x00000004c3c37c11 */ /* 0x000fe4000f8e08ff */
[----:B------:R-:W-:Y:S02]  /*14910*/  LOP3.LUT R5, R154, R5, RZ, 0x3c, !PT ;  /* 0x000000059a057212 */ /* 0x000fe400078e3cff */
[----:B------:R-:W-:Y:S01]  /*14920*/  LEA R210, R46, R195, 0x1 ;  /* 0x000000c32ed27211 */ /* 0x000fe200078e08ff */
[----:B------:R-:W-:Y:S01]  /*14930*/  LDSM.16.M88.4 R12, [R195] ;  /* 0x00000000c30c783b */ /* 0x000fe20000000200 */
[----:B------:R-:W-:Y:S02]  /*14940*/  LEA R194, R64, R5, 0x9 ;  /* 0x0000000540c27211 */ /* 0x000fe400078e48ff */
[C---:B------:R-:W-:Y:S01]  /*14950*/  LEA R84, R45.reuse, R195, 0x1 ;  /* 0x000000c32d547211 */ /* 0x040fe200078e08ff */
[----:B------:R-:W-:Y:S01]  /*14960*/  LDSM.16.M88.4 R56, [R210] ;  /* 0x00000000d238783b */ /* 0x000fe20000000200 */
[----:B------:R-:W-:Y:S01]  /*14970*/  LEA R194, R194, UR4, 0x1 ;  /* 0x00000004c2c27c11 */ /* 0x000fe2000f8e08ff */
[----:B------:R-:W-:-:S02]  /*14980*/  IMAD R63, R45, 0x2, R210 ;  /* 0x000000022d3f7824 */ /* 0x000fc400078e02d2 */
[----:B------:R-:W-:Y:S02]  /*14990*/  LDSM.16.M88.4 R72, [R84] ;  /* 0x000000005448783b */ /* 0x000fe40000000200 */
[C---:B------:R-:W-:Y:S02]  /*149a0*/  VIADD R0, R194.reuse, 0x6000 ;  /* 0x00006000c2007836 */ /* 0x040fe40000000000 */
[----:B------:R-:W1:Y:S01]  /*149b0*/  LDSM.16.M88.4 R28, [R194+0x6800] ;  /* 0x00680000c21c783b */ /* 0x000e620000000200 */
[----:B------:R-:W-:Y:S02]  /*149c0*/  VIADD R193, R194, 0x6020 ;  /* 0x00006020c2c17836 */ /* 0x000fe40000000000 */
[----:B------:R-:W-:Y:S01]  /*149d0*/  @P1 VIADD R193, R0, 0xffffffe0 ;  /* 0xffffffe000c11836 */ /* 0x000fe20000000000 */
[----:B------:R-:W2:Y:S01]  /*149e0*/  LDSM.16.M88.4 R36, [R194+0x6000] ;  /* 0x00600000c224783b */ /* 0x000ea20000000200 */
[----:B------:R-:W-:Y:S02]  /*149f0*/  IMAD.MOV.U32 R0, RZ, RZ, 0x40 ;  /* 0x00000040ff007424 */ /* 0x000fe400078e00ff */
[C---:B------:R-:W-:Y:S01]  /*14a00*/  VIADD R186, R193.reuse, 0x1000 ;  /* 0x00001000c1ba7836 */ /* 0x040fe20000000000 */
[----:B------:R-:W5:Y:S01]  /*14a10*/  LDSM.16.M88.4 R20, [R194+0x7000] ;  /* 0x00700000c214783b */ /* 0x000f620000000200 */
[C---:B------:R-:W-:Y:S01]  /*14a20*/  IADD3 R187, R193.reuse, 0x800, RZ ;  /* 0x00000800c1bb7810 */ /* 0x040fe20007ffe0ff */
[C---:B------:R-:W-:Y:S01]  /*14a30*/  VIADD R185, R193.reuse, 0x1800 ;  /* 0x00001800c1b97836 */ /* 0x040fe20000000000 */
[----:B------:R-:W-:Y:S01]  /*14a40*/  SEL R0, R0, 0xffffffc0, !P2 ;  /* 0xffffffc000007807 */ /* 0x000fe20005000000 */
[----:B------:R-:W3:Y:S01]  /*14a50*/  LDSM.16.M88.4 R76, [R194+0x7800] ;  /* 0x00780000c24c783b */ /* 0x000ee20000000200 */
[C---:B------:R-:W-:Y:S01]  /*14a60*/  IADD3 R183, R193.reuse, 0x2000, RZ ;  /* 0x00002000c1b77810 */ /* 0x040fe20007ffe0ff */
[C---:B------:R-:W-:Y:S01]  /*14a70*/  VIADD R182, R193.reuse, 0x2800 ;  /* 0x00002800c1b67836 */ /* 0x040fe20000000000 */
        /* <DEDUP_REMOVED lines=16> */
[C---:B------:R-:W-:Y:S06]  /*14b80*/  HMMA.16816.F32 R28, R12.reuse, R30, RZ ;  /* 0x0000001e0c1c723c */ /* 0x040fec00000018ff */
[C---:B--2---:R-:W-:Y:S06]  /*14b90*/  HMMA.16816.F32 R40, R12.reuse, R36, RZ ;  /* 0x000000240c28723c */ /* 0x044fec00000018ff */
[C---:B------:R-:W-:Y:S06]  /*14ba0*/  HMMA.16816.F32 R36, R12.reuse, R38, RZ ;  /* 0x000000260c24723c */ /* 0x040fec00000018ff */
[C---:B-----5:R-:W-:Y:S06]  /*14bb0*/  HMMA.16816.F32 R24, R12.reuse, R20, RZ ;  /* 0x000000140c18723c */ /* 0x060fec00000018ff */
[C---:B------:R-:W-:Y:S06]  /*14bc0*/  HMMA.16816.F32 R20, R12.reuse, R22, RZ ;  /* 0x000000160c14723c */ /* 0x040fec00000018ff */
[C---:B---3--:R-:W-:Y:S06]  /*14bd0*/  HMMA.16816.F32 R16, R12.reuse, R76, RZ ;  /* 0x0000004c0c10723c */ /* 0x048fec00000018ff */
[----:B------:R-:W-:Y:S01]  /*14be0*/  HMMA.16816.F32 R12, R12, R78, RZ ;  /* 0x0000004e0c0c723c */ /* 0x000fe200000018ff */
[----:B------:R-:W-:Y:S05]  /*14bf0*/  LDSM.16.M88.4 R76, [R184+0x800] ;  /* 0x00080000b84c783b */ /* 0x000fea0000000200 */
[C---:B----4-:R-:W-:Y:S06]  /*14c00*/  HMMA.16816.F32 R32, R56.reuse, R8, R32 ;  /* 0x000000083820723c */ /* 0x050fec0000001820 */
[C---:B------:R-:W-:Y:S01]  /*14c10*/  HMMA.16816.F32 R28, R56.reuse, R10, R28 ;  /* 0x0000000a381c723c */ /* 0x040fe2000000181c */
[----:B------:R-:W1:Y:S05]  /*14c20*/  LDSM.16.M88.4 R8, [R191+0x7000] ;  /* 0x00700000bf08783b */ /* 0x000e6a0000000200 */
[C---:B------:R-:W-:Y:S06]  /*14c30*/  HMMA.16816.F32 R40, R56.reuse, R68, R40 ;  /* 0x000000443828723c */ /* 0x040fec0000001828 */
[C---:B------:R-:W-:Y:S01]  /*14c40*/  HMMA.16816.F32 R36, R56.reuse, R70, R36 ;  /* 0x000000463824723c */ /* 0x040fe20000001824 */
[----:B------:R-:W-:Y:S05]  /*14c50*/  LDSM.16.M88.4 R68, [R184] ;  /* 0x00000000b844783b */ /* 0x000fea0000000200 */
        /* <DEDUP_REMOVED lines=25> */
[----:B------:R-:W-:Y:S04]  /*14df0*/  LDSM.16.M88.4 R76, [R84+0x2000] ;  /* 0x00200000544c783b */ /* 0x000fe80000000200 */
[----:B------:R-:W-:Y:S01]  /*14e00*/  LDSM.16.M88.4 R84, [R84+0x4000] ;  /* 0x004000005454783b */ /* 0x000fe20000000200 */
        /* <DEDUP_REMOVED lines=12> */
[----:B------:R-:W4:Y:S05]  /*14ed0*/  LDSM.16.M88.4 R52, [R193+0x3800] ;  /* 0x00380000c134783b */ /* 0x000f2a0000000200 */
[C---:B-----5:R-:W-:Y:S06]  /*14ee0*/  HMMA.16816.F32 R24, R8.reuse, R12, R24 ;  /* 0x0000000c0818723c */ /* 0x060fec0000001818 */
[C---:B------:R-:W-:Y:S01]  /*14ef0*/  HMMA.16816.F32 R20, R8.reuse, R14, R20 ;  /* 0x0000000e0814723c */ /* 0x040fe20000001814 */
[----:B------:R-:W5:Y:S05]  /*14f00*/  LDSM.16.M88.4 R12, [R191+0x8000] ;  /* 0x00800000bf0c783b */ /* 0x000f6a0000000200 */
[C---:B--2---:R-:W-:Y:S06]  /*14f10*/  HMMA.16816.F32 R16, R8.reuse, R68, R16 ;  /* 0x000000440810723c */ /* 0x044fec0000001810 */
[----:B------:R-:W-:Y:S01]  /*14f20*/  HMMA.16816.F32 R72, R8, R70, R72 ;  /* 0x000000460848723c */ /* 0x000fe20000001848 */
[----:B------:R-:W2:Y:S04]  /*14f30*/  LDSM.16.M88.4 R8, [R191+0x8800] ;  /* 0x00880000bf08783b */ /* 0x000ea80000000200 */
[----:B------:R-:W-:Y:S01]  /*14f40*/  LDSM.16.M88.4 R68, [R63+0x2000] ;  /* 0x002000003f44783b */ /* 0x000fe20000000200 */
[C---:B---3--:R-:W-:Y:S06]  /*14f50*/  HMMA.16816.F32 R40, R48.reuse, R4, R40 ;  /* 0x000000043028723c */ /* 0x048fec0000001828 */
[C---:B------:R-:W-:Y:S01]  /*14f60*/  HMMA.16816.F32 R36, R48.reuse, R6, R36 ;  /* 0x000000063024723c */ /* 0x040fe20000001824 */
[----:B------:R-:W3:Y:S05]  /*14f70*/  LDSM.16.M88.4 R4, [R191+0x9000] ;  /* 0x00900000bf04783b */ /* 0x000eea0000000200 */
[C---:B------:R-:W-:Y:S06]  /*14f80*/  HMMA.16816.F32 R32, R48.reuse, R64, R32 ;  /* 0x000000403020723c */ /* 0x040fec0000001820 */
[C---:B------:R-:W-:Y:S01]  /*14f90*/  HMMA.16816.F32 R28, R48.reuse, R66, R28 ;  /* 0x00000042301c723c */ /* 0x040fe2000000181c */
[----:B------:R-:W3:Y:S05]  /*14fa0*/  LDSM.16.M88.4 R64, [R184+0x2000] ;  /* 0x00200000b840783b */ /* 0x000eea0000000200 */
[C---:B-1----:R-:W-:Y:S06]  /*14fb0*/  HMMA.16816.F32 R24, R48.reuse, R56, R24 ;  /* 0x000000383018723c */ /* 0x042fec0000001818 */
[C---:B------:R-:W-:Y:S01]  /*14fc0*/  HMMA.16816.F32 R20, R48.reuse, R58, R20 ;  /* 0x0000003a3014723c */ /* 0x040fe20000001814 */
[----:B------:R-:W1:Y:S05]  /*14fd0*/  LDSM.16.M88.4 R56, [R184+0x2800] ;  /* 0x00280000b838783b */ /* 0x000e6a0000000200 */
[C---:B----4-:R-:W-:Y:S06]  /*14fe0*/  HMMA.16816.F32 R16, R48.reuse, R52, R16 ;  /* 0x000000343010723c */ /* 0x050fec0000001810 */
[----:B------:R-:W-:Y:S01]  /*14ff0*/  HMMA.16816.F32 R72, R48, R54, R72 ;  /* 0x000000363048723c */ /* 0x000fe20000001848 */
[----:B------:R-:W4:Y:S04]  /*15000*/  LDSM.16.M88.4 R52, [R184+0x3000] ;  /* 0x00300000b834783b */ /* 0x000f280000000200 */
        /* <DEDUP_REMOVED lines=12> */
[----:B------:R-:W5:Y:S05]  /*150d0*/  LDSM.16.M88.4 R76, [R194+0xb000] ;  /* 0x00b00000c24c783b */ /* 0x000f6a0000000200 */
[C---:B------:R-:W-:Y:S06]  /*150e0*/  HMMA.16816.F32 R40, R68.reuse, R64, R40 ;  /* 0x000000404428723c */ /* 0x040fec0000001828 */
[C---:B------:R-:W-:Y:S01]  /*150f0*/  HMMA.16816.F32 R36, R68.reuse, R66, R36 ;  /* 0x000000424424723c */ /* 0x040fe20000001824 */
[----:B------:R-:W-:Y:S05]  /*15100*/  LDSM.16.M88.4 R64, [R193+0x4800] ;  /* 0x00480000c140783b */ /* 0x000fea0000000200 */
[C---:B-1----:R-:W-:Y:S06]  /*15110*/  HMMA.16816.F32 R32, R68.reuse, R56, R32 ;  /* 0x000000384420723c */ /* 0x042fec0000001820 */
[C---:B------:R-:W-:Y:S01]  /*15120*/  HMMA.16816.F32 R28, R68.reuse, R58, R28 ;  /* 0x0000003a441c723c */ /* 0x040fe2000000181c */
[----:B------:R-:W-:Y:S05]  /*15130*/  LDSM.16.M88.4 R56, [R210+0x4000] ;  /* 0x00400000d238783b */ /* 0x000fea0000000200 */
[C---:B----4-:R-:W-:Y:S06]  /*15140*/  HMMA.16816.F32 R24, R68.reuse, R52, R24 ;  /* 0x000000344418723c */ /* 0x050fec0000001818 */
[C---:B------:R-:W-:Y:S01]  /*15150*/  HMMA.16816.F32 R20, R68.reuse, R54, R20 ;  /* 0x000000364414723c */ /* 0x040fe20000001814 */
[----:B------:R-:W1:Y:S05]  /*15160*/  LDSM.16.M88.4 R52, [R194+0xb800] ;  /* 0x00b80000c234783b */ /* 0x000e6a0000000200 */
[C---:B------:R-:W-:Y:S06]  /*15170*/  HMMA.16816.F32 R16, R68.reuse, R48, R16 ;  /* 0x000000304410723c */ /* 0x040fec0000001810 */
[----:B------:R-:W-:Y:S01]  /*15180*/  HMMA.16816.F32 R72, R68, R50, R72 ;  /* 0x000000324448723c */ /* 0x000fe20000001848 */
[----:B------:R-:W4:Y:S04]  /*15190*/  LDSM.16.M88.4 R48, [R193+0x4000] ;  /* 0x00400000c130783b */ /* 0x000f280000000200 */
[----:B------:R-:W-:Y:S01]  /*151a0*/  LDSM.16.M88.4 R68, [R191+0xa000] ;  /* 0x00a00000bf44783b */ /* 0x000fe20000000200 */
[C---:B--2---:R-:W-:Y:S06]  /*151b0*/  HMMA.16816.F32 R40, R12.reuse, R8, R40 ;  /* 0x000000080c28723c */ /* 0x044fec0000001828 */
[C---:B------:R-:W-:Y:S01]  /*151c0*/  HMMA.16816.F32 R36, R12.reuse, R10, R36 ;  /* 0x0000000a0c24723c */ /* 0x040fe20000001824 */
[----:B------:R-:W2:Y:S05]  /*151d0*/  LDSM.16.M88.4 R8, [R193+0x5000] ;  /* 0x00500000c108783b */ /* 0x000eaa0000000200 */
[C---:B---3--:R-:W-:Y:S06]  /*151e0*/  HMMA.16816.F32 R32, R12.reuse, R4, R32 ;  /* 0x000000040c20723c */ /* 0x048fec0000001820 */
[C---:B------:R-:W-:Y:S01]  /*151f0*/  HMMA.16816.F32 R28, R12.reuse, R6, R28 ;  /* 0x000000060c1c723c */ /* 0x040fe2000000181c */
[----:B------:R-:W3:Y:S05]  /*15200*/  LDSM.16.M88.4 R4, [R193+0x5800] ;  /* 0x00580000c104783b */ /* 0x000eea0000000200 */
[C---:B-----5:R-:W-:Y:S06]  /*15210*/  HMMA.16816.F32 R24, R12.reuse, R76, R24 ;  /* 0x0000004c0c18723c */ /* 0x060fec0000001818 */
[C---:B-1----:R-:W-:Y:S06]  /*15220*/  HMMA.16816.F32 R16, R12.reuse, R52, R16 ;  /* 0x000000340c10723c */ /* 0x042fec0000001810 */
[----:B------:R-:W-:Y:S01]  /*15230*/  HMMA.16816.F32 R72, R12, R54, R72 ;  /* 0x000000360c48723c */ /* 0x000fe20000001848 */
[----:B------:R-:W-:Y:S05]  /*15240*/  LDSM.16.M88.4 R52, [R191+0xb800] ;  /* 0x00b80000bf34783b */ /* 0x000fea0000000200 */
[C---:B----4-:R-:W-:Y:S06]  /*15250*/  HMMA.16816.F32 R40, R56.reuse, R48, R40 ;  /* 0x000000303828723c */ /* 0x050fec0000001828 */
[----:B------:R-:W-:Y:S01]  /*15260*/  HMMA.16816.F32 R36, R56, R50, R36 ;  /* 0x000000323824723c */ /* 0x000fe20000001824 */
[----:B------:R-:W1:Y:S05]  /*15270*/  LDSM.16.M88.4 R48, [R191+0xb000] ;  /* 0x00b00000bf30783b */ /* 0x000e6a0000000200 */
[----:B------:R-:W-:Y:S01]  /*15280*/  HMMA.16816.F32 R20, R12, R78, R20 ;  /* 0x0000004e0c14723c */ /* 0x000fe20000001814 */
[----:B------:R-:W4:Y:S05]  /*15290*/  LDSM.16.M88.4 R12, [R191+0xa800] ;  /* 0x00a80000bf0c783b */ /* 0x000f2a0000000200 */
[C---:B--2---:R-:W-:Y:S06]  /*152a0*/  HMMA.16816.F32 R24, R56.reuse, R8, R24 ;  /* 0x000000083818723c */ /* 0x044fec0000001818 */
[C---:B------:R-:W-:Y:S06]  /*152b0*/  HMMA.16816.F32 R32, R56.reuse, R64, R32 ;  /* 0x000000403820723c */ /* 0x040fec0000001820 */
[C---:B------:R-:W-:Y:S01]  /*152c0*/  HMMA.16816.F32 R28, R56.reuse, R66, R28 ;  /* 0x00000042381c723c */ /* 0x040fe2000000181c */
[----:B------:R-:W-:Y:S05]  /*152d0*/  LDSM.16.M88.4 R64, [R63+0x4000] ;  /* 0x004000003f40783b */ /* 0x000fea0000000200 */
[C---:B---3--:R-:W-:Y:S01]  /*152e0*/  HMMA.16816.F32 R76, R56.reuse, R4, R16 ;  /* 0x00000004384c723c */ /* 0x048fe20000001810 */
[----:B------:R-:W-:Y:S05]  /*152f0*/  LDSM.16.M88.4 R16, [R184+0x4800] ;  /* 0x00480000b810783b */ /* 0x000fea0000000200 */
[C---:B------:R-:W-:Y:S01]  /*15300*/  HMMA.16816.F32 R72, R56.reuse, R6, R72 ;  /* 0x000000063848723c */ /* 0x040fe20000001848 */
[----:B------:R-:W2:Y:S05]  /*15310*/  LDSM.16.M88.4 R4, [R184+0x5000] ;  /* 0x00500000b804783b */ /* 0x000eaa0000000200 */
[----:B------:R-:W-:Y:S01]  /*15320*/  HMMA.16816.F32 R20, R56, R10, R20 ;  /* 0x0000000a3814723c */ /* 0x000fe20000001814 */
[----:B------:R-:W3:Y:S04]  /*15330*/  LDSM.16.M88.4 R8, [R184+0x4000] ;  /* 0x00400000b808783b */ /* 0x000ee80000000200 */
[----:B------:R-:W5:Y:S01]  /*15340*/  LDSM.16.M88.4 R56, [R184+0x5800] ;  /* 0x00580000b838783b */ /* 0x000f620000000200 */
[----:B-1----:R-:W-:Y:S01]  /*15350*/  HMMA.16816.F32 R24, R84, R48, R24 ;  /* 0x000000305418723c */ /* 0x002fe20000001818 */
[----:B------:R-:W-:-:S05]  /*15360*/  DEPBAR.LE SB0, 0x0 ;  /* 0x000080000000791a */ /* 0x000fca0000000000 */
[C---:B------:R-:W-:Y:S06]  /*15370*/  HMMA.16816.F32 R40, R84.reuse, R68, R40 ;  /* 0x000000445428723c */ /* 0x040fec0000001828 */
[C---:B------:R-:W-:Y:S06]  /*15380*/  HMMA.16816.F32 R36, R84.reuse, R70, R36 ;  /* 0x000000465424723c */ /* 0x040fec0000001824 */
[C---:B----4-:R-:W-:Y:S06]  /*15390*/  HMMA.16816.F32 R32, R84.reuse, R12, R32 ;  /* 0x0000000c5420723c */ /* 0x050fec0000001820 */
[C---:B------:R-:W-:Y:S06]  /*153a0*/  HMMA.16816.F32 R28, R84.reuse, R14, R28 ;  /* 0x0000000e541c723c */ /* 0x040fec000000181c */
[C---:B------:R-:W-:Y:S06]  /*153b0*/  HMMA.16816.F32 R20, R84.reuse, R50, R20 ;  /* 0x000000325414723c */ /* 0x040fec0000001814 */
[C---:B------:R-:W-:Y:S06]  /*153c0*/  HMMA.16816.F32 R76, R84.reuse, R52, R76 ;  /* 0x00000034544c723c */ /* 0x040fec000000184c */
[----:B------:R-:W-:Y:S06]  /*153d0*/  HMMA.16816.F32 R72, R84, R54, R72 ;  /* 0x000000365448723c */ /* 0x000fec0000001848 */
[C---:B--2---:R-:W-:Y:S06]  /*153e0*/  HMMA.16816.F32 R24, R64.reuse, R4, R24 ;  /* 0x000000044018723c */ /* 0x044fec0000001818 */
[----:B---3--:R-:W-:Y:S01]  /*153f0*/  HMMA.16816.F32 R40, R64, R8, R40 ;  /* 0x000000084028723c */ /* 0x008fe20000001828 */
[----:B------:R-:W-:-:S05]  /*15400*/  IMAD R5, R60, 0x10, R62 ;  /* 0x000000103c057824 */ /* 0x000fca00078e023e */
[----:B------:R-:W-:Y:S01]  /*15410*/  IADD3 R2, R5, 0x1, R2 ;  /* 0x0000000105027810 */ /* 0x000fe20007ffe002 */
[----:B------:R-:W-:Y:S03]  /*15420*/  HMMA.16816.F32 R36, R64, R10, R36 ;  /* 0x0000000a4024723c */ /* 0x000fe60000001824 */
[----:B------:R-:W-:-:S03]  /*15430*/  IADD3 R2, R61, R2, -R201 ;  /* 0x000000023d027210 */ /* 0x000fc60007ffe8c9 */
[----:B------:R-:W-:Y:S02]  /*15440*/  HMMA.16816.F32 R32, R64, R16, R32 ;  /* 0x000000104020723c */ /* 0x000fe40000001820 */
[----:B------:R-:W-:-:S04]  /*15450*/  VIADD R2, R2, UR5 ;  /* 0x0000000502027c36 */ /* 0x000fc80008000000 */
[----:B------:R-:W-:Y:S01]  /*15460*/  HMMA.16816.F32 R28, R64, R18, R28 ;  /* 0x00000012401c723c */ /* 0x000fe2000000181c */
[C---:B------:R-:W-:Y:S02]  /*15470*/  VIMNMX R0, R2.reuse, R61, PT ;  /* 0x0000003d02007248 */ /* 0x040fe40003fe0100 */
[----:B------:R-:W-:-:S03]  /*15480*/  VIADDMNMX R2, R2, 0x8, R61, PT ;  /* 0x0000000802027846 */ /* 0x000fc6000380013d */
[C---:B------:R-:W-:Y:S06]  /*15490*/  HMMA.16816.F32 R20, R64.reuse, R6, R20 ;  /* 0x000000064014723c */ /* 0x040fec0000001814 */
[C---:B-----5:R-:W-:Y:S06]  /*154a0*/  HMMA.16816.F32 R76, R64.reuse, R56, R76 ;  /* 0x00000038404c723c */ /* 0x060fec000000184c */
        /* <DEDUP_REMOVED lines=21> */
[----:B------:R-:W-:Y:S01]  /*15600*/  IMAD.HI.U32 R11, R7, R8, RZ ;  /* 0x00000008070b7227 */ /* 0x000fe200078e00ff */
[----:B------:R-:W-:-:S03]  /*15610*/  IADD3 R7, -R10, RZ, RZ ;  /* 0x000000ff0a077210 */ /* 0x000fc60007ffe1ff */
[----:B------:R-:W-:Y:S02]  /*15620*/  IMAD.MOV R9, RZ, RZ, -R11 ;  /* 0x000000ffff097224 */ /* 0x000fe400078e0a0b */
[C---:B------:R-:W-:Y:S01]  /*15630*/  IMAD R7, R4.reuse, R7, R6 ;  /* 0x0000000704077224 */ /* 0x040fe200078e0206 */
[----:B------:R-:W-:Y:S01]  /*15640*/  LOP3.LUT R6, RZ, R5, RZ, 0x33, !PT ;  /* 0x00000005ff067212 */ /* 0x000fe200078e33ff */
        /* <DEDUP_REMOVED lines=27> */
[C---:B------:R-:W-:Y:S01]  /*15800*/  IMAD R5, R6.reuse, UR9, R5 ;  /* 0x0000000906057c24 */ /* 0x040fe2000f8e0205 */
        /* <DEDUP_REMOVED lines=11> */
.L_x_1761:
[----:B------:R-:W1:Y:S02]  /*158c0*/  LDC R5, c[0x0][0x248] ;  /* 0x00009200ff057b82 */ /* 0x000e640000000800 */
[----:B-1----:R-:W-:-:S04]  /*158d0*/  LEA R5, -R5, RZ, 0x6 ;  /* 0x000000ff05057211 */ /* 0x002fc800078e31ff */
[----:B------:R-:W-:-:S07]  /*158e0*/  SHF.R.S32.HI R6, RZ, 0x1f, R5 ;  /* 0x0000001fff067819 */ /* 0x000fce0000011405 */
.L_x_1762:
[C---:B------:R-:W-:Y:S02]  /*158f0*/  LOP3.LUT P2, RZ, R208.reuse, 0x2, RZ, 0xc0, !PT ;  /* 0x00000002d0ff7812 */ /* 0x040fe4000784c0ff */
[C---:B------:R-:W-:Y:S02]  /*15900*/  LOP3.LUT P1, RZ, R208.reuse, 0x4, RZ, 0xc0, !PT ;  /* 0x00000004d0ff7812 */ /* 0x040fe4000782c0ff */
[C---:B------:R-:W-:Y:S02]  /*15910*/  LEA R18, P4, R5.reuse, R206, 0x1 ;  /* 0x000000ce05127211 */ /* 0x040fe400078808ff */
[----:B------:R-:W-:Y:S02]  /*15920*/  LOP3.LUT P5, RZ, R208, 0x1, RZ, 0xc0, !PT ;  /* 0x00000001d0ff7812 */ /* 0x000fe400078ac0ff */
[----:B------:R-:W-:-:S05]  /*15930*/  LEA.HI.X R19, R5, R209, R6, 0x1, P4 ;  /* 0x000000d105137211 */ /* 0x000fca00020f0c06 */
[----:B------:R-:W-:-:S04]  /*15940*/  @P2 IADD3 R9, P0, R5, R150, RZ ;  /* 0x0000009605092210 */ /* 0x000fc80007f1e0ff */
[----:B------:R-:W-:Y:S01]  /*15950*/  @P2 LEA R16, P4, R9, UR10, 0x1 ;  /* 0x0000000a09102c11 */ /* 0x000fe2000f8808ff */
[C-C-:B------:R-:W-:Y:S01]  /*15960*/  @P2 IMAD.X R4, R6.reuse, 0x1, R153.reuse, P0 ;  /* 0x0000000106042824 */ /* 0x140fe200000e0699 */
        /* <DEDUP_REMOVED lines=104> */
.L_x_1760:
        /* <DEDUP_REMOVED lines=11> */
[C---:B------:R-:W-:Y:S01]  /*160a0*/  ISETP.GE.AND P0, PT, R5.reuse, R0, PT ;  /* 0x000000000500720c */ /* 0x040fe20003f06270 */
        /* <DEDUP_REMOVED lines=106> */
[----:B------:R-:W-:Y:S02]  /*16750*/  FSEL R175, R79, -INF , !P1 ;  /* 0xff8000004faf7808 */ /* 0x000fe40004800000 */
[----:B------:R-:W-:Y:S01]  /*16760*/  FMNMX.FTZ R8, R213, R8, !PT ;  /* 0x00000008d5087209 */ /* 0x000fe20007810000 */
[----:B------:R-:W-:Y:S01]  /*16770*/  LDSM.16.MT88.4 R76, [R190+0xe000] ;  /* 0x00e00000be4c783b */ /* 0x000fe20000004200 */
[----:B------:R-:W-:-:S02]  /*16780*/  ISETP.GE.AND P1, PT, R51, R2, PT ;  /* 0x000000023300720c */ /* 0x000fc40003f26270 */
[----:B------:R-:W-:Y:S02]  /*16790*/  FSEL R173, R74, -INF , !P0 ;  /* 0xff8000004aad7808 */ /* 0x000fe40004000000 */
        /* <DEDUP_REMOVED lines=58> */
[----:B------:R-:W5:Y:S01]  /*16b40*/  LDSM.16.MT88.4 R16, [R188+0xe800] ;  /* 0x00e80000bc10783b */ /* 0x000f620000004200 */
[--C-:B------:R-:W-:Y:S01]  /*16b50*/  FFMA.FTZ R172, R213, UR5, -R168.reuse ;  /* 0x00000005d5ac7c23 */ /* 0x100fe200080108a8 */
[--C-:B------:R-:W-:Y:S01]  /*16b60*/  FFMA.FTZ R175, R175, UR5, -R168.reuse ;  /* 0x00000005afaf7c23 */ /* 0x100fe200080108a8 */
[----:B------:R-:W2:Y:S01]  /*16b70*/  MUFU.EX2 R161, R161 ;  /* 0x000000a100a17308 */ /* 0x000ea20000000800 */
[----:B---3--:R-:W-:Y:S01]  /*16b80*/  F2FP.F16.F32.PACK_AB R118, R152, R155 ;  /* 0x0000009b9876723e */ /* 0x008fe200000000ff */
[----:B------:R-:W-:Y:S01]  /*16b90*/  LDSM.16.MT88.4 R32, [R189+0xc800] ;  /* 0x00c80000bd20783b */ /* 0x000fe20000004200 */
[--C-:B------:R-:W-:Y:S01]  /*16ba0*/  FFMA.FTZ R173, R173, UR5, -R168.reuse ;  /* 0x00000005adad7c23 */ /* 0x100fe200080108a8 */
[----:B------:R-:W-:Y:S01]  /*16bb0*/  FFMA.FTZ R168, R171, UR5, -R168 ;  /* 0x00000005aba87c23 */ /* 0x000fe200080108a8 */
[----:B------:R-:W-:-:S03]  /*16bc0*/  FADD.FTZ R156, R159, R156 ;  /* 0x0000009c9f9c7221 */ /* 0x000fc60000010000 */
[----:B------:R-:W-:Y:S01]  /*16bd0*/  MUFU.EX2 R157, R157 ;  /* 0x0000009d009d7308 */ /* 0x000fe20000000800 */
[----:B------:R-:W-:-:S04]  /*16be0*/  FADD.FTZ R155, R155, R156 ;  /* 0x0000009c9b9b7221 */ /* 0x000fc80000010000 */
[----:B------:R-:W-:-:S03]  /*16bf0*/  FADD.FTZ R152, R152, R155 ;  /* 0x0000009b98987221 */ /* 0x000fc60000010000 */
[----:B------:R-:W3:Y:S01]  /*16c00*/  MUFU.EX2 R154, R154 ;  /* 0x0000009a009a7308 */ /* 0x000ee20000000800 */
[----:B--2---:R-:W-:Y:S01]  /*16c10*/  F2FP.F16.F32.PACK_AB R117, R161, R158 ;  /* 0x0000009ea175723e */ /* 0x004fe200000000ff */
[----:B------:R-:W-:-:S06]  /*16c20*/  FADD.FTZ R158, R158, R161 ;  /* 0x000000a19e9e7221 */ /* 0x000fcc0000010000 */
[----:B------:R-:W-:Y:S08]  /*16c30*/  MUFU.EX2 R153, R153 ;  /* 0x0000009900997308 */ /* 0x000ff00000000800 */
[----:B------:R-:W2:Y:S01]  /*16c40*/  MUFU.EX2 R150, R150 ;  /* 0x0000009600967308 */ /* 0x000ea20000000800 */
[----:B---3--:R-:W-:Y:S01]  /*16c50*/  F2FP.F16.F32.PACK_AB R119, R154, R157 ;  /* 0x0000009d9a77723e */ /* 0x008fe200000000ff */
[----:B------:R-:W-:-:S04]  /*16c60*/  FADD.FTZ R157, R157, R158 ;  /* 0x0000009e9d9d7221 */ /* 0x000fc80000010000 */
[----:B------:R-:W-:Y:S02]  /*16c70*/  FADD.FTZ R154, R154, R157 ;  /* 0x0000009d9a9a7221 */ /* 0x000fe40000010000 */
[C---:B------:R-:W-:Y:S01]  /*16c80*/  HMMA.16816.F32 R64, R116.reuse, R68, RZ ;  /* 0x000000447440723c */ /* 0x040fe200000018ff */
[----:B------:R-:W-:Y:S05]  /*16c90*/  MUFU.EX2 R149, R149 ;  /* 0x0000009500957308 */ /* 0x000fea0000000800 */
[C---:B------:R-:W-:Y:S03]  /*16ca0*/  HMMA.16816.F32 R40, R116.reuse, R4, RZ ;  /* 0x000000047428723c */ /* 0x040fe600000018ff */
[----:B------:R-:W3:Y:S03]  /*16cb0*/  MUFU.EX2 R134, R134 ;  /* 0x0000008600867308 */ /* 0x000ee60000000800 */
[----:B------:R-:W-:Y:S01]  /*16cc0*/  HMMA.16816.F32 R44, R116, R6, RZ ;  /* 0x00000006742c723c */ /* 0x000fe200000018ff */
[----:B--2---:R-:W-:Y:S01]  /*16cd0*/  F2FP.F16.F32.PACK_AB R4, R150, R153 ;  /* 0x000000999604723e */ /* 0x004fe200000000ff */
[----:B------:R-:W-:-:S03]  /*16ce0*/  FADD.FTZ R153, R153, R152 ;  /* 0x0000009899997221 */ /* 0x000fc60000010000 */
[----:B------:R-:W-:Y:S01]  /*16cf0*/  MUFU.EX2 R151, R151 ;  /* 0x0000009700977308 */ /* 0x000fe20000000800 */
[----:B------:R-:W-:Y:S01]  /*16d00*/  HMMA.16816.F32 R68, R116, R70, RZ ;  /* 0x000000467444723c */ /* 0x000fe200000018ff */
[----:B------:R-:W-:-:S05]  /*16d10*/  FADD.FTZ R150, R150, R153 ;  /* 0x0000009996967221 */ /* 0x000fca0000010000 */
[----:B------:R-:W-:Y:S01]  /*16d20*/  HMMA.16816.F32 R80, R116, R84, RZ ;  /* 0x000000547450723c */ /* 0x000fe200000018ff */
[----:B------:R-:W2:Y:S01]  /*16d30*/  MUFU.EX2 R148, R148 ;  /* 0x0000009400947308 */ /* 0x000ea20000000800 */
[----:B---3--:R-:W-:Y:S01]  /*16d40*/  F2FP.F16.F32.PACK_AB R6, R134, R149 ;  /* 0x000000958606723e */ /* 0x008fe200000000ff */
[----:B------:R-:W-:-:S03]  /*16d50*/  FADD.FTZ R149, R149, R150 ;  /* 0x0000009695957221 */ /* 0x000fc60000010000 */
[C---:B------:R-:W-:Y:S01]  /*16d60*/  HMMA.16816.F32 R88, R116.reuse, R92, RZ ;  /* 0x0000005c7458723c */ /* 0x040fe200000018ff */
[----:B------:R-:W-:Y:S02]  /*16d70*/  FADD.FTZ R149, R134, R149 ;  /* 0x0000009586957221 */ /* 0x000fe40000010000 */
[----:B------:R-:W-:Y:S03]  /*16d80*/  MUFU.EX2 R139, R139 ;  /* 0x0000008b008b7308 */ /* 0x000fe60000000800 */
[C---:B------:R-:W-:Y:S05]  /*16d90*/  HMMA.16816.F32 R84, R116.reuse, R86, RZ ;  /* 0x000000567454723c */ /* 0x040fea00000018ff */
[----:B------:R-:W3:Y:S01]  /*16da0*/  MUFU.EX2 R138, R138 ;  /* 0x0000008a008a7308 */ /* 0x000ee20000000800 */
[----:B--2---:R-:W-:Y:S01]  /*16db0*/  F2FP.F16.F32.PACK_AB R5, R148, R151 ;  /* 0x000000979405723e */ /* 0x004fe200000000ff */
[----:B------:R-:W-:Y:S01]  /*16dc0*/  HMMA.16816.F32 R92, R116, R94, RZ ;  /* 0x0000005e745c723c */ /* 0x000fe200000018ff */
[----:B------:R-:W-:-:S04]  /*16dd0*/  FADD.FTZ R151, R151, R154 ;  /* 0x0000009a97977221 */ /* 0x000fc80000010000 */
[----:B------:R-:W-:Y:S01]  /*16de0*/  FADD.FTZ R148, R148, R151 ;  /* 0x0000009794947221 */ /* 0x000fe20000010000 */
[C---:B------:R-:W-:Y:S01]  /*16df0*/  HMMA.16816.F32 R96, R116.reuse, R100, RZ ;  /* 0x000000647460723c */ /* 0x040fe200000018ff */
[----:B------:R-:W-:Y:S05]  /*16e00*/  MUFU.EX2 R160, R160 ;  /* 0x000000a000a07308 */ /* 0x000fea0000000800 */
[----:B------:R-:W-:Y:S01]  /*16e10*/  HMMA.16816.F32 R104, R116, R124, RZ ;  /* 0x0000007c7468723c */ /* 0x000fe200000018ff */
[----:B---3--:R-:W-:Y:S02]  /*16e20*/  F2FP.F16.F32.PACK_AB R7, R138, R139 ;  /* 0x0000008b8a07723e */ /* 0x008fe400000000ff */
        /* <DEDUP_REMOVED lines=14> */
[----:B------:R-:W4:Y:S05]  /*16f10*/  MUFU.EX2 R169, R169 ;  /* 0x000000a900a97308 */ /* 0x000f2a0000000800 */
[----:B------:R-:W-:Y:S03]  /*16f20*/  HMMA.16816.F32 R48, R116, R52, RZ ;  /* 0x000000347430723c */ /* 0x000fe600000018ff */
[----:B------:R-:W-:Y:S03]  /*16f30*/  MUFU.EX2 R170, R170 ;  /* 0x000000aa00aa7308 */ /* 0x000fe60000000800 */
[C---:B------:R-:W-:Y:S05]  /*16f40*/  HMMA.16816.F32 R80, R4.reuse, R20, R80 ;  /* 0x000000140450723c */ /* 0x040fea0000001850 */
[----:B------:R-:W4:Y:S01]  /*16f50*/  MUFU.EX2 R211, R211 ;  /* 0x000000d300d37308 */ /* 0x000f220000000800 */
[C---:B------:R-:W-:Y:S01]  /*16f60*/  HMMA.16816.F32 R84, R4.reuse, R22, R84 ;  /* 0x000000160454723c */ /* 0x040fe20000001854 */
[----:B------:R-:W2:Y:S05]  /*16f70*/  LDSM.16.MT88.4 R20, [R189+0x10800] ;  /* 0x01080000bd14783b */ /* 0x000eaa0000004200 */
[C---:B-----5:R-:W-:Y:S01]  /*16f80*/  HMMA.16816.F32 R88, R4.reuse, R16, R88 ;  /* 0x000000100458723c */ /* 0x060fe20000001858 */
[----:B------:R-:W-:Y:S05]  /*16f90*/  MUFU.EX2 R174, R174 ;  /* 0x000000ae00ae7308 */ /* 0x000fea0000000800 */
[----:B------:R-:W-:Y:S01]  /*16fa0*/  HMMA.16816.F32 R92, R4, R18, R92 ;  /* 0x00000012045c723c */ /* 0x000fe2000000185c */
[----:B------:R-:W5:Y:S02]  /*16fb0*/  LDSM.16.MT88.4 R16, [R188+0x10800] ;  /* 0x01080000bc10783b */ /* 0x000f640000004200 */
[----:B------:R-:W4:Y:S03]  /*16fc0*/  MUFU.EX2 R219, R219 ;  /* 0x000000db00db7308 */ /* 0x000f260000000800 */
        /* <DEDUP_REMOVED lines=40> */
[----:B------:R-:W-:Y:S01]  /*17250*/  HMMA.16816.F32 R116, R4, R18, R116 ;  /* 0x000000120474723c */ /* 0x000fe20000001874 */
[----:B------:R-:W5:Y:S06]  /*17260*/  LDSM.16.MT88.4 R16, [R192+0x11000] ;  /* 0x01100000c010783b */ /* 0x000f6c0000004200 */
[----:B------:R-:W-:Y:S01]  /*17270*/  F2FP.F16.F32.PACK_AB R4, R163, R160 ;  /* 0x000000a0a304723e */ /* 0x000fe200000000ff */
[----:B------:R-:W-:Y:S01]  /*17280*/  FADD.FTZ R160, R160, R149 ;  /* 0x00000095a0a07221 */ /* 0x000fe20000010000 */
[----:B----4-:R-:W-:-:S02]  /*17290*/  F2FP.F16.F32.PACK_AB R6, R167, R162 ;  /* 0x000000a2a706723e */ /* 0x010fc400000000ff */
[----:B------:R-:W-:Y:S01]  /*172a0*/  F2FP.F16.F32.PACK_AB R5, R169, R166 ;  /* 0x000000a6a905723e */ /* 0x000fe200000000ff */
        /* <DEDUP_REMOVED lines=17> */
[C---:B-----5:R-:W-:Y:S06]  /*173c0*/  HMMA.16816.F32 R96, R4.reuse, R16, R96 ;  /* 0x000000100460723c */ /* 0x060fec0000001860 */
        /* <DEDUP_REMOVED lines=127> */
[----:B------:R-:W-:Y:S02]  /*17bc0*/  IMAD R5, R5, UR4, RZ ;  /* 0x0000000405057c24 */ /* 0x000fe4000f8e02ff */
[----:B------:R-:W-:-:S04]  /*17bd0*/  IMAD.WIDE.U32 R8, R6, UR4, R8 ;  /* 0x0000000406087c25 */ /* 0x000fc8000f8e0008 */
[----:B------:R-:W-:Y:S02]  /*17be0*/  IMAD R5, R6, UR5, R5 ;  /* 0x0000000506057c24 */ /* 0x000fe4000f8e0205 */
[----:B------:R-:W-:-:S03]  /*17bf0*/  IMAD.MOV.U32 R7, RZ, RZ, R8 ;  /* 0x000000ffff077224 */ /* 0x000fc600078e0008 */
[----:B------:R-:W-:Y:S01]  /*17c00*/  IADD3 R6, R9, R5, RZ ;  /* 0x0000000509067210 */ /* 0x000fe20007ffe0ff */
[----:B------:R-:W-:Y:S06]  /*17c10*/  BRA `(.L_x_1765) ;  /* 0x00000000000c7947 */ /* 0x000fec0003800000 */
.L_x_1764:
[----:B------:R-:W1:Y:S02]  /*17c20*/  LDC R7, c[0x0][0x250] ;  /* 0x00009400ff077b82 */ /* 0x000e640000000800 */
[----:B-1----:R-:W-:-:S04]  /*17c30*/  LEA R7, -R7, RZ, 0x6 ;  /* 0x000000ff07077211 */ /* 0x002fc800078e31ff */
[----:B------:R-:W-:-:S07]  /*17c40*/  SHF.R.S32.HI R6, RZ, 0x1f, R7 ;  /* 0x0000001fff067819 */ /* 0x000fce0000011407 */
.L_x_1765:
[C---:B------:R-:W-:Y:S01]  /*17c50*/  LOP3.LUT P5, RZ, R208.reuse, 0x2, RZ, 0xc0, !PT ;  /* 0x00000002d0ff7812 */ /* 0x040fe200078ac0ff */
[----:B------:R-:W-:Y:S01]  /*17c60*/  ULDC.64 UR4, c[0x0][0x220] ;  /* 0x0000880000047ab9 */ /* 0x000fe20000000a00 */
[C---:B------:R-:W-:Y:S01]  /*17c70*/  LOP3.LUT P4, RZ, R208.reuse, 0x4, RZ, 0xc0, !PT ;  /* 0x00000004d0ff7812 */ /* 0x040fe2000788c0ff */
[----:B------:R-:W-:Y:S01]  /*17c80*/  IMAD.MOV.U32 R211, RZ, RZ, 0x20 ;  /* 0x00000020ffd37424 */ /* 0x000fe200078e00ff */
[----:B------:R-:W-:Y:S02]  /*17c90*/  LOP3.LUT P1, RZ, R208, 0x1, RZ, 0xc0, !PT ;  /* 0x00000001d0ff7812 */ /* 0x000fe4000782c0ff */
[----:B------:R-:W-:-:S04]  /*17ca0*/  LEA R134, P6, R7, R164, 0x1 ;  /* 0x000000a407867211 */ /* 0x000fc800078c08ff */
[----:B------:R-:W-:-:S03]  /*17cb0*/  LEA.HI.X R135, R7, R165, R6, 0x1, P6 ;  /* 0x000000a507877211 */ /* 0x000fc600030f0c06 */
[CC--:B------:R-:W-:Y:S02]  /*17cc0*/  @P5 IADD3 R9, P2, R7.reuse, R136.reuse, RZ ;  /* 0x0000008807095210 */ /* 0x0c0fe40007f5e0ff */
[----:B------:R-:W-:Y:S02]  /*17cd0*/  @P4 IADD3 R5, P0, R7, R136, RZ ;  /* 0x0000008807054210 */ /* 0x000fe40007f1e0ff */
[----:B------:R-:W-:Y:S01]  /*17ce0*/  @!PT LDS RZ, [RZ] ;  /* 0x00000000fffff984 */ /* 0x000fe20000000800 */
[----:B------:R-:W-:Y:S01]  /*17cf0*/  @!PT LDS RZ, [RZ] ;  /* 0x00000000fffff984 */ /* 0x000fe20000000800 */
[----:B------:R-:W-:Y:S01]  /*17d00*/  @!PT LDS RZ, [RZ] ;  /* 0x00000000fffff984 */ /* 0x000fe20000000800 */
[----:B------:R-:W-:Y:S01]  /*17d10*/  @P1 LDGSTS.E.BYPASS.LTC128B.128 [R202+0xc000], desc[UR6][R134.64] ;  /* 0x0c00000086ca1fae */ /* 0x000fe2000b901d46 */
[C-C-:B------:R-:W-:Y:S01]  /*17d20*/  @P5 IMAD.X R8, R6.reuse, 0x1, R133.reuse, P2 ;  /* 0x0000000106085824 */ /* 0x140fe200010e0685 */
[----:B------:R-:W-:Y:S01]  /*17d30*/  @P5 LEA R20, P2, R9, UR4, 0x1 ;  /* 0x0000000409145c11 */ /* 0x000fe2000f8408ff */
[----:B------:R-:W-:Y:S01]  /*17d40*/  @P4 IMAD.X R4, R6, 0x1, R133, P0 ;  /* 0x0000000106044824 */ /* 0x000fe200000e0685 */
[----:B------:R-:W-:Y:S01]  /*17d50*/  @P4 LEA R14, P0, R5, UR4, 0x1 ;  /* 0x00000004050e4c11 */ /* 0x000fe2000f8008ff */
[----:B------:R-:W-:Y:S01]  /*17d60*/  @!P1 STS.128 [R202+0xc000], RZ ;  /* 0x00c000ffca009388 */ /* 0x000fe20000000c00 */
[----:B------:R-:W-:-:S02]  /*17d70*/  @P5 LEA.HI.X R21, R9, UR5, R8, 0x1, P2 ;  /* 0x0000000509155c11 */ /* 0x000fc400090f0c08 */
[----:B------:R-:W-:Y:S02]  /*17d80*/  IADD3 R9, P2, R198, R7, RZ ;  /* 0x00000007c6097210 */ /* 0x000fe40007f5e0ff */
[----:B------:R-:W-:Y:S01]  /*17d90*/  @P4 LEA.HI.X R15, R5, UR5, R4, 0x1, P0 ;  /* 0x00000005050f4c11 */ /* 0x000fe200080f0c04 */
[----:B------:R-:W-:Y:S01]  /*17da0*/  @!PT LDS RZ, [RZ] ;  /* 0x00000000fffff984 */ /* 0x000fe20000000800 */
[----:B------:R-:W-:Y:S01]  /*17db0*/  @!PT LDS RZ, [RZ] ;  /* 0x00000000fffff984 */ /* 0x000fe20000000800 */
[----:B------:R-:W-:Y:S01]  /*17dc0*/  @!PT LDS RZ, [RZ] ;  /* 0x00000000fffff984 */ /* 0x000fe20000000800 */
[----:B------:R-:W-:Y:S01]  /*17dd0*/  @P5 LDGSTS.E.BYPASS.LTC128B.128 [R202+0xe000], desc[UR6][R20.64+0x80] ;  /* 0x0e00008014ca5fae */ /* 0x000fe2000b901d46 */
[----:B------:R-:W-:Y:S01]  /*17de0*/  @P5 IADD3 R7, P0, R9, R136, RZ ;  /* 0x0000008809075210 */ /* 0x000fe20007f1e0ff */
[----:B------:R-:W-:Y:S01]  /*17df0*/  IMAD.X R6, R197, 0x1, R6, P2 ;  /* 0x00000001c5067824 */ /* 0x000fe200010e0606 */
[----:B------:R-:W-:Y:S01]  /*17e00*/  @P1 LEA R18, P2, R9, R164, 0x1 ;  /* 0x000000a409121211 */ /* 0x000fe200078408ff */
[----:B------:R-:W-:Y:S01]  /*17e10*/  @!P5 STS.128 [R202+0xe000], RZ ;  /* 0x00e000ffca00d388 */ /* 0x000fe20000000c00 */
[----:B------:R-:W-:Y:S01]  /*17e20*/  @P5 LEA R16, P6, R7, UR4, 0x1 ;  /* 0x0000000407105c11 */ /* 0x000fe2000f8c08ff */
[----:B------:R-:W-:Y:S01]  /*17e30*/  @P5 IMAD.X R4, R6, 0x1, R133, P0 ;  /* 0x0000000106045824 */ /* 0x000fe200000e0685 */
[C---:B------:R-:W-:Y:S01]  /*17e40*/  @P1 LEA.HI.X R19, R9.reuse, R165, R6, 0x1, P2 ;  /* 0x000000a509131211 */ /* 0x040fe200010f0c06 */
[----:B------:R-:W-:Y:S01]  /*17e50*/  @!PT LDS RZ, [RZ] ;  /* 0x00000000fffff984 */ /* 0x000fe20000000800 */
[----:B------:R-:W-:Y:S01]  /*17e60*/  @!PT LDS RZ, [RZ] ;  /* 0x00000000fffff984 */ /* 0x000fe20000000800 */
[----:B------:R-:W-:Y:S01]  /*17e70*/  @!PT LDS RZ, [RZ] ;  /* 0x00000000fffff984 */ /* 0x000fe20000000800 */
[----:B------:R-:W-:Y:S01]  /*17e80*/  @P4 LDGSTS.E.BYPASS.LTC128B.128 [R202+0x10000], desc[UR6][R14.64+0x100] ;  /* 0x100001000eca4fae */ /* 0x000fe2000b901d46 */
[----:B------:R-:W-:-:S02]  /*17e90*/  @P4 IADD3 R5, P0, R9, R136, RZ ;  /* 0x0000008809054210 */ /* 0x000fc40007f1e0ff */
[----:B------:R-:W-:Y:S01]  /*17ea0*/  IADD3 R9, P2, R198, R9, RZ ;  /* 0x00000009c6097210 */ /* 0x000fe20007f5e0ff */
[----:B------:R-:W-:Y:S01]  /*17eb0*/  @!P4 STS.128 [R202+0x10000], RZ ;  /* 0x010000ffca00c388 */ /* 0x000fe20000000c00 */
[----:B------:R-:W-:Y:S01]  /*17ec0*/  @P5 LEA.HI.X R17, R7, UR5, R4, 0x1, P6 ;  /* 0x0000000507115c11 */ /* 0x000fe2000b0f0c04 */
[--C-:B------:R-:W-:Y:S01]  /*17ed0*/  @P4 IMAD.X R4, R6, 0x1, R133.reuse, P0 ;  /* 0x0000000106044824 */ /* 0x100fe200000e0685 */
[----:B------:R-:W-:Y:S01]  /*17ee0*/  @P4 LEA R12, P0, R5, UR4, 0x1 ;  /* 0x00000004050c4c11 */ /* 0x000fe2000f8008ff */
[----:B------:R-:W-:Y:S01]  /*17ef0*/  IMAD.X R6, R197, 0x1, R6, P2 ;  /* 0x00000001c5067824 */ /* 0x000fe200010e0606 */
[-C--:B------:R-:W-:Y:S01]  /*17f00*/  @P5 IADD3 R7, P2, R9, R136.reuse, RZ ;  /* 0x0000008809075210 */ /* 0x080fe20007f5e0ff */
[----:B------:R-:W-:Y:S01]  /*17f10*/  @!PT LDS RZ, [RZ] ;  /* 0x00000000fffff984 */ /* 0x000fe20000000800 */
[----:B------:R-:W-:Y:S01]  /*17f20*/  @!PT LDS RZ, [RZ] ;  /* 0x00000000fffff984 */ /* 0x000fe20000000800 */
[----:B------:R-:W-:Y:S01]  /*17f30*/  @!PT LDS RZ, [RZ] ;  /* 0x00000000fffff984 */ /* 0x000fe20000000800 */
[----:B------:R-:W-:Y:S01]  /*17f40*/  @P1 LDGSTS.E.BYPASS.LTC128B.128 [R202+0xc800], desc[UR6][R18.64] ;  /* 0x0c80000012ca1fae */ /* 0x000fe2000b901d46 */
[----:B------:R-:W-:Y:S02]  /*17f50*/  @P4 LEA.HI.X R13, R5, UR5, R4, 0x1, P0 ;  /* 0x00000005050d4c11 */ /* 0x000fe400080f0c04 */
[----:B------:R-:W-:Y:S01]  /*17f60*/  @P4 IADD3 R5, P0, R9, R136, RZ ;  /* 0x0000008809054210 */ /* 0x000fe20007f1e0ff */
[----:B------:R-:W-:Y:S01]  /*17f70*/  @P5 IMAD.X R4, R6, 0x1, R133, P2 ;  /* 0x0000000106045824 */ /* 0x000fe200010e0685 */
[----:B------:R-:W-:Y:S01]  /*17f80*/  @P5 LEA R10, P2, R7, UR4, 0x1 ;  /* 0x00000004070a5c11 */ /* 0x000fe2000f8408ff */
[----:B------:R-:W-:Y:S01]  /*17f90*/  @!P1 STS.128 [R202+0xc800], RZ ;  /* 0x00c800ffca009388 */ /* 0x000fe20000000c00 */
[----:B------:R-:W-:-:S02]  /*17fa0*/  @P1 LEA R8, P6, R9, R164, 0x1 ;  /* 0x000000a409081211 */ /* 0x000fc400078c08ff */
[----:B------:R-:W-:Y:S01]  /*17fb0*/  @P5 LEA.HI.X R11, R7, UR5, R4, 0x1, P2 ;  /* 0x00000005070b5c11 */ /* 0x000fe200090f0c04 */
[----:B------:R-:W-:Y:S01]  /*17fc0*/  @P4 IMAD.X R4, R6, 0x1, R133, P0 ;  /* 0x0000000106044824 */ /* 0x000fe200000e0685 */
[----:B------:R-:W-:Y:S01]  /*17fd0*/  IADD3 R7, P2, R198, R9, RZ ;  /* 0x00000009c6077210 */ /* 0x000fe20007f5e0ff */
[----:B------:R-:W-:Y:S01]  /*17fe0*/  @!PT LDS RZ, [RZ] ;  /* 0x00000000fffff984 */ /* 0x000fe20000000800 */
[----:B------:R-:W-:Y:S01]  /*17ff0*/  @!PT LDS RZ, [RZ] ;  /* 0x00000000fffff984 */ /* 0x000fe20000000800 */
[----:B------:R-:W-:Y:S01]  /*18000*/  @!PT LDS RZ, [RZ] ;  /* 0x00000000fffff984 */ /* 0x000fe20000000800 */
[----:B------:R-:W-:Y:S01]  /*18010*/  @P5 LDGSTS.E.BYPASS.LTC128B.128 [R202+0xe800], desc[UR6][R16.64+0x80] ;  /* 0x0e80008010ca5fae */ /* 0x000fe2000b901d46 */
[----:B------:R-:W-:Y:S02]  /*18020*/  @P4 LEA R22, P0, R5, UR4, 0x1 ;  /* 0x0000000405164c11 */ /* 0x000fe4000f8008ff */
[--C-:B------:R-:W-:Y:S01]  /*18030*/  @P1 LEA.HI.X R9, R9, R165, R6.reuse, 0x1, P6 ;  /* 0x000000a509091211 */ /* 0x100fe200030f0c06 */
[----:B------:R-:W-:Y:S01]  /*18040*/  IMAD.X R6, R197, 0x1, R6, P2 ;  /* 0x00000001c5067824 */ /* 0x000fe200010e0606 */
[----:B------:R-:W-:Y:S01]  /*18050*/  @P4 LEA.HI.X R23, R5, UR5, R4, 0x1, P0 ;  /* 0x0000000505174c11 */ /* 0x000fe200080f0c04 */
[----:B------:R-:W-:Y:S01]  /*18060*/  @!P5 STS.128 [R202+0xe800], RZ ;  /* 0x00e800ffca00d388 */ /* 0x000fe20000000c00 */
[----:B------:R-:W-:-:S02]  /*18070*/  @P5 IADD3 R4, P2, R7, R136, RZ ;  /* 0x0000008807045210 */ /* 0x000fc40007f5e0ff */
[C---:B------:R-:W-:Y:S01]  /*18080*/  @P4 IADD3 R136, P0, R7.reuse, R136, RZ ;  /* 0x0000008807884210 */ /* 0x040fe20007f1e0ff */
[----:B------:R-:W-:Y:S01]  /*18090*/  @!PT LDS RZ, [RZ] ;  /* 0x00000000fffff984 */ /* 0x000fe20000000800 */
[----:B------:R-:W-:Y:S01]  /*180a0*/  @!PT LDS RZ, [RZ] ;  /* 0x00000000fffff984 */ /* 0x000fe20000000800 */
[----:B------:R-:W-:Y:S01]  /*180b0*/  @!PT LDS RZ, [RZ] ;  /* 0x00000000fffff984 */ /* 0x000fe20000000800 */
[----:B------:R-:W-:Y:S01]  /*180c0*/  @P4 LDGSTS.E.BYPASS.LTC128B.128 [R202+0x10800], desc[UR6][R12.64+0x100] ;  /* 0x108001000cca4fae */ /* 0x000fe2000b901d46 */
[C---:B------:R-:W-:Y:S01]  /*180d0*/  @P1 LEA R24, P6, R7.reuse, R164, 0x1 ;  /* 0x000000a407181211 */ /* 0x040fe200078c08ff */
[--C-:B------:R-:W-:Y:S01]  /*180e0*/  @P5 IMAD.X R5, R6, 0x1, R133.reuse, P2 ;  /* 0x0000000106055824 */ /* 0x100fe200010e0685 */
[----:B------:R-:W-:Y:S01]  /*180f0*/  @P5 LEA R26, P2, R4, UR4, 0x1 ;  /* 0x00000004041a5c11 */ /* 0x000fe2000f8408ff */
[----:B------:R-:W-:Y:S01]  /*18100*/  @P4 IMAD.X R133, R6, 0x1, R133, P0 ;  /* 0x0000000106854824 */ /* 0x000fe200000e0685 */
[----:B------:R-:W-:Y:S01]  /*18110*/  @P1 LEA.HI.X R25, R7, R165, R6, 0x1, P6 ;  /* 0x000000a507191211 */ /* 0x000fe200030f0c06 */
[----:B------:R-:W-:Y:S01]  /*18120*/  @!P4 STS.128 [R202+0x10800], RZ ;  /* 0x010800ffca00c388 */ /* 0x000fe20000000c00 */
[----:B------:R-:W-:Y:S02]  /*18130*/  @P4 LEA R6, P0, R136, UR4, 0x1 ;  /* 0x0000000488064c11 */ /* 0x000fe4000f8008ff */
[----:B------:R-:W-:Y:S01]  /*18140*/  @P5 LEA.HI.X R27, R4, UR5, R5, 0x1, P2 ;  /* 0x00000005041b5c11 */ /* 0x000fe200090f0c05 */
[----:B------:R-:W-:Y:S01]  /*18150*/  @!PT LDS RZ, [RZ] ;  /* 0x00000000fffff984 */ /* 0x000fe20000000800 */
[----:B------:R-:W-:Y:S01]  /*18160*/  @!PT LDS RZ, [RZ] ;  /* 0x00000000fffff984 */ /* 0x000fe20000000800 */
[----:B------:R-:W-:Y:S01]  /*18170*/  @!PT LDS RZ, [RZ] ;  /* 0x00000000fffff984 */ /* 0x000fe20000000800 */
[----:B------:R1:W-:Y:S01]  /*18180*/  @P1 LDGSTS.E.BYPASS.LTC128B.128 [R202+0xd000], desc[UR6][R8.64] ;  /* 0x0d00000008ca1fae */ /* 0x0003e2000b901d46 */
[----:B------:R-:W-:-:S02]  /*18190*/  @P4 LEA.HI.X R7, R136, UR5, R133, 0x1, P0 ;  /* 0x0000000588074c11 */ /* 0x000fc400080f0c85 */
[----:B------:R-:W2:Y:S01]  /*181a0*/  S2R R133, SR_TID.X ;  /* 0x0000000000857919 */ /* 0x000ea20000002100 */
        /* <DEDUP_REMOVED lines=19> */
[----:B------:R3:W-:Y:S01]  /*182e0*/  @P5 LDGSTS.E.BYPASS.LTC128B.128 [R202+0xf800], desc[UR6][R26.64+0x80] ;  /* 0x0f8000801aca5fae */ /* 0x0007e2000b901d46 */
[----:B--2---:R-:W-:-:S03]  /*182f0*/  SHF.R.S32.HI R4, RZ, 0x1f, R133 ;  /* 0x0000001fff047819 */ /* 0x004fc60000011485 */
[----:B------:R-:W-:Y:S01]  /*18300*/  @!P5 STS.128 [R202+0xf800], RZ ;  /* 0x00f800ffca00d388 */ /* 0x000fe20000000c00 */
[----:B------:R-:W-:-:S03]  /*18310*/  LEA.HI R4, R4, R133, RZ, 0x4 ;  /* 0x0000008504047211 */ /* 0x000fc600078f20ff */
[----:B------:R-:W-:Y:S01]  /*18320*/  @!PT LDS RZ, [RZ] ;  /* 0x00000000fffff984 */ /* 0x000fe20000000800 */
[----:B------:R-:W-:Y:S01]  /*18330*/  @!PT LDS RZ, [RZ] ;  /* 0x00000000fffff984 */ /* 0x000fe20000000800 */
[----:B------:R-:W-:Y:S01]  /*18340*/  @!PT LDS RZ, [RZ] ;  /* 0x00000000fffff984 */ /* 0x000fe20000000800 */
[----:B------:R2:W-:Y:S01]  /*18350*/  @P4 LDGSTS.E.BYPASS.LTC128B.128 [R202+0x11800], desc[UR6][R6.64+0x100] ;  /* 0x1180010006ca4fae */ /* 0x0005e2000b901d46 */
[----:B------:R-:W-:-:S03]  /*18360*/  LOP3.LUT R4, R4, 0xfffffff0, RZ, 0xc0, !PT ;  /* 0xfffffff004047812 */ /* 0x000fc600078ec0ff */
[----:B------:R-:W-:Y:S02]  /*18370*/  @!P4 STS.128 [R202+0x11800], RZ ;  /* 0x011800ffca00c388 */ /* 0x000fe40000000c00 */
[C---:B-1----:R-:W-:Y:S02]  /*18380*/  IMAD.IADD R9, R133.reuse, 0x1, -R4 ;  /* 0x0000000185097824 */ /* 0x042fe400078e0a04 */
[----:B------:R-:W-:Y:S01]  /*18390*/  LDSM.16.M88.4 R140, [R195] ;  /* 0x00000000c38c783b */ /* 0x000fe20000000200 */
[----:B------:R-:W-:Y:S02]  /*183a0*/  IMAD.SHL.U32 R133, R133, 0x2, RZ ;  /* 0x0000000285857824 */ /* 0x000fe400078e00ff */
[----:B------:R-:W-:Y:S01]  /*183b0*/  SHF.R.S32.HI R8, RZ, 0x1f, R9 ;  /* 0x0000001fff087819 */ /* 0x000fe20000011409 */
[----:B------:R-:W1:Y:S03]  /*183c0*/  LDSM.16.M88.4 R156, [R194+0x6800] ;  /* 0x00680000c29c783b */ /* 0x000e660000000200 */
[----:B------:R-:W-:Y:S01]  /*183d0*/  LEA.HI R8, R8, R9, RZ, 0x3 ;  /* 0x0000000908087211 */ /* 0x000fe200078f18ff */
[----:B------:R-:W4:Y:S03]  /*183e0*/  LDSM.16.M88.4 R12, [R194+0x6000] ;  /* 0x00600000c20c783b */ /* 0x000f260000000200 */
[----:B------:R-:W-:Y:S01]  /*183f0*/  LOP3.LUT R8, R8, 0xfffffff8, RZ, 0xc0, !PT ;  /* 0xfffffff808087812 */ /* 0x000fe200078ec0ff */
[----:B------:R-:W5:Y:S04]  /*18400*/  LDSM.16.M88.4 R148, [R194+0x7000] ;  /* 0x00700000c294783b */ /* 0x000f680000000200 */
[----:B---3--:R-:W3:Y:S01]  /*18410*/  LDSM.16.M88.4 R24, [R194+0x7800] ;  /* 0x00780000c218783b */ /* 0x008ee20000000200 */
[----:B------:R-:W-:-:S03]  /*18420*/  IMAD.IADD R8, R9, 0x1, -R8 ;  /* 0x0000000109087824 */ /* 0x000fc600078e0a08 */
[----:B------:R-:W-:Y:S02]  /*18430*/  LDSM.16.M88.4 R32, [R210] ;  /* 0x00000000d220783b */ /* 0x000fe40000000200 */
[----:B------:R-:W-:Y:S02]  /*18440*/  LOP3.LUT P0, RZ, R8, 0x4, RZ, 0xc0, !PT ;  /* 0x0000000408ff7812 */ /* 0x000fe4000780c0ff */
[----:B--2---:R-:W2:Y:S02]  /*18450*/  LDSM.16.M88.4 R4, [R187] ;  /* 0x00000000bb04783b */ /* 0x004ea40000000200 */
[----:B------:R-:W-:Y:S02]  /*18460*/  SEL R211, R211, 0xffffffe0, !P0 ;  /* 0xffffffe0d3d37807 */ /* 0x000fe40004000000 */
[----:B------:R-:W2:Y:S03]  /*18470*/  LDSM.16.M88.4 R20, [R193] ;  /* 0x00000000c114783b */ /* 0x000ea60000000200 */
[C---:B------:R-:W-:Y:S01]  /*18480*/  IMAD R212, R211.reuse, 0x2, R195 ;  /* 0x00000002d3d47824 */ /* 0x040fe200078e02c3 */
[----:B------:R-:W2:Y:S01]  /*18490*/  LDSM.16.M88.4 R216, [R186] ;  /* 0x00000000bad8783b */ /* 0x000ea20000000200 */
[----:B------:R-:W-:-:S03]  /*184a0*/  IMAD R211, R211, 0x2, R210 ;  /* 0x00000002d3d37824 */ /* 0x000fc600078e02d2 */
[----:B------:R-:W2:Y:S04]  /*184b0*/  LDSM.16.M88.4 R168, [R185] ;  /* 0x00000000b9a8783b */ /* 0x000ea80000000200 */
[----:B------:R-:W-:Y:S01]  /*184c0*/  LDSM.16.M88.4 R136, [R212] ;  /* 0x00000000d488783b */ /* 0x000fe20000000200 */
[C---:B-1----:R-:W-:Y:S03]  /*184d0*/  HMMA.16816.F32 R160, R140.reuse, R156, RZ ;  /* 0x0000009c8ca0723c */ /* 0x042fe600000018ff */
[----:B------:R-:W1:Y:S04]  /*184e0*/  LDSM.16.M88.4 R8, [R191+0x6800] ;  /* 0x00680000bf08783b */ /* 0x000e680000000200 */
[----:B------:R-:W1:Y:S01]  /*184f0*/  LDSM.16.M88.4 R28, [R191+0x6000] ;  /* 0x00600000bf1c783b */ /* 0x000e620000000200 */
[C---:B------:R-:W-:Y:S03]  /*18500*/  HMMA.16816.F32 R156, R140.reuse, R158, RZ ;  /* 0x0000009e8c9c723c */ /* 0x040fe600000018ff */
[----:B------:R-:W1:Y:S03]  /*18510*/  LDSM.16.M88.4 R220, [R191+0x7000] ;  /* 0x00700000bfdc783b */ /* 0x000e660000000200 */
[C---:B----4-:R-:W-:Y:S01]  /*18520*/  HMMA.16816.F32 R16, R140.reuse, R12, RZ ;  /* 0x0000000c8c10723c */ /* 0x050fe200000018ff */
[----:B------:R-:W4:Y:S04]  /*18530*/  LDSM.16.M88.4 R172, [R191+0x7800] ;  /* 0x00780000bfac783b */ /* 0x000f280000000200 */
[----:B------:R-:W-:Y:S01]  /*18540*/  LDSM.16.M88.4 R164, [R211] ;  /* 0x00000000d3a4783b */ /* 0x000fe20000000200 */
[C---:B------:R-:W-:Y:S03]  /*18550*/  HMMA.16816.F32 R12, R140.reuse, R14, RZ ;  /* 0x0000000e8c0c723c */ /* 0x040fe600000018ff */
[----:B------:R-:W0:Y:S03]  /*18560*/  LDGDEPBAR ;  /* 0x00000000000079af */ /* 0x000e260000000000 */
[C---:B-----5:R-:W-:Y:S06]  /*18570*/  HMMA.16816.F32 R152, R140.reuse, R148, RZ ;  /* 0x000000948c98723c */ /* 0x060fec00000018ff */
[C---:B------:R-:W-:Y:S06]  /*18580*/  HMMA.16816.F32 R148, R140.reuse, R150, RZ ;  /* 0x000000968c94723c */ /* 0x040fec00000018ff */
[C---:B---3--:R-:W-:Y:S06]  /*18590*/  HMMA.16816.F32 R144, R140.reuse, R24, RZ ;  /* 0x000000188c90723c */ /* 0x048fec00000018ff */
[----:B------:R-:W-:Y:S01]  /*185a0*/  HMMA.16816.F32 R140, R140, R26, RZ ;  /* 0x0000001a8c8c723c */ /* 0x000fe200000018ff */
[----:B------:R-:W-:Y:S05]  /*185b0*/  LDSM.16.M88.4 R24, [R184] ;  /* 0x00000000b818783b */ /* 0x000fea0000000200 */
[C---:B--2---:R-:W-:Y:S06]  /*185c0*/  HMMA.16816.F32 R160, R32.reuse, R4, R160 ;  /* 0x0000000420a0723c */ /* 0x044fec00000018a0 */
[C---:B------:R-:W-:Y:S01]  /*185d0*/  HMMA.16816.F32 R156, R32.reuse, R6, R156 ;  /* 0x00000006209c723c */ /* 0x040fe2000000189c */
[----:B------:R-:W-:Y:S05]  /*185e0*/  LDSM.16.M88.4 R4, [R184+0x1000] ;  /* 0x00100000b804783b */ /* 0x000fea0000000200 */
[C---:B------:R-:W-:Y:S06]  /*185f0*/  HMMA.16816.F32 R16, R32.reuse, R20, R16 ;  /* 0x000000142010723c */ /* 0x040fec0000001810 */
[C---:B------:R-:W-:Y:S01]  /*18600*/  HMMA.16816.F32 R12, R32.reuse, R22, R12 ;  /* 0x00000016200c723c */ /* 0x040fe2000000180c */
[----:B------:R-:W2:Y:S05]  /*18610*/  LDSM.16.M88.4 R20, [R184+0x800] ;  /* 0x00080000b814783b */ /* 0x000eaa0000000200 */
[C---:B------:R-:W-:Y:S06]  /*18620*/  HMMA.16816.F32 R152, R32.reuse, R216, R152 ;  /* 0x000000d82098723c */ /* 0x040fec0000001898 */
[C---:B------:R-:W-:Y:S01]  /*18630*/  HMMA.16816.F32 R148, R32.reuse, R218, R148 ;  /* 0x000000da2094723c */ /* 0x040fe20000001894 */
        /* <DEDUP_REMOVED lines=8> */
[C---:B------:R-:W-:Y:S06]  /*186c0*/  HMMA.16816.F32 R16, R136.reuse, R28, R16 ;  /* 0x0000001c8810723c */ /* 0x040fec0000001810 */
[C---:B------:R-:W-:Y:S01]  /*186d0*/  HMMA.16816.F32 R12, R136.reuse, R30, R12 ;  /* 0x0000001e880c723c */ /* 0x040fe2000000180c */
[----:B------:R-:W5:Y:S05]  /*186e0*/  LDSM.16.M88.4 R28, [R194+0x9000] ;  /* 0x00900000c21c783b */ /* 0x000f6a0000000200 */
[C---:B------:R-:W-:Y:S06]  /*186f0*/  HMMA.16816.F32 R152, R136.reuse, R220, R152 ;  /* 0x000000dc8898723c */ /* 0x040fec0000001898 */
[C---:B------:R-:W-:Y:S06]  /*18700*/  HMMA.16816.F32 R148, R136.reuse, R222, R148 ;  /* 0x000000de8894723c */ /* 0x040fec0000001894 */
[C---:B----4-:R-:W-:Y:S06]  /*18710*/  HMMA.16816.F32 R144, R136.reuse, R172, R144 ;  /* 0x000000ac8890723c */ /* 0x050fec0000001890 */
[----:B------:R-:W-:Y:S01]  /*18720*/  HMMA.16816.F32 R140, R136, R174, R140 ;  /* 0x000000ae888c723c */ /* 0x000fe2000000188c */
[----:B------:R-:W4:Y:S04]  /*18730*/  LDSM.16.M88.4 R172, [R194+0x9800] ;  /* 0x00980000c2ac783b */ /* 0x000f280000000200 */
[----:B------:R-:W-:Y:S01]  /*18740*/  LDSM.16.M88.4 R136, [R210+0x2000] ;  /* 0x00200000d288783b */ /* 0x000fe20000000200 */
[C---:B--2---:R-:W-:Y:S06]  /*18750*/  HMMA.16816.F32 R160, R164.reuse, R20, R160 ;  /* 0x00000014a4a0723c */ /* 0x044fec00000018a0 */
[C---:B------:R-:W-:Y:S01]  /*18760*/  HMMA.16816.F32 R156, R164.reuse, R22, R156 ;  /* 0x00000016a49c723c */ /* 0x040fe2000000189c */
[----:B------:R-:W2:Y:S05]  /*18770*/  LDSM.16.M88.4 R20, [R182] ;  /* 0x00000000b614783b */ /* 0x000eaa0000000200 */
[C---:B------:R-:W-:Y:S06]  /*18780*/  HMMA.16816.F32 R16, R164.reuse, R24, R16 ;  /* 0x00000018a410723c */ /* 0x040fec0000001810 */
[C---:B------:R-:W-:Y:S01]  /*18790*/  HMMA.16816.F32 R12, R164.reuse, R26, R12 ;  /* 0x0000001aa40c723c */ /* 0x040fe2000000180c */
[----:B------:R-:W2:Y:S05]  /*187a0*/  LDSM.16.M88.4 R24, [R183] ;  /* 0x00000000b718783b */ /* 0x000eaa0000000200 */
[C---:B------:R-:W-:Y:S06]  /*187b0*/  HMMA.16816.F32 R152, R164.reuse, R4, R152 ;  /* 0x00000004a498723c */ /* 0x040fec0000001898 */
[C---:B------:R-:W-:Y:S01]  /*187c0*/  HMMA.16816.F32 R148, R164.reuse, R6, R148 ;  /* 0x00000006a494723c */ /* 0x040fe20000001894 */
[----:B------:R-:W2:Y:S05]  /*187d0*/  LDSM.16.M88.4 R4, [R181] ;  /* 0x00000000b504783b */ /* 0x000eaa0000000200 */
[C---:B---3--:R-:W-:Y:S06]  /*187e0*/  HMMA.16816.F32 R144, R164.reuse, R216, R144 ;  /* 0x000000d8a490723c */ /* 0x048fec0000001890 */
[----:B------:R-:W-:Y:S01]  /*187f0*/  HMMA.16816.F32 R140, R164, R218, R140 ;  /* 0x000000daa48c723c */ /* 0x000fe2000000188c */
[----:B------:R-:W3:Y:S04]  /*18800*/  LDSM.16.M88.4 R164, [R180] ;  /* 0x00000000b4a4783b */ /* 0x000ee80000000200 */
[----:B------:R-:W-:Y:S01]  /*18810*/  LDSM.16.M88.4 R216, [R211+0x2000] ;  /* 0x00200000d3d8783b */ /* 0x000fe20000000200 */
[C---:B-1----:R-:W-:Y:S06]  /*18820*/  HMMA.16816.F32 R160, R168.reuse, R8, R160 ;  /* 0x00000008a8a0723c */ /* 0x042fec00000018a0 */
[C---:B------:R-:W-:Y:S01]  /*18830*/  HMMA.16816.F32 R156, R168.reuse, R10, R156 ;  /* 0x0000000aa89c723c */ /* 0x040fe2000000189c */
[----:B------:R-:W-:Y:S05]  /*18840*/  LDSM.16.M88.4 R8, [R212+0x2000] ;  /* 0x00200000d408783b */ /* 0x000fea0000000200 */
[C---:B------:R-:W-:Y:S06]  /*18850*/  HMMA.16816.F32 R16, R168.reuse, R32, R16 ;  /* 0x00000020a810723c */ /* 0x040fec0000001810 */
[C---:B------:R-:W-:Y:S01]  /*18860*/  HMMA.16816.F32 R12, R168.reuse, R34, R12 ;  /* 0x00000022a80c723c */ /* 0x040fe2000000180c */
[----:B------:R-:W1:Y:S05]  /*18870*/  LDSM.16.M88.4 R32, [R191+0x8000] ;  /* 0x00800000bf20783b */ /* 0x000e6a0000000200 */
[C---:B-----5:R-:W-:Y:S06]  /*18880*/  HMMA.16816.F32 R152, R168.reuse, R28, R152 ;  /* 0x0000001ca898723c */ /* 0x060fec0000001898 */
[C---:B------:R-:W-:Y:S01]  /*18890*/  HMMA.16816.F32 R148, R168.reuse, R30, R148 ;  /* 0x0000001ea894723c */ /* 0x040fe20000001894 */
[----:B------:R-:W5:Y:S05]  /*188a0*/  LDSM.16.M88.4 R28, [R191+0x8800] ;  /* 0x00880000bf1c783b */ /* 0x000f6a0000000200 */
[C---:B----4-:R-:W-:Y:S06]  /*188b0*/  HMMA.16816.F32 R144, R168.reuse, R172, R144 ;  /* 0x000000aca890723c */ /* 0x050fec0000001890 */
        /* <DEDUP_REMOVED lines=8> */
[----:B------:R-:W4:Y:S05]  /*18940*/  LDSM.16.M88.4 R24, [R191+0x9000] ;  /* 0x00900000bf18783b */ /* 0x000f2a0000000200 */
[C---:B------:R-:W-:Y:S06]  /*18950*/  HMMA.16816.F32 R152, R136.reuse, R4, R152 ;  /* 0x000000048898723c */ /* 0x040fec0000001898 */
[C---:B------:R-:W-:Y:S01]  /*18960*/  HMMA.16816.F32 R148, R136.reuse, R6, R148 ;  /* 0x000000068894723c */ /* 0x040fe20000001894 */
[----:B------:R-:W4:Y:S05]  /*18970*/  LDSM.16.M88.4 R4, [R184+0x2000] ;  /* 0x00200000b804783b */ /* 0x000f2a0000000200 */
[C---:B---3--:R-:W-:Y:S06]  /*18980*/  HMMA.16816.F32 R144, R136.reuse, R164, R144 ;  /* 0x000000a48890723c */ /* 0x048fec0000001890 */
[----:B------:R-:W-:Y:S01]  /*18990*/  HMMA.16816.F32 R140, R136, R166, R140 ;  /* 0x000000a6888c723c */ /* 0x000fe2000000188c */
[----:B------:R-:W3:Y:S04]  /*189a0*/  LDSM.16.M88.4 R164, [R184+0x3800] ;  /* 0x00380000b8a4783b */ /* 0x000ee80000000200 */
[----:B------:R-:W-:Y:S01]  /*189b0*/  LDSM.16.M88.4 R136, [R195+0x4000] ;  /* 0x00400000c388783b */ /* 0x000fe20000000200 */
[C---:B-1----:R-:W-:Y:S06]  /*189c0*/  HMMA.16816.F32 R16, R8.reuse, R32, R16 ;  /* 0x000000200810723c */ /* 0x042fec0000001810 */
[C---:B------:R-:W-:Y:S01]  /*189d0*/  HMMA.16816.F32 R12, R8.reuse, R34, R12 ;  /* 0x00000022080c723c */ /* 0x040fe2000000180c */
[----:B------:R-:W1:Y:S05]  /*189e0*/  LDSM.16.M88.4 R32, [R194+0xa000] ;  /* 0x00a00000c220783b */ /* 0x000e6a0000000200 */
[C---:B-----5:R-:W-:Y:S06]  /*189f0*/  HMMA.16816.F32 R160, R8.reuse, R28, R160 ;  /* 0x0000001c08a0723c */ /* 0x060fec00000018a0 */
[C---:B--2---:R-:W-:Y:S06]  /*18a00*/  HMMA.16816.F32 R144, R8.reuse, R20, R144 ;  /* 0x000000140890723c */ /* 0x044fec0000001890 */
[C---:B------:R-:W-:Y:S01]  /*18a10*/  HMMA.16816.F32 R140, R8.reuse, R22, R140 ;  /* 0x00000016088c723c */ /* 0x040fe2000000188c */
[----:B------:R-:W-:Y:S05]  /*18a20*/  LDSM.16.M88.4 R20, [R194+0xb800] ;  /* 0x00b80000c214783b */ /* 0x000fea0000000200 */
[C---:B------:R-:W-:Y:S01]  /*18a30*/  HMMA.16816.F32 R156, R8.reuse, R30, R156 ;  /* 0x0000001e089c723c */ /* 0x040fe2000000189c */
[----:B------:R-:W2:Y:S05]  /*18a40*/  LDSM.16.M88.4 R28, [R194+0xa800] ;  /* 0x00a80000c21c783b */ /* 0x000eaa0000000200 */
[C---:B----4-:R-:W-:Y:S06]  /*18a50*/  HMMA.16816.F32 R152, R8.reuse, R24, R152 ;  /* 0x000000180898723c */ /* 0x050fec0000001898 */
[----:B------:R-:W-:Y:S01]  /*18a60*/  HMMA.16816.F32 R148, R8, R26, R148 ;  /* 0x0000001a0894723c */ /* 0x000fe20000001894 */
[----:B------:R-:W4:Y:S04]  /*18a70*/  LDSM.16.M88.4 R24, [R194+0xb000] ;  /* 0x00b00000c218783b */ /* 0x000f280000000200 */
[----:B------:R-:W-:Y:S01]  /*18a80*/  LDSM.16.M88.4 R8, [R210+0x4000] ;  /* 0x00400000d208783b */ /* 0x000fe20000000200 */
[C---:B------:R-:W-:Y:S06]  /*18a90*/  HMMA.16816.F32 R16, R216.reuse, R4, R16 ;  /* 0x00000004d810723c */ /* 0x040fec0000001810 */
[C---:B------:R-:W-:Y:S01]  /*18aa0*/  HMMA.16816.F32 R12, R216.reuse, R6, R12 ;  /* 0x00000006d80c723c */ /* 0x040fe2000000180c */
[----:B------:R-:W5:Y:S05]  /*18ab0*/  LDSM.16.M88.4 R4, [R179] ;  /* 0x00000000b304783b */ /* 0x000f6a0000000200 */
[C---:B------:R-:W-:Y:S06]  /*18ac0*/  HMMA.16816.F32 R160, R216.reuse, R172, R160 ;  /* 0x000000acd8a0723c */ /* 0x040fec00000018a0 */
[C---:B---3--:R-:W-:Y:S06]  /*18ad0*/  HMMA.16816.F32 R144, R216.reuse, R164, R144 ;  /* 0x000000a4d890723c */ /* 0x048fec0000001890 */
[C---:B------:R-:W-:Y:S01]  /*18ae0*/  HMMA.16816.F32 R164, R216.reuse, R166, R140 ;  /* 0x000000a6d8a4723c */ /* 0x040fe2000000188c */
[----:B------:R-:W3:Y:S05]  /*18af0*/  LDSM.16.M88.4 R140, [R178] ;  /* 0x00000000b28c783b */ /* 0x000eea0000000200 */
[C---:B------:R-:W-:Y:S06]  /*18b00*/  HMMA.16816.F32 R152, R216.reuse, R168, R152 ;  /* 0x000000a8d898723c */ /* 0x040fec0000001898 */
[C---:B------:R-:W-:Y:S01]  /*18b10*/  HMMA.16816.F32 R148, R216.reuse, R170, R148 ;  /* 0x000000aad894723c */ /* 0x040fe20000001894 */
[----:B------:R-:W-:Y:S05]  /*18b20*/  LDSM.16.M88.4 R168, [R212+0x4000] ;  /* 0x00400000d4a8783b */ /* 0x000fea0000000200 */
[----:B------:R-:W-:Y:S06]  /*18b30*/  HMMA.16816.F32 R156, R216, R174, R156 ;  /* 0x000000aed89c723c */ /* 0x000fec000000189c */
[C---:B-1----:R-:W-:Y:S06]  /*18b40*/  HMMA.16816.F32 R16, R136.reuse, R32, R16 ;  /* 0x000000208810723c */ /* 0x042fec0000001810 */
[C---:B------:R-:W-:Y:S01]  /*18b50*/  HMMA.16816.F32 R12, R136.reuse, R34, R12 ;  /* 0x00000022880c723c */ /* 0x040fe2000000180c */
[----:B------:R-:W1:Y:S05]  /*18b60*/  LDSM.16.M88.4 R32, [R177] ;  /* 0x00000000b120783b */ /* 0x000e6a0000000200 */
[C---:B--2---:R-:W-:Y:S01]  /*18b70*/  HMMA.16816.F32 R172, R136.reuse, R28, R160 ;  /* 0x0000001c88ac723c */ /* 0x044fe200000018a0 */
[----:B------:R-:W2:Y:S05]  /*18b80*/  LDSM.16.M88.4 R160, [R191+0xa000] ;  /* 0x00a00000bfa0783b */ /* 0x000eaa0000000200 */
[C---:B------:R-:W-:Y:S06]  /*18b90*/  HMMA.16816.F32 R144, R136.reuse, R20, R144 ;  /* 0x000000148890723c */ /* 0x040fec0000001890 */
[C---:B------:R-:W-:Y:S01]  /*18ba0*/  HMMA.16816.F32 R164, R136.reuse, R22, R164 ;  /* 0x0000001688a4723c */ /* 0x040fe200000018a4 */
[----:B------:R-:W2:Y:S05]  /*18bb0*/  LDSM.16.M88.4 R20, [R176] ;  /* 0x00000000b014783b */ /* 0x000eaa0000000200 */
[C---:B----4-:R-:W-:Y:S06]  /*18bc0*/  HMMA.16816.F32 R152, R136.reuse, R24, R152 ;  /* 0x000000188898723c */ /* 0x050fec0000001898 */
[C---:B------:R-:W-:Y:S01]  /*18bd0*/  HMMA.16816.F32 R148, R136.reuse, R26, R148 ;  /* 0x0000001a8894723c */ /* 0x040fe20000001894 */
[----:B------:R-:W4:Y:S05]  /*18be0*/  LDSM.16.M88.4 R24, [R191+0xa800] ;  /* 0x00a80000bf18783b */ /* 0x000f2a0000000200 */
[----:B------:R-:W-:Y:S01]  /*18bf0*/  HMMA.16816.F32 R156, R136, R30, R156 ;  /* 0x0000001e889c723c */ /* 0x000fe2000000189c */
[----:B------:R-:W-:Y:S04]  /*18c00*/  LDSM.16.M88.4 R136, [R211+0x4000] ;  /* 0x00400000d388783b */ /* 0x000fe80000000200 */
[----:B------:R-:W-:Y:S01]  /*18c10*/  LDSM.16.M88.4 R28, [R184+0x4000] ;  /* 0x00400000b81c783b */ /* 0x000fe20000000200 */
[C---:B-----5:R-:W-:Y:S06]  /*18c20*/  HMMA.16816.F32 R16, R8.reuse, R4, R16 ;  /* 0x000000040810723c */ /* 0x060fec0000001810 */
[C---:B------:R-:W-:Y:S01]  /*18c30*/  HMMA.16816.F32 R12, R8.reuse, R6, R12 ;  /* 0x00000006080c723c */ /* 0x040fe2000000180c */
[----:B------:R-:W5:Y:S05]  /*18c40*/  LDSM.16.M88.4 R4, [R191+0xb000] ;  /* 0x00b00000bf04783b */ /* 0x000f6a0000000200 */
[C---:B---3--:R-:W-:Y:S06]  /*18c50*/  HMMA.16816.F32 R172, R8.reuse, R140, R172 ;  /* 0x0000008c08ac723c */ /* 0x048fec00000018ac */
[C---:B-1----:R-:W-:Y:S06]  /*18c60*/  HMMA.16816.F32 R152, R8.reuse, R32, R152 ;  /* 0x000000200898723c */ /* 0x042fec0000001898 */
[C---:B------:R-:W-:Y:S01]  /*18c70*/  HMMA.16816.F32 R148, R8.reuse, R34, R148 ;  /* 0x000000220894723c */ /* 0x040fe20000001894 */
[----:B------:R-:W1:Y:S05]  /*18c80*/  LDSM.16.M88.4 R32, [R184+0x4800] ;  /* 0x00480000b820783b */ /* 0x000e6a0000000200 */
[----:B------:R-:W-:Y:S06]  /*18c90*/  HMMA.16816.F32 R156, R8, R142, R156 ;  /* 0x0000008e089c723c */ /* 0x000fec000000189c */
[----:B--2---:R-:W-:Y:S06]  /*18ca0*/  HMMA.16816.F32 R16, R168, R160, R16 ;  /* 0x000000a0a810723c */ /* 0x004fec0000001810 */
[C---:B------:R-:W-:Y:S06]  /*18cb0*/  HMMA.16816.F32 R144, R8.reuse, R20, R144 ;  /* 0x000000140890723c */ /* 0x040fec0000001890 */
[----:B------:R-:W-:Y:S01]  /*18cc0*/  HMMA.16816.F32 R164, R8, R22, R164 ;  /* 0x0000001608a4723c */ /* 0x000fe200000018a4 */
[----:B------:R-:W2:Y:S04]  /*18cd0*/  LDSM.16.M88.4 R8, [R191+0xb800] ;  /* 0x00b80000bf08783b */ /* 0x000ea80000000200 */
[----:B------:R-:W3:Y:S01]  /*18ce0*/  LDSM.16.M88.4 R20, [R184+0x5000] ;  /* 0x00500000b814783b */ /* 0x000ee20000000200 */
[C---:B------:R-:W-:Y:S06]  /*18cf0*/  HMMA.16816.F32 R12, R168.reuse, R162, R12 ;  /* 0x000000a2a80c723c */ /* 0x040fec000000180c */
[C---:B----4-:R-:W-:Y:S06]  /*18d00*/  HMMA.16816.F32 R172, R168.reuse, R24, R172 ;  /* 0x00000018a8ac723c */ /* 0x050fec00000018ac */
[C---:B------:R-:W-:Y:S06]  /*18d10*/  HMMA.16816.F32 R156, R168.reuse, R26, R156 ;  /* 0x0000001aa89c723c */ /* 0x040fec000000189c */
[----:B-----5:R-:W-:Y:S06]  /*18d20*/  HMMA.16816.F32 R152, R168, R4, R152 ;  /* 0x00000004a898723c */ /* 0x020fec0000001898 */
[----:B------:R-:W-:Y:S01]  /*18d30*/  HMMA.16816.F32 R16, R136, R28, R16 ;  /* 0x0000001c8810723c */ /* 0x000fe20000001810 */
[----:B------:R-:W-:-:S05]  /*18d40*/  LOP3.LUT R4, R133, 0x6, RZ, 0xc0, !PT ;  /* 0x0000000685047812 */ /* 0x000fca00078ec0ff */
[----:B------:R-:W-:Y:S01]  /*18d50*/  HMMA.16816.F32 R148, R168, R6, R148 ;  /* 0x00000006a894723c */ /* 0x000fe20000001894 */
[----:B------:R-:W-:Y:S02]  /*18d60*/  IMAD R25, R207, 0x40, R4 ;  /* 0x00000040cf197824 */ /* 0x000fe400078e0204 */
[----:B------:R-:W4:Y:S01]  /*18d70*/  LDSM.16.M88.4 R4, [R184+0x5800] ;  /* 0x00580000b804783b */ /* 0x000f220000000200 */
[----:B------:R-:W-:-:S04]  /*18d80*/  DEPBAR.LE SB0, 0x0 ;  /* 0x000080000000791a */ /* 0x000fc80000000000 */
[----:B------:R-:W-:Y:S01]  /*18d90*/  HMMA.16816.F32 R12, R136, R30, R12 ;  /* 0x0000001e880c723c */ /* 0x000fe2000000180c */
[C---:B------:R-:W-:Y:S02]  /*18da0*/  VIADD R29, R25.reuse, 0x8 ;  /* 0x00000008191d7836 */ /* 0x040fe40000000000 */
[----:B------:R-:W-:-:S03]  /*18db0*/  VIADD R27, R25, 0x1 ;  /* 0x00000001191b7836 */ /* 0x000fc60000000000 */
[----:B-1----:R-:W-:Y:S01]  /*18dc0*/  HMMA.16816.F32 R172, R136, R32, R172 ;  /* 0x0000002088ac723c */ /* 0x002fe200000018ac */
[C---:B------:R-:W-:Y:S02]  /*18dd0*/  ISETP.GE.AND P2, PT, R29.reuse, R0, PT ;  /* 0x000000001d00720c */ /* 0x040fe40003f46270 */
[----:B------:R-:W-:Y:S01]  /*18de0*/  ISETP.GE.AND P0, PT, R29, R2, PT ;  /* 0x000000021d00720c */ /* 0x000fe20003f06270 */
[----:B------:R-:W-:Y:S01]  /*18df0*/  VIADD R29, R25, 0x9 ;  /* 0x00000009191d7836 */ /* 0x000fe20000000000 */
[C---:B------:R-:W-:Y:S01]  /*18e00*/  ISETP.GE.AND P1, PT, R27.reuse, R0, PT ;  /* 0x000000001b00720c */ /* 0x040fe20003f26270 */
[----:B--2---:R-:W-:Y:S01]  /*18e10*/  HMMA.16816.F32 R144, R168, R8, R144 ;  /* 0x00000008a890723c */ /* 0x004fe20000001890 */
[----:B------:R-:W-:Y:S01]  /*18e20*/  ISETP.GE.AND P6, PT, R27, R2, PT ;  /* 0x000000021b00720c */ /* 0x000fe20003fc6270 */
[----:B------:R-:W-:Y:S01]  /*18e30*/  VIADD R27, R25, 0x10 ;  /* 0x00000010191b7836 */ /* 0x000fe20000000000 */
[----:B------:R-:W-:Y:S01]  /*18e40*/  FSEL R24, R17, -INF , !P1 ;  /* 0xff80000011187808 */ /* 0x000fe20004800000 */
[----:B------:R-:W-:Y:S01]  /*18e50*/  VIADD R17, R25, 0x18 ;  /* 0x0000001819117836 */ /* 0x000fe20000000000 */
[----:B------:R-:W-:Y:S01]  /*18e60*/  ISETP.GE.AND P1, PT, R29, R0, PT ;  /* 0x000000001d00720c */ /* 0x000fe20003f26270 */
[----:B------:R-:W-:Y:S01]  /*18e70*/  HMMA.16816.F32 R156, R136, R34, R156 ;  /* 0x00000022889c723c */ /* 0x000fe2000000189c */
[----:B------:R-:W-:-:S02]  /*18e80*/  FSEL R19, R19, -INF , !P6 ;  /* 0xff80000013137808 */ /* 0x000fc40007000000 */
[----:B------:R-:W-:-:S03]  /*18e90*/  ISETP.GE.AND P6, PT, R25, R0, PT ;  /* 0x000000001900720c */ /* 0x000fc60003fc6270 */
[----:B------:R-:W-:Y:S01]  /*18ea0*/  HMMA.16816.F32 R164, R168, R10, R164 ;  /* 0x0000000aa8a4723c */ /* 0x000fe200000018a4 */
[----:B------:R-:W-:Y:S02]  /*18eb0*/  FSEL R12, R12, -INF , !P2 ;  /* 0xff8000000c0c7808 */ /* 0x000fe40005000000 */
[----:B------:R-:W-:Y:S02]  /*18ec0*/  FSEL R9, R14, -INF , !P0 ;  /* 0xff8000000e097808 */ /* 0x000fe40004000000 */
[----:B------:R-:W-:Y:S01]  /*18ed0*/  FSEL R8, R13, -INF , !P1 ;  /* 0xff8000000d087808 */ /* 0x000fe20004800000 */
[C---:B---3--:R-:W-:Y:S01]  /*18ee0*/  HMMA.16816.F32 R152, R136.reuse, R20, R152 ;  /* 0x000000148898723c */ /* 0x048fe20000001898 */
[----:B------:R-:W-:Y:S01]  /*18ef0*/  ISETP.GE.AND P2, PT, R29, R2, PT ;  /* 0x000000021d00720c */ /* 0x000fe20003f46270 */
[----:B------:R-:W-:Y:S01]  /*18f00*/  VIADD R13, R25, 0x11 ;  /* 0x00000011190d7836 */ /* 0x000fe20000000000 */
[----:B------:R-:W-:Y:S01]  /*18f10*/  ISETP.GE.AND P0, PT, R27, R0, PT ;  /* 0x000000001b00720c */ /* 0x000fe20003f06270 */
[----:B------:R-:W-:Y:S01]  /*18f20*/  VIADD R11, R25, 0x19 ;  /* 0x00000019190b7836 */ /* 0x000fe20000000000 */
[----:B------:R-:W-:Y:S01]  /*18f30*/  FSEL R15, R15, -INF , !P2 ;  /* 0xff8000000f0f7808 */ /* 0x000fe20005000000 */
[----:B------:R-:W-:Y:S01]  /*18f40*/  HMMA.16816.F32 R148, R136, R22, R148 ;  /* 0x000000168894723c */ /* 0x000fe20000001894 */
[----:B------:R-:W-:Y:S01]  /*18f50*/  FSEL R162, R172, -INF , !P0 ;  /* 0xff800000aca27808 */ /* 0x000fe20004000000 */
[----:B------:R-:W-:Y:S01]  /*18f60*/  BAR.SYNC.DEFER_BLOCKING 0x0 ;  /* 0x0000000000007b1d */ /* 0x000fe20000010000 */
[----:B------:R-:W-:-:S02]  /*18f70*/  ISETP.GE.AND P1, PT, R27, R2, PT ;  /* 0x000000021b00720c */ /* 0x000fc40003f26270 */
[C---:B------:R-:W-:Y:S01]  /*18f80*/  ISETP.GE.AND P2, PT, R13.reuse, R0, PT ;  /* 0x000000000d00720c */ /* 0x040fe20003f46270 */
[C---:B----4-:R-:W-:Y:S01]  /*18f90*/  HMMA.16816.F32 R144, R136.reuse, R4, R144 ;  /* 0x000000048890723c */ /* 0x050fe20000001890 */
[----:B------:R-:W-:Y:S01]  /*18fa0*/  ISETP.GE.AND P0, PT, R13, R2, PT ;  /* 0x000000020d00720c */ /* 0x000fe20003f06270 */
[----:B------:R-:W-:Y:S01]  /*18fb0*/  VIADD R13, R25, 0x20 ;  /* 0x00000020190d7836 */ /* 0x000fe20000000000 */
[----:B------:R-:W-:Y:S02]  /*18fc0*/  FSEL R169, R174, -INF , !P1 ;  /* 0xff800000aea97808 */ /* 0x000fe40004800000 */
[----:B------:R-:W-:Y:S01]  /*18fd0*/  FSEL R160, R173, -INF , !P2 ;  /* 0xff800000ada07808 */ /* 0x000fe20005000000 */
[----:B------:R-:W-:Y:S01]  /*18fe0*/  HMMA.16816.F32 R164, R136, R6, R164 ;  /* 0x0000000688a4723c */ /* 0x000fe200000018a4 */
[----:B------:R-:W-:Y:S01]  /*18ff0*/  FSEL R133, R175, -INF , !P0 ;  /* 0xff800000af857808 */ /* 0x000fe20004000000 */
[----:B------:R-:W-:Y:S01]  /*19000*/  VIADD R5, R25, 0x29 ;  /* 0x0000002919057836 */ /* 0x000fe20000000000 */
[----:B------:R-:W-:-:S02]  /*19010*/  ISETP.GE.AND P1, PT, R17, R0, PT ;  /* 0x000000001100720c */ /* 0x000fc40003f26270 */
[----:B------:R-:W-:Y:S02]  /*19020*/  ISETP.GE.AND P2, PT, R17, R2, PT ;  /* 0x000000021100720c */ /* 0x000fe40003f46270 */
[----:B------:R-:W-:Y:S01]  /*19030*/  ISETP.GE.AND P0, PT, R11, R0, PT ;  /* 0x000000000b00720c */ /* 0x000fe20003f06270 */
[----:B------:R-:W-:Y:S01]  /*19040*/  VIADD R7, R25, 0x31 ;  /* 0x0000003119077836 */ /* 0x000fe20000000000 */
[----:B------:R-:W-:Y:S02]  /*19050*/  FSEL R140, R156, -INF , !P1 ;  /* 0xff8000009c8c7808 */ /* 0x000fe40004800000 */
[----:B------:R-:W-:Y:S02]  /*19060*/  FSEL R161, R158, -INF , !P2 ;  /* 0xff8000009ea17808 */ /* 0x000fe40005000000 */
[----:B------:R-:W-:Y:S02]  /*19070*/  FSEL R142, R157, -INF , !P0 ;  /* 0xff8000009d8e7808 */ /* 0x000fe40004000000 */
[----:B------:R-:W-:Y:S01]  /*19080*/  ISETP.GE.AND P1, PT, R11, R2, PT ;  /* 0x000000020b00720c */ /* 0x000fe20003f26270 */
[----:B------:R-:W-:Y:S01]  /*19090*/  VIADD R11, R25, 0x21 ;  /* 0x00000021190b7836 */ /* 0x000fe20000000000 */
[----:B------:R-:W-:-:S02]  /*190a0*/  ISETP.GE.AND P2, PT, R13, R0, PT ;  /* 0x000000000d00720c */ /* 0x000fc40003f46270 */
[----:B------:R-:W-:Y:S01]  /*190b0*/  ISETP.GE.AND P0, PT, R13, R2, PT ;  /* 0x000000020d00720c */ /* 0x000fe20003f06270 */
[----:B------:R-:W-:Y:S01]  /*190c0*/  VIADD R13, R25, 0x28 ;  /* 0x00000028190d7836 */ /* 0x000fe20000000000 */
[----:B------:R-:W-:Y:S02]  /*190d0*/  FSEL R163, R159, -INF , !P1 ;  /* 0xff8000009fa37808 */ /* 0x000fe40004800000 */
[----:B------:R-:W-:Y:S02]  /*190e0*/  FSEL R156, R152, -INF , !P2 ;  /* 0xff800000989c7808 */ /* 0x000fe40005000000 */
[----:B------:R-:W-:Y:S02]  /*190f0*/  FSEL R159, R154, -INF , !P0 ;  /* 0xff8000009a9f7808 */ /* 0x000fe40004000000 */
[C---:B------:R-:W-:Y:S02]  /*19100*/  ISETP.GE.AND P1, PT, R11.reuse, R0, PT ;  /* 0x000000000b00720c */ /* 0x040fe40003f26270 */
[----:B------:R-:W-:-:S02]  /*19110*/  ISETP.GE.AND P2, PT, R11, R2, PT ;  /* 0x000000020b00720c */ /* 0x000fc40003f46270 */
[----:B------:R-:W-:Y:S02]  /*19120*/  ISETP.GE.AND P0, PT, R13, R0, PT ;  /* 0x000000000d00720c */ /* 0x000fe40003f06270 */
[----:B------:R-:W-:Y:S02]  /*19130*/  FSEL R152, R153, -INF , !P1 ;  /* 0xff80000099987808 */ /* 0x000fe40004800000 */
[----:B------:R-:W-:Y:S02]  /*19140*/  FSEL R157, R155, -INF , !P2 ;  /* 0xff8000009b9d7808 */ /* 0x000fe40005000000 */
[----:B------:R-:W-:Y:S02]  /*19150*/  FSEL R148, R148, -INF , !P0 ;  /* 0xff80000094947808 */ /* 0x000fe40004000000 */
[----:B------:R-:W-:Y:S02]  /*19160*/  ISETP.GE.AND P1, PT, R13, R2, PT ;  /* 0x000000020d00720c */ /* 0x000fe40003f26270 */
[----:B------:R-:W-:-:S02]  /*19170*/  ISETP.GE.AND P2, PT, R5, R0, PT ;  /* 0x000000000500720c */ /* 0x000fc40003f46270 */
[----:B------:R-:W-:Y:S01]  /*19180*/  ISETP.GE.AND P0, PT, R5, R2, PT ;  /* 0x000000020500720c */ /* 0x000fe20003f06270 */
[----:B------:R-:W-:Y:S01]  /*19190*/  VIADD R5, R25, 0x30 ;  /* 0x0000003019057836 */ /* 0x000fe20000000000 */
[----:B------:R-:W-:Y:S02]  /*191a0*/  FSEL R155, R150, -INF , !P1 ;  /* 0xff800000969b7808 */ /* 0x000fe40004800000 */
[----:B------:R-:W-:Y:S02]  /*191b0*/  FSEL R150, R149, -INF , !P2 ;  /* 0xff80000095967808 */ /* 0x000fe40005000000 */
[C---:B------:R-:W-:Y:S02]  /*191c0*/  ISETP.GE.AND P1, PT, R5.reuse, R0, PT ;  /* 0x000000000500720c */ /* 0x040fe40003f26270 */
[----:B------:R-:W-:Y:S01]  /*191d0*/  ISETP.GE.AND P2, PT, R5, R2, PT ;  /* 0x000000020500720c */ /* 0x000fe20003f46270 */
[----:B------:R-:W-:Y:S01]  /*191e0*/  VIADD R5, R25, 0x38 ;  /* 0x0000003819057836 */ /* 0x000fe20000000000 */
[----:B------:R-:W-:-:S02]  /*191f0*/  FSEL R153, R151, -INF , !P0 ;  /* 0xff80000097997808 */ /* 0x000fc40004000000 */
[----:B------:R-:W-:Y:S02]  /*19200*/  ISETP.GE.AND P0, PT, R7, R0, PT ;  /* 0x000000000700720c */ /* 0x000fe40003f06270 */
[----:B------:R-:W-:Y:S02]  /*19210*/  FSEL R16, R16, -INF , !P6 ;  /* 0xff80000010107808 */ /* 0x000fe40007000000 */
[----:B------:R-:W-:Y:S02]  /*19220*/  ISETP.GT.AND P6, PT, R207, R196, PT ;  /* 0x000000c4cf00720c */ /* 0x000fe40003fc4270 */
[----:B------:R-:W-:Y:S02]  /*19230*/  FSEL R217, R146, -INF , !P2 ;  /* 0xff80000092d97808 */ /* 0x000fe40005000000 */
[----:B------:R-:W-:Y:S02]  /*19240*/  FSEL R220, R145, -INF , !P0 ;  /* 0xff80000091dc7808 */ /* 0x000fe40004000000 */
[----:B------:R-:W-:-:S02]  /*19250*/  ISETP.GE.AND P2, PT, R5, R0, PT ;  /* 0x000000000500720c */ /* 0x000fc40003f46270 */
[-C--:B------:R-:W-:Y:S01]  /*19260*/  ISETP.GE.AND P0, PT, R5, R2.reuse, PT ;  /* 0x000000020500720c */ /* 0x080fe20003f06270 */
[----:B------:R-:W-:Y:S01]  /*19270*/  VIADD R5, R25, 0x39 ;  /* 0x0000003919057836 */ /* 0x000fe20000000000 */
[----:B------:R-:W-:Y:S02]  /*19280*/  FSEL R222, R144, -INF , !P1 ;  /* 0xff80000090de7808 */ /* 0x000fe40004800000 */
[----:B------:R-:W-:Y:S02]  /*19290*/  ISETP.GE.AND P1, PT, R7, R2, PT ;  /* 0x000000020700720c */ /* 0x000fe40003f26270 */
[----:B------:R-:W-:Y:S01]  /*192a0*/  FSEL R218, R164, -INF , !P2 ;  /* 0xff800000a4da7808 */ /* 0x000fe20005000000 */
[----:B------:R-:W-:Y:S01]  /*192b0*/  IMAD.MOV.U32 R164, RZ, RZ, R134 ;  /* 0x000000ffffa47224 */ /* 0x000fe200078e0086 */
[----:B------:R-:W-:Y:S02]  /*192c0*/  FSEL R175, R147, -INF , !P1 ;  /* 0xff80000093af7808 */ /* 0x000fe40004800000 */
[----:B------:R-:W-:-:S02]  /*192d0*/  ISETP.GE.AND P2, PT, R5, R0, PT ;  /* 0x000000000500720c */ /* 0x000fc40003f46270 */
[----:B------:R-:W-:Y:S02]  /*192e0*/  FSEL R173, R166, -INF , !P0 ;  /* 0xff800000a6ad7808 */ /* 0x000fe40004000000 */
[-C--:B------:R-:W-:Y:S02]  /*192f0*/  ISETP.GE.AND P1, PT, R25, R2.reuse, PT ;  /* 0x000000021900720c */ /* 0x080fe40003f26270 */
[----:B------:R-:W-:Y:S02]  /*19300*/  ISETP.GE.AND P0, PT, R5, R2, PT ;  /* 0x000000020500720c */ /* 0x000fe40003f06270 */
[----:B------:R-:W-:Y:S01]  /*19310*/  FSEL R216, R165, -INF , !P2 ;  /* 0xff800000a5d87808 */ /* 0x000fe20005000000 */
[----:B------:R-:W-:Y:S01]  /*19320*/  IMAD.MOV.U32 R165, RZ, RZ, R135 ;  /* 0x000000ffffa57224 */ /* 0x000fe200078e0087 */
[----:B------:R-:W-:Y:S02]  /*19330*/  FSEL R11, R18, -INF , !P1 ;  /* 0xff800000120b7808 */ /* 0x000fe40004800000 */
[----:B------:R-:W-:Y:S01]  /*19340*/  FSEL R172, R167, -INF , !P0 ;  /* 0xff800000a7ac7808 */ /* 0x000fe20004000000 */
[----:B------:R-:W-:Y:S06]  /*19350*/  @!P6 BRA `(.L_x_1766) ;  /* 0x000000080090e947 */ /* 0x000fec0003800000 */
[----:B------:R-:W-:Y:S05]  /*19360*/  @!P3 BRA `(.L_x_1767) ;  /* 0x0000000000f4b947 */ /* 0x000fea0003800000 */
[----:B------:R-:W1:Y:S01]  /*19370*/  LDC R0, c[0x0][0x380] ;  /* 0x0000e000ff007b82 */ /* 0x000e620000000800 */
[----:B------:R-:W-:-:S04]  /*19380*/  SHF.L.U32 R5, R207, 0x6, RZ ;  /* 0x00000006cf057819 */ /* 0x000fc800000006ff */
[----:B------:R-:W-:Y:S01]  /*19390*/  IABS R17, R5 ;  /* 0x0000000500117213 */ /* 0x000fe20000000000 */
[C---:B------:R-:W-:Y:S01]  /*193a0*/  VIADD R21, R5.reuse, 0xffffffc0 ;  /* 0xffffffc005157836 */ /* 0x040fe20000000000 */
[-C--:B-1----:R-:W-:Y:S02]  /*193b0*/  IABS R4, R0.reuse ;  /* 0x0000000000047213 */ /* 0x082fe40000000000 */
[----:B------:R-:W-:Y:S02]  /*193c0*/  LOP3.LUT R5, R5, R0, RZ, 0x3c, !PT ;  /* 0x0000000005057212 */ /* 0x000fe400078e3cff */
[----:B------:R-:W1:Y:S08]  /*193d0*/  I2F.RP R10, R4 ;  /* 0x00000004000a7306 */ /* 0x000e700000209400 */
[----:B-1----:R-:W1:Y:S02]  /*193e0*/  MUFU.RCP R6, R10 ;  /* 0x0000000a00067308 */ /* 0x002e640000001000 */
[----:B-1----:R-:W-:-:S06]  /*193f0*/  VIADD R6, R6, 0xffffffe ;  /* 0x0ffffffe06067836 */ /* 0x002fcc0000000000 */
[----:B------:R-:W1:Y:S02]  /*19400*/  F2I.FTZ.U32.TRUNC.NTZ R7, R6 ;  /* 0x0000000600077305 */ /* 0x000e64000021f000 */
[----:B-1----:R-:W-:Y:S01]  /*19410*/  IMAD.MOV R13, RZ, RZ, -R7 ;  /* 0x000000ffff0d7224 */ /* 0x002fe200078e0a07 */
[----:B------:R-:W-:-:S03]  /*19420*/  MOV R6, RZ ;  /* 0x000000ff00067202 */ /* 0x000fc60000000f00 */
[----:B------:R-:W-:-:S04]  /*19430*/  IMAD R2, R13, R4, RZ ;  /* 0x000000040d027224 */ /* 0x000fc800078e02ff */
[----:B------:R-:W-:Y:S01]  /*19440*/  IMAD.HI.U32 R2, R7, R2, R6 ;  /* 0x0000000207027227 */ /* 0x000fe200078e0006 */
[----:B------:R-:W-:Y:S02]  /*19450*/  IABS R7, R21 ;  /* 0x0000001500077213 */ /* 0x000fe40000000000 */
[----:B------:R-:W-:-:S03]  /*19460*/  LOP3.LUT R21, R21, R0, RZ, 0x3c, !PT ;  /* 0x0000000015157212 */ /* 0x000fc600078e3cff */
[----:B------:R-:W-:-:S04]  /*19470*/  IMAD.HI.U32 R6, R2, R17, RZ ;  /* 0x0000001102067227 */ /* 0x000fc800078e00ff */
[----:B------:R-:W-:Y:S02]  /*19480*/  IMAD.MOV R13, RZ, RZ, -R6 ;  /* 0x000000ffff0d7224 */ /* 0x000fe400078e0a06 */
[----:B------:R-:W-:-:S04]  /*19490*/  IMAD.HI.U32 R2, R2, R7, RZ ;  /* 0x0000000702027227 */ /* 0x000fc800078e00ff */
[----:B------:R-:W-:Y:S01]  /*194a0*/  IMAD R13, R4, R13, R17 ;  /* 0x0000000d040d7224 */ /* 0x000fe200078e0211 */
[----:B------:R-:W-:-:S04]  /*194b0*/  IADD3 R10, -R2, RZ, RZ ;  /* 0x000000ff020a7210 */ /* 0x000fc80007ffe1ff */
[C---:B------:R-:W-:Y:S01]  /*194c0*/  ISETP.GT.U32.AND P0, PT, R4.reuse, R13, PT ;  /* 0x0000000d0400720c */ /* 0x040fe20003f04070 */
[----:B------:R-:W-:-:S05]  /*194d0*/  IMAD R7, R4, R10, R7 ;  /* 0x0000000a04077224 */ /* 0x000fca00078e0207 */
[----:B------:R-:W-:-:S07]  /*194e0*/  ISETP.GT.U32.AND P1, PT, R4, R7, PT ;  /* 0x000000070400720c */ /* 0x000fce0003f24070 */
[----:B------:R-:W-:Y:S02]  /*194f0*/  @!P0 IMAD.IADD R13, R13, 0x1, -R4 ;  /* 0x000000010d0d8824 */ /* 0x000fe400078e0a04 */
[----:B------:R-:W-:-:S03]  /*19500*/  @!P0 VIADD R6, R6, 0x1 ;  /* 0x0000000106068836 */ /* 0x000fc60000000000 */
[-C--:B------:R-:W-:Y:S01]  /*19510*/  ISETP.GE.U32.AND P2, PT, R13, R4.reuse, PT ;  /* 0x000000040d00720c */ /* 0x080fe20003f46070 */
[----:B------:R-:W-:Y:S01]  /*19520*/  @!P1 VIADD R2, R2, 0x1 ;  /* 0x0000000102029836 */ /* 0x000fe20000000000 */
[-C--:B------:R-:W-:Y:S02]  /*19530*/  @!P1 IADD3 R7, R7, -R4.reuse, RZ ;  /* 0x8000000407079210 */ /* 0x080fe40007ffe0ff */
[----:B------:R-:W-:Y:S02]  /*19540*/  ISETP.GE.AND P1, PT, R21, RZ, PT ;  /* 0x000000ff1500720c */ /* 0x000fe40003f26270 */
[----:B------:R-:W-:Y:S02]  /*19550*/  ISETP.GE.U32.AND P0, PT, R7, R4, PT ;  /* 0x000000040700720c */ /* 0x000fe40003f06070 */
[----:B------:R-:W-:-:S05]  /*19560*/  LOP3.LUT R4, RZ, R0, RZ, 0x33, !PT ;  /* 0x00000000ff047212 */ /* 0x000fca00078e33ff */
[----:B------:R-:W-:Y:S02]  /*19570*/  @P2 IADD3 R6, R6, 0x1, RZ ;  /* 0x0000000106062810 */ /* 0x000fe40007ffe0ff */
[----:B------:R-:W-:-:S04]  /*19580*/  ISETP.GE.AND P2, PT, R5, RZ, PT ;  /* 0x000000ff0500720c */ /* 0x000fc80003f46270 */
[----:B------:R-:W-:Y:S02]  /*19590*/  @P0 IADD3 R2, R2, 0x1, RZ ;  /* 0x0000000102020810 */ /* 0x000fe40007ffe0ff */
[----:B------:R-:W-:Y:S02]  /*195a0*/  ISETP.NE.AND P0, PT, R0, RZ, PT ;  /* 0x000000ff0000720c */ /* 0x000fe40003f05270 */
[----:B------:R-:W-:-:S05]  /*195b0*/  @!P1 IADD3 R2, -R2, RZ, RZ ;  /* 0x000000ff02029210 */ /* 0x000fca0007ffe1ff */
[----:B------:R-:W-:-:S05]  /*195c0*/  @!P2 IMAD.MOV R6, RZ, RZ, -R6 ;  /* 0x000000ffff06a224 */ /* 0x000fca00078e0a06 */
[C---:B------:R-:W-:Y:S02]  /*195d0*/  SEL R17, R4.reuse, R6, !P0 ;  /* 0x0000000604117207 */ /* 0x040fe40004000000 */
[----:B------:R-:W-:Y:S01]  /*195e0*/  SEL R4, R4, R2, !P0 ;  /* 0x0000000204047207 */ /* 0x000fe20004000000 */
[----:B------:R-:W1:Y:S02]  /*195f0*/  LDC.64 R6, c[0x0][0x248] ;  /* 0x00009200ff067b82 */ /* 0x000e640000000a00 */
        /* <DEDUP_REMOVED lines=16> */
[----:B------:R-:W-:Y:S02]  /*19700*/  IMAD R5, R2, R5, R13 ;  /* 0x0000000502057224 */ /* 0x000fe400078e020d */
[----:B------:R-:W-:-:S03]  /*19710*/  IMAD.MOV.U32 R13, RZ, RZ, R20 ;  /* 0x000000ffff0d7224 */ /* 0x000fc600078e0014 */
[----:B------:R-:W-:Y:S01]  /*19720*/  IADD3 R4, R21, R5, RZ ;  /* 0x0000000515047210 */ /* 0x000fe20007ffe0ff */
[----:B------:R-:W-:Y:S06]  /*19730*/  BRA `(.L_x_1768) ;  /* 0x00000000000c7947 */ /* 0x000fec0003800000 */
.L_x_1767:
[----:B------:R-:W1:Y:S02]  /*19740*/  LDC R13, c[0x0][0x248] ;  /* 0x00009200ff0d7b82 */ /* 0x000e640000000800 */
[----:B-1----:R-:W-:-:S04]  /*19750*/  LEA R13, -R13, RZ, 0x6 ;  /* 0x000000ff0d0d7211 */ /* 0x002fc800078e31ff */
[----:B------:R-:W-:-:S07]  /*19760*/  SHF.R.S32.HI R4, RZ, 0x1f, R13 ;  /* 0x0000001fff047819 */ /* 0x000fce000001140d */
.L_x_1768:
[----:B------:R-:W-:Y:S02]  /*19770*/  LOP3.LUT R0, R208, 0x1, RZ, 0xc0, !PT ;  /* 0x00000001d0007812 */ /* 0x000fe400078ec0ff */
[----:B------:R-:W-:Y:S02]  /*19780*/  @P5 IADD3 R7, P0, R200, R13, RZ ;  /* 0x0000000dc8075210 */ /* 0x000fe40007f1e0ff */
[-C--:B------:R-:W-:Y:S02]  /*19790*/  LEA R28, P1, R13, R206.reuse, 0x1 ;  /* 0x000000ce0d1c7211 */ /* 0x080fe400078208ff */
[----:B------:R-:W-:Y:S01]  /*197a0*/  ISETP.NE.U32.AND P2, PT, R0, 0x1, PT ;  /* 0x000000010000780c */ /* 0x000fe20003f45070 */
[--C-:B------:R-:W-:Y:S01]  /*197b0*/  @P5 IMAD.X R0, R199, 0x1, R4.reuse, P0 ;  /* 0x00000001c7005824 */ /* 0x100fe200000e0604 */
[----:B------:R-:W-:Y:S02]  /*197c0*/  LEA.HI.X R29, R13, R209, R4, 0x1, P1 ;  /* 0x000000d10d1d7211 */ /* 0x000fe400008f0c04 */
[----:B------:R-:W-:-:S02]  /*197d0*/  @P5 LEA R22, P1, R7, R206, 0x1 ;  /* 0x000000ce07165211 */ /* 0x000fc400078208ff */
[----:B------:R-:W-:Y:S02]  /*197e0*/  @P4 IADD3 R5, P0, R200, R13, RZ ;  /* 0x0000000dc8054210 */ /* 0x000fe40007f1e0ff */
[----:B------:R-:W-:-:S03]  /*197f0*/  @P5 LEA.HI.X R23, R7, R209, R0, 0x1, P1 ;  /* 0x000000d107175211 */ /* 0x000fc600008f0c00 */
[C---:B------:R-:W-:Y:S01]  /*19800*/  @P4 IMAD.X R0, R199.reuse, 0x1, R4, P0 ;  /* 0x00000001c7004824 */ /* 0x040fe200000e0604 */
[----:B------:R-:W-:Y:S01]  /*19810*/  IADD3 R7, P1, P0, R200, R13, R200 ;  /* 0x0000000dc8077210 */ /* 0x000fe2000783e0c8 */
[----:B------:R-:W-:Y:S01]  /*19820*/  @!PT LDS RZ, [RZ] ;  /* 0x00000000fffff984 */ /* 0x000fe20000000800 */
[----:B------:R-:W-:Y:S01]  /*19830*/  @!PT LDS RZ, [RZ] ;  /* 0x00000000fffff984 */ /* 0x000fe20000000800 */
[----:B------:R-:W-:Y:S01]  /*19840*/  @!PT LDS RZ, [RZ] ;  /* 0x00000000fffff984 */ /* 0x000fe20000000800 */
[----:B------:R-:W-:Y:S03]  /*19850*/  @!P2 LDGSTS.E.BYPASS.LTC128B.128 [R202+0x6000], desc[UR6][R28.64] ;  /* 0x060000001ccaafae */ /* 0x000fe6000b901d46 */
[----:B------:R-:W-:Y:S01]  /*19860*/  IADD3.X R2, R199, R4, R199, P1, P0 ;  /* 0x00000004c7027210 */ /* 0x000fe20000fe04c7 */
[----:B------:R1:W-:Y:S01]  /*19870*/  @P2 STS.128 [R202+0x6000], RZ ;  /* 0x006000ffca002388 */ /* 0x0003e20000000c00 */
[-C--:B------:R-:W-:Y:S02]  /*19880*/  @P4 LEA R20, P1, R5, R206.reuse, 0x1 ;  /* 0x000000ce05144211 */ /* 0x080fe400078208ff */
[-C--:B------:R-:W-:Y:S02]  /*19890*/  @!P2 LEA R26, P0, R7, R206.reuse, 0x1 ;  /* 0x000000ce071aa211 */ /* 0x080fe400078008ff */
[----:B------:R-:W-:Y:S01]  /*198a0*/  @P4 LEA.HI.X R21, R5, R209, R0, 0x1, P1 ;  /* 0x000000d105154211 */ /* 0x000fe200008f0c00 */
[----:B------:R-:W-:Y:S01]  /*198b0*/  @P5 IMAD.MOV.U32 R5, RZ, RZ, R29 ;  /* 0x000000ffff055224 */ /* 0x000fe200078e001d */
[----:B------:R-:W-:-:S02]  /*198c0*/  @P5 LEA R30, P1, R7, R206, 0x1 ;  /* 0x000000ce071e5211 */ /* 0x000fc400078208ff */
[CCC-:B------:R-:W-:Y:S02]  /*198d0*/  @!P2 LEA.HI.X R27, R7.reuse, R209.reuse, R2.reuse, 0x1, P0 ;  /* 0x000000d1071ba211 */ /* 0x1c0fe400000f0c02 */
[C-C-:B------:R-:W-:Y:S02]  /*198e0*/  @P5 LEA.HI.X R31, R7.reuse, R209, R2.reuse, 0x1, P1 ;  /* 0x000000d1071f5211 */ /* 0x140fe400008f0c02 */
[CC--:B------:R-:W-:Y:S02]  /*198f0*/  @P4 LEA R6, P0, R7.reuse, R206.reuse, 0x1 ;  /* 0x000000ce07064211 */ /* 0x0c0fe400078008ff */
[C---:B------:R-:W-:Y:S02]  /*19900*/  IADD3 R0, P1, R200.reuse, R7, RZ ;  /* 0x00000007c8007210 */ /* 0x040fe40007f3e0ff */
[--C-:B------:R-:W-:Y:S02]  /*19910*/  @P4 LEA.HI.X R7, R7, R209, R2.reuse, 0x1, P0 ;  /* 0x000000d107074211 */ /* 0x100fe400000f0c02 */
[----:B------:R-:W-:Y:S01]  /*19920*/  @!P2 IADD3 R13, P0, R200, R13, RZ ;  /* 0x0000000dc80da210 */ /* 0x000fe20007f1e0ff */
[----:B------:R-:W-:Y:S01]  /*19930*/  IMAD.X R2, R199, 0x1, R2, P1 ;  /* 0x00000001c7027824 */ /* 0x000fe200008e0602 */
[----:B------:R-:W-:-:S03]  /*19940*/  @P5 LEA R34, P1, R0, R206, 0x1 ;  /* 0x000000ce00225211 */ /* 0x000fc600078208ff */
[----:B------:R-:W-:Y:S01]  /*19950*/  @!P2 IMAD.X R4, R199, 0x1, R4, P0 ;  /* 0x00000001c704a824 */ /* 0x000fe200000e0604 */
[CC--:B------:R-:W-:Y:S02]  /*19960*/  @P5 LEA.HI.X R35, R0.reuse, R209.reuse, R2, 0x1, P1 ;  /* 0x000000d100235211 */ /* 0x0c0fe400008f0c02 */
[CC--:B------:R-:W-:Y:S02]  /*19970*/  @!P2 LEA R136, P1, R13.reuse, R206.reuse, 0x1 ;  /* 0x000000ce0d88a211 */ /* 0x0c0fe400078208ff */
[CC--:B------:R-:W-:Y:S02]  /*19980*/  @!P2 LEA R134, P0, R0.reuse, R206.reuse, 0x1 ;  /* 0x000000ce0086a211 */ /* 0x0c0fe400078008ff */
[-C--:B------:R-:W-:Y:S01]  /*19990*/  @!P2 LEA.HI.X R137, R13, R209.reuse, R4, 0x1, P1 ;  /* 0x000000d10d89a211 */ /* 0x080fe200008f0c04 */
[----:B------:R-:W-:Y:S01]  /*199a0*/  @P5 IMAD.MOV.U32 R4, RZ, RZ, R28 ;  /* 0x000000ffff045224 */ /* 0x000fe200078e001c */
[CC--:B------:R-:W-:Y:S02]  /*199b0*/  @!P2 LEA.HI.X R135, R0.reuse, R209.reuse, R2, 0x1, P0 ;  /* 0x000000d10087a211 */ /* 0x0c0fe400000f0c02 */
[C---:B------:R-:W-:Y:S01]  /*199c0*/  @P4 LEA R32, P0, R0.reuse, R206, 0x1 ;  /* 0x000000ce00204211 */ /* 0x040fe200078008ff */
[----:B------:R-:W-:Y:S01]  /*199d0*/  IMAD.MOV.U32 R206, RZ, RZ, R28 ;  /* 0x000000ffffce7224 */ /* 0x000fe200078e001c */
[----:B------:R-:W-:Y:S01]  /*199e0*/  @!PT LDS RZ, [RZ] ;  /* 0x00000000fffff984 */ /* 0x000fe20000000800 */
[----:B------:R-:W-:Y:S01]  /*199f0*/  @!PT LDS RZ, [RZ] ;  /* 0x00000000fffff984 */ /* 0x000fe20000000800 */
[----:B------:R-:W-:Y:S01]  /*19a00*/  @!PT LDS RZ, [RZ] ;  /* 0x00000000fffff984 */ /* 0x000fe20000000800 */
[----:B------:R2:W-:Y:S02]  /*19a10*/  @P5 LDGSTS.E.BYPASS.LTC128B.128 [R202+0x8000], desc[UR6][R4.64+0x80] ;  /* 0x0800008004ca5fae */ /* 0x0005e4000b901d46 */
[----:B------:R-:W-:Y:S01]  /*19a20*/  @P4 LEA.HI.X R33, R0, R209, R2, 0x1, P0 ;  /* 0x000000d100214211 */ /* 0x000fe200000f0c02 */
[----:B------:R-:W-:Y:S01]  /*19a30*/  IMAD.MOV.U32 R209, RZ, RZ, R29 ;  /* 0x000000ffffd17224 */ /* 0x000fe200078e001d */
[----:B------:R1:W-:Y:S01]  /*19a40*/  @!P5 STS.128 [R202+0x8000], RZ ;  /* 0x008000ffca00d388 */ /* 0x0003e20000000c00 */
[----:B--2---:R-:W-:-:S02]  /*19a50*/  @P4 IMAD.MOV.U32 R4, RZ, RZ, R28 ;  /* 0x000000ffff044224 */ /* 0x004fc400078e001c */
[----:B------:R-:W-:-:S05]  /*19a60*/  @P4 IMAD.MOV.U32 R5, RZ, RZ, R29 ;  /* 0x000000ffff054224 */ /* 0x000fca00078e001d */
        /* <DEDUP_REMOVED lines=51> */
.L_x_1766:
        /* <DEDUP_REMOVED lines=31> */
[----:B------:R-:W-:-:S04]  /*19f90*/  FMNMX.FTZ R5, R218, R5, !PT ;  /* 0x00000005da057209 */ /* 0x000fc80007810000 */
[----:B------:R-:W-:Y:S02]  /*19fa0*/  FMNMX.FTZ R2, R216, R5, !PT ;  /* 0x00000005d8027209 */ /* 0x000fe40007810000 */
[----:B------:R-:W-:-:S03]  /*19fb0*/  FMNMX.FTZ R5, R173, R0, !PT ;  /* 0x00000000ad057209 */ /* 0x000fc60007810000 */
[----:B------:R-:W1:Y:S01]  /*19fc0*/  SHFL.BFLY PT, R7, R2, 0x2, 0x1f ;  /* 0x0c401f0002077f89 */ /* 0x000e6200000e0000 */
        /* <DEDUP_REMOVED lines=8> */
[C---:B------:R-:W-:Y:S01]  /*1a050*/  FMUL.FTZ R219, R224.reuse, UR4 ;  /* 0x00000004e0db7c20 */ /* 0x040fe20008410000 */
[----:B--2---:R-:W-:Y:S02]  /*1a060*/  FMNMX.FTZ R214, R5, R214, !PT ;  /* 0x000000d605d67209 */ /* 0x004fe40007810000 */
[----:B------:R-:W-:Y:S02]  /*1a070*/  FSEL R5, R224, RZ, P1 ;  /* 0x000000ffe0057208 */ /* 0x000fe40000800000 */
[C---:B------:R-:W-:Y:S01]  /*1a080*/  FSETP.NEU.FTZ.AND P0, PT, R214.reuse, -INF , PT ;  /* 0xff800000d600780b */ /* 0x040fe20003f1d000 */
[----:B------:R-:W-:Y:S01]  /*1a090*/  FMUL.FTZ R174, R214, UR4 ;  /* 0x00000004d6ae7c20 */ /* 0x000fe20008410000 */
[----:B------:R-:W-:Y:S01]  /*1a0a0*/  FSEL R219, R219, RZ, P1 ;  /* 0x000000ffdbdb7208 */ /* 0x000fe20000800000 */
[----:B------:R-:W-:Y:S01]  /*1a0b0*/  FADD.FTZ R4, R132, -R5 ;  /* 0x8000000584047221 */ /* 0x000fe20000010000 */
[----:B------:R-:W-:-:S02]  /*1a0c0*/  FSEL R6, R214, RZ, P0 ;  /* 0x000000ffd6067208 */ /* 0x000fc40000000000 */
        /* <DEDUP_REMOVED lines=8> */
[----:B------:R-:W1:Y:S01]  /*1a150*/  LDSM.16.MT88.4 R8, [R192+0xc000] ;  /* 0x00c00000c008783b */ /* 0x000e620000004200 */
[--C-:B------:R-:W-:Y:S01]  /*1a160*/  FFMA.FTZ R210, R12, UR4, -R219.reuse ;  /* 0x000000040cd27c23 */ /* 0x100fe200080108db */
[--C-:B------:R-:W-:Y:S01]  /*1a170*/  FFMA.FTZ R225, R15, UR4, -R174.reuse ;  /* 0x000000040fe17c23 */ /* 0x100fe200080108ae */
[----:B------:R-:W-:Y:S01]  /*1a180*/  FMUL.FTZ R226, R4, UR4 ;  /* 0x0000000404e27c20 */ /* 0x000fe20008410000 */
[----:B------:R-:W2:Y:S01]  /*1a190*/  LDSM.16.MT88.4 R16, [R190+0xc000] ;  /* 0x00c00000be10783b */ /* 0x000ea20000004200 */
[----:B------:R-:W-:Y:S01]  /*1a1a0*/  FMUL.FTZ R3, R6, UR4 ;  /* 0x0000000406037c20 */ /* 0x000fe20008410000 */
[----:B------:R-:W-:Y:S01]  /*1a1b0*/  MUFU.EX2 R212, R212 ;  /* 0x000000d400d47308 */ /* 0x000fe20000000800 */
[--C-:B------:R-:W-:Y:S01]  /*1a1c0*/  FFMA.FTZ R228, R140, UR4, -R219.reuse ;  /* 0x000000048ce47c23 */ /* 0x100fe200080108db */
[----:B------:R-:W-:Y:S01]  /*1a1d0*/  LDSM.16.MT88.4 R24, [R189+0xc000] ;  /* 0x00c00000bd18783b */ /* 0x000fe20000004200 */
[--C-:B------:R-:W-:Y:S01]  /*1a1e0*/  FFMA.FTZ R229, R142, UR4, -R219.reuse ;  /* 0x000000048ee57c23 */ /* 0x100fe200080108db */
[--C-:B------:R-:W-:Y:S01]  /*1a1f0*/  FFMA.FTZ R227, R162, UR4, -R219.reuse ;  /* 0x00000004a2e37c23 */ /* 0x100fe200080108db */
[--C-:B------:R-:W-:Y:S01]  /*1a200*/  FFMA.FTZ R230, R160, UR4, -R219.reuse ;  /* 0x00000004a0e67c23 */ /* 0x100fe200080108db */
[----:B------:R-:W-:Y:S01]  /*1a210*/  LDSM.16.MT88.4 R140, [R188+0x10000] ;  /* 0x01000000bc8c783b */ /* 0x000fe20000004200 */
        /* <DEDUP_REMOVED lines=10> */
[----:B------:R-:W-:Y:S01]  /*1a2c0*/  LDSM.16.MT88.4 R168, [R192+0xd000] ;  /* 0x00d00000c0a8783b */ /* 0x000fe20000004200 */
[--C-:B------:R-:W-:Y:S01]  /*1a2d0*/  FFMA.FTZ R238, R150, UR4, -R219.reuse ;  /* 0x0000000496ee7c23 */ /* 0x100fe200080108db */
[--C-:B------:R-:W-:Y:S01]  /*1a2e0*/  FFMA.FTZ R239, R159, UR4, -R174.reuse ;  /* 0x000000049fef7c23 */ /* 0x100fe200080108ae */
[--C-:B------:R-:W-:Y:S01]  /*1a2f0*/  FFMA.FTZ R240, R157, UR4, -R174.reuse ;  /* 0x000000049df07c23 */ /* 0x100fe200080108ae */
[--C-:B------:R-:W-:Y:S01]  /*1a300*/  FFMA.FTZ R241, R155, UR4, -R174.reuse ;  /* 0x000000049bf17c23 */ /* 0x100fe200080108ae */
[--C-:B------:R-:W-:Y:S01]  /*1a310*/  FFMA.FTZ R242, R153, UR4, -R174.reuse ;  /* 0x0000000499f27c23 */ /* 0x100fe200080108ae */
[----:B------:R-:W-:Y:S01]  /*1a320*/  LDSM.16.MT88.4 R148, [R189+0xd000] ;  /* 0x00d00000bd94783b */ /* 0x000fe20000004200 */
[----:B------:R-:W4:Y:S01]  /*1a330*/  MUFU.EX2 R167, R167 ;  /* 0x000000a700a77308 */ /* 0x000f220000000800 */
[----:B---3--:R-:W-:Y:S01]  /*1a340*/  F2FP.F16.F32.PACK_AB R4, R211, R212 ;  /* 0x000000d4d304723e */ /* 0x008fe200000000ff */
[--C-:B------:R-:W-:Y:S01]  /*1a350*/  FFMA.FTZ R243, R222, UR4, -R219.reuse ;  /* 0x00000004def37c23 */ /* 0x100fe200080108db */
        /* <DEDUP_REMOVED lines=10> */
[----:B------:R-:W3:Y:S01]  /*1a400*/  MUFU.EX2 R2, R2 ;  /* 0x0000000200027308 */ /* 0x000ee20000000800 */
[----:B----4-:R-:W-:-:S02]  /*1a410*/  F2FP.F16.F32.PACK_AB R6, R167, R210 ;  /* 0x000000d2a706723e */ /* 0x010fc400000000ff */
[----:B------:R-:W-:Y:S05]  /*1a420*/  LDSM.16.MT88.4 R220, [R192+0x11800] ;  /* 0x01180000c0dc783b */ /* 0x000fea0000004200 */
[----:B------:R-:W-:Y:S08]  /*1a430*/  MUFU.EX2 R0, R0 ;  /* 0x0000000000007308 */ /* 0x000ff00000000800 */
[----:B------:R-:W4:Y:S01]  /*1a440*/  MUFU.EX2 R225, R225 ;  /* 0x000000e100e17308 */ /* 0x000f220000000800 */
[----:B---3--:R-:W-:-:S07]  /*1a450*/  F2FP.F16.F32.PACK_AB R5, R2, R166 ;  /* 0x000000a60205723e */ /* 0x008fce00000000ff */
[----:B------:R-:W3:Y:S08]  /*1a460*/  MUFU.EX2 R226, R226 ;  /* 0x000000e200e27308 */ /* 0x000ef00000000800 */
[----:B------:R-:W5:Y:S01]  /*1a470*/  MUFU.EX2 R3, R3 ;  /* 0x0000000300037308 */ /* 0x000f620000000800 */
[----:B----4-:R-:W-:-:S07]  /*1a480*/  F2FP.F16.F32.PACK_AB R7, R225, R0 ;  /* 0x00000000e107723e */ /* 0x010fce00000000ff */
[----:B------:R-:W4:Y:S01]  /*1a490*/  MUFU.EX2 R227, R227 ;  /* 0x000000e300e37308 */ /* 0x000f220000000800 */
        /* <DEDUP_REMOVED lines=16> */
[----:B------:R-:W3:Y:S01]  /*1a5a0*/  LDSM.16.MT88.4 R40, [R192+0xe000] ;  /* 0x00e00000c028783b */ /* 0x000ee20000004200 */
        /* <DEDUP_REMOVED lines=37> */
[----:B------:R-:W5:Y:S01]  /*1a800*/  LDSM.16.MT88.4 R48, [R190+0xe000] ;  /* 0x00e00000be30783b */ /* 0x000f620000004200 */
        /* <DEDUP_REMOVED lines=36> */
[----:B------:R-:W-:Y:S01]  /*1aa50*/  LDSM.16.MT88.4 R72, [R192+0x10000] ;  /* 0x01000000c048783b */ /* 0x000fe20000004200 */
[C---:B--2---:R-:W-:Y:S01]  /*1aa60*/  HMMA.16816.F32 R68, R4.reuse, R64, R68 ;  /* 0x000000400444723c */ /* 0x044fe20000001844 */
[-C--:B------:R-:W-:Y:S01]  /*1aa70*/  FMUL.FTZ R122, R122, R3.reuse ;  /* 0x000000037a7a7220 */ /* 0x080fe20000410000 */
[-C--:B------:R-:W-:Y:S01]  /*1aa80*/  FMUL.FTZ R123, R123, R3.reuse ;  /* 0x000000037b7b7220 */ /* 0x080fe20000410000 */
[----:B------:R-:W-:Y:S01]  /*1aa90*/  LDSM.16.MT88.4 R104, [R189+0xe800] ;  /* 0x00e80000bd68783b */ /* 0x000fe20000004200 */
[-C--:B------:R-:W-:Y:S01]  /*1aaa0*/  FMUL.FTZ R76, R76, R226.reuse ;  /* 0x000000e24c4c7220 */ /* 0x080fe20000410000 */
[-C--:B------:R-:W-:Y:S01]  /*1aab0*/  FMUL.FTZ R77, R77, R226.reuse ;  /* 0x000000e24d4d7220 */ /* 0x080fe20000410000 */
[C---:B------:R-:W-:Y:S01]  /*1aac0*/  HMMA.16816.F32 R64, R4.reuse, R66, R92 ;  /* 0x000000420440723c */ /* 0x040fe2000000185c */
[----:B------:R-:W2:Y:S01]  /*1aad0*/  LDSM.16.MT88.4 R92, [R189+0x10000] ;  /* 0x01000000bd5c783b */ /* 0x000ea20000004200 */
[-C--:B------:R-:W-:Y:S01]  /*1aae0*/  FMUL.FTZ R78, R78, R3.reuse ;  /* 0x000000034e4e7220 */ /* 0x080fe20000410000 */
[-C--:B------:R-:W-:Y:S01]  /*1aaf0*/  FMUL.FTZ R79, R79, R3.reuse ;  /* 0x000000034f4f7220 */ /* 0x080fe20000410000 */
[----:B------:R-:W3:Y:S01]  /*1ab00*/  MUFU.EX2 R230, R230 ;  /* 0x000000e600e67308 */ /* 0x000ee20000000800 */
[-C--:B------:R-:W-:Y:S01]  /*1ab10*/  FMUL.FTZ R100, R100, R226.reuse ;  /* 0x000000e264647220 */ /* 0x080fe20000410000 */
[C---:B-----5:R-:W-:Y:S01]  /*1ab20*/  HMMA.16816.F32 R52, R4.reuse, R48, R52 ;  /* 0x000000300434723c */ /* 0x060fe20000001834 */
[-C--:B------:R-:W-:Y:S01]  /*1ab30*/  FMUL.FTZ R101, R101, R226.reuse ;  /* 0x000000e265657220 */ /* 0x080fe20000410000 */
[-C--:B------:R-:W-:Y:S01]  /*1ab40*/  FMUL.FTZ R102, R102, R3.reuse ;  /* 0x0000000366667220 */ /* 0x080fe20000410000 */
[-C--:B------:R-:W-:Y:S01]  /*1ab50*/  FMUL.FTZ R103, R103, R3.reuse ;  /* 0x0000000367677220 */ /* 0x080fe20000410000 */
[-C--:B------:R-:W-:Y:S01]  /*1ab60*/  FMUL.FTZ R116, R116, R226.reuse ;  /* 0x000000e274747220 */ /* 0x080fe20000410000 */
[-C--:B------:R-:W-:Y:S01]  /*1ab70*/  FMUL.FTZ R117, R117, R226.reuse ;  /* 0x000000e275757220 */ /* 0x080fe20000410000 */
[----:B------:R-:W-:Y:S01]  /*1ab80*/  MUFU.EX2 R228, R228 ;  /* 0x000000e400e47308 */ /* 0x000fe20000000800 */
[----:B------:R-:W-:Y:S01]  /*1ab90*/  HMMA.16816.F32 R48, R4, R50, R76 ;  /* 0x000000320430723c */ /* 0x000fe2000000184c */
[-C--:B------:R-:W-:Y:S01]  /*1aba0*/  FMUL.FTZ R118, R118, R3.reuse ;  /* 0x0000000376767220 */ /* 0x080fe20000410000 */
[----:B------:R-:W-:Y:S01]  /*1abb0*/  FMUL.FTZ R119, R119, R3 ;  /* 0x0000000377777220 */ /* 0x000fe20000410000 */
[----:B------:R-:W-:Y:S01]  /*1abc0*/  LDSM.16.MT88.4 R128, [R189+0xc800] ;  /* 0x00c80000bd80783b */ /* 0x000fe20000004200 */
[----:B------:R-:W-:-:S03]  /*1abd0*/  FFMA.FTZ R212, R215, R226, R212 ;  /* 0x000000e2d7d47223 */ /* 0x000fc600000100d4 */
        /* <DEDUP_REMOVED lines=8> */
[----:B------:R-:W-:Y:S01]  /*1ac60*/  MUFU.EX2 R231, R231 ;  /* 0x000000e700e77308 */ /* 0x000fe20000000800 */
[----:B-1----:R-:W-:Y:S01]  /*1ac70*/  HMMA.16816.F32 R80, R4, R84, R80 ;  /* 0x000000540450723c */ /* 0x002fe20000001850 */
[-C--:B------:R-:W-:Y:S01]  /*1ac80*/  FMUL.FTZ R99, R115, R3.reuse ;  /* 0x0000000373637220 */ /* 0x080fe20000410000 */
[----:B------:R-:W-:Y:S01]  /*1ac90*/  LDSM.16.MT88.4 R124, [R188+0xc800] ;  /* 0x00c80000bc7c783b */ /* 0x000fe20000004200 */
[----:B------:R-:W-:Y:S01]  /*1aca0*/  FFMA.FTZ R3, R213, R3, R166 ;  /* 0x00000003d5037223 */ /* 0x000fe200000100a6 */
[----:B------:R-:W-:-:S02]  /*1acb0*/  FADD.FTZ R211, R211, R212 ;  /* 0x000000d4d3d37221 */ /* 0x000fc40000010000 */
[C---:B------:R-:W-:Y:S01]  /*1acc0*/  HMMA.16816.F32 R88, R4.reuse, R86, R88 ;  /* 0x000000560458723c */ /* 0x040fe20000001858 */
[----:B------:R-:W1:Y:S01]  /*1acd0*/  MUFU.EX2 R234, R234 ;  /* 0x000000ea00ea7308 */ /* 0x000e620000000800 */
[----:B------:R-:W-:Y:S01]  /*1ace0*/  LDSM.16.MT88.4 R112, [R188+0xe800] ;  /* 0x00e80000bc70783b */ /* 0x000fe20000004200 */
[----:B------:R-:W-:Y:S01]  /*1acf0*/  FADD.FTZ R3, R2, R3 ;  /* 0x0000000302037221 */ /* 0x000fe20000010000 */
[----:B------:R-:W-:Y:S02]  /*1ad00*/  FADD.FTZ R210, R210, R211 ;  /* 0x000000d3d2d27221 */ /* 0x000fe40000010000 */
[----:B--2---:R-:W-:Y:S01]  /*1ad10*/  HMMA.16816.F32 R84, R4, R92, R108 ;  /* 0x0000005c0454723c */ /* 0x004fe2000000186c */
[----:B------:R-:W2:Y:S01]  /*1ad20*/  LDSM.16.MT88.4 R108, [R190+0xe800] ;  /* 0x00e80000be6c783b */ /* 0x000ea20000004200 */
[----:B------:R-:W-:Y:S01]  /*1ad30*/  FADD.FTZ R0, R0, R3 ;  /* 0x0000000300007221 */ /* 0x000fe20000010000 */
[----:B------:R-:W-:Y:S01]  /*1ad40*/  MUFU.EX2 R232, R232 ;  /* 0x000000e800e87308 */ /* 0x000fe20000000800 */
[----:B------:R-:W-:-:S02]  /*1ad50*/  FADD.FTZ R210, R167, R210 ;  /* 0x000000d2a7d27221 */ /* 0x000fc40000010000 */
[C---:B------:R-:W-:Y:S01]  /*1ad60*/  HMMA.16816.F32 R92, R4.reuse, R94, R120 ;  /* 0x0000005e045c723c */ /* 0x040fe20000001878 */
[----:B------:R-:W5:Y:S01]  /*1ad70*/  LDSM.16.MT88.4 R120, [R192+0xe800] ;  /* 0x00e80000c078783b */ /* 0x000f620000004200 */
[----:B------:R-:W-:Y:S01]  /*1ad80*/  FADD.FTZ R0, R225, R0 ;  /* 0x00000000e1007221 */ /* 0x000fe20000010000 */
[----:B----4-:R-:W-:Y:S02]  /*1ad90*/  FADD.FTZ R3, R227, R210 ;  /* 0x000000d2e3037221 */ /* 0x010fe40000010000 */
[----:B------:R-:W4:Y:S01]  /*1ada0*/  MUFU.EX2 R233, R233 ;  /* 0x000000e900e97308 */ /* 0x000f220000000800 */
[----:B------:R-:W-:Y:S01]  /*1adb0*/  HMMA.16816.F32 R76, R4, R72, R76 ;  /* 0x00000048044c723c */ /* 0x000fe2000000184c */
[----:B---3--:R-:W-:-:S05]  /*1adc0*/  FADD.FTZ R3, R230, R3 ;  /* 0x00000003e6037221 */ /* 0x008fca0000010000 */
[C---:B------:R-:W-:Y:S01]  /*1add0*/  HMMA.16816.F32 R72, R4.reuse, R74, R100 ;  /* 0x0000004a0448723c */ /* 0x040fe20000001864 */
[----:B------:R-:W-:Y:S05]  /*1ade0*/  MUFU.EX2 R235, R235 ;  /* 0x000000eb00eb7308 */ /* 0x000fea0000000800 */
[C---:B------:R-:W-:Y:S01]  /*1adf0*/  HMMA.16816.F32 R96, R4.reuse, R140, R96 ;  /* 0x0000008c0460723c */ /* 0x040fe20000001860 */
[----:B------:R-:W-:Y:S02]  /*1ae00*/  F2FP.F16.F32.PACK_AB R100, R230, R227 ;  /* 0x000000e3e664723e */ /* 0x000fe400000000ff */
[----:B-1----:R-:W-:Y:S01]  /*1ae10*/  F2FP.F16.F32.PACK_AB R101, R234, R231 ;  /* 0x000000e7ea65723e */ /* 0x002fe200000000ff */
[----:B------:R-:W-:Y:S01]  /*1ae20*/  MUFU.EX2 R236, R236 ;  /* 0x000000ec00ec7308 */ /* 0x000fe20000000800 */
[----:B------:R-:W-:Y:S01]  /*1ae30*/  F2FP.F16.F32.PACK_AB R102, R229, R228 ;  /* 0x000000e4e566723e */ /* 0x000fe200000000ff */
[----:B------:R-:W-:Y:S01]  /*1ae40*/  HMMA.16816.F32 R4, R4, R142, R116 ;  /* 0x0000008e0404723c */ /* 0x000fe20000001874 */
[----:B----4-:R-:W-:Y:S01]  /*1ae50*/  F2FP.F16.F32.PACK_AB R103, R233, R232 ;  /* 0x000000e8e967723e */ /* 0x010fe200000000ff */
[----:B------:R-:W-:Y:S04]  /*1ae60*/  LDSM.16.MT88.4 R116, [R188+0x10800] ;  /* 0x01080000bc74783b */ /* 0x000fe80000004200 */
[----:B------:R-:W-:Y:S01]  /*1ae70*/  LDSM.16.MT88.4 R140, [R188+0xd000] ;  /* 0x00d00000bc8c783b */ /* 0x000fe20000004200 */
[----:B------:R-:W-:Y:S01]  /*1ae80*/  MUFU.EX2 R237, R237 ;  /* 0x000000ed00ed7308 */ /* 0x000fe20000000800 */
[C---:B------:R-:W-:Y:S06]  /*1ae90*/  HMMA.16816.F32 R60, R100.reuse, R104, R60 ;  /* 0x00000068643c723c */ /* 0x040fec000000183c */
[C---:B--2---:R-:W-:Y:S01]  /*1aea0*/  HMMA.16816.F32 R52, R100.reuse, R108, R52 ;  /* 0x0000006c6434723c */ /* 0x044fe20000001834 */
[----:B------:R-:W-:Y:S05]  /*1aeb0*/  MUFU.EX2 R238, R238 ;  /* 0x000000ee00ee7308 */ /* 0x000fea0000000800 */
[C---:B-----5:R-:W-:Y:S03]  /*1aec0*/  HMMA.16816.F32 R44, R100.reuse, R120, R44 ;  /* 0x00000078642c723c */ /* 0x060fe6000000182c */
[----:B------:R-:W-:Y:S03]  /*1aed0*/  MUFU.EX2 R239, R239 ;  /* 0x000000ef00ef7308 */ /* 0x000fe60000000800 */
[C---:B------:R-:W-:Y:S01]  /*1aee0*/  HMMA.16816.F32 R40, R100.reuse, R122, R40 ;  /* 0x0000007a6428723c */ /* 0x040fe20000001828 */
[----:B------:R-:W1:Y:S04]  /*1aef0*/  LDSM.16.MT88.4 R120, [R192+0x10800] ;  /* 0x01080000c078783b */ /* 0x000e680000004200 */
[----:B------:R-:W-:Y:S01]  /*1af00*/  MUFU.EX2 R240, R240 ;  /* 0x000000f000f07308 */ /* 0x000fe20000000800 */
[C---:B------:R-:W-:Y:S01]  /*1af10*/  HMMA.16816.F32 R48, R100.reuse, R110, R48 ;  /* 0x0000006e6430723c */ /* 0x040fe20000001830 */
[----:B------:R-:W2:Y:S05]  /*1af20*/  LDSM.16.MT88.4 R108, [R190+0x10800] ;  /* 0x01080000be6c783b */ /* 0x000eaa0000004200 */
[C---:B------:R-:W-:Y:S01]  /*1af30*/  HMMA.16816.F32 R56, R100.reuse, R106, R56 ;  /* 0x0000006a6438723c */ /* 0x040fe20000001838 */
[----:B------:R-:W3:Y:S01]  /*1af40*/  LDSM.16.MT88.4 R104, [R189+0x10800] ;  /* 0x01080000bd68783b */ /* 0x000ee20000004200 */
[----:B------:R-:W-:Y:S04]  /*1af50*/  MUFU.EX2 R241, R241 ;  /* 0x000000f100f17308 */ /* 0x000fe80000000800 */
[C---:B------:R-:W-:Y:S04]  /*1af60*/  HMMA.16816.F32 R12, R100.reuse, R136, R12 ;  /* 0x00000088640c723c */ /* 0x040fe8000000180c */
[----:B------:R-:W-:Y:S02]  /*1af70*/  MUFU.EX2 R242, R242 ;  /* 0x000000f200f27308 */ /* 0x000fe40000000800 */
[C---:B------:R-:W-:Y:S06]  /*1af80*/  HMMA.16816.F32 R8, R100.reuse, R138, R8 ;  /* 0x0000008a6408723c */ /* 0x040fec0000001808 */
[C---:B------:R-:W-:Y:S01]  /*1af90*/  HMMA.16816.F32 R20, R100.reuse, R132, R20 ;  /* 0x000000846414723c */ /* 0x040fe20000001814 */
[----:B------:R-:W-:Y:S05]  /*1afa0*/  MUFU.EX2 R243, R243 ;  /* 0x000000f300f37308 */ /* 0x000fea0000000800 */
[C---:B------:R-:W-:Y:S01]  /*1afb0*/  HMMA.16816.F32 R16, R100.reuse, R134, R16 ;  /* 0x000000866410723c */ /* 0x040fe20000001810 */
[----:B------:R-:W-:Y:S02]  /*1afc0*/  LDSM.16.MT88.4 R132, [R192+0xf000] ;  /* 0x00f00000c084783b */ /* 0x000fe40000004200 */
[----:B------:R-:W4:Y:S03]  /*1afd0*/  MUFU.EX2 R244, R244 ;  /* 0x000000f400f47308 */ /* 0x000f260000000800 */
[C---:B-1----:R-:W-:Y:S05]  /*1afe0*/  HMMA.16816.F32 R76, R100.reuse, R120, R76 ;  /* 0x00000078644c723c */ /* 0x042fea000000184c */
[----:B------:R-:W-:Y:S01]  /*1aff0*/  MUFU.EX2 R245, R245 ;  /* 0x000000f500f57308 */ /* 0x000fe20000000800 */
[C---:B------:R-:W-:Y:S01]  /*1b000*/  HMMA.16816.F32 R72, R100.reuse, R122, R72 ;  /* 0x0000007a6448723c */ /* 0x040fe20000001848 */
[----:B------:R-:W1:Y:S05]  /*1b010*/  LDSM.16.MT88.4 R120, [R190+0xf000] ;  /* 0x00f00000be78783b */ /* 0x000e6a0000004200 */
[----:B------:R-:W-:Y:S01]  /*1b020*/  HMMA.16816.F32 R28, R100, R128, R28 ;  /* 0x00000080641c723c */ /* 0x000fe2000000181c */
[----:B------:R-:W5:Y:S01]  /*1b030*/  MUFU.EX2 R246, R246 ;  /* 0x000000f600f67308 */ /* 0x000f620000000800 */
[----:B----4-:R-:W-:-:S04]  /*1b040*/  F2FP.F16.F32.PACK_AB R172, R244, R243 ;  /* 0x000000f3f4ac723e */ /* 0x010fc800000000ff */
[C---:B------:R-:W-:Y:S03]  /*1b050*/  HMMA.16816.F32 R24, R100.reuse, R130, R24 ;  /* 0x000000826418723c */ /* 0x040fe60000001818 */
[----:B------:R-:W-:Y:S03]  /*1b060*/  MUFU.EX2 R247, R247 ;  /* 0x000000f700f77308 */ /* 0x000fe60000000800 */
[C---:B------:R-:W-:Y:S05]  /*1b070*/  HMMA.16816.F32 R36, R100.reuse, R124, R36 ;  /* 0x0000007c6424723c */ /* 0x040fea0000001824 */
[----:B------:R-:W4:Y:S01]  /*1b080*/  MUFU.EX2 R248, R248 ;  /* 0x000000f800f87308 */ /* 0x000f220000000800 */
[----:B------:R-:W-:Y:S01]  /*1b090*/  HMMA.16816.F32 R32, R100, R126, R32 ;  /* 0x0000007e6420723c */ /* 0x000fe20000001820 */
[----:B------:R-:W-:Y:S01]  /*1b0a0*/  LDSM.16.MT88.4 R124, [R190+0x11000] ;  /* 0x01100000be7c783b */ /* 0x000fe20000004200 */
[----:B-----5:R-:W-:-:S04]  /*1b0b0*/  F2FP.F16.F32.PACK_AB R174, R246, R245 ;  /* 0x000000f5f6ae723e */ /* 0x020fc800000000ff */
[C---:B------:R-:W-:Y:S01]  /*1b0c0*/  HMMA.16816.F32 R68, R100.reuse, R112, R68 ;  /* 0x000000706444723c */ /* 0x040fe20000001844 */
[----:B------:R-:W-:Y:S05]  /*1b0d0*/  MUFU.EX2 R249, R249 ;  /* 0x000000f900f97308 */ /* 0x000fea0000000800 */
[----:B------:R-:W-:Y:S01]  /*1b0e0*/  HMMA.16816.F32 R64, R100, R114, R64 ;  /* 0x000000726440723c */ /* 0x000fe20000001840 */
[----:B------:R-:W-:Y:S02]  /*1b0f0*/  LDSM.16.MT88.4 R112, [R188+0xf000] ;  /* 0x00f00000bc70783b */ /* 0x000fe40000004200 */
[----:B------:R-:W5:Y:S01]  /*1b100*/  MUFU.EX2 R250, R250 ;  /* 0x000000fa00fa7308 */ /* 0x000f620000000800 */
[----:B----4-:R-:W-:-:S02]  /*1b110*/  F2FP.F16.F32.PACK_AB R173, R248, R247 ;  /* 0x000000f7f8ad723e */ /* 0x010fc400000000ff */
[C---:B--2---:R-:W-:Y:S06]  /*1b120*/  HMMA.16816.F32 R80, R100.reuse, R108, R80 ;  /* 0x0000006c6450723c */ /* 0x044fec0000001850 */
[C---:B------:R-:W-:Y:S01]  /*1b130*/  HMMA.16816.F32 R88, R100.reuse, R110, R88 ;  /* 0x0000006e6458723c */ /* 0x040fe20000001858 */
[----:B------:R-:W-:Y:S05]  /*1b140*/  LDSM.16.MT88.4 R108, [R189+0xf000] ;  /* 0x00f00000bd6c783b */ /* 0x000fea0000004200 */
[----:B---3--:R-:W-:Y:S01]  /*1b150*/  HMMA.16816.F32 R84, R100, R104, R84 ;  /* 0x000000686454723c */ /* 0x008fe20000001854 */
[----:B-----5:R-:W-:-:S05]  /*1b160*/  F2FP.F16.F32.PACK_AB R175, R250, R249 ;  /* 0x000000f9faaf723e */ /* 0x020fca00000000ff */
[----:B------:R-:W-:Y:S01]  /*1b170*/  HMMA.16816.F32 R92, R100, R106, R92 ;  /* 0x0000006a645c723c */ /* 0x000fe2000000185c */
[----:B------:R-:W-:Y:S02]  /*1b180*/  F2FP.F16.F32.PACK_AB R104, R236, R235 ;  /* 0x000000ebec68723e */ /* 0x000fe400000000ff */
[----:B------:R-:W-:-:S03]  /*1b190*/  F2FP.F16.F32.PACK_AB R105, R240, R239 ;  /* 0x000000eff069723e */ /* 0x000fc600000000ff */
[----:B------:R-:W-:Y:S01]  /*1b1a0*/  HMMA.16816.F32 R96, R100, R116, R96 ;  /* 0x000000746460723c */ /* 0x000fe20000001860 */
[----:B------:R-:W-:Y:S02]  /*1b1b0*/  F2FP.F16.F32.PACK_AB R106, R238, R237 ;  /* 0x000000edee6a723e */ /* 0x000fe400000000ff */
[----:B------:R-:W-:-:S03]  /*1b1c0*/  F2FP.F16.F32.PACK_AB R107, R242, R241 ;  /* 0x000000f1f26b723e */ /* 0x000fc600000000ff */
[----:B------:R-:W-:Y:S01]  /*1b1d0*/  HMMA.16816.F32 R4, R100, R118, R4 ;  /* 0x000000766404723c */ /* 0x000fe20000001804 */
[----:B------:R-:W2:Y:S05]  /*1b1e0*/  LDSM.16.MT88.4 R100, [R192+0x11000] ;  /* 0x01100000c064783b */ /* 0x000eaa0000004200 */
[C---:B------:R-:W-:Y:S01]  /*1b1f0*/  HMMA.16816.F32 R144, R104.reuse, R140, R36 ;  /* 0x0000008c6890723c */ /* 0x040fe20000001824 */
[----:B------:R-:W-:Y:S05]  /*1b200*/  LDSM.16.MT88.4 R36, [R192+0xd800] ;  /* 0x00d80000c024783b */ /* 0x000fea0000004200 */
[C---:B------:R-:W-:Y:S06]  /*1b210*/  HMMA.16816.F32 R140, R104.reuse, R142, R32 ;  /* 0x0000008e688c723c */ /* 0x040fec0000001820 */
[C---:B------:R-:W-:Y:S06]  /*1b220*/  HMMA.16816.F32 R128, R104.reuse, R168, R12 ;  /* 0x000000a86880723c */ /* 0x040fec000000180c */
[C---:B-1----:R-:W-:Y:S01]  /*1b230*/  HMMA.16816.F32 R116, R104.reuse, R120, R52 ;  /* 0x000000786874723c */ /* 0x042fe20000001834 */
[----:B------:R-:W-:Y:S05]  /*1b240*/  LDSM.16.MT88.4 R52, [R189+0xd800] ;  /* 0x00d80000bd34783b */ /* 0x000fea0000004200 */
[C---:B------:R-:W-:Y:S01]  /*1b250*/  HMMA.16816.F32 R32, R104.reuse, R122, R48 ;  /* 0x0000007a6820723c */ /* 0x040fe20000001830 */
[----:B------:R-:W1:Y:S05]  /*1b260*/  LDSM.16.MT88.4 R120, [R189+0x11000] ;  /* 0x01100000bd78783b */ /* 0x000e6a0000004200 */
[C---:B------:R-:W-:Y:S01]  /*1b270*/  HMMA.16816.F32 R136, R104.reuse, R132, R44 ;  /* 0x000000846888723c */ /* 0x040fe2000000182c */
[----:B------:R-:W-:Y:S05]  /*1b280*/  LDSM.16.MT88.4 R44, [R190+0xd800] ;  /* 0x00d80000be2c783b */ /* 0x000fea0000004200 */
[C---:B--2---:R-:W-:Y:S01]  /*1b290*/  HMMA.16816.F32 R12, R104.reuse, R100, R76 ;  /* 0x00000064680c723c */ /* 0x044fe2000000184c */
[----:B------:R-:W2:Y:S05]  /*1b2a0*/  LDSM.16.MT88.4 R76, [R190+0xf800] ;  /* 0x00f80000be4c783b */ /* 0x000eaa0000004200 */
[C---:B------:R-:W-:Y:S01]  /*1b2b0*/  HMMA.16816.F32 R132, R104.reuse, R134, R40 ;  /* 0x000000866884723c */ /* 0x040fe20000001828 */
[----:B------:R-:W3:Y:S05]  /*1b2c0*/  LDSM.16.MT88.4 R40, [R188+0x11000] ;  /* 0x01100000bc28783b */ /* 0x000eea0000004200 */
[C---:B------:R-:W-:Y:S06]  /*1b2d0*/  HMMA.16816.F32 R152, R104.reuse, R148, R28 ;  /* 0x000000946898723c */ /* 0x040fec000000181c */
[C---:B------:R-:W-:Y:S06]  /*1b2e0*/  HMMA.16816.F32 R148, R104.reuse, R150, R24 ;  /* 0x000000966894723c */ /* 0x040fec0000001818 */
[C---:B------:R-:W-:Y:S06]  /*1b2f0*/  HMMA.16816.F32 R168, R104.reuse, R170, R8 ;  /* 0x000000aa68a8723c */ /* 0x040fec0000001808 */
[C---:B------:R-:W-:Y:S06]  /*1b300*/  HMMA.16816.F32 R8, R104.reuse, R124, R80 ;  /* 0x0000007c6808723c */ /* 0x040fec0000001850 */
[C---:B------:R-:W-:Y:S01]  /*1b310*/  HMMA.16816.F32 R28, R104.reuse, R108, R60 ;  /* 0x0000006c681c723c */ /* 0x040fe2000000183c */
[----:B------:R-:W4:Y:S05]  /*1b320*/  LDSM.16.MT88.4 R60, [R188+0xd800] ;  /* 0x00d80000bc3c783b */ /* 0x000f2a0000004200 */
[C---:B------:R-:W-:Y:S06]  /*1b330*/  HMMA.16816.F32 R24, R104.reuse, R110, R56 ;  /* 0x0000006e6818723c */ /* 0x040fec0000001838 */
[C---:B------:R-:W-:Y:S06]  /*1b340*/  HMMA.16816.F32 R100, R104.reuse, R102, R72 ;  /* 0x000000666864723c */ /* 0x040fec0000001848 */
[C---:B-1----:R-:W-:Y:S01]  /*1b350*/  HMMA.16816.F32 R108, R104.reuse, R120, R84 ;  /* 0x00000078686c723c */ /* 0x042fe20000001854 */
[----:B------:R-:W1:Y:S05]  /*1b360*/  LDSM.16.MT88.4 R84, [R189+0xf800] ;  /* 0x00f80000bd54783b */ /* 0x000e6a0000004200 */
[----:B------:R-:W-:Y:S01]  /*1b370*/  HMMA.16816.F32 R120, R104, R122, R92 ;  /* 0x0000007a6878723c */ /* 0x000fe2000000185c */
[----:B------:R-:W5:Y:S05]  /*1b380*/  LDSM.16.MT88.4 R92, [R188+0xf800] ;  /* 0x00f80000bc5c783b */ /* 0x000f6a0000004200 */
[C---:B------:R-:W-:Y:S06]  /*1b390*/  HMMA.16816.F32 R48, R172.reuse, R52, R152 ;  /* 0x00000034ac30723c */ /* 0x040fec0000001898 */
[C---:B--2---:R-:W-:Y:S01]  /*1b3a0*/  HMMA.16816.F32 R72, R172.reuse, R76, R116 ;  /* 0x0000004cac48723c */ /* 0x044fe20000001874 */
[----:B------:R-:W2:Y:S05]  /*1b3b0*/  LDSM.16.MT88.4 R116, [R188+0x11800] ;  /* 0x01180000bc74783b */ /* 0x000eaa0000004200 */
[----:B------:R-:W-:Y:S01]  /*1b3c0*/  HMMA.16816.F32 R52, R172, R54, R148 ;  /* 0x00000036ac34723c */ /* 0x000fe20000001894 */
[----:B------:R-:W2:Y:S05]  /*1b3d0*/  LDSM.16.MT88.4 R148, [R189+0x11800] ;  /* 0x01180000bd94783b */ /* 0x000eaa0000004200 */
[C---:B------:R-:W-:Y:S06]  /*1b3e0*/  HMMA.16816.F32 R160, R104.reuse, R156, R20 ;  /* 0x0000009c68a0723c */ /* 0x040fec0000001814 */
[C---:B------:R-:W-:Y:S06]  /*1b3f0*/  HMMA.16816.F32 R156, R104.reuse, R158, R16 ;  /* 0x0000009e689c723c */ /* 0x040fec0000001810 */
[C---:B------:R-:W-:Y:S01]  /*1b400*/  HMMA.16816.F32 R20, R104.reuse, R112, R68 ;  /* 0x000000706814723c */ /* 0x040fe20000001844 */
[----:B------:R-:W2:Y:S05]  /*1b410*/  LDSM.16.MT88.4 R68, [R192+0xf800] ;  /* 0x00f80000c044783b */ /* 0x000eaa0000004200 */
[C---:B------:R-:W-:Y:S06]  /*1b420*/  HMMA.16816.F32 R16, R104.reuse, R114, R64 ;  /* 0x000000726810723c */ /* 0x040fec0000001840 */
[C---:B------:R-:W-:Y:S06]  /*1b430*/  HMMA.16816.F32 R124, R104.reuse, R126, R88 ;  /* 0x0000007e687c723c */ /* 0x040fec0000001858 */
[C---:B---3--:R-:W-:Y:S06]  /*1b440*/  HMMA.16816.F32 R112, R104.reuse, R40, R96 ;  /* 0x000000286870723c */ /* 0x048fec0000001860 */
        /* <DEDUP_REMOVED lines=13> */
[----:B----4-:R-:W-:Y:S02]  /*1b520*/  HMMA.16816.F32 R56, R172, R60, R144 ;  /* 0x0000003cac38723c */ /* 0x010fe40000001890 */
[----:B------:R-:W-:Y:S01]  /*1b530*/  FADD.FTZ R239, R239, R2 ;  /* 0x00000002efef7221 */ /* 0x000fe20000010000 */
[----:B------:R-:W-:-:S03]  /*1b540*/  FADD.FTZ R237, R237, R236 ;  /* 0x000000eceded7221 */ /* 0x000fc60000010000 */
[----:B------:R-:W-:Y:S01]  /*1b550*/  FADD.FTZ R240, R240, R239 ;  /* 0x000000eff0f07221 */ /* 0x000fe20000010000 */
[C---:B-1----:R-:W-:Y:S01]  /*1b560*/  HMMA.16816.F32 R80, R172.reuse, R84, R28 ;  /* 0x00000054ac50723c */ /* 0x042fe2000000181c */
[----:B------:R-:W-:Y:S02]  /*1b570*/  FADD.FTZ R238, R238, R237 ;  /* 0x000000edeeee7221 */ /* 0x000fe40000010000 */
[----:B------:R-:W-:Y:S02]  /*1b580*/  FADD.FTZ R241, R241, R240 ;  /* 0x000000f0f1f17221 */ /* 0x000fe40000010000 */
[----:B------:R-:W-:Y:S01]  /*1b590*/  FADD.FTZ R243, R243, R238 ;  /* 0x000000eef3f37221 */ /* 0x000fe20000010000 */
[----:B-----5:R-:W-:Y:S01]  /*1b5a0*/  HMMA.16816.F32 R88, R172, R92, R20 ;  /* 0x0000005cac58723c */ /* 0x020fe20000001814 */
[----:B------:R-:W-:Y:S02]  /*1b5b0*/  FADD.FTZ R242, R242, R241 ;  /* 0x000000f1f2f27221 */ /* 0x000fe40000010000 */
[----:B------:R-:W-:-:S02]  /*1b5c0*/  FADD.FTZ R244, R244, R243 ;  /* 0x000000f3f4f47221 */ /* 0x000fc40000010000 */
[----:B------:R-:W-:Y:S01]  /*1b5d0*/  FADD.FTZ R247, R247, R242 ;  /* 0x000000f2f7f77221 */ /* 0x000fe20000010000 */
[C---:B--2---:R-:W-:Y:S01]  /*1b5e0*/  HMMA.16816.F32 R112, R172.reuse, R116, R112 ;  /* 0x00000074ac70723c */ /* 0x044fe20000001870 */
        /* <DEDUP_REMOVED lines=18> */
[----:B------:R-:W-:Y:S07]  /*1b710*/  HMMA.16816.F32 R68, R172, R70, R132 ;  /* 0x00000046ac44723c */ /* 0x000fee0000001884 */
[----:B------:R-:W-:-:S15]  /*1b720*/  MOV R132, R224 ;  /* 0x000000e000847202 */ /* 0x000fde0000000f00 */
[----:B------:R-:W-:-:S02]  /*1b730*/  NOP ;  /* 0x0000000000007918 */ /* 0x000fc40000000000 */
.L_x_1763:
        /* <DEDUP_REMOVED lines=13> */
.L_x_1773:
[----:B------:R-:W-:Y:S04]  /*1b810*/  DEPBAR.LE SB0, 0x0 ;  /* 0x000080000000791a */ /* 0x000fe80000000000 */
[----:B------:R-:W-:Y:S01]  /*1b820*/  BAR.SYNC.DEFER_BLOCKING 0x0 ;  /* 0x0000000000007b1d */ /* 0x000fe20000010000 */
[C---:B------:R-:W-:Y:S01]  /*1b830*/  LOP3.LUT P4, RZ, R208.reuse, 0x1, RZ, 0xc0, !PT ;  /* 0x00000001d0ff7812 */ /* 0x040fe2000788c0ff */
[----:B------:R-:W-:Y:S01]  /*1b840*/  VIADD R207, R207, 0xffffffff ;  /* 0xffffffffcfcf7836 */ /* 0x000fe20000000000 */
[C---:B------:R-:W-:Y:S01]  /*1b850*/  LOP3.LUT P2, RZ, R208.reuse, 0x2, RZ, 0xc0, !PT ;  /* 0x00000002d0ff7812 */ /* 0x040fe2000784c0ff */
[----:B------:R-:W-:Y:S01]  /*1b860*/  IMAD.MOV.U32 R7, RZ, RZ, R211 ;  /* 0x000000ffff077224 */ /* 0x000fe200078e00d3 */
[----:B------:R-:W-:Y:S01]  /*1b870*/  LOP3.LUT P1, RZ, R208, 0x4, RZ, 0xc0, !PT ;  /* 0x00000004d0ff7812 */ /* 0x000fe2000782c0ff */
[----:B------:R-:W-:Y:S01]  /*1b880*/  IMAD.MOV.U32 R6, RZ, RZ, R210 ;  /* 0x000000ffff067224 */ /* 0x000fe200078e00d2 */
        /* <DEDUP_REMOVED lines=63> */
.L_x_1770:
[CC--:B------:R-:W-:Y:S01]  /*1bc80*/  LEA R134, P0, R7.reuse, R164.reuse, 0x1 ;  /* 0x000000a407867211 */ /* 0x0c0fe200078008ff */
[----:B------:R-:W1:Y:S01]  /*1bc90*/  S2R R2, SR_TID.X ;  /* 0x0000000000027919 */ /* 0x000e620000002100 */
[C---:B------:R-:W-:Y:S02]  /*1bca0*/  IADD3 R5, P5, R198.reuse, R7, RZ ;  /* 0x00000007c6057210 */ /* 0x040fe40007fbe0ff */
        /* <DEDUP_REMOVED lines=47> */
[CCC-:B------:R-:W-:Y:S02]  /*1bfa0*/  @P2 LEA.HI.X R7, R5.reuse, R165.reuse, R4.reuse, 0x1, P5 ;  /* 0x000000a505072211 */ /* 0x1c0fe400028f0c04 */
[----:B------:R-:W-:Y:S01]  /*1bfb0*/  @P1 LEA.HI.X R21, R5, R165, R4, 0x1, P0 ;  /* 0x000000a505151211 */ /* 0x000fe200000f0c04 */
[----:B------:R-:W-:Y:S01]  /*1bfc0*/  @!PT LDS RZ, [RZ] ;  /* 0x00000000fffff984 */ /* 0x000fe20000000800 */
[----:B------:R-:W-:Y:S01]  /*1bfd0*/  @!PT LDS RZ, [RZ] ;  /* 0x00000000fffff984 */ /* 0x000fe20000000800 */
[----:B------:R-:W-:Y:S01]  /*1bfe0*/  @!PT LDS RZ, [RZ] ;  /* 0x00000000fffff984 */ /* 0x000fe20000000800 */
[----:B------:R-:W-:Y:S01]  /*1bff0*/  @P1 LDGSTS.E.BYPASS.LTC128B.128 [R202+0x10800], desc[UR8][R12.64+0x100] ;  /* 0x108001000cca1fae */ /* 0x000fe2000b901d48 */
[----:B-1----:R-:W-:Y:S01]  /*1c000*/  SHF.R.S32.HI R3, RZ, 0x1f, R2 ;  /* 0x0000001fff037819 */ /* 0x002fe20000011402 */
[----:B------:R-:W-:Y:S02]  /*1c010*/  IMAD.MOV.U32 R4, RZ, RZ, 0x10 ;  /* 0x00000010ff047424 */ /* 0x000fe400078e00ff */
[----:B------:R-:W-:Y:S01]  /*1c020*/  @!P1 STS.128 [R202+0x10800], RZ ;  /* 0x010800ffca009388 */ /* 0x000fe20000000c00 */
[----:B------:R-:W-:Y:S03]  /*1c030*/  LEA.HI R3, R3, R2, RZ, 0x4 ;  /* 0x0000000203037211 */ /* 0x000fe600078f20ff */
[----:B------:R-:W-:Y:S01]  /*1c040*/  @!PT LDS RZ, [RZ] ;  /* 0x00000000fffff984 */ /* 0x000fe20000000800 */
[----:B------:R-:W-:Y:S01]  /*1c050*/  @!PT LDS RZ, [RZ] ;  /* 0x00000000fffff984 */ /* 0x000fe20000000800 */
[----:B------:R-:W-:Y:S01]  /*1c060*/  @!PT LDS RZ, [RZ] ;  /* 0x00000000fffff984 */ /* 0x000fe20000000800 */
[----:B------:R-:W-:Y:S01]  /*1c070*/  @P4 LDGSTS.E.BYPASS.LTC128B.128 [R202+0xd000], desc[UR8][R16.64] ;  /* 0x0d00000010ca4fae */ /* 0x000fe2000b901d48 */
[----:B------:R-:W-:Y:S03]  /*1c080*/  LOP3.LUT R3, R3, 0xfffffff0, RZ, 0xc0, !PT ;  /* 0xfffffff003037812 */ /* 0x000fe600078ec0ff */
[----:B------:R-:W-:Y:S02]  /*1c090*/  @!P4 STS.128 [R202+0xd000], RZ ;  /* 0x00d000ffca00c388 */ /* 0x000fe40000000c00 */
[----:B------:R-:W-:Y:S02]  /*1c0a0*/  IMAD.IADD R3, R2, 0x1, -R3 ;  /* 0x0000000102037824 */ /* 0x000fe400078e0a03 */
[----:B------:R-:W-:Y:S01]  /*1c0b0*/  @!PT LDS RZ, [RZ] ;  /* 0x00000000fffff984 */ /* 0x000fe20000000800 */
[----:B------:R-:W-:Y:S01]  /*1c0c0*/  @!PT LDS RZ, [RZ] ;  /* 0x00000000fffff984 */ /* 0x000fe20000000800 */
[----:B------:R-:W-:Y:S01]  /*1c0d0*/  @!PT LDS RZ, [RZ] ;  /* 0x00000000fffff984 */ /* 0x000fe20000000800 */
[----:B------:R-:W-:Y:S03]  /*1c0e0*/  @P2 LDGSTS.E.BYPASS.LTC128B.128 [R202+0xf000], desc[UR8][R10.64+0x80] ;  /* 0x0f0000800aca2fae */ /* 0x000fe6000b901d48 */
[----:B------:R-:W-:Y:S01]  /*1c0f0*/  SHF.R.S32.HI R2, RZ, 0x1f, R3 ;  /* 0x0000001fff027819 */ /* 0x000fe20000011403 */
[----:B------:R-:W-:Y:S03]  /*1c100*/  @!P2 STS.128 [R202+0xf000], RZ ;  /* 0x00f000ffca00a388 */ /* 0x000fe60000000c00 */
[----:B------:R-:W-:Y:S01]  /*1c110*/  LEA.HI R2, R2, R3, RZ, 0x3 ;  /* 0x0000000302027211 */ /* 0x000fe200078f18ff */
[----:B------:R-:W-:Y:S01]  /*1c120*/  @!PT LDS RZ, [RZ] ;  /* 0x00000000fffff984 */ /* 0x000fe20000000800 */
[----:B------:R-:W-:Y:S01]  /*1c130*/  @!PT LDS RZ, [RZ] ;  /* 0x00000000fffff984 */ /* 0x000fe20000000800 */
[----:B------:R-:W-:Y:S01]  /*1c140*/  @!PT LDS RZ, [RZ] ;  /* 0x00000000fffff984 */ /* 0x000fe20000000800 */
[----:B------:R1:W-:Y:S03]  /*1c150*/  @P1 LDGSTS.E.BYPASS.LTC128B.128 [R202+0x11000], desc[UR8][R8.64+0x100] ;  /* 0x1100010008ca1fae */ /* 0x0003e6000b901d48 */
[----:B------:R-:W-:Y:S01]  /*1c160*/  LOP3.LUT R2, R2, 0xfffffff8, RZ, 0xc0, !PT ;  /* 0xfffffff802027812 */ /* 0x000fe200078ec0ff */
[----:B------:R-:W-:Y:S04]  /*1c170*/  @!P1 STS.128 [R202+0x11000], RZ ;  /* 0x011000ffca009388 */ /* 0x000fe80000000c00 */
[----:B------:R-:W-:Y:S01]  /*1c180*/  @!PT LDS RZ, [RZ] ;  /* 0x00000000fffff984 */ /* 0x000fe20000000800 */
[----:B------:R-:W-:Y:S01]  /*1c190*/  @!PT LDS RZ, [RZ] ;  /* 0x00000000fffff984 */ /* 0x000fe20000000800 */
[----:B------:R-:W-:Y:S01]  /*1c1a0*/  @!PT LDS RZ, [RZ] ;  /* 0x00000000fffff984 */ /* 0x000fe20000000800 */
[----:B------:R-:W-:Y:S01]  /*1c1b0*/  @P4 LDGSTS.E.BYPASS.LTC128B.128 [R202+0xd800], desc[UR8][R22.64] ;  /* 0x0d80000016ca4fae */ /* 0x000fe2000b901d48 */
[----:B------:R-:W-:Y:S03]  /*1c1c0*/  IMAD.IADD R2, R3, 0x1, -R2 ;  /* 0x0000000103027824 */ /* 0x000fe600078e0a02 */
[----:B------:R-:W-:Y:S02]  /*1c1d0*/  @!P4 STS.128 [R202+0xd800], RZ ;  /* 0x00d800ffca00c388 */ /* 0x000fe40000000c00 */
[----:B------:R-:W-:Y:S02]  /*1c1e0*/  LOP3.LUT P0, RZ, R2, 0x2, RZ, 0xc0, !PT ;  /* 0x0000000202ff7812 */ /* 0x000fe4000780c0ff */
[----:B------:R-:W-:Y:S01]  /*1c1f0*/  @!PT LDS RZ, [RZ] ;  /* 0x00000000fffff984 */ /* 0x000fe20000000800 */
[----:B------:R-:W-:Y:S01]  /*1c200*/  @!PT LDS RZ, [RZ] ;  /* 0x00000000fffff984 */ /* 0x000fe20000000800 */
[----:B------:R-:W-:Y:S01]  /*1c210*/  @!PT LDS RZ, [RZ] ;  /* 0x00000000fffff984 */ /* 0x000fe20000000800 */
[----:B------:R2:W-:Y:S02]  /*1c220*/  @P2 LDGSTS.E.BYPASS.LTC128B.128 [R202+0xf800], desc[UR8][R6.64+0x80] ;  /* 0x0f80008006ca2fae */ /* 0x0005e4000b901d48 */
[----:B------:R-:W-:Y:S02]  /*1c230*/  SEL R4, R4, 0xfffffff0, !P0 ;  /* 0xfffffff004047807 */ /* 0x000fe40004000000 */
[----:B------:R-:W-:Y:S01]  /*1c240*/  @!P2 STS.128 [R202+0xf800], RZ ;  /* 0x00f800ffca00a388 */ /* 0x000fe20000000c00 */
[----:B------:R-:W-:Y:S01]  /*1c250*/  LOP3.LUT P0, RZ, R2, 0x4, RZ, 0xc0, !PT ;  /* 0x0000000402ff7812 */ /* 0x000fe2000780c0ff */
[----:B------:R-:W-:Y:S02]  /*1c260*/  IMAD.MOV.U32 R2, RZ, RZ, 0x20 ;  /* 0x00000020ff027424 */ /* 0x000fe400078e00ff */
[----:B------:R-:W-:Y:S01]  /*1c270*/  @!PT LDS RZ, [RZ] ;  /* 0x00000000fffff984 */ /* 0x000fe20000000800 */
[----:B------:R-:W-:Y:S01]  /*1c280*/  @!PT LDS RZ, [RZ] ;  /* 0x00000000fffff984 */ /* 0x000fe20000000800 */
[----:B------:R-:W-:Y:S01]  /*1c290*/  @!PT LDS RZ, [RZ] ;  /* 0x00000000fffff984 */ /* 0x000fe20000000800 */
[----:B------:R3:W-:Y:S01]  /*1c2a0*/  @P1 LDGSTS.E.BYPASS.LTC128B.128 [R202+0x11800], desc[UR8][R20.64+0x100] ;  /* 0x1180010014ca1fae */ /* 0x0007e2000b901d48 */
[--C-:B------:R-:W-:Y:S02]  /*1c2b0*/  IMAD R132, R4, 0x2, R195.reuse ;  /* 0x0000000204847824 */ /* 0x100fe400078e02c3 */
[----:B------:R-:W-:Y:S01]  /*1c2c0*/  SEL R2, R2, 0xffffffe0, !P0 ;  /* 0xffffffe002027807 */ /* 0x000fe20004000000 */
[----:B------:R-:W-:Y:S01]  /*1c2d0*/  @!P1 STS.128 [R202+0x11800], RZ ;  /* 0x011800ffca009388 */ /* 0x000fe20000000c00 */
[----:B------:R-:W-:Y:S03]  /*1c2e0*/  ISETP.GT.AND P0, PT, R207, R196, PT ;  /* 0x000000c4cf00720c */ /* 0x000fe60003f04270 */
[----:B------:R-:W-:Y:S01]  /*1c2f0*/  LDSM.16.M88.4 R136, [R195] ;  /* 0x00000000c388783b */ /* 0x000fe20000000200 */
[C---:B------:R-:W-:Y:S02]  /*1c300*/  IMAD R3, R2.reuse, 0x2, R195 ;  /* 0x0000000202037824 */ /* 0x040fe400078e02c3 */
[----:B------:R-:W-:Y:S01]  /*1c310*/  IMAD R2, R2, 0x2, R132 ;  /* 0x0000000202027824 */ /* 0x000fe200078e0284 */
[----:B-1----:R-:W2:Y:S04]  /*1c320*/  LDSM.16.M88.4 R8, [R194+0x6000] ;  /* 0x00600000c208783b */ /* 0x002ea80000000200 */
[----:B------:R-:W1:Y:S04]  /*1c330*/  LDSM.16.M88.4 R16, [R194+0x6800] ;  /* 0x00680000c210783b */ /* 0x000e680000000200 */
[----:B------:R-:W3:Y:S04]  /*1c340*/  LDSM.16.M88.4 R24, [R194+0x7000] ;  /* 0x00700000c218783b */ /* 0x000ee80000000200 */
[----:B------:R-:W4:Y:S04]  /*1c350*/  LDSM.16.M88.4 R32, [R194+0x7800] ;  /* 0x00780000c220783b */ /* 0x000f280000000200 */
[----:B------:R-:W0:Y:S04]  /*1c360*/  LDGDEPBAR ;  /* 0x00000000000079af */ /* 0x000e280000000000 */
[----:B------:R-:W-:Y:S04]  /*1c370*/  LDSM.16.M88.4 R140, [R132] ;  /* 0x00000000848c783b */ /* 0x000fe80000000200 */
[----:B------:R-:W5:Y:S04]  /*1c380*/  LDSM.16.M88.4 R144, [R193] ;  /* 0x00000000c190783b */ /* 0x000f680000000200 */
[----:B------:R-:W5:Y:S04]  /*1c390*/  LDSM.16.M88.4 R148, [R187] ;  /* 0x00000000bb94783b */ /* 0x000f680000000200 */
[----:B------:R-:W5:Y:S04]  /*1c3a0*/  LDSM.16.M88.4 R152, [R186] ;  /* 0x00000000ba98783b */ /* 0x000f680000000200 */
[----:B------:R-:W5:Y:S01]  /*1c3b0*/  LDSM.16.M88.4 R156, [R185] ;  /* 0x00000000b99c783b */ /* 0x000f620000000200 */
[C---:B--2---:R-:W-:Y:S03]  /*1c3c0*/  HMMA.16816.F32 R4, R136.reuse, R8, RZ ;  /* 0x000000088804723c */ /* 0x044fe600000018ff */
[----:B------:R-:W-:Y:S04]  /*1c3d0*/  LDSM.16.M88.4 R160, [R3] ;  /* 0x0000000003a0783b */ /* 0x000fe80000000200 */
[----:B------:R-:W2:Y:S01]  /*1c3e0*/  LDSM.16.M88.4 R164, [R191+0x6000] ;  /* 0x00600000bfa4783b */ /* 0x000ea20000000200 */
[C---:B------:R-:W-:Y:S03]  /*1c3f0*/  HMMA.16816.F32 R8, R136.reuse, R10, RZ ;  /* 0x0000000a8808723c */ /* 0x040fe600000018ff */
[----:B------:R-:W2:Y:S03]  /*1c400*/  LDSM.16.M88.4 R168, [R191+0x6800] ;  /* 0x00680000bfa8783b */ /* 0x000ea60000000200 */
[C---:B-1----:R-:W-:Y:S01]  /*1c410*/  HMMA.16816.F32 R12, R136.reuse, R16, RZ ;  /* 0x00000010880c723c */ /* 0x042fe200000018ff */
[----:B------:R-:W-:Y:S05]  /*1c420*/  LDSM.16.M88.4 R172, [R191+0x7800] ;  /* 0x00780000bfac783b */ /* 0x000fea0000000200 */
[C---:B------:R-:W-:Y:S06]  /*1c430*/  HMMA.16816.F32 R16, R136.reuse, R18, RZ ;  /* 0x000000128810723c */ /* 0x040fec00000018ff */
[C---:B---3--:R-:W-:Y:S06]  /*1c440*/  HMMA.16816.F32 R20, R136.reuse, R24, RZ ;  /* 0x000000188814723c */ /* 0x048fec00000018ff */
[C---:B------:R-:W-:Y:S06]  /*1c450*/  HMMA.16816.F32 R24, R136.reuse, R26, RZ ;  /* 0x0000001a8818723c */ /* 0x040fec00000018ff */
[C---:B----4-:R-:W-:Y:S06]  /*1c460*/  HMMA.16816.F32 R28, R136.reuse, R32, RZ ;  /* 0x00000020881c723c */ /* 0x050fec00000018ff */
[----:B------:R-:W-:Y:S01]  /*1c470*/  HMMA.16816.F32 R32, R136, R34, RZ ;  /* 0x000000228820723c */ /* 0x000fe200000018ff */
[----:B------:R-:W1:Y:S05]  /*1c480*/  LDSM.16.M88.4 R136, [R191+0x7000] ;  /* 0x00700000bf88783b */ /* 0x000e6a0000000200 */
        /* <DEDUP_REMOVED lines=144> */
[----:B------:R-:W-:Y:S04]  /*1cd90*/  SHF.L.U32 R135, R207, 0x6, RZ ;  /* 0x00000006cf877819 */ /* 0x000fe800000006ff */
[----:B------:R-:W-:Y:S01]  /*1cda0*/  IABS R136, R135 ;  /* 0x0000008700887213 */ /* 0x000fe20000000000 */
[----:B------:R-:W-:Y:S05]  /*1cdb0*/  VIADD R139, R135, 0xffffffc0 ;  /* 0xffffffc0878b7836 */ /* 0x000fea0000000000 */
        /* <DEDUP_REMOVED lines=14> */
[C---:B------:R-:W-:Y:S05]  /*1cea0*/  IADD3 R134, -R138.reuse, RZ, RZ ;  /* 0x000000ff8a867210 */ /* 0x040fea0007ffe1ff */
        /* <DEDUP_REMOVED lines=14> */
[----:B------:R-:W-:Y:S02]  /*1cf90*/  ISETP.GE.AND P6, PT, R135, RZ, PT ;  /* 0x000000ff8700720c */ /* 0x000fe40003fc6270 */
[----:B------:R-:W1:Y:S01]  /*1cfa0*/  LDC.64 R134, c[0x0][0x248] ;  /* 0x00009200ff867b82 */ /* 0x000e620000000a00 */
[----:B------:R-:W-:Y:S02]  /*1cfb0*/  @!P5 IMAD.MOV R138, RZ, RZ, -R138 ;  /* 0x000000ffff8ad224 */ /* 0x000fe400078e0a8a */
[----:B------:R-:W-:Y:S01]  /*1cfc0*/  @P0 VIADD R2, R2, 0x1 ;  /* 0x0000000102020836 */ /* 0x000fe20000000000 */
[----:B------:R-:W-:Y:S04]  /*1cfd0*/  ISETP.NE.AND P0, PT, R132, RZ, PT ;  /* 0x000000ff8400720c */ /* 0x000fe80003f05270 */
[----:B------:R-:W-:Y:S03]  /*1cfe0*/  SEL R3, R139, R138, !P0 ;  /* 0x0000008a8b037207 */ /* 0x000fe60004000000 */
[----:B------:R-:W-:Y:S02]  /*1cff0*/  @!P6 IADD3 R2, -R2, RZ, RZ ;  /* 0x000000ff0202e210 */ /* 0x000fe40007ffe1ff */
[----:B------:R-:W-:Y:S02]  /*1d000*/  LEA R144, P5, R3, R204, 0x2 ;  /* 0x000000cc03907211 */ /* 0x000fe400078a10ff */
[----:B------:R-:W-:Y:S02]  /*1d010*/  SEL R139, R139, R2, !P0 ;  /* 0x000000028b8b7207 */ /* 0x000fe40004000000 */
[-C--:B------:R-:W-:Y:S02]  /*1d020*/  LEA.HI.X.SX32 R145, R3, R205.reuse, 0x2, P5 ;  /* 0x000000cd03917211 */ /* 0x080fe400028f16ff */
        /* <DEDUP_REMOVED lines=19> */
.L_x_1772:
        /* <DEDUP_REMOVED lines=89> */
.L_x_1771:
        /* <DEDUP_REMOVED lines=86> */
[C---:B------:R-:W-:Y:S01]  /*1dc50*/  FMUL.FTZ R45, R2.reuse, R45 ;  /* 0x0000002d022d7220 */ /* 0x040fe20000410000 */
        /* <DEDUP_REMOVED lines=66> */
[----:B------:R-:W1:Y:S02]  /*1e080*/  LDSM.16.MT88.4 R136, [R188+0xc000] ;  /* 0x00c00000bc88783b */ /* 0x000e640000004200 */
[----:B------:R-:W-:Y:S02]  /*1e090*/  ISETP.GT.AND P0, PT, R207, R196, PT ;  /* 0x000000c4cf00720c */ /* 0x000fe40003f04270 */
[C---:B------:R-:W-:Y:S01]  /*1e0a0*/  FMUL.FTZ R102, R0.reuse, R102 ;  /* 0x0000006600667220 */ /* 0x040fe20000410000 */
[C---:B------:R-:W-:Y:S05]  /*1e0b0*/  HMMA.16816.F32 R40, R128.reuse, R140, R40 ;  /* 0x0000008c8028723c */ /* 0x040fea0000001828 */
[----:B------:R-:W-:Y:S01]  /*1e0c0*/  FMUL.FTZ R103, R0, R103 ;  /* 0x0000006700677220 */ /* 0x000fe20000410000 */
[C---:B------:R-:W-:Y:S01]  /*1e0d0*/  HMMA.16816.F32 R44, R128.reuse, R142, R44 ;  /* 0x0000008e802c723c */ /* 0x040fe2000000182c */
[----:B------:R-:W2:Y:S04]  /*1e0e0*/  LDSM.16.MT88.4 R140, [R192+0xe000] ;  /* 0x00e00000c08c783b */ /* 0x000ea80000004200 */
[--C-:B------:R-:W-:Y:S01]  /*1e0f0*/  FFMA.FTZ R171, R12, UR4, -R170.reuse ;  /* 0x000000040cab7c23 */ /* 0x100fe200080108aa */
[C---:B------:R-:W-:Y:S05]  /*1e100*/  HMMA.16816.F32 R48, R128.reuse, R144, R48 ;  /* 0x000000908030723c */ /* 0x040fea0000001830 */
[C---:B------:R-:W-:Y:S01]  /*1e110*/  FMUL.FTZ R12, R2.reuse, R124 ;  /* 0x0000007c020c7220 */ /* 0x040fe20000410000 */
[C---:B------:R-:W-:Y:S01]  /*1e120*/  HMMA.16816.F32 R52, R128.reuse, R146, R52 ;  /* 0x000000928034723c */ /* 0x040fe20000001834 */
[----:B------:R-:W3:Y:S01]  /*1e130*/  LDSM.16.MT88.4 R144, [R190+0xe000] ;  /* 0x00e00000be90783b */ /* 0x000ee20000004200 */
[----:B------:R-:W-:Y:S03]  /*1e140*/  MUFU.EX2 R171, R171 ;  /* 0x000000ab00ab7308 */ /* 0x000fe60000000800 */
[----:B------:R-:W-:Y:S01]  /*1e150*/  FFMA.FTZ R172, R13, UR4, -R170 ;  /* 0x000000040dac7c23 */ /* 0x000fe200080108aa */
[----:B------:R-:W-:Y:S01]  /*1e160*/  FMUL.FTZ R13, R2, R125 ;  /* 0x0000007d020d7220 */ /* 0x000fe20000410000 */
[--C-:B------:R-:W-:Y:S01]  /*1e170*/  FFMA.FTZ R173, R14, UR4, -R168.reuse ;  /* 0x000000040ead7c23 */ /* 0x100fe200080108a8 */
[----:B------:R-:W-:Y:S03]  /*1e180*/  FMUL.FTZ R14, R0, R126 ;  /* 0x0000007e000e7220 */ /* 0x000fe60000410000 */
[C---:B------:R-:W-:Y:S01]  /*1e190*/  FMUL.FTZ R104, R2.reuse, R104 ;  /* 0x0000006802687220 */ /* 0x040fe20000410000 */
[----:B------:R-:W-:Y:S01]  /*1e1a0*/  FMUL.FTZ R105, R2, R105 ;  /* 0x0000006902697220 */ /* 0x000fe20000410000 */
[C---:B------:R-:W-:Y:S01]  /*1e1b0*/  FMUL.FTZ R106, R0.reuse, R106 ;  /* 0x0000006a006a7220 */ /* 0x040fe20000410000 */
[C---:B------:R-:W-:Y:S01]  /*1e1c0*/  FMUL.FTZ R107, R0.reuse, R107 ;  /* 0x0000006b006b7220 */ /* 0x040fe20000410000 */
[----:B------:R-:W-:Y:S01]  /*1e1d0*/  FFMA.FTZ R174, R15, UR4, -R168 ;  /* 0x000000040fae7c23 */ /* 0x000fe200080108a8 */
[----:B------:R-:W-:Y:S01]  /*1e1e0*/  FMUL.FTZ R15, R0, R127 ;  /* 0x0000007f000f7220 */ /* 0x000fe20000410000 */
[C---:B-1----:R-:W-:Y:S01]  /*1e1f0*/  HMMA.16816.F32 R56, R128.reuse, R136, R56 ;  /* 0x000000888038723c */ /* 0x042fe20000001838 */
[----:B------:R-:W-:Y:S01]  /*1e200*/  LDSM.16.MT88.4 R124, [R192+0xc800] ;  /* 0x00c80000c07c783b */ /* 0x000fe20000004200 */
[----:B------:R-:W1:Y:S01]  /*1e210*/  MUFU.EX2 R172, R172 ;  /* 0x000000ac00ac7308 */ /* 0x000e620000000800 */
[C---:B------:R-:W-:Y:S01]  /*1e220*/  FMUL.FTZ R108, R2.reuse, R108 ;  /* 0x0000006c026c7220 */ /* 0x040fe20000410000 */
[----:B------:R-:W-:Y:S01]  /*1e230*/  FMUL.FTZ R109, R2, R109 ;  /* 0x0000006d026d7220 */ /* 0x000fe20000410000 */
[C---:B------:R-:W-:Y:S01]  /*1e240*/  FMUL.FTZ R110, R0.reuse, R110 ;  /* 0x0000006e006e7220 */ /* 0x040fe20000410000 */
[C---:B------:R-:W-:Y:S03]  /*1e250*/  HMMA.16816.F32 R60, R128.reuse, R138, R60 ;  /* 0x0000008a803c723c */ /* 0x040fe6000000183c */
[----:B------:R-:W4:Y:S03]  /*1e260*/  LDSM.16.MT88.4 R136, [R189+0xe000] ;  /* 0x00e00000bd88783b */ /* 0x000f260000004200 */
[----:B------:R-:W-:Y:S01]  /*1e270*/  MUFU.EX2 R173, R173 ;  /* 0x000000ad00ad7308 */ /* 0x000fe20000000800 */
[----:B------:R-:W-:Y:S01]  /*1e280*/  FMUL.FTZ R111, R0, R111 ;  /* 0x0000006f006f7220 */ /* 0x000fe20000410000 */
[C---:B--2---:R-:W-:Y:S03]  /*1e290*/  HMMA.16816.F32 R64, R128.reuse, R140, R64 ;  /* 0x0000008c8040723c */ /* 0x044fe60000001840 */
[--C-:B------:R-:W-:Y:S03]  /*1e2a0*/  FFMA.FTZ R175, R16, UR4, -R170.reuse ;  /* 0x0000000410af7c23 */ /* 0x100fe600080108aa */
[C---:B------:R-:W-:Y:S01]  /*1e2b0*/  HMMA.16816.F32 R68, R128.reuse, R142, R68 ;  /* 0x0000008e8044723c */ /* 0x040fe20000001844 */
[----:B------:R-:W2:Y:S01]  /*1e2c0*/  LDSM.16.MT88.4 R140, [R188+0xe000] ;  /* 0x00e00000bc8c783b */ /* 0x000ea20000004200 */
[----:B------:R-:W5:Y:S03]  /*1e2d0*/  MUFU.EX2 R174, R174 ;  /* 0x000000ae00ae7308 */ /* 0x000f660000000800 */
[----:B------:R-:W-:Y:S01]  /*1e2e0*/  FFMA.FTZ R212, R17, UR4, -R170 ;  /* 0x0000000411d47c23 */ /* 0x000fe200080108aa */
[C---:B---3--:R-:W-:Y:S06]  /*1e2f0*/  HMMA.16816.F32 R72, R128.reuse, R144, R72 ;  /* 0x000000908048723c */ /* 0x048fec0000001848 */
[----:B------:R-:W-:Y:S01]  /*1e300*/  MUFU.EX2 R175, R175 ;  /* 0x000000af00af7308 */ /* 0x000fe20000000800 */
[--C-:B------:R-:W-:Y:S01]  /*1e310*/  FFMA.FTZ R214, R18, UR4, -R168.reuse ;  /* 0x0000000412d67c23 */ /* 0x100fe200080108a8 */
[C---:B------:R-:W-:Y:S01]  /*1e320*/  HMMA.16816.F32 R76, R128.reuse, R146, R76 ;  /* 0x00000092804c723c */ /* 0x040fe2000000184c */
[----:B------:R-:W3:Y:S02]  /*1e330*/  LDSM.16.MT88.4 R144, [R192+0x10000] ;  /* 0x01000000c090783b */ /* 0x000ee40000004200 */
[----:B------:R-:W-:Y:S01]  /*1e340*/  FFMA.FTZ R217, R19, UR4, -R168 ;  /* 0x0000000413d97c23 */ /* 0x000fe200080108a8 */
[----:B------:R-:W-:Y:S01]  /*1e350*/  FMUL.FTZ R16, R2, R120 ;  /* 0x0000007802107220 */ /* 0x000fe20000410000 */
[----:B-1----:R-:W-:Y:S01]  /*1e360*/  F2FP.F16.F32.PACK_AB R120, R172, R171 ;  /* 0x000000abac78723e */ /* 0x002fe200000000ff */
[----:B------:R-:W-:Y:S02]  /*1e370*/  FMUL.FTZ R17, R2, R121 ;  /* 0x0000007902117220 */ /* 0x000fe40000410000 */
[----:B------:R-:W1:Y:S03]  /*1e380*/  MUFU.EX2 R212, R212 ;  /* 0x000000d400d47308 */ /* 0x000e660000000800 */
[----:B-----5:R-:W-:Y:S01]  /*1e390*/  F2FP.F16.F32.PACK_AB R121, R174, R173 ;  /* 0x000000adae79723e */ /* 0x020fe200000000ff */
[C---:B------:R-:W-:Y:S01]  /*1e3a0*/  FMUL.FTZ R18, R0.reuse, R122 ;  /* 0x0000007a00127220 */ /* 0x040fe20000410000 */
[----:B------:R-:W-:Y:S01]  /*1e3b0*/  FMUL.FTZ R19, R0, R123 ;  /* 0x0000007b00137220 */ /* 0x000fe20000410000 */
[C---:B------:R-:W-:Y:S01]  /*1e3c0*/  FMUL.FTZ R112, R2.reuse, R112 ;  /* 0x0000007002707220 */ /* 0x040fe20000410000 */
[----:B------:R-:W-:Y:S01]  /*1e3d0*/  FMUL.FTZ R113, R2, R113 ;  /* 0x0000007102717220 */ /* 0x000fe20000410000 */
[C---:B------:R-:W-:Y:S02]  /*1e3e0*/  FMUL.FTZ R114, R0.reuse, R114 ;  /* 0x0000007200727220 */ /* 0x040fe40000410000 */
[----:B------:R-:W-:Y:S01]  /*1e3f0*/  MUFU.EX2 R214, R214 ;  /* 0x000000d600d67308 */ /* 0x000fe20000000800 */
[----:B------:R-:W-:Y:S01]  /*1e400*/  FMUL.FTZ R115, R0, R115 ;  /* 0x0000007300737220 */ /* 0x000fe20000410000 */
[C---:B----4-:R-:W-:Y:S03]  /*1e410*/  HMMA.16816.F32 R80, R128.reuse, R136, R80 ;  /* 0x000000888050723c */ /* 0x050fe60000001850 */
[C---:B------:R-:W-:Y:S01]  /*1e420*/  FMUL.FTZ R116, R2.reuse, R116 ;  /* 0x0000007402747220 */ /* 0x040fe20000410000 */
[----:B------:R-:W-:Y:S01]  /*1e430*/  FMUL.FTZ R117, R2, R117 ;  /* 0x0000007502757220 */ /* 0x000fe20000410000 */
[----:B------:R-:W-:Y:S01]  /*1e440*/  FMUL.FTZ R118, R0, R118 ;  /* 0x0000007600767220 */ /* 0x000fe20000410000 */
[C---:B------:R-:W-:Y:S01]  /*1e450*/  HMMA.16816.F32 R84, R128.reuse, R138, R84 ;  /* 0x0000008a8054723c */ /* 0x040fe20000001854 */
[----:B------:R-:W4:Y:S01]  /*1e460*/  LDSM.16.MT88.4 R136, [R190+0x10000] ;  /* 0x01000000be88783b */ /* 0x000f220000004200 */
[----:B------:R-:W5:Y:S03]  /*1e470*/  MUFU.EX2 R217, R217 ;  /* 0x000000d900d97308 */ /* 0x000f660000000800 */
[----:B-1----:R-:W-:Y:S01]  /*1e480*/  F2FP.F16.F32.PACK_AB R122, R212, R175 ;  /* 0x000000afd47a723e */ /* 0x002fe200000000ff */
[C---:B--2---:R-:W-:Y:S05]  /*1e490*/  HMMA.16816.F32 R88, R128.reuse, R140, R88 ;  /* 0x0000008c8058723c */ /* 0x044fea0000001858 */
[----:B------:R-:W-:Y:S01]  /*1e4a0*/  FMUL.FTZ R119, R0, R119 ;  /* 0x0000007700777220 */ /* 0x000fe20000410000 */
[C---:B------:R-:W-:Y:S01]  /*1e4b0*/  HMMA.16816.F32 R92, R128.reuse, R142, R92 ;  /* 0x0000008e805c723c */ /* 0x040fe2000000185c */
[----:B------:R-:W1:Y:S04]  /*1e4c0*/  LDSM.16.MT88.4 R140, [R189+0x10000] ;  /* 0x01000000bd8c783b */ /* 0x000e680000004200 */
[----:B------:R-:W-:Y:S01]  /*1e4d0*/  FFMA.FTZ R219, R25, UR4, -R170 ;  /* 0x0000000419db7c23 */ /* 0x000fe200080108aa */
[C---:B---3--:R-:W-:Y:S05]  /*1e4e0*/  HMMA.16816.F32 R96, R128.reuse, R144, R96 ;  /* 0x000000908060723c */ /* 0x048fea0000001860 */
[----:B-----5:R-:W-:Y:S01]  /*1e4f0*/  F2FP.F16.F32.PACK_AB R123, R217, R214 ;  /* 0x000000d6d97b723e */ /* 0x020fe200000000ff */
[C---:B------:R-:W-:Y:S01]  /*1e500*/  HMMA.16816.F32 R100, R128.reuse, R146, R100 ;  /* 0x000000928064723c */ /* 0x040fe20000001864 */
[----:B------:R-:W2:Y:S01]  /*1e510*/  LDSM.16.MT88.4 R144, [R188+0x10000] ;  /* 0x01000000bc90783b */ /* 0x000ea20000004200 */
[----:B------:R-:W-:Y:S03]  /*1e520*/  MUFU.EX2 R219, R219 ;  /* 0x000000db00db7308 */ /* 0x000fe60000000800 */
[--C-:B------:R-:W-:Y:S01]  /*1e530*/  FFMA.FTZ R218, R26, UR4, -R168.reuse ;  /* 0x000000041ada7c23 */ /* 0x100fe200080108a8 */
[----:B------:R-:W-:Y:S01]  /*1e540*/  FFMA.FTZ R221, R27, UR4, -R168 ;  /* 0x000000041bdd7c23 */ /* 0x000fe200080108a8 */
[----:B------:R-:W-:Y:S01]  /*1e550*/  FFMA.FTZ R167, R2, R215, R167 ;  /* 0x000000d702a77223 */ /* 0x000fe200000100a7 */
[----:B------:R-:W-:Y:S04]  /*1e560*/  MOV R133, R132 ;  /* 0x0000008400857202 */ /* 0x000fe80000000f00 */
[----:B------:R-:W-:Y:S01]  /*1e570*/  MUFU.EX2 R218, R218 ;  /* 0x000000da00da7308 */ /* 0x000fe20000000800 */
[----:B------:R-:W-:Y:S01]  /*1e580*/  FFMA.FTZ R169, R0, R213, R169 ;  /* 0x000000d500a97223 */ /* 0x000fe200000100a9 */
[----:B------:R-:W-:Y:S03]  /*1e590*/  FADD.FTZ R0, R5, R167 ;  /* 0x000000a705007221 */ /* 0x000fe60000010000 */
[----:B------:R-:W-:Y:S01]  /*1e5a0*/  FADD.FTZ R6, R6, R169 ;  /* 0x000000a906067221 */ /* 0x000fe20000010000 */
[C---:B----4-:R-:W-:Y:S04]  /*1e5b0*/  HMMA.16816.F32 R104, R128.reuse, R136, R104 ;  /* 0x000000888068723c */ /* 0x050fe80000001868 */
[----:B------:R-:W3:Y:S01]  /*1e5c0*/  MUFU.EX2 R221, R221 ;  /* 0x000000dd00dd7308 */ /* 0x000ee20000000800 */
[----:B------:R-:W-:Y:S01]  /*1e5d0*/  FADD.FTZ R7, R7, R0 ;  /* 0x0000000007077221 */ /* 0x000fe20000010000 */
[----:B------:R-:W-:Y:S01]  /*1e5e0*/  FADD.FTZ R135, R135, R6 ;  /* 0x0000000687877221 */ /* 0x000fe20000010000 */
[----:B------:R-:W-:Y:S01]  /*1e5f0*/  MOV R0, R3 ;  /* 0x0000000300007202 */ /* 0x000fe20000000f00 */
[C---:B------:R-:W-:Y:S01]  /*1e600*/  HMMA.16816.F32 R12, R128.reuse, R138, R12 ;  /* 0x0000008a800c723c */ /* 0x040fe2000000180c */
[----:B------:R-:W4:Y:S02]  /*1e610*/  LDSM.16.MT88.4 R136, [R190+0xc800] ;  /* 0x00c80000be88783b */ /* 0x000f240000004200 */
[----:B------:R-:W-:Y:S03]  /*1e620*/  FADD.FTZ R134, R134, R7 ;  /* 0x0000000786867221 */ /* 0x000fe60000010000 */
[C---:B-1----:R-:W-:Y:S05]  /*1e630*/  HMMA.16816.F32 R108, R128.reuse, R140, R108 ;  /* 0x0000008c806c723c */ /* 0x042fea000000186c */
[----:B------:R-:W-:Y:S01]  /*1e640*/  FADD.FTZ R166, R166, R135 ;  /* 0x00000087a6a67221 */ /* 0x000fe20000010000 */
[C---:B------:R-:W-:Y:S01]  /*1e650*/  HMMA.16816.F32 R16, R128.reuse, R142, R16 ;  /* 0x0000008e8010723c */ /* 0x040fe20000001810 */
[----:B------:R-:W1:Y:S04]  /*1e660*/  LDSM.16.MT88.4 R140, [R192+0xe800] ;  /* 0x00e80000c08c783b */ /* 0x000e680000004200 */
[----:B---3--:R-:W-:Y:S01]  /*1e670*/  F2FP.F16.F32.PACK_AB R27, R221, R218 ;  /* 0x000000dadd1b723e */ /* 0x008fe200000000ff */
[C---:B--2---:R-:W-:Y:S05]  /*1e680*/  HMMA.16816.F32 R112, R128.reuse, R144, R112 ;  /* 0x000000908070723c */ /* 0x044fea0000001870 */
[----:B------:R-:W-:Y:S01]  /*1e690*/  FADD.FTZ R171, R171, R134 ;  /* 0x00000086abab7221 */ /* 0x000fe20000010000 */
[----:B------:R-:W-:Y:S01]  /*1e6a0*/  HMMA.16816.F32 R116, R128, R146, R116 ;  /* 0x000000928074723c */ /* 0x000fe20000001874 */
[----:B------:R-:W2:Y:S04]  /*1e6b0*/  LDSM.16.MT88.4 R128, [R188+0xe800] ;  /* 0x00e80000bc80783b */ /* 0x000ea80000004200 */
[----:B------:R-:W-:Y:S01]  /*1e6c0*/  FADD.FTZ R173, R173, R166 ;  /* 0x000000a6adad7221 */ /* 0x000fe20000010000 */
[C---:B------:R-:W-:Y:S03]  /*1e6d0*/  HMMA.16816.F32 R8, R120.reuse, R124, R8 ;  /* 0x0000007c7808723c */ /* 0x040fe60000001808 */
[----:B------:R-:W-:Y:S02]  /*1e6e0*/  LDSM.16.MT88.4 R144, [R190+0xd000] ;  /* 0x00d00000be90783b */ /* 0x000fe40000004200 */
[----:B------:R-:W-:Y:S01]  /*1e6f0*/  FADD.FTZ R172, R172, R171 ;  /* 0x000000abacac7221 */ /* 0x000fe20000010000 */
[C---:B------:R-:W-:Y:S05]  /*1e700*/  HMMA.16816.F32 R36, R120.reuse, R126, R36 ;  /* 0x0000007e7824723c */ /* 0x040fea0000001824 */
[----:B------:R-:W3:Y:S01]  /*1e710*/  LDSM.16.MT88.4 R124, [R192+0x10800] ;  /* 0x01080000c07c783b */ /* 0x000ee20000004200 */
[C---:B----4-:R-:W-:Y:S05]  /*1e720*/  HMMA.16816.F32 R40, R120.reuse, R136, R40 ;  /* 0x000000887828723c */ /* 0x050fea0000001828 */
[----:B------:R-:W-:Y:S01]  /*1e730*/  FADD.FTZ R173, R174, R173 ;  /* 0x000000adaead7221 */ /* 0x000fe20000010000 */
        /* <DEDUP_REMOVED lines=11> */
[----:B------:R-:W-:Y:S05]  /*1e7f0*/  LDSM.16.MT88.4 R152, [R190+0xf000] ;  /* 0x00f00000be98783b */ /* 0x000fea0000004200 */
[C---:B-1----:R-:W-:Y:S06]  /*1e800*/  HMMA.16816.F32 R64, R120.reuse, R140, R64 ;  /* 0x0000008c7840723c */ /* 0x042fec0000001840 */
[C---:B------:R-:W-:Y:S01]  /*1e810*/  HMMA.16816.F32 R68, R120.reuse, R142, R68 ;  /* 0x0000008e7844723c */ /* 0x040fe20000001844 */
[----:B------:R-:W1:Y:S05]  /*1e820*/  LDSM.16.MT88.4 R140, [R189+0x10800] ;  /* 0x01080000bd8c783b */ /* 0x000e6a0000004200 */
[C---:B------:R-:W-:Y:S06]  /*1e830*/  HMMA.16816.F32 R72, R120.reuse, R156, R72 ;  /* 0x0000009c7848723c */ /* 0x040fec0000001848 */
[C---:B------:R-:W-:Y:S01]  /*1e840*/  HMMA.16816.F32 R76, R120.reuse, R158, R76 ;  /* 0x0000009e784c723c */ /* 0x040fe2000000184c */
[----:B------:R-:W-:Y:S05]  /*1e850*/  LDSM.16.MT88.4 R156, [R188+0xf000] ;  /* 0x00f00000bc9c783b */ /* 0x000fea0000004200 */
[C---:B------:R-:W-:Y:S06]  /*1e860*/  HMMA.16816.F32 R80, R120.reuse, R160, R80 ;  /* 0x000000a07850723c */ /* 0x040fec0000001850 */
[C---:B------:R-:W-:Y:S05]  /*1e870*/  HMMA.16816.F32 R84, R120.reuse, R162, R84 ;  /* 0x000000a27854723c */ /* 0x040fea0000001854 */
[----:B------:R-:W-:Y:S01]  /*1e880*/  FFMA.FTZ R161, R21, UR4, -R170 ;  /* 0x0000000415a17c23 */ /* 0x000fe200080108aa */
[C---:B--2---:R-:W-:Y:S05]  /*1e890*/  HMMA.16816.F32 R88, R120.reuse, R128, R88 ;  /* 0x000000807858723c */ /* 0x044fea0000001858 */
[--C-:B------:R-:W-:Y:S01]  /*1e8a0*/  FFMA.FTZ R160, R22, UR4, -R168.reuse ;  /* 0x0000000416a07c23 */ /* 0x100fe200080108a8 */
[C---:B------:R-:W-:Y:S01]  /*1e8b0*/  HMMA.16816.F32 R92, R120.reuse, R130, R92 ;  /* 0x00000082785c723c */ /* 0x040fe2000000185c */
[----:B------:R-:W-:Y:S01]  /*1e8c0*/  LDSM.16.MT88.4 R128, [R192+0xd000] ;  /* 0x00d00000c080783b */ /* 0x000fe20000004200 */
[----:B------:R-:W2:Y:S03]  /*1e8d0*/  MUFU.EX2 R161, R161 ;  /* 0x000000a100a17308 */ /* 0x000ea60000000800 */
[----:B------:R-:W-:Y:S01]  /*1e8e0*/  FFMA.FTZ R163, R23, UR4, -R168 ;  /* 0x0000000417a37c23 */ /* 0x000fe200080108a8 */
[C---:B---3--:R-:W-:Y:S03]  /*1e8f0*/  HMMA.16816.F32 R96, R120.reuse, R124, R96 ;  /* 0x0000007c7860723c */ /* 0x048fe60000001860 */
[----:B------:R-:W3:Y:S03]  /*1e900*/  LDSM.16.MT88.4 R20, [R188+0x10800] ;  /* 0x01080000bc14783b */ /* 0x000ee60000004200 */
[----:B------:R-:W-:Y:S01]  /*1e910*/  MUFU.EX2 R160, R160 ;  /* 0x000000a000a07308 */ /* 0x000fe20000000800 */
[----:B------:R-:W-:Y:S01]  /*1e920*/  FFMA.FTZ R162, R24, UR4, -R170 ;  /* 0x0000000418a27c23 */ /* 0x000fe200080108aa */
[C---:B------:R-:W-:Y:S03]  /*1e930*/  HMMA.16816.F32 R100, R120.reuse, R126, R100 ;  /* 0x0000007e7864723c */ /* 0x040fe60000001864 */
[----:B------:R-:W5:Y:S03]  /*1e940*/  LDSM.16.MT88.4 R124, [R189+0xd000] ;  /* 0x00d00000bd7c783b */ /* 0x000f660000004200 */
[C---:B----4-:R-:W-:Y:S02]  /*1e950*/  HMMA.16816.F32 R104, R120.reuse, R136, R104 ;  /* 0x000000887868723c */ /* 0x050fe40000001868 */
[----:B------:R-:W4:Y:S03]  /*1e960*/  MUFU.EX2 R163, R163 ;  /* 0x000000a300a37308 */ /* 0x000f260000000800 */
[C---:B--2---:R-:W-:Y:S01]  /*1e970*/  F2FP.F16.F32.PACK_AB R24, R161.reuse, R216 ;  /* 0x000000d8a118723e */ /* 0x044fe200000000ff */
[C---:B------:R-:W-:Y:S01]  /*1e980*/  HMMA.16816.F32 R12, R120.reuse, R138, R12 ;  /* 0x0000008a780c723c */ /* 0x040fe2000000180c */
[----:B------:R-:W2:Y:S05]  /*1e990*/  LDSM.16.MT88.4 R136, [R192+0xf000] ;  /* 0x00f00000c088783b */ /* 0x000eaa0000004200 */
[----:B------:R-:W3:Y:S01]  /*1e9a0*/  MUFU.EX2 R162, R162 ;  /* 0x000000a200a27308 */ /* 0x000ee20000000800 */
[----:B------:R-:W-:Y:S01]  /*1e9b0*/  FADD.FTZ R216, R216, R175 ;  /* 0x000000afd8d87221 */ /* 0x000fe20000010000 */
[C---:B-1----:R-:W-:Y:S03]  /*1e9c0*/  HMMA.16816.F32 R108, R120.reuse, R140, R108 ;  /* 0x0000008c786c723c */ /* 0x042fe6000000186c */
[----:B------:R-:W-:Y:S03]  /*1e9d0*/  FADD.FTZ R161, R161, R216 ;  /* 0x000000d8a1a17221 */ /* 0x000fe60000010000 */
[C---:B------:R-:W-:Y:S01]  /*1e9e0*/  HMMA.16816.F32 R16, R120.reuse, R142, R16 ;  /* 0x0000008e7810723c */ /* 0x040fe20000001810 */
[----:B------:R-:W1:Y:S04]  /*1e9f0*/  LDSM.16.MT88.4 R140, [R189+0xf000] ;  /* 0x00f00000bd8c783b */ /* 0x000e680000004200 */
[----:B----4-:R-:W-:Y:S01]  /*1ea00*/  F2FP.F16.F32.PACK_AB R25, R163, R160 ;  /* 0x000000a0a319723e */ /* 0x010fe200000000ff */
[----:B------:R-:W-:Y:S01]  /*1ea10*/  FADD.FTZ R160, R160, R217 ;  /* 0x000000d9a0a07221 */ /* 0x000fe20000010000 */
[----:B---3--:R-:W-:Y:S04]  /*1ea20*/  F2FP.F16.F32.PACK_AB R26, R219, R162 ;  /* 0x000000a2db1a723e */ /* 0x008fe800000000ff */
[----:B------:R-:W-:Y:S01]  /*1ea30*/  FADD.FTZ R163, R163, R160 ;  /* 0x000000a0a3a37221 */ /* 0x000fe20000010000 */
[----:B------:R-:W-:Y:S01]  /*1ea40*/  FADD.FTZ R162, R162, R161 ;  /* 0x000000a1a2a27221 */ /* 0x000fe20000010000 */
[C---:B------:R-:W-:Y:S03]  /*1ea50*/  HMMA.16816.F32 R112, R120.reuse, R20, R112 ;  /* 0x000000147870723c */ /* 0x040fe60000001870 */
[----:B------:R-:W-:Y:S01]  /*1ea60*/  FADD.FTZ R218, R218, R163 ;  /* 0x000000a3dada7221 */ /* 0x000fe20000010000 */
[----:B------:R-:W-:Y:S02]  /*1ea70*/  FADD.FTZ R219, R219, R162 ;  /* 0x000000a2dbdb7221 */ /* 0x000fe40000010000 */
[----:B------:R-:W-:Y:S01]  /*1ea80*/  HMMA.16816.F32 R116, R120, R22, R116 ;  /* 0x000000167874723c */ /* 0x000fe20000001874 */
[----:B------:R-:W3:Y:S04]  /*1ea90*/  LDSM.16.MT88.4 R20, [R192+0x11000] ;  /* 0x01100000c014783b */ /* 0x000ee80000004200 */
[----:B------:R-:W-:Y:S01]  /*1eaa0*/  FADD.FTZ R221, R221, R218 ;  /* 0x000000dadddd7221 */ /* 0x000fe20000010000 */
[C---:B------:R-:W-:Y:S03]  /*1eab0*/  HMMA.16816.F32 R8, R24.reuse, R128, R8 ;  /* 0x000000801808723c */ /* 0x040fe60000001808 */
[----:B------:R-:W4:Y:S03]  /*1eac0*/  LDSM.16.MT88.4 R120, [R190+0x11000] ;  /* 0x01100000be78783b */ /* 0x000f260000004200 */
[C---:B------:R-:W-:Y:S05]  /*1ead0*/  HMMA.16816.F32 R36, R24.reuse, R130, R36 ;  /* 0x000000821824723c */ /* 0x040fea0000001824 */
[----:B------:R-:W-:Y:S01]  /*1eae0*/  LDSM.16.MT88.4 R128, [R188+0x11000] ;  /* 0x01100000bc80783b */ /* 0x000fe20000004200 */
[C---:B------:R-:W-:Y:S06]  /*1eaf0*/  HMMA.16816.F32 R40, R24.reuse, R144, R40 ;  /* 0x000000901828723c */ /* 0x040fec0000001828 */
[C---:B------:R-:W-:Y:S05]  /*1eb00*/  HMMA.16816.F32 R44, R24.reuse, R146, R44 ;  /* 0x00000092182c723c */ /* 0x040fea000000182c */
[--C-:B------:R-:W-:Y:S01]  /*1eb10*/  FFMA.FTZ R144, R28, UR4, -R170.reuse ;  /* 0x000000041c907c23 */ /* 0x100fe200080108aa */
[C---:B-----5:R-:W-:Y:S05]  /*1eb20*/  HMMA.16816.F32 R48, R24.reuse, R124, R48 ;  /* 0x0000007c1830723c */ /* 0x060fea0000001830 */
[----:B------:R-:W-:Y:S01]  /*1eb30*/  FFMA.FTZ R145, R29, UR4, -R170 ;  /* 0x000000041d917c23 */ /* 0x000fe200080108aa */
[C---:B------:R-:W-:Y:S01]  /*1eb40*/  HMMA.16816.F32 R52, R24.reuse, R126, R52 ;  /* 0x0000007e1834723c */ /* 0x040fe20000001834 */
[----:B------:R-:W5:Y:S01]  /*1eb50*/  LDSM.16.MT88.4 R124, [R189+0x11000] ;  /* 0x01100000bd7c783b */ /* 0x000f620000004200 */
[----:B------:R-:W-:Y:S03]  /*1eb60*/  MUFU.EX2 R144, R144 ;  /* 0x0000009000907308 */ /* 0x000fe60000000800 */
[--C-:B------:R-:W-:Y:S01]  /*1eb70*/  FFMA.FTZ R146, R30, UR4, -R168.reuse ;  /* 0x000000041e927c23 */ /* 0x100fe200080108a8 */
[C---:B------:R-:W-:Y:S06]  /*1eb80*/  HMMA.16816.F32 R56, R24.reuse, R148, R56 ;  /* 0x000000941838723c */ /* 0x040fec0000001838 */
[----:B------:R-:W4:Y:S01]  /*1eb90*/  MUFU.EX2 R145, R145 ;  /* 0x0000009100917308 */ /* 0x000f220000000800 */
[----:B------:R-:W-:Y:S01]  /*1eba0*/  FFMA.FTZ R147, R31, UR4, -R168 ;  /* 0x000000041f937c23 */ /* 0x000fe200080108a8 */
[C---:B------:R-:W-:Y:S01]  /*1ebb0*/  HMMA.16816.F32 R60, R24.reuse, R150, R60 ;  /* 0x00000096183c723c */ /* 0x040fe2000000183c */
[----:B------:R-:W5:Y:S02]  /*1ebc0*/  LDSM.16.MT88.4 R28, [R192+0xd800] ;  /* 0x00d80000c01c783b */ /* 0x000f640000004200 */
[----:B------:R-:W-:Y:S03]  /*1ebd0*/  FFMA.FTZ R148, R32, UR4, -R170 ;  /* 0x0000000420947c23 */ /* 0x000fe600080108aa */
[C---:B--2---:R-:W-:Y:S02]  /*1ebe0*/  HMMA.16816.F32 R64, R24.reuse, R136, R64 ;  /* 0x000000881840723c */ /* 0x044fe40000001840 */
[----:B------:R-:W-:Y:S03]  /*1ebf0*/  MUFU.EX2 R146, R146 ;  /* 0x0000009200927308 */ /* 0x000fe60000000800 */
[----:B------:R-:W-:Y:S01]  /*1ec00*/  FFMA.FTZ R150, R34, UR4, -R168 ;  /* 0x0000000422967c23 */ /* 0x000fe200080108a8 */
[C---:B------:R-:W-:Y:S01]  /*1ec10*/  HMMA.16816.F32 R68, R24.reuse, R138, R68 ;  /* 0x0000008a1844723c */ /* 0x040fe20000001844 */
[----:B------:R-:W2:Y:S05]  /*1ec20*/  LDSM.16.MT88.4 R136, [R190+0xd800] ;  /* 0x00d80000be88783b */ /* 0x000eaa0000004200 */
[----:B------:R-:W4:Y:S01]  /*1ec30*/  MUFU.EX2 R147, R147 ;  /* 0x0000009300937308 */ /* 0x000f220000000800 */
[----:B------:R-:W-:Y:S01]  /*1ec40*/  FFMA.FTZ R170, R33, UR4, -R170 ;  /* 0x0000000421aa7c23 */ /* 0x000fe200080108aa */
[C---:B------:R-:W-:Y:S03]  /*1ec50*/  HMMA.16816.F32 R72, R24.reuse, R152, R72 ;  /* 0x000000981848723c */ /* 0x040fe60000001848 */
[----:B------:R-:W-:Y:S03]  /*1ec60*/  FFMA.FTZ R168, R35, UR4, -R168 ;  /* 0x0000000423a87c23 */ /* 0x000fe600080108a8 */
[C---:B------:R-:W-:Y:S01]  /*1ec70*/  HMMA.16816.F32 R76, R24.reuse, R154, R76 ;  /* 0x0000009a184c723c */ /* 0x040fe2000000184c */
[----:B------:R-:W-:Y:S01]  /*1ec80*/  LDSM.16.MT88.4 R32, [R188+0xd800] ;  /* 0x00d80000bc20783b */ /* 0x000fe20000004200 */
[----:B------:R-:W-:Y:S04]  /*1ec90*/  MUFU.EX2 R148, R148 ;  /* 0x0000009400947308 */ /* 0x000fe80000000800 */
[C---:B-1----:R-:W-:Y:S06]  /*1eca0*/  HMMA.16816.F32 R80, R24.reuse, R140, R80 ;  /* 0x0000008c1850723c */ /* 0x042fec0000001850 */
[----:B------:R-:W1:Y:S01]  /*1ecb0*/  MUFU.EX2 R149, R170 ;  /* 0x000000aa00957308 */ /* 0x000e620000000800 */
[C---:B------:R-:W-:Y:S01]  /*1ecc0*/  HMMA.16816.F32 R84, R24.reuse, R142, R84 ;  /* 0x0000008e1854723c */ /* 0x040fe20000001854 */
[----:B------:R-:W2:Y:S05]  /*1ecd0*/  LDSM.16.MT88.4 R140, [R189+0xd800] ;  /* 0x00d80000bd8c783b */ /* 0x000eaa0000004200 */
[C---:B------:R-:W-:Y:S03]  /*1ece0*/  HMMA.16816.F32 R88, R24.reuse, R156, R88 ;  /* 0x0000009c1858723c */ /* 0x040fe60000001858 */
[----:B------:R-:W-:Y:S03]  /*1ecf0*/  MUFU.EX2 R150, R150 ;  /* 0x0000009600967308 */ /* 0x000fe60000000800 */
[C---:B------:R-:W-:Y:S07]  /*1ed00*/  HMMA.16816.F32 R92, R24.reuse, R158, R92 ;  /* 0x0000009e185c723c */ /* 0x040fee000000185c */
[----:B------:R-:W2:Y:S01]  /*1ed10*/  MUFU.EX2 R151, R168 ;  /* 0x000000a800977308 */ /* 0x000ea20000000800 */
[C---:B---3--:R-:W-:Y:S06]  /*1ed20*/  HMMA.16816.F32 R96, R24.reuse, R20, R96 ;  /* 0x000000141860723c */ /* 0x048fec0000001860 */
[C---:B------:R-:W-:Y:S05]  /*1ed30*/  HMMA.16816.F32 R100, R24.reuse, R22, R100 ;  /* 0x000000161864723c */ /* 0x040fea0000001864 */
[----:B----4-:R-:W-:Y:S01]  /*1ed40*/  F2FP.F16.F32.PACK_AB R20, R145, R144 ;  /* 0x000000909114723e */ /* 0x010fe200000000ff */
[C---:B------:R-:W-:Y:S05]  /*1ed50*/  HMMA.16816.F32 R104, R24.reuse, R120, R104 ;  /* 0x000000781868723c */ /* 0x040fea0000001868 */
[----:B------:R-:W-:Y:S01]  /*1ed60*/  F2FP.F16.F32.PACK_AB R21, R147, R146 ;  /* 0x000000929315723e */ /* 0x000fe200000000ff */
[C---:B------:R-:W-:Y:S01]  /*1ed70*/  HMMA.16816.F32 R12, R24.reuse, R122, R12 ;  /* 0x0000007a180c723c */ /* 0x040fe2000000180c */
[----:B------:R-:W3:Y:S04]  /*1ed80*/  LDSM.16.MT88.4 R120, [R192+0xf800] ;  /* 0x00f80000c078783b */ /* 0x000ee80000004200 */
[----:B-1----:R-:W-:Y:S01]  /*1ed90*/  F2FP.F16.F32.PACK_AB R22, R149, R148 ;  /* 0x000000949516723e */ /* 0x002fe200000000ff */
[C---:B-----5:R-:W-:Y:S05]  /*1eda0*/  HMMA.16816.F32 R108, R24.reuse, R124, R108 ;  /* 0x0000007c186c723c */ /* 0x060fea000000186c */
[----:B--2---:R-:W-:Y:S01]  /*1edb0*/  F2FP.F16.F32.PACK_AB R23, R151, R150 ;  /* 0x000000969717723e */ /* 0x004fe200000000ff */
[C---:B------:R-:W-:Y:S01]  /*1edc0*/  HMMA.16816.F32 R16, R24.reuse, R126, R16 ;  /* 0x0000007e1810723c */ /* 0x040fe20000001810 */
[----:B------:R-:W-:Y:S04]  /*1edd0*/  LDSM.16.MT88.4 R124, [R192+0x11800] ;  /* 0x01180000c07c783b */ /* 0x000fe80000004200 */
[----:B------:R-:W-:Y:S01]  /*1ede0*/  FADD.FTZ R144, R144, R219 ;  /* 0x000000db90907221 */ /* 0x000fe20000010000 */
[C---:B------:R-:W-:Y:S05]  /*1edf0*/  HMMA.16816.F32 R112, R24.reuse, R128, R112 ;  /* 0x000000801870723c */ /* 0x040fea0000001870 */
[----:B------:R-:W-:Y:S01]  /*1ee00*/  FADD.FTZ R146, R146, R221 ;  /* 0x000000dd92927221 */ /* 0x000fe20000010000 */
[----:B------:R-:W-:Y:S01]  /*1ee10*/  HMMA.16816.F32 R116, R24, R130, R116 ;  /* 0x000000821874723c */ /* 0x000fe20000001874 */
[----:B------:R-:W1:Y:S04]  /*1ee20*/  LDSM.16.MT88.4 R24, [R190+0xf800] ;  /* 0x00f80000be18783b */ /* 0x000e680000004200 */
[----:B------:R-:W-:Y:S01]  /*1ee30*/  FADD.FTZ R145, R145, R144 ;  /* 0x0000009091917221 */ /* 0x000fe20000010000 */
[C---:B------:R-:W-:Y:S03]  /*1ee40*/  HMMA.16816.F32 R128, R20.reuse, R28, R8 ;  /* 0x0000001c1480723c */ /* 0x040fe60000001808 */
[----:B------:R-:W2:Y:S02]  /*1ee50*/  LDSM.16.MT88.4 R8, [R189+0xf800] ;  /* 0x00f80000bd08783b */ /* 0x000ea40000004200 */
[----:B------:R-:W-:Y:S01]  /*1ee60*/  FADD.FTZ R147, R147, R146 ;  /* 0x0000009293937221 */ /* 0x000fe20000010000 */
[C---:B------:R-:W-:Y:S05]  /*1ee70*/  HMMA.16816.F32 R36, R20.reuse, R30, R36 ;  /* 0x0000001e1424723c */ /* 0x040fea0000001824 */
[----:B------:R-:W4:Y:S01]  /*1ee80*/  LDSM.16.MT88.4 R28, [R188+0xf800] ;  /* 0x00f80000bc1c783b */ /* 0x000f220000004200 */
[C---:B------:R-:W-:Y:S05]  /*1ee90*/  HMMA.16816.F32 R40, R20.reuse, R136, R40 ;  /* 0x000000881428723c */ /* 0x040fea0000001828 */
[----:B------:R-:W-:Y:S01]  /*1eea0*/  FADD.FTZ R148, R148, R145 ;  /* 0x0000009194947221 */ /* 0x000fe20000010000 */
[C---:B------:R-:W-:Y:S05]  /*1eeb0*/  HMMA.16816.F32 R44, R20.reuse, R138, R44 ;  /* 0x0000008a142c723c */ /* 0x040fea000000182c */
[----:B------:R-:W-:Y:S01]  /*1eec0*/  FADD.FTZ R150, R150, R147 ;  /* 0x0000009396967221 */ /* 0x000fe20000010000 */
[C---:B------:R-:W-:Y:S05]  /*1eed0*/  HMMA.16816.F32 R48, R20.reuse, R140, R48 ;  /* 0x0000008c1430723c */ /* 0x040fea0000001830 */
[----:B------:R-:W-:Y:S01]  /*1eee0*/  FADD.FTZ R215, R149, R148 ;  /* 0x0000009495d77221 */ /* 0x000fe20000010000 */
[C---:B------:R-:W-:Y:S05]  /*1eef0*/  HMMA.16816.F32 R52, R20.reuse, R142, R52 ;  /* 0x0000008e1434723c */ /* 0x040fea0000001834 */
[----:B------:R-:W-:Y:S01]  /*1ef00*/  FADD.FTZ R213, R151, R150 ;  /* 0x0000009697d57221 */ /* 0x000fe20000010000 */
[C---:B------:R-:W-:Y:S06]  /*1ef10*/  HMMA.16816.F32 R56, R20.reuse, R32, R56 ;  /* 0x000000201438723c */ /* 0x040fec0000001838 */
[C---:B------:R-:W-:Y:S01]  /*1ef20*/  HMMA.16816.F32 R60, R20.reuse, R34, R60 ;  /* 0x00000022143c723c */ /* 0x040fe2000000183c */
[----:B------:R-:W5:Y:S05]  /*1ef30*/  LDSM.16.MT88.4 R32, [R190+0x11800] ;  /* 0x01180000be20783b */ /* 0x000f6a0000004200 */
[C---:B---3--:R-:W-:Y:S06]  /*1ef40*/  HMMA.16816.F32 R64, R20.reuse, R120, R64 ;  /* 0x000000781440723c */ /* 0x048fec0000001840 */
[C---:B------:R-:W-:Y:S01]  /*1ef50*/  HMMA.16816.F32 R68, R20.reuse, R122, R68 ;  /* 0x0000007a1444723c */ /* 0x040fe20000001844 */
[----:B------:R-:W3:Y:S05]  /*1ef60*/  LDSM.16.MT88.4 R120, [R189+0x11800] ;  /* 0x01180000bd78783b */ /* 0x000eea0000004200 */
[C---:B-1----:R-:W-:Y:S06]  /*1ef70*/  HMMA.16816.F32 R72, R20.reuse, R24, R72 ;  /* 0x000000181448723c */ /* 0x042fec0000001848 */
[C---:B------:R-:W-:Y:S01]  /*1ef80*/  HMMA.16816.F32 R76, R20.reuse, R26, R76 ;  /* 0x0000001a144c723c */ /* 0x040fe2000000184c */
[----:B------:R-:W1:Y:S05]  /*1ef90*/  LDSM.16.MT88.4 R24, [R188+0x11800] ;  /* 0x01180000bc18783b */ /* 0x000e6a0000004200 */
[C---:B--2---:R-:W-:Y:S06]  /*1efa0*/  HMMA.16816.F32 R80, R20.reuse, R8, R80 ;  /* 0x000000081450723c */ /* 0x044fec0000001850 */
[C---:B------:R-:W-:Y:S06]  /*1efb0*/  HMMA.16816.F32 R84, R20.reuse, R10, R84 ;  /* 0x0000000a1454723c */ /* 0x040fec0000001854 */
[C---:B----4-:R-:W-:Y:S06]  /*1efc0*/  HMMA.16816.F32 R88, R20.reuse, R28, R88 ;  /* 0x0000001c1458723c */ /* 0x050fec0000001858 */
[C---:B------:R-:W-:Y:S06]  /*1efd0*/  HMMA.16816.F32 R92, R20.reuse, R30, R92 ;  /* 0x0000001e145c723c */ /* 0x040fec000000185c */
[C---:B------:R-:W-:Y:S06]  /*1efe0*/  HMMA.16816.F32 R96, R20.reuse, R124, R96 ;  /* 0x0000007c1460723c */ /* 0x040fec0000001860 */
[C---:B------:R-:W-:Y:S06]  /*1eff0*/  HMMA.16816.F32 R100, R20.reuse, R126, R100 ;  /* 0x0000007e1464723c */ /* 0x040fec0000001864 */
[C---:B-----5:R-:W-:Y:S06]  /*1f000*/  HMMA.16816.F32 R104, R20.reuse, R32, R104 ;  /* 0x000000201468723c */ /* 0x060fec0000001868 */
[C---:B------:R-:W-:Y:S06]  /*1f010*/  HMMA.16816.F32 R124, R20.reuse, R34, R12 ;  /* 0x00000022147c723c */ /* 0x040fec000000180c */
[C---:B---3--:R-:W-:Y:S06]  /*1f020*/  HMMA.16816.F32 R108, R20.reuse, R120, R108 ;  /* 0x00000078146c723c */ /* 0x048fec000000186c */
[C---:B------:R-:W-:Y:S06]  /*1f030*/  HMMA.16816.F32 R120, R20.reuse, R122, R16 ;  /* 0x0000007a1478723c */ /* 0x040fec0000001810 */
[C---:B-1----:R-:W-:Y:S06]  /*1f040*/  HMMA.16816.F32 R112, R20.reuse, R24, R112 ;  /* 0x000000181470723c */ /* 0x042fec0000001870 */
[----:B------:R-:W-:Y:S01]  /*1f050*/  HMMA.16816.F32 R116, R20, R26, R116 ;  /* 0x0000001a1474723c */ /* 0x000fe20000001874 */
[----:B------:R-:W-:Y:S11]  /*1f060*/  @!UPT UIADD3 URZ, URZ, URZ, URZ ;  /* 0x0000003f3f3ff290 */ /* 0x000ff6000fffe03f */
[----:B------:R-:W-:Y:S01]  /*1f070*/  @!UPT UIADD3 URZ, URZ, URZ, URZ ;  /* 0x0000003f3f3ff290 */ /* 0x000fe2000fffe03f */
[----:B------:R-:W-:Y:S11]  /*1f080*/  @P0 BRA `(.L_x_1773) ;  /* 0xffffffc400e00947 */ /* 0x000ff6000383ffff */
.L_x_1769:
[----:B------:R-:W1:Y:S01]  /*1f090*/  SHFL.BFLY PT, R0, R213, 0x2, 0x1f ;  /* 0x0c401f00d5007f89 */ /* 0x000e6200000e0000 */
[----:B------:R-:W2:Y:S01]  /*1f0a0*/  S2UR UR5, SR_CgaCtaId ;  /* 0x00000000000579c3 */ /* 0x000ea20000008800 */
[----:B------:R-:W-:Y:S01]  /*1f0b0*/  MOV R7, 0x3f800000 ;  /* 0x3f80000000077802 */ /* 0x000fe20000000f00 */
[----:B------:R-:W-:Y:S01]  /*1f0c0*/  UMOV UR4, 0x400 ;  /* 0x0000040000047882 */ /* 0x000fe20000000000 */
[----:B------:R-:W3:Y:S01]  /*1f0d0*/  SHFL.BFLY PT, R2, R215, 0x2, 0x1f ;  /* 0x0c401f00d7027f89 */ /* 0x000ee200000e0000 */
[----:B------:R-:W-:Y:S01]  /*1f0e0*/  MOV R6, 0x3f800000 ;  /* 0x3f80000000067802 */ /* 0x000fe20000000f00 */
[----:B------:R-:W-:Y:S01]  /*1f0f0*/  ULDC.64 UR6, c[0x0][0x208] ;  /* 0x0000820000067ab9 */ /* 0x000fe20000000a00 */
[----:B------:R-:W-:Y:S02]  /*1f100*/  BSSY B0, `(.L_x_1774) ;  /* 0x0000106000007945 */ /* 0x000fe40003800000 */
[----:B------:R-:W-:Y:S06]  /*1f110*/  BAR.SYNC.DEFER_BLOCKING 0x0 ;  /* 0x0000000000007b1d */ /* 0x000fec0000010000 */
[----:B------:R-:W4:Y:S01]  /*1f120*/  S2R R28, SR_CTAID.X ;  /* 0x00000000001c7919 */ /* 0x000f220000002500 */
[----:B-1----:R-:W-:Y:S01]  /*1f130*/  FADD.FTZ R5, R0, R213 ;  /* 0x000000d500057221 */ /* 0x002fe20000010000 */
[----:B--2---:R-:W-:Y:S01]  /*1f140*/  ULEA UR5, UR5, UR4, 0x18 ;  /* 0x0000000405057291 */ /* 0x004fe2000f8ec03f */
[----:B------:R-:W1:Y:S01]  /*1f150*/  S2R R0, SR_TID.X ;  /* 0x0000000000007919 */ /* 0x000e620000002100 */
[----:B------:R-:W2:Y:S01]  /*1f160*/  S2UR UR4, SR_CTAID.Z ;  /* 0x00000000000479c3 */ /* 0x000ea20000002700 */
[----:B---3--:R-:W-:-:S02]  /*1f170*/  FADD.FTZ R11, R2, R215 ;  /* 0x000000d7020b7221 */ /* 0x008fc40000010000 */
[----:B------:R-:W3:Y:S04]  /*1f180*/  SHFL.BFLY PT, R2, R5, 0x1, 0x1f ;  /* 0x0c201f0005027f89 */ /* 0x000ee800000e0000 */
[----:B------:R-:W5:Y:S01]  /*1f190*/  SHFL.BFLY PT, R4, R11, 0x1, 0x1f ;  /* 0x0c201f000b047f89 */ /* 0x000f6200000e0000 */
[----:B---3--:R-:W-:Y:S01]  /*1f1a0*/  FADD.FTZ R2, R5, R2 ;  /* 0x0000000205027221 */ /* 0x008fe20000010000 */
[----:B-1----:R-:W-:Y:S01]  /*1f1b0*/  SHF.R.S32.HI R9, RZ, 0x1f, R0 ;  /* 0x0000001fff097819 */ /* 0x002fe20000011400 */
[----:B-----5:R-:W-:-:S03]  /*1f1c0*/  FADD.FTZ R4, R11, R4 ;  /* 0x000000040b047221 */ /* 0x020fc60000010000 */
        /* <DEDUP_REMOVED lines=9> */
[----:B------:R-:W3:Y:S01]  /*1f260*/  @P3 LDC R30, c[0x0][0x2e8] ;  /* 0x0000ba00ff1e3b82 */ /* 0x000ee20000000800 */
[----:B------:R-:W-:Y:S02]  /*1f270*/  LOP3.LUT R5, R5, 0xfffffff8, RZ, 0xc0, !PT ;  /* 0xfffffff805057812 */ /* 0x000fe400078ec0ff */
[----:B------:R-:W-:Y:S02]  /*1f280*/  LOP3.LUT R17, R8, 0x1ffffffc, RZ, 0xc0, !PT ;  /* 0x1ffffffc08117812 */ /* 0x000fe400078ec0ff */
[----:B------:R-:W-:Y:S01]  /*1f290*/  IADD3 R5, R10, -R5, RZ ;  /* 0x800000050a057210 */ /* 0x000fe20007ffe0ff */
[----:B------:R-:W5:Y:S01]  /*1f2a0*/  @P4 MUFU.RCP R7, R4 ;  /* 0x0000000400074308 */ /* 0x000f620000001000 */
        /* <DEDUP_REMOVED lines=13> */
[----:B-----5:R-:W-:Y:S01]  /*1f380*/  FMUL.FTZ R128, R7, R128 ;  /* 0x0000008007807220 */ /* 0x020fe20000410000 */
        /* <DEDUP_REMOVED lines=111> */
[----:B------:R-:W-:Y:S01]  /*1fa80*/  @P4 MUFU.LG2 R4, R4 ;  /* 0x0000000400044308 */ /* 0x000fe20000000c00 */
[----:B------:R-:W-:Y:S01]  /*1fa90*/  IADD3 R6, R14, -0x20, RZ ;  /* 0xffffffe00e067810 */ /* 0x000fe20007ffe0ff */
[----:B------:R-:W-:Y:S01]  /*1faa0*/  STS.64 [R14+0x800], R130 ;  /* 0x000800820e007388 */ /* 0x000fe20000000a00 */
[----:B------:R-:W-:-:S02]  /*1fab0*/  SEL R5, R5, 0xffffffc0, !P1 ;  /* 0xffffffc005057807 */ /* 0x000fc40004800000 */
[----:B------:R-:W-:Y:S02]  /*1fac0*/  @P0 IADD3 R6, R14, 0x20, RZ ;  /* 0x000000200e060810 */ /* 0x000fe40007ffe0ff */
[----:B------:R-:W-:Y:S01]  /*1fad0*/  SEL R7, R7, 0xffffff80, !P2 ;  /* 0xffffff8007077807 */ /* 0x000fe20005000000 */
[----:B------:R-:W1:Y:S01]  /*1fae0*/  @P3 MUFU.LG2 R2, R2 ;  /* 0x0000000200023308 */ /* 0x000e620000000c00 */
        /* <DEDUP_REMOVED lines=11> */
[-C--:B------:R-:W-:Y:S02]  /*1fba0*/  LEA.HI R29, R11, R10.reuse, RZ, 0x5 ;  /* 0x0000000a0b1d7211 */ /* 0x080fe400078f28ff */
[----:B------:R-:W-:Y:S01]  /*1fbb0*/  LEA R11, R15, UR5, 0x2 ;  /* 0x000000050f0b7c11 */ /* 0x000fe2000f8e10ff */
[----:B------:R-:W-:Y:S01]  /*1fbc0*/  STS.64 [R18], R44 ;  /* 0x0000002c12007388 */ /* 0x000fe20000000a00 */
[----:B------:R-:W-:Y:S01]  /*1fbd0*/  LOP3.LUT R29, R29, 0xffffffe0, RZ, 0xc0, !PT ;  /* 0xffffffe01d1d7812 */ /* 0x000fe200078ec0ff */
[----:B-1----:R-:W-:Y:S01]  /*1fbe0*/  @P3 FMUL.FTZ R2, R2, 0.69314718246459960938 ;  /* 0x3f31721802023820 */ /* 0x002fe20000410000 */
[----:B------:R-:W-:Y:S01]  /*1fbf0*/  LOP3.LUT R9, R9, 0xffffffe0, RZ, 0xc0, !PT ;  /* 0xffffffe009097812 */ /* 0x000fe200078ec0ff */
[----:B------:R-:W-:Y:S01]  /*1fc00*/  STS.64 [R18+0x800], R46 ;  /* 0x0008002e12007388 */ /* 0x000fe20000000a00 */
[----:B------:R-:W-:-:S02]  /*1fc10*/  IADD3 R10, -R29, R10, RZ ;  /* 0x0000000a1d0a7210 */ /* 0x000fc40007ffe1ff */
[----:B------:R-:W1:Y:S01]  /*1fc20*/  @P4 LDC R29, c[0x0][0x2e8] ;  /* 0x0000ba00ff1d4b82 */ /* 0x000e620000000800 */
[----:B------:R-:W-:Y:S01]  /*1fc30*/  STS.64 [R5], R48 ;  /* 0x0000003005007388 */ /* 0x000fe20000000a00 */
[----:B------:R-:W-:Y:S02]  /*1fc40*/  SHF.R.S32.HI R31, RZ, 0x1f, R12 ;  /* 0x0000001fff1f7819 */ /* 0x000fe4000001140c */
[----:B------:R-:W-:Y:S01]  /*1fc50*/  IADD3 R9, -R9, R0, RZ ;  /* 0x0000000009097210 */ /* 0x000fe20007ffe1ff */
[----:B------:R-:W-:Y:S01]  /*1fc60*/  STS.64 [R5+0x800], R50 ;  /* 0x0008003205007388 */ /* 0x000fe20000000a00 */
[----:B------:R-:W-:Y:S02]  /*1fc70*/  LEA.HI R31, R31, R12, RZ, 0x2 ;  /* 0x0000000c1f1f7211 */ /* 0x000fe400078f10ff */
[----:B------:R-:W-:Y:S01]  /*1fc80*/  LOP3.LUT P0, RZ, R9, 0x3, RZ, 0xc0, !PT ;  /* 0x0000000309ff7812 */ /* 0x000fe2000780c0ff */
[----:B------:R-:W-:Y:S01]  /*1fc90*/  STS.64 [R17], R52 ;  /* 0x0000003411007388 */ /* 0x000fe20000000a00 */
[----:B------:R-:W-:-:S02]  /*1fca0*/  LOP3.LUT R31, R31, 0xffffffc, RZ, 0xc0, !PT ;  /* 0x0ffffffc1f1f7812 */ /* 0x000fc400078ec0ff */
[----:B------:R-:W-:Y:S01]  /*1fcb0*/  SHF.L.U32 R32, R13, 0x2, RZ ;  /* 0x000000020d207819 */ /* 0x000fe200000006ff */
[----:B------:R-:W-:Y:S01]  /*1fcc0*/  STS.64 [R17+0x800], R54 ;  /* 0x0008003611007388 */ /* 0x000fe20000000a00 */
[----:B------:R-:W-:Y:S02]  /*1fcd0*/  IADD3 R31, R12, -R31, RZ ;  /* 0x8000001f0c1f7210 */ /* 0x000fe40007ffe0ff */
[----:B------:R-:W-:Y:S01]  /*1fce0*/  MOV R9, 0xff800000 ;  /* 0xff80000000097802 */ /* 0x000fe20000000f00 */
[----:B------:R-:W-:Y:S01]  /*1fcf0*/  STS.64 [R19], R56 ;  /* 0x0000003813007388 */ /* 0x000fe20000000a00 */
[----:B---3--:R-:W-:Y:S01]  /*1fd00*/  @P3 FFMA.FTZ R9, R3, R30, R2 ;  /* 0x0000001e03093223 */ /* 0x008fe20000010002 */
[----:B------:R-:W-:Y:S02]  /*1fd10*/  SHF.R.S32.HI R33, RZ, 0x1f, R32 ;  /* 0x0000001fff217819 */ /* 0x000fe40000011420 */
        /* <DEDUP_REMOVED lines=27> */
[----:B---3--:R-:W3:Y:S03]  /*1fed0*/  LDC.64 R14, c[0x0][0x2c0] ;  /* 0x0000b000ff0e7b82 */ /* 0x008ee60000000a00 */
        /* <DEDUP_REMOVED lines=8> */
[----:B----4-:R-:W2:Y:S08]  /*1ff60*/  LDC R5, c[0x0][0x270] ;  /* 0x00009c00ff057b82 */ /* 0x010eb00000000800 */
[----:B------:R-:W-:Y:S06]  /*1ff70*/  BAR.SYNC.DEFER_BLOCKING 0x0 ;  /* 0x0000000000007b1d */ /* 0x000fec0000010000 */
[----:B------:R-:W3:Y:S01]  /*1ff80*/  S2R R6, SR_CTAID.Y ;  /* 0x0000000000067919 */ /* 0x000ee20000002600 */
[----:B-----5:R-:W-:Y:S01]  /*1ff90*/  SHF.R.S32.HI R7, RZ, 0x1f, R10 ;  /* 0x0000001fff077819 */ /* 0x020fe2000001140a */
[----:B------:R4:W4:Y:S03]  /*1ffa0*/  LDS.128 R24, [R11+0x3800] ;  /* 0x003800000b187984 */ /* 0x0009260000000c00 */
[----:B------:R-:W-:Y:S01]  /*1ffb0*/  LEA.HI R7, R7, R10, RZ, 0x2 ;  /* 0x0000000a07077211 */ /* 0x000fe200078f10ff */
[----:B------:R1:W4:Y:S01]  /*1ffc0*/  LDS.128 R20, [R11+0x7800] ;  /* 0x007800000b147984 */ /* 0x0003220000000c00 */
[----:B------:R-:W-:-:S02]  /*1ffd0*/  IADD3 R10, -R203, RZ, RZ ;  /* 0x000000ffcb0a7210 */ /* 0x000fc40007ffe1ff */
[----:B------:R-:W-:Y:S01]  /*1ffe0*/  SHF.R.S32.HI R0, RZ, 0x2, R7 ;  /* 0x00000002ff007819 */ /* 0x000fe20000011407 */
[----:B------:R4:W4:Y:S01]  /*1fff0*/  LDS.128 R16, [R11+0xb800] ;  /* 0x00b800000b107984 */ /* 0x0009220000000c00 */
[----:B------:R-:W-:Y:S01]  /*20000*/  MOV R7, 0xff800000 ;  /* 0xff80000000077802 */ /* 0x000fe20000000f00 */
[----:B--2---:R-:W-:Y:S01]  /*20010*/  IMAD R12, R5, R10, UR4 ;  /* 0x00000004050c7e24 */ /* 0x004fe2000f8e020a */
[----:B------:R-:W-:Y:S01]  /*20020*/  LEA R0, R31, R0, 0x4 ;  /* 0x000000001f007211 */ /* 0x000fe200078e20ff */
[----:B------:R-:W-:Y:S01]  /*20030*/  @P4 FMUL.FTZ R31, R4, 0.69314718246459960938 ;  /* 0x3f317218041f4820 */ /* 0x000fe20000410000 */
[----:B------:R-:W-:Y:S01]  /*20040*/  SHF.L.U32 R10, R28, 0x6, RZ ;  /* 0x000000061c0a7819 */ /* 0x000fe200000006ff */
[----:B---3--:R-:W-:Y:S02]  /*20050*/  IMAD R6, R6, R14, R203 ;  /* 0x0000000e06067224 */ /* 0x008fe400078e02cb */
[----:B-1----:R-:W-:Y:S02]  /*20060*/  @P4 FFMA.FTZ R7, R132, R29, R31 ;  /* 0x0000001d84074223 */ /* 0x002fe4000001001f */
[----:B------:R-:W-:-:S04]  /*20070*/  IMAD R6, R6, R5, R12 ;  /* 0x0000000506067224 */ /* 0x000fc800078e020c */
[----:B------:R-:W-:Y:S01]  /*20080*/  IMAD R15, R6, R15, R10 ;  /* 0x0000000f060f7224 */ /* 0x000fe200078e020a */
[----:B------:R-:W-:Y:S06]  /*20090*/  @P0 BRA `(.L_x_1775) ;  /* 0x0000000000300947 */ /* 0x000fec0003800000 */
[----:B------:R-:W-:Y:S01]  /*200a0*/  IMAD R3, R28, -0x40, R201 ;  /* 0xffffffc01c037824 */ /* 0x000fe200078e02c9 */
[----:B------:R-:W-:Y:S01]  /*200b0*/  SHF.R.S32.HI R4, RZ, 0x1f, R0 ;  /* 0x0000001fff047819 */ /* 0x000fe20000011400 */
[C---:B------:R-:W-:Y:S01]  /*200c0*/  VIADD R6, R0.reuse, 0x8 ;  /* 0x0000000800067836 */ /* 0x040fe20000000000 */
[C---:B------:R-:W-:Y:S01]  /*200d0*/  IADD3 R2, P0, R15.reuse, R0, RZ ;  /* 0x000000000f027210 */ /* 0x040fe20007f1e0ff */
[----:B------:R-:W-:Y:S01]  /*200e0*/  ULDC.64 UR4, c[0x0][0x2b8] ;  /* 0x0000ae0000047ab9 */ /* 0x000fe20000000a00 */
[-C--:B------:R-:W-:Y:S02]  /*200f0*/  ISETP.GE.AND P2, PT, R0, R3.reuse, PT ;  /* 0x000000030000720c */ /* 0x080fe40003f46270 */
[----:B------:R-:W-:Y:S02]  /*20100*/  ISETP.GE.AND P1, PT, R6, R3, PT ;  /* 0x000000030600720c */ /* 0x000fe40003f26270 */
[----:B------:R-:W-:Y:S02]  /*20110*/  LEA.HI.X.SX32 R3, R15, R4, 0x1, P0 ;  /* 0x000000040f037211 */ /* 0x000fe400000f0eff */
[----:B------:R-:W-:-:S04]  /*20120*/  LEA R4, P0, R2, UR4, 0x2 ;  /* 0x0000000402047c11 */ /* 0x000fc8000f8010ff */
[----:B------:R-:W-:-:S05]  /*20130*/  LEA.HI.X R5, R2, UR5, R3, 0x2, P0 ;  /* 0x0000000502057c11 */ /* 0x000fca00080f1403 */
[----:B------:R1:W-:Y:S04]  /*20140*/  @!P2 STG.E desc[UR6][R4.64], R7 ;  /* 0x000000070400a986 */ /* 0x0003e8000c101906 */
[----:B------:R1:W-:Y:S02]  /*20150*/  @!P1 STG.E desc[UR6][R4.64+0x20], R9 ;  /* 0x0000200904009986 */ /* 0x0003e4000c101906 */
.L_x_1775:
[----:B------:R-:W-:Y:S05]  /*20160*/  BSYNC B0 ;  /* 0x0000000000007941 */ /* 0x000fea0003800000 */
.L_x_1774:
[----:B------:R-:W-:Y:S01]  /*20170*/  ULDC UR4, c[0x0][0x2dc] ;  /* 0x0000b70000047ab9 */ /* 0x000fe20000000800 */
[----:B-1----:R-:W-:Y:S01]  /*20180*/  IMAD.WIDE R6, R8, 0xc0, R32 ;  /* 0x000000c008067825 */ /* 0x002fe200078e0220 */
[----:B------:R-:W-:Y:S03]  /*20190*/  BSSY B0, `(.L_x_1776) ;  /* 0x0000024000007945 */ /* 0x000fe60003800000 */
[----:B------:R-:W-:Y:S01]  /*201a0*/  IMAD R3, R15, UR4, RZ ;  /* 0x000000040f037c24 */ /* 0x000fe2000f8e02ff */
[----:B------:R-:W-:Y:S01]  /*201b0*/  ULDC.64 UR4, c[0x0][0x288] ;  /* 0x0000a20000047ab9 */ /* 0x000fe20000000a00 */
[----:B------:R-:W-:Y:S01]  /*201c0*/  IMAD R201, R28, -0x40, R201 ;  /* 0xffffffc01cc97824 */ /* 0x000fe200078e02c9 */
[----:B------:R1:W2:Y:S01]  /*201d0*/  LDS.128 R12, [R11+0x4000] ;  /* 0x004000000b0c7984 */ /* 0x0002a20000000c00 */
[C---:B------:R-:W-:Y:S01]  /*201e0*/  VIADD R4, R8.reuse, 0x8 ;  /* 0x0000000808047836 */ /* 0x040fe20000000000 */
[----:B------:R-:W-:Y:S01]  /*201f0*/  IADD3 R6, P3, R3, R6, RZ ;  /* 0x0000000603067210 */ /* 0x000fe20007f7e0ff */
[C---:B------:R-:W-:Y:S01]  /*20200*/  VIADD R2, R8.reuse, 0x10 ;  /* 0x0000001008027836 */ /* 0x040fe20000000000 */
[----:B------:R1:W3:Y:S01]  /*20210*/  LDS.128 R28, [R11] ;  /* 0x000000000b1c7984 */ /* 0x0002e20000000c00 */
[----:B------:R-:W-:Y:S01]  /*20220*/  VIADD R0, R8, 0x18 ;  /* 0x0000001808007836 */ /* 0x000fe20000000000 */
[-C--:B------:R-:W-:Y:S01]  /*20230*/  ISETP.GE.AND P0, PT, R4, R201.reuse, PT ;  /* 0x000000c90400720c */ /* 0x080fe20003f06270 */
[----:B------:R-:W-:Y:S01]  /*20240*/  VIADD R4, R8, 0x28 ;  /* 0x0000002808047836 */ /* 0x000fe20000000000 */
[----:B------:R-:W-:-:S02]  /*20250*/  ISETP.GE.AND P1, PT, R2, R201, PT ;  /* 0x000000c90200720c */ /* 0x000fc40003f26270 */
[----:B------:R-:W-:Y:S02]  /*20260*/  LEA.HI.X.SX32 R3, R3, R7, 0x1, P3 ;  /* 0x0000000703037211 */ /* 0x000fe400018f0eff */
[----:B------:R-:W-:Y:S02]  /*20270*/  LEA R2, P3, R6, UR4, 0x2 ;  /* 0x0000000406027c11 */ /* 0x000fe4000f8610ff */
[-C--:B------:R-:W-:Y:S02]  /*20280*/  ISETP.GE.AND P5, PT, R4, R201.reuse, PT ;  /* 0x000000c90400720c */ /* 0x080fe40003fa6270 */
[----:B------:R-:W-:Y:S02]  /*20290*/  LEA.HI.X R3, R6, UR5, R3, 0x2, P3 ;  /* 0x0000000506037c11 */ /* 0x000fe400098f1403 */
[----:B------:R1:W1:Y:S01]  /*202a0*/  LDS.128 R4, [R11+0x8000] ;  /* 0x008000000b047984 */ /* 0x0002620000000c00 */
[-C--:B------:R-:W-:Y:S02]  /*202b0*/  ISETP.GE.AND P3, PT, R8, R201.reuse, PT ;  /* 0x000000c90800720c */ /* 0x080fe40003f66270 */
[----:B------:R-:W-:Y:S01]  /*202c0*/  ISETP.GE.AND P2, PT, R0, R201, PT ;  /* 0x000000c90000720c */ /* 0x000fe20003f46270 */
[----:B------:R-:W-:-:S05]  /*202d0*/  VIADD R0, R8, 0x20 ;  /* 0x0000002008007836 */ /* 0x000fca0000000000 */
        /* <DEDUP_REMOVED lines=12> */
[----:B--2---:R3:W-:Y:S01]  /*203a0*/  @!P3 STG.E.128 desc[UR6][R2.64+0x100], R12 ;  /* 0x0001000c0200b986 */ /* 0x0047e2000c101d06 */
[----:B------:R-:W-:-:S13]  /*203b0*/  ISETP.GE.AND P3, PT, R9, UR4, PT ;  /* 0x0000000409007c0c */ /* 0x000fda000bf66270 */
[----:B-1----:R3:W-:Y:S02]  /*203c0*/  @!P3 STG.E.128 desc[UR6][R2.64+0x200], R4 ;  /* 0x000200040200b986 */ /* 0x0027e4000c101d06 */
.L_x_1777:
[----:B------:R-:W-:Y:S05]  /*203d0*/  BSYNC B0 ;  /* 0x0000000000007941 */ /* 0x000fea0003800000 */
.L_x_1776:
[----:B---3--:R3:W3:Y:S01]  /*203e0*/  LDS.128 R28, [R11+0x800] ;  /* 0x000800000b1c7984 */ /* 0x0086e20000000c00 */
[----:B------:R-:W-:Y:S01]  /*203f0*/  BSSY B0, `(.L_x_1778) ;  /* 0x000000d000007945 */ /* 0x000fe20003800000 */
[----:B------:R-:W-:Y:S02]  /*20400*/  ISETP.GE.AND P3, PT, R8, R201, PT ;  /* 0x000000c90800720c */ /* 0x000fe40003f66270 */
[----:B--2---:R2:W2:Y:S04]  /*20410*/  LDS.128 R12, [R11+0x4800] ;  /* 0x004800000b0c7984 */ /* 0x0044a80000000c00 */
[----:B-1----:R1:W1:Y:S01]  /*20420*/  LDS.128 R4, [R11+0x8800] ;  /* 0x008800000b047984 */ /* 0x0022620000000c00 */
[----:B------:R-:W-:Y:S06]  /*20430*/  @P0 BRA `(.L_x_1779) ;  /* 0x0000000000200947 */ /* 0x000fec0003800000 */
[----:B------:R-:W-:Y:S01]  /*20440*/  ULDC UR4, c[0x0][0x2d0] ;  /* 0x0000b40000047ab9 */ /* 0x000fe20000000800 */
[----:B------:R-:W-:Y:S01]  /*20450*/  VIADD R8, R0, 0x40 ;  /* 0x0000004000087836 */ /* 0x000fe20000000000 */
[----:B------:R-:W-:-:S13]  /*20460*/  ISETP.GE.AND P0, PT, R32, UR4, PT ;  /* 0x0000000420007c0c */ /* 0x000fda000bf06270 */
[----:B---3--:R3:W-:Y:S01]  /*20470*/  @!P0 STG.E.128 desc[UR6][R2.64+0x1800], R28 ;  /* 0x0018001c02008986 */ /* 0x0087e2000c101d06 */
[----:B------:R-:W-:-:S13]  /*20480*/  ISETP.GE.AND P0, PT, R0, UR4, PT ;  /* 0x0000000400007c0c */ /* 0x000fda000bf06270 */
[----:B--2---:R3:W-:Y:S01]  /*20490*/  @!P0 STG.E.128 desc[UR6][R2.64+0x1900], R12 ;  /* 0x0019000c02008986 */ /* 0x0047e2000c101d06 */
[----:B------:R-:W-:-:S13]  /*204a0*/  ISETP.GE.AND P0, PT, R8, UR4, PT ;  /* 0x0000000408007c0c */ /* 0x000fda000bf06270 */
[----:B-1----:R3:W-:Y:S02]  /*204b0*/  @!P0 STG.E.128 desc[UR6][R2.64+0x1a00], R4 ;  /* 0x001a000402008986 */ /* 0x0027e4000c101d06 */
.L_x_1779:
[----:B------:R-:W-:Y:S05]  /*204c0*/  BSYNC B0 ;  /* 0x0000000000007941 */ /* 0x000fea0003800000 */
.L_x_1778:
[----:B---3--:R3:W3:Y:S01]  /*204d0*/  LDS.128 R28, [R11+0x1000] ;  /* 0x001000000b1c7984 */ /* 0x0086e20000000c00 */
[----:B------:R-:W-:Y:S03]  /*204e0*/  BSSY B0, `(.L_x_1780) ;  /* 0x000000c000007945 */ /* 0x000fe60003800000 */
[----:B--2---:R2:W2:Y:S04]  /*204f0*/  LDS.128 R12, [R11+0x5000] ;  /* 0x005000000b0c7984 */ /* 0x0044a80000000c00 */
[----:B-1----:R1:W1:Y:S01]  /*20500*/  LDS.128 R4, [R11+0x9000] ;  /* 0x009000000b047984 */ /* 0x0022620000000c00 */
[----:B------:R-:W-:Y:S05]  /*20510*/  @P1 BRA `(.L_x_1781) ;  /* 0x0000000000201947 */ /* 0x000fea0003800000 */
[----:B------:R-:W-:Y:S01]  /*20520*/  ULDC UR4, c[0x0][0x2d0] ;  /* 0x0000b40000047ab9 */ /* 0x000fe20000000800 */
[----:B------:R-:W-:Y:S01]  /*20530*/  VIADD R8, R0, 0x40 ;  /* 0x0000004000087836 */ /* 0x000fe20000000000 */
[----:B------:R-:W-:Y:S02]  /*20540*/  ISETP.GE.AND P0, PT, R32, UR4, PT ;  /* 0x0000000420007c0c */ /* 0x000fe4000bf06270 */
[----:B------:R-:W-:-:S11]  /*20550*/  ISETP.GE.AND P1, PT, R0, UR4, PT ;  /* 0x0000000400007c0c */ /* 0x000fd6000bf26270 */
[----:B---3--:R3:W-:Y:S01]  /*20560*/  @!P0 STG.E.128 desc[UR6][R2.64+0x3000], R28 ;  /* 0x0030001c02008986 */ /* 0x0087e2000c101d06 */
[----:B------:R-:W-:-:S03]  /*20570*/  ISETP.GE.AND P0, PT, R8, UR4, PT ;  /* 0x0000000408007c0c */ /* 0x000fc6000bf06270 */
[----:B--2---:R3:W-:Y:S10]  /*20580*/  @!P1 STG.E.128 desc[UR6][R2.64+0x3100], R12 ;  /* 0x0031000c02009986 */ /* 0x0047f4000c101d06 */
[----:B-1----:R3:W-:Y:S02]  /*20590*/  @!P0 STG.E.128 desc[UR6][R2.64+0x3200], R4 ;  /* 0x0032000402008986 */ /* 0x0027e4000c101d06 */
.L_x_1781:
[----:B------:R-:W-:Y:S05]  /*205a0*/  BSYNC B0 ;  /* 0x0000000000007941 */ /* 0x000fea0003800000 */
.L_x_1780:
[----:B---3--:R3:W3:Y:S01]  /*205b0*/  LDS.128 R28, [R11+0x1800] ;  /* 0x001800000b1c7984 */ /* 0x0086e20000000c00 */
[----:B------:R-:W-:Y:S03]  /*205c0*/  BSSY B0, `(.L_x_1782) ;  /* 0x000000c000007945 */ /* 0x000fe60003800000 */
[----:B--2---:R2:W2:Y:S04]  /*205d0*/  LDS.128 R12, [R11+0x5800] ;  /* 0x005800000b0c7984 */ /* 0x0044a80000000c00 */
[----:B-1----:R1:W1:Y:S01]  /*205e0*/  LDS.128 R4, [R11+0x9800] ;  /* 0x009800000b047984 */ /* 0x0022620000000c00 */
[----:B------:R-:W-:Y:S05]  /*205f0*/  @P2 BRA `(.L_x_1783) ;  /* 0x0000000000202947 */ /* 0x000fea0003800000 */
[----:B------:R-:W-:Y:S01]  /*20600*/  VIADD R8, R0, 0x40 ;  /* 0x0000004000087836 */ /* 0x000fe20000000000 */
[----:B------:R-:W-:Y:S02]  /*20610*/  ULDC UR4, c[0x0][0x2d0] ;  /* 0x0000b40000047ab9 */ /* 0x000fe40000000800 */
[----:B------:R-:W-:Y:S02]  /*20620*/  ISETP.GE.AND P2, PT, R32, UR4, PT ;  /* 0x0000000420007c0c */ /* 0x000fe4000bf46270 */
[----:B------:R-:W-:Y:S02]  /*20630*/  ISETP.GE.AND P1, PT, R0, UR4, PT ;  /* 0x0000000400007c0c */ /* 0x000fe4000bf26270 */
[----:B------:R-:W-:-:S09]  /*20640*/  ISETP.GE.AND P0, PT, R8, UR4, PT ;  /* 0x0000000408007c0c */ /* 0x000fd2000bf06270 */
[----:B---3--:R3:W-:Y:S04]  /*20650*/  @!P2 STG.E.128 desc[UR6][R2.64+0x4800], R28 ;  /* 0x0048001c0200a986 */ /* 0x0087e8000c101d06 */
[----:B--2---:R3:W-:Y:S04]  /*20660*/  @!P1 STG.E.128 desc[UR6][R2.64+0x4900], R12 ;  /* 0x0049000c02009986 */ /* 0x0047e8000c101d06 */
[----:B-1----:R3:W-:Y:S02]  /*20670*/  @!P0 STG.E.128 desc[UR6][R2.64+0x4a00], R4 ;  /* 0x004a000402008986 */ /* 0x0027e4000c101d06 */
.L_x_1783:
[----:B------:R-:W-:Y:S05]  /*20680*/  BSYNC B0 ;  /* 0x0000000000007941 */ /* 0x000fea0003800000 */
.L_x_1782:
        /* <DEDUP_REMOVED lines=13> */
.L_x_1785:
[----:B------:R-:W-:Y:S05]  /*20760*/  BSYNC B0 ;  /* 0x0000000000007941 */ /* 0x000fea0003800000 */
.L_x_1784:
        /* <DEDUP_REMOVED lines=13> */
.L_x_1787:
[----:B------:R-:W-:Y:S05]  /*20840*/  BSYNC B0 ;  /* 0x0000000000007941 */ /* 0x000fea0003800000 */
.L_x_1786:
[----:B--23--:R2:W3:Y:S01]  /*20850*/  LDS.128 R12, [R11+0x3000] ;  /* 0x003000000b0c7984 */ /* 0x00c4e20000000c00 */
        /* <DEDUP_REMOVED lines=9> */
[----:B---3--:R3:W-:Y:S04]  /*208f0*/  @!P2 STG.E.128 desc[UR6][R2.64+0x9000], R12 ;  /* 0x0090000c0200a986 */ /* 0x0087e8000c101d06 */
[----:B-1----:R3:W-:Y:S04]  /*20900*/  @!P1 STG.E.128 desc[UR6][R2.64+0x9100], R4 ;  /* 0x0091000402009986 */ /* 0x0027e8000c101d06 */
[----:B------:R3:W-:Y:S02]  /*20910*/  @!P0 STG.E.128 desc[UR6][R2.64+0x9200], R28 ;  /* 0x0092001c02008986 */ /* 0x0007e4000c101d06 */
.L_x_1789:
[----:B------:R-:W-:Y:S05]  /*20920*/  BSYNC B0 ;  /* 0x0000000000007941 */ /* 0x000fea0003800000 */
.L_x_1788:
        /* <DEDUP_REMOVED lines=11> */
.L_x_1790:
        /* <DEDUP_REMOVED lines=10> */
.L_x_4164:


//--------------------- .text._ZN5flash24flash_fwd_splitkv_kernelI23Flash_fwd_kernel_traitsILi192ELi64ELi64ELi4ELb0ELb0EN7cutlass6half_tE19Flash_kernel_traitsILi192ELi64ELi64ELi4ES3_EELb1ELb0ELb0ELb0ELb0ELb1ELb1ELb1EEEvNS_16Flash_fwd_paramsE --------------------------
	.section	.text._ZN5flash24flash_fwd_splitkv_kernelI23Flash_fwd_kernel_traitsILi192ELi64ELi64ELi4ELb0ELb0EN7cutlass6half_tE19Flash_kernel_traitsILi192ELi64ELi64ELi4ES3_EELb1ELb0ELb0ELb0ELb0ELb1ELb1ELb1EEEvNS_16Flash_fwd_paramsE,"ax",@progbits
	.align	128
        .global         _ZN5flash24flash_fwd_splitkv_kernelI23Flash_fwd_kernel_traitsILi192ELi64ELi64ELi4ELb0ELb0EN7cutlass6half_tE19Flash_kernel_traitsILi192ELi64ELi64ELi4ES3_EELb1ELb0ELb0ELb0ELb0ELb1ELb1ELb1EEEvNS_16Flash_fwd_paramsE
        .type           _ZN5flash24flash_fwd_splitkv_kernelI23Flash_fwd_kernel_traitsILi192ELi64ELi64ELi4ELb0ELb0EN7cutlass6half_tE19Flash_kernel_traitsILi192ELi64ELi64ELi4ES3_EELb1ELb0ELb0ELb0ELb0ELb1ELb1ELb1EEEvNS_16Flash_fwd_paramsE,@function
        .size           _ZN5flash24flash_fwd_splitkv_kernelI23Flash_fwd_kernel_traitsILi192ELi64ELi64ELi4ELb0ELb0EN7cutlass6half_tE19Flash_kernel_traitsILi192ELi64ELi64ELi4ES3_EELb1ELb0ELb0ELb0ELb0ELb1ELb1ELb1EEEvNS_16Flash_fwd_paramsE,(.L_x_4165 - _ZN5flash24flash_fwd_splitkv_kernelI23Flash_fwd_kernel_traitsILi192ELi64ELi64ELi4ELb0ELb0EN7cutlass6half_tE19Flash_kernel_traitsILi192ELi64ELi64ELi4ES3_EELb1ELb0ELb0ELb0ELb0ELb1ELb1ELb1EEEvNS_16Flash_fwd_paramsE)
        .other          _ZN5flash24flash_fwd_splitkv_kernelI23Flash_fwd_kernel_traitsILi192ELi64ELi64ELi4ELb0ELb0EN7cutlass6half_tE19Flash_kernel_traitsILi192ELi64ELi64ELi4ES3_EELb1ELb0ELb0ELb0ELb0ELb1ELb1ELb1EEEvNS_16Flash_fwd_paramsE,@"STO_CUDA_ENTRY STV_DEFAULT"
_ZN5flash24flash_fwd_splitkv_kernelI23Flash_fwd_kernel_traitsILi192ELi64ELi64ELi4ELb0ELb0EN7cutlass6half_tE19Flash_kernel_traitsILi192ELi64ELi64ELi4ES3_EELb1ELb0ELb0ELb0ELb0ELb1ELb1ELb1EEEvNS_16Flash_fwd_paramsE:
.text._ZN5flash24flash_fwd_splitkv_kernelI23Flash_fwd_kernel_traitsILi192ELi64ELi64ELi4ELb0ELb0EN7cutlass6half_tE19Flash_kernel_traitsILi192ELi64ELi64ELi4ES3_EELb1ELb0ELb0ELb0ELb0ELb1ELb1ELb1EEEvNS_16Flash_fwd_paramsE:
        /* <DEDUP_REMOVED lines=59> */
.L_x_1791:
[----:B------:R-:W1:Y:S02]  /*03b0*/  LDC R65, c[0x0][0x2c8] ;  /* 0x0000b200ff417b82 */ /* 0x000e640000000800 */
.L_x_1792:
        /* <DEDUP_REMOVED lines=108> */
.L_x_1795:
[----:B------:R-:W-:Y:S05]  /*0a80*/  BSYNC B0 ;  /* 0x0000000000007941 */ /* 0x000fea0003800000 */
.L_x_1794:
        /* <DEDUP_REMOVED lines=11> */
.L_x_1797:
[----:B------:R-:W-:Y:S05]  /*0b40*/  BSYNC B0 ;  /* 0x0000000000007941 */ /* 0x000fea0003800000 */
.L_x_1796:
        /* <DEDUP_REMOVED lines=10> */
.L_x_1799:
[----:B------:R-:W-:Y:S05]  /*0bf0*/  BSYNC B0 ;  /* 0x0000000000007941 */ /* 0x000fea0003800000 */
.L_x_1798:
        /* <DEDUP_REMOVED lines=10> */
.L_x_1801:
[----:B------:R-:W-:Y:S05]  /*0ca0*/  BSYNC B0 ;  /* 0x0000000000007941 */ /* 0x000fea0003800000 */
.L_x_1800:
        /* <DEDUP_REMOVED lines=11> */
.L_x_1803:
[----:B------:R-:W-:Y:S05]  /*0d60*/  BSYNC B0 ;  /* 0x0000000000007941 */ /* 0x000fea0003800000 */
.L_x_1802:
        /* <DEDUP_REMOVED lines=9> */
.L_x_1805:
[----:B------:R-:W-:Y:S05]  /*0e00*/  BSYNC B0 ;  /* 0x0000000000007941 */ /* 0x000fea0003800000 */
.L_x_1804:
        /* <DEDUP_REMOVED lines=9> */
.L_x_1807:
[----:B------:R-:W-:Y:S05]  /*0ea0*/  BSYNC B0 ;  /* 0x0000000000007941 */ /* 0x000fea0003800000 */
.L_x_1806:
        /* <DEDUP_REMOVED lines=9> */
.L_x_1809:
[----:B------:R-:W-:Y:S05]  /*0f40*/  BSYNC B0 ;  /* 0x0000000000007941 */ /* 0x000fea0003800000 */
.L_x_1808:
        /* <DEDUP_REMOVED lines=29> */
.L_x_1793:
        /* <DEDUP_REMOVED lines=24> */
.L_x_1810:
        /* <DEDUP_REMOVED lines=81> */
.L_x_1811:
        /* <DEDUP_REMOVED lines=49> */
.L_x_1813:
        /* <DEDUP_REMOVED lines=32> */
.L_x_1812:
        /* <DEDUP_REMOVED lines=272> */
.L_x_1907:
        /* <DEDUP_REMOVED lines=21> */
.L_x_1816:
[----:B------:R-:W-:Y:S05]  /*2f10*/  BSYNC B0 ;  /* 0x0000000000007941 */ /* 0x000fea0003800000 */
.L_x_1815:
        /* <DEDUP_REMOVED lines=15> */
.L_x_1818:
[----:B------:R-:W-:Y:S05]  /*3010*/  BSYNC B0 ;  /* 0x0000000000007941 */ /* 0x000fea0003800000 */
.L_x_1817:
        /* <DEDUP_REMOVED lines=18> */
.L_x_1820:
[----:B------:R-:W-:Y:S05]  /*3140*/  BSYNC B0 ;  /* 0x0000000000007941 */ /* 0x000fea0003800000 */
.L_x_1819:
        /* <DEDUP_REMOVED lines=17> */
.L_x_1822:
[----:B------:R-:W-:Y:S05]  /*3260*/  BSYNC B0 ;  /* 0x0000000000007941 */ /* 0x000fea0003800000 */
.L_x_1821:
        /* <DEDUP_REMOVED lines=64> */
.L_x_1828:
[----:B------:R-:W-:Y:S05]  /*3670*/  BSYNC B0 ;  /* 0x0000000000007941 */ /* 0x000fea0003800000 */
.L_x_1827:
        /* <DEDUP_REMOVED lines=52> */
.L_x_1830:
[----:B------:R-:W-:Y:S05]  /*39c0*/  BSYNC B0 ;  /* 0x0000000000007941 */ /* 0x000fea0003800000 */
.L_x_1829:
        /* <DEDUP_REMOVED lines=51> */
.L_x_1826:
[----:B------:R-:W-:Y:S05]  /*3d00*/  BSYNC B1 ;  /* 0x0000000000017941 */ /* 0x000fea0003800000 */
.L_x_1825:
        /* <DEDUP_REMOVED lines=70> */
.L_x_1834:
[----:B------:R-:W-:Y:S05]  /*4170*/  BSYNC B0 ;  /* 0x0000000000007941 */ /* 0x000fea0003800000 */
.L_x_1833:
        /* <DEDUP_REMOVED lines=55> */
.L_x_1836:
[----:B------:R-:W-:Y:S05]  /*44f0*/  BSYNC B0 ;  /* 0x0000000000007941 */ /* 0x000fea0003800000 */
.L_x_1835:
        /* <DEDUP_REMOVED lines=54> */
.L_x_1832:
[----:B------:R-:W-:Y:S05]  /*4860*/  BSYNC B1 ;  /* 0x0000000000017941 */ /* 0x000fea0003800000 */
.L_x_1831:
        /* <DEDUP_REMOVED lines=70> */
.L_x_1840:
[----:B------:R-:W-:Y:S05]  /*4cd0*/  BSYNC B0 ;  /* 0x0000000000007941 */ /* 0x000fea0003800000 */
.L_x_1839:
        /* <DEDUP_REMOVED lines=55> */
.L_x_1842:
[----:B------:R-:W-:Y:S05]  /*5050*/  BSYNC B0 ;  /* 0x0000000000007941 */ /* 0x000fea0003800000 */
.L_x_1841:
        /* <DEDUP_REMOVED lines=54> */
.L_x_1838:
[----:B------:R-:W-:Y:S05]  /*53c0*/  BSYNC B1 ;  /* 0x0000000000017941 */ /* 0x000fea0003800000 */
.L_x_1837:
        /* <DEDUP_REMOVED lines=75> */
.L_x_1846:
[----:B------:R-:W-:Y:S05]  /*5880*/  BSYNC B0 ;  /* 0x0000000000007941 */ /* 0x000fea0003800000 */
.L_x_1845:
        /* <DEDUP_REMOVED lines=55> */
.L_x_1848:
[----:B------:R-:W-:Y:S05]  /*5c00*/  BSYNC B0 ;  /* 0x0000000000007941 */ /* 0x000fea0003800000 */
.L_x_1847:
        /* <DEDUP_REMOVED lines=54> */
.L_x_1844:
[----:B------:R-:W-:Y:S05]  /*5f70*/  BSYNC B1 ;  /* 0x0000000000017941 */ /* 0x000fea0003800000 */
.L_x_1843:
        /* <DEDUP_REMOVED lines=8> */
.L_x_1824:
        /* <DEDUP_REMOVED lines=96> */
.L_x_1855:
[----:B------:R-:W-:Y:S05]  /*6600*/  BSYNC B0 ;  /* 0x0000000000007941 */ /* 0x000fea0003800000 */
.L_x_1854:
[----:B-----5:R4:W-:Y:S02]  /*6610*/  STG.E.128 desc[UR6][R100.64], R52 ;  /* 0x0000003464007986 */ /* 0x0209e4000c101d06 */
.L_x_1853:
[----:B------:R-:W-:Y:S05]  /*6620*/  BSYNC B1 ;  /* 0x0000000000017941 */ /* 0x000fea0003800000 */
.L_x_1852:
        /* <DEDUP_REMOVED lines=95> */
.L_x_1859:
[----:B------:R-:W-:Y:S05]  /*6c20*/  BSYNC B0 ;  /* 0x0000000000007941 */ /* 0x000fea0003800000 */
.L_x_1858:
[----:B-----5:R1:W-:Y:S02]  /*6c30*/  STG.E.128 desc[UR6][R100.64+0x80], R52 ;  /* 0x0000803464007986 */ /* 0x0203e4000c101d06 */
.L_x_1857:
[----:B------:R-:W-:Y:S05]  /*6c40*/  BSYNC B1 ;  /* 0x0000000000017941 */ /* 0x000fea0003800000 */
.L_x_1856:
        /* <DEDUP_REMOVED lines=94> */
.L_x_1861:
[----:B------:R-:W-:Y:S05]  /*7230*/  BSYNC B0 ;  /* 0x0000000000007941 */ /* 0x000fea0003800000 */
.L_x_1860:
[----:B-----5:R4:W-:Y:S02]  /*7240*/  STG.E.128 desc[UR6][R100.64+0x100], R52 ;  /* 0x0001003464007986 */ /* 0x0209e4000c101d06 */
.L_x_1851:
[----:B------:R-:W-:Y:S05]  /*7250*/  BSYNC B2 ;  /* 0x0000000000027941 */ /* 0x000fea0003800000 */
.L_x_1850:
        /* <DEDUP_REMOVED lines=104> */
.L_x_1867:
[----:B------:R-:W-:Y:S05]  /*78e0*/  BSYNC B0 ;  /* 0x0000000000007941 */ /* 0x000fea0003800000 */
.L_x_1866:
[----:B-----5:R4:W-:Y:S02]  /*78f0*/  STG.E.128 desc[UR6][R170.64], R56 ;  /* 0x00000038aa007986 */ /* 0x0209e4000c101d06 */
.L_x_1865:
[----:B------:R-:W-:Y:S05]  /*7900*/  BSYNC B1 ;  /* 0x0000000000017941 */ /* 0x000fea0003800000 */
.L_x_1864:
        /* <DEDUP_REMOVED lines=98> */
.L_x_1871:
[----:B------:R-:W-:Y:S05]  /*7f30*/  BSYNC B0 ;  /* 0x0000000000007941 */ /* 0x000fea0003800000 */
.L_x_1870:
[----:B-----5:R4:W-:Y:S02]  /*7f40*/  STG.E.128 desc[UR6][R170.64], R56 ;  /* 0x00000038aa007986 */ /* 0x0209e4000c101d06 */
.L_x_1869:
[----:B------:R-:W-:Y:S05]  /*7f50*/  BSYNC B1 ;  /* 0x0000000000017941 */ /* 0x000fea0003800000 */
.L_x_1868:
        /* <DEDUP_REMOVED lines=97> */
.L_x_1873:
[----:B------:R-:W-:Y:S05]  /*8570*/  BSYNC B0 ;  /* 0x0000000000007941 */ /* 0x000fea0003800000 */
.L_x_1872:
[----:B-----5:R4:W-:Y:S02]  /*8580*/  STG.E.128 desc[UR6][R170.64], R56 ;  /* 0x00000038aa007986 */ /* 0x0209e4000c101d06 */
.L_x_1863:
[----:B------:R-:W-:Y:S05]  /*8590*/  BSYNC B2 ;  /* 0x0000000000027941 */ /* 0x000fea0003800000 */
.L_x_1862:
        /* <DEDUP_REMOVED lines=104> */
.L_x_1879:
[----:B------:R-:W-:Y:S05]  /*8c20*/  BSYNC B0 ;  /* 0x0000000000007941 */ /* 0x000fea0003800000 */
.L_x_1878:
[----:B-----5:R4:W-:Y:S02]  /*8c30*/  STG.E.128 desc[UR6][R170.64], R56 ;  /* 0x00000038aa007986 */ /* 0x0209e4000c101d06 */
.L_x_1877:
[----:B------:R-:W-:Y:S05]  /*8c40*/  BSYNC B1 ;  /* 0x0000000000017941 */ /* 0x000fea0003800000 */
.L_x_1876:
        /* <DEDUP_REMOVED lines=98> */
.L_x_1883:
[----:B------:R-:W-:Y:S05]  /*9270*/  BSYNC B0 ;  /* 0x0000000000007941 */ /* 0x000fea0003800000 */
.L_x_1882:
[----:B-----5:R4:W-:Y:S02]  /*9280*/  STG.E.128 desc[UR6][R170.64], R56 ;  /* 0x00000038aa007986 */ /* 0x0209e4000c101d06 */
.L_x_1881:
[----:B------:R-:W-:Y:S05]  /*9290*/  BSYNC B1 ;  /* 0x0000000000017941 */ /* 0x000fea0003800000 */
.L_x_1880:
        /* <DEDUP_REMOVED lines=97> */
.L_x_1885:
[----:B------:R-:W-:Y:S05]  /*98b0*/  BSYNC B0 ;  /* 0x0000000000007941 */ /* 0x000fea0003800000 */
.L_x_1884:
[----:B-----5:R4:W-:Y:S02]  /*98c0*/  STG.E.128 desc[UR6][R170.64], R56 ;  /* 0x00000038aa007986 */ /* 0x0209e4000c101d06 */
.L_x_1875:
[----:B------:R-:W-:Y:S05]  /*98d0*/  BSYNC B2 ;  /* 0x0000000000027941 */ /* 0x000fea0003800000 */
.L_x_1874:
        /* <DEDUP_REMOVED lines=109> */
.L_x_1891:
[----:B------:R-:W-:Y:S05]  /*9fb0*/  BSYNC B0 ;  /* 0x0000000000007941 */ /* 0x000fea0003800000 */
.L_x_1890:
[----:B-----5:R1:W-:Y:S02]  /*9fc0*/  STG.E.128 desc[UR6][R172.64], R56 ;  /* 0x00000038ac007986 */ /* 0x0203e4000c101d06 */
.L_x_1889:
[----:B------:R-:W-:Y:S05]  /*9fd0*/  BSYNC B1 ;  /* 0x0000000000017941 */ /* 0x000fea0003800000 */
.L_x_1888:
        /* <DEDUP_REMOVED lines=98> */
.L_x_1895:
[----:B------:R-:W-:Y:S05]  /*a600*/  BSYNC B0 ;  /* 0x0000000000007941 */ /* 0x000fea0003800000 */
.L_x_1894:
[----:B-----5:R4:W-:Y:S02]  /*a610*/  STG.E.128 desc[UR6][R172.64], R56 ;  /* 0x00000038ac007986 */ /* 0x0209e4000c101d06 */
.L_x_1893:
[----:B------:R-:W-:Y:S05]  /*a620*/  BSYNC B1 ;  /* 0x0000000000017941 */ /* 0x000fea0003800000 */
.L_x_1892:
        /* <DEDUP_REMOVED lines=97> */
.L_x_1897:
[----:B------:R-:W-:Y:S05]  /*ac40*/  BSYNC B0 ;  /* 0x0000000000007941 */ /* 0x000fea0003800000 */
.L_x_1896:
[----:B-----5:R4:W-:Y:S02]  /*ac50*/  STG.E.128 desc[UR6][R166.64], R56 ;  /* 0x00000038a6007986 */ /* 0x0209e4000c101d06 */
.L_x_1887:
[----:B------:R-:W-:Y:S05]  /*ac60*/  BSYNC B2 ;  /* 0x0000000000027941 */ /* 0x000fea0003800000 */
.L_x_1886:
        /* <DEDUP_REMOVED lines=8> */
.L_x_1823:
        /* <DEDUP_REMOVED lines=21> */
.L_x_1899:
[----:B------:R-:W-:Y:S05]  /*ae40*/  BSYNC B0 ;  /* 0x0000000000007941 */ /* 0x000fea0003800000 */
.L_x_1898:
        /* <DEDUP_REMOVED lines=24> */
.L_x_1901:
[----:B------:R-:W-:Y:S05]  /*afd0*/  BSYNC B0 ;  /* 0x0000000000007941 */ /* 0x000fea0003800000 */
.L_x_1900:
        /* <DEDUP_REMOVED lines=24> */
.L_x_1903:
[----:B------:R-:W-:Y:S05]  /*b160*/  BSYNC B0 ;  /* 0x0000000000007941 */ /* 0x000fea0003800000 */
.L_x_1902:
        /* <DEDUP_REMOVED lines=29> */
.L_x_1904:
[----:B------:R-:W-:Y:S05]  /*b340*/  BSYNC B0 ;  /* 0x0000000000007941 */ /* 0x000fea0003800000 */
.L_x_1849:
        /* <DEDUP_REMOVED lines=81> */
.L_x_1905:
        /* <DEDUP_REMOVED lines=9> */
.L_x_1906:
[----:B------:R-:W-:Y:S04]  /*b8f0*/  IADD3 R9, R9, -0x1, RZ ;  /* 0xffffffff09097810 */ /* 0x000fe80007ffe0ff */
[----:B------:R-:W-:Y:S11]  /*b900*/  ISETP.GT.AND P0, PT, R9, R66, PT ;  /* 0x000000420900720c */ /* 0x000ff60003f04270 */
[----:B------:R-:W-:Y:S02]  /*b910*/  @!UPT UIADD3 URZ, URZ, URZ, URZ ;  /* 0x0000003f3f3ff290 */ /* 0x000fe4000fffe03f */
[----:B------:R-:W-:Y:S05]  /*b920*/  @P0 BRA `(.L_x_1907) ;  /* 0xffffff7400240947 */ /* 0x000fea000383ffff */
.L_x_1814:
        /* <DEDUP_REMOVED lines=106> */
.L_x_1916:
[----:B------:R-:W-:Y:S05]  /*bfd0*/  BSYNC B0 ;  /* 0x0000000000007941 */ /* 0x000fea0003800000 */
.L_x_1915:
[----:B-----5:R3:W-:Y:S02]  /*bfe0*/  STS.128 [R210], R20 ;  /* 0x00000014d2007388 */ /* 0x0207e40000000c00 */
.L_x_1914:
[----:B------:R-:W-:Y:S05]  /*bff0*/  BSYNC B1 ;  /* 0x0000000000017941 */ /* 0x000fea0003800000 */
.L_x_1913:
        /* <DEDUP_REMOVED lines=46> */
.L_x_1920:
[----:B------:R-:W-:Y:S05]  /*c2e0*/  BSYNC B0 ;  /* 0x0000000000007941 */ /* 0x000fea0003800000 */
.L_x_1919:
[----:B-----5:R1:W-:Y:S02]  /*c2f0*/  STS.128 [R210+0x2000], R20 ;  /* 0x00200014d2007388 */ /* 0x0203e40000000c00 */
.L_x_1918:
[----:B------:R-:W-:Y:S05]  /*c300*/  BSYNC B1 ;  /* 0x0000000000017941 */ /* 0x000fea0003800000 */
.L_x_1917:
        /* <DEDUP_REMOVED lines=46> */
.L_x_1922:
[----:B------:R-:W-:Y:S05]  /*c5f0*/  BSYNC B0 ;  /* 0x0000000000007941 */ /* 0x000fea0003800000 */
.L_x_1921:
[----:B-----5:R3:W-:Y:S02]  /*c600*/  STS.128 [R210+0x4000], R20 ;  /* 0x00400014d2007388 */ /* 0x0207e40000000c00 */
.L_x_1912:
[----:B------:R-:W-:Y:S05]  /*c610*/  BSYNC B2 ;  /* 0x0000000000027941 */ /* 0x000fea0003800000 */
.L_x_1911:
        /* <DEDUP_REMOVED lines=63> */
.L_x_1928:
[----:B------:R-:W-:Y:S05]  /*ca10*/  BSYNC B0 ;  /* 0x0000000000007941 */ /* 0x000fea0003800000 */
.L_x_1927:
[----:B-----5:R1:W-:Y:S02]  /*ca20*/  STS.128 [R210+0x800], R24 ;  /* 0x00080018d2007388 */ /* 0x0203e40000000c00 */
.L_x_1926:
[----:B------:R-:W-:Y:S05]  /*ca30*/  BSYNC B1 ;  /* 0x0000000000017941 */ /* 0x000fea0003800000 */
.L_x_1925:
        /* <DEDUP_REMOVED lines=46> */
.L_x_1932:
[----:B------:R-:W-:Y:S05]  /*cd20*/  BSYNC B0 ;  /* 0x0000000000007941 */ /* 0x000fea0003800000 */
.L_x_1931:
[----:B-----5:R1:W-:Y:S02]  /*cd30*/  STS.128 [R210+0x2800], R24 ;  /* 0x00280018d2007388 */ /* 0x0203e40000000c00 */
.L_x_1930:
[----:B------:R-:W-:Y:S05]  /*cd40*/  BSYNC B1 ;  /* 0x0000000000017941 */ /* 0x000fea0003800000 */
.L_x_1929:
        /* <DEDUP_REMOVED lines=44> */
.L_x_1934:
[----:B------:R-:W-:Y:S05]  /*d010*/  BSYNC B0 ;  /* 0x0000000000007941 */ /* 0x000fea0003800000 */
.L_x_1933:
[----:B-----5:R1:W-:Y:S02]  /*d020*/  STS.128 [R210+0x4800], R32 ;  /* 0x00480020d2007388 */ /* 0x0203e40000000c00 */
.L_x_1924:
[----:B------:R-:W-:Y:S05]  /*d030*/  BSYNC B2 ;  /* 0x0000000000027941 */ /* 0x000fea0003800000 */
.L_x_1923:
        /* <DEDUP_REMOVED lines=66> */
.L_x_1940:
[----:B------:R-:W-:Y:S05]  /*d460*/  BSYNC B0 ;  /* 0x0000000000007941 */ /* 0x000fea0003800000 */
.L_x_1939:
[----:B-----5:R1:W-:Y:S02]  /*d470*/  STS.128 [R210+0x1000], R24 ;  /* 0x00100018d2007388 */ /* 0x0203e40000000c00 */
.L_x_1938:
[----:B------:R-:W-:Y:S05]  /*d480*/  BSYNC B1 ;  /* 0x0000000000017941 */ /* 0x000fea0003800000 */
.L_x_1937:
        /* <DEDUP_REMOVED lines=48> */
.L_x_1944:
[----:B------:R-:W-:Y:S05]  /*d790*/  BSYNC B0 ;  /* 0x0000000000007941 */ /* 0x000fea0003800000 */
.L_x_1943:
[----:B-----5:R1:W-:Y:S02]  /*d7a0*/  STS.128 [R210+0x3000], R24 ;  /* 0x00300018d2007388 */ /* 0x0203e40000000c00 */
.L_x_1942:
[----:B------:R-:W-:Y:S05]  /*d7b0*/  BSYNC B1 ;  /* 0x0000000000017941 */ /* 0x000fea0003800000 */
.L_x_1941:
        /* <DEDUP_REMOVED lines=45> */
.L_x_1946:
[----:B------:R-:W-:Y:S05]  /*da90*/  BSYNC B0 ;  /* 0x0000000000007941 */ /* 0x000fea0003800000 */
.L_x_1945:
[----:B-----5:R1:W-:Y:S02]  /*daa0*/  STS.128 [R210+0x5000], R24 ;  /* 0x00500018d2007388 */ /* 0x0203e40000000c00 */
.L_x_1936:
[----:B------:R-:W-:Y:S05]  /*dab0*/  BSYNC B2 ;  /* 0x0000000000027941 */ /* 0x000fea0003800000 */
.L_x_1935:
        /* <DEDUP_REMOVED lines=63> */
.L_x_1951:
[----:B------:R-:W-:Y:S05]  /*deb0*/  BSYNC B0 ;  /* 0x0000000000007941 */ /* 0x000fea0003800000 */
.L_x_1950:
[----:B-----5:R1:W-:Y:S02]  /*dec0*/  STS.128 [R210+0x1800], R16 ;  /* 0x00180010d2007388 */ /* 0x0203e40000000c00 */
.L_x_1949:
[----:B------:R-:W-:Y:S05]  /*ded0*/  BSYNC B1 ;  /* 0x0000000000017941 */ /* 0x000fea0003800000 */
.L_x_1948:
        /* <DEDUP_REMOVED lines=46> */
.L_x_1955:
[----:B------:R-:W-:Y:S05]  /*e1c0*/  BSYNC B0 ;  /* 0x0000000000007941 */ /* 0x000fea0003800000 */
.L_x_1954:
[----:B-----5:R1:W-:Y:S02]  /*e1d0*/  STS.128 [R210+0x3800], R12 ;  /* 0x0038000cd2007388 */ /* 0x0203e40000000c00 */
.L_x_1953:
[----:B------:R-:W-:Y:S05]  /*e1e0*/  BSYNC B1 ;  /* 0x0000000000017941 */ /* 0x000fea0003800000 */
.L_x_1952:
        /* <DEDUP_REMOVED lines=47> */
.L_x_1957:
[----:B------:R-:W-:Y:S05]  /*e4e0*/  BSYNC B0 ;  /* 0x0000000000007941 */ /* 0x000fea0003800000 */
.L_x_1956:
[----:B-----5:R1:W-:Y:S01]  /*e4f0*/  STS.128 [R210+0x5800], R12 ;  /* 0x0058000cd2007388 */ /* 0x0203e20000000c00 */
[----:B------:R-:W-:Y:S05]  /*e500*/  BRA `(.L_x_1947) ;  /* 0x0000005000387947 */ /* 0x000fea0003800000 */
.L_x_1910:
        /* <DEDUP_REMOVED lines=94> */
.L_x_1963:
[----:B------:R-:W-:Y:S05]  /*eaf0*/  BSYNC B0 ;  /* 0x0000000000007941 */ /* 0x000fea0003800000 */
.L_x_1962:
[----:B-----5:R3:W-:Y:S02]  /*eb00*/  STS.128 [R210], R24 ;  /* 0x00000018d2007388 */ /* 0x0207e40000000c00 */
.L_x_1961:
[----:B------:R-:W-:Y:S05]  /*eb10*/  BSYNC B1 ;  /* 0x0000000000017941 */ /* 0x000fea0003800000 */
.L_x_1960:
        /* <DEDUP_REMOVED lines=90> */
.L_x_1967:
[----:B------:R-:W-:Y:S05]  /*f0c0*/  BSYNC B0 ;  /* 0x0000000000007941 */ /* 0x000fea0003800000 */
.L_x_1966:
[----:B-----5:R1:W-:Y:S02]  /*f0d0*/  STS.128 [R210+0x2000], R24 ;  /* 0x00200018d2007388 */ /* 0x0203e40000000c00 */
.L_x_1965:
[----:B------:R-:W-:Y:S05]  /*f0e0*/  BSYNC B1 ;  /* 0x0000000000017941 */ /* 0x000fea0003800000 */
.L_x_1964:
        /* <DEDUP_REMOVED lines=89> */
.L_x_1969:
[----:B------:R-:W-:Y:S05]  /*f680*/  BSYNC B0 ;  /* 0x0000000000007941 */ /* 0x000fea0003800000 */
.L_x_1968:
[----:B-----5:R3:W-:Y:S02]  /*f690*/  STS.128 [R210+0x4000], R24 ;  /* 0x00400018d2007388 */ /* 0x0207e40000000c00 */
.L_x_1959:
[----:B------:R-:W-:Y:S05]  /*f6a0*/  BSYNC B2 ;  /* 0x0000000000027941 */ /* 0x000fea0003800000 */
.L_x_1958:
        /* <DEDUP_REMOVED lines=98> */
.L_x_1975:
[----:B------:R-:W-:Y:S05]  /*fcd0*/  BSYNC B0 ;  /* 0x0000000000007941 */ /* 0x000fea0003800000 */
.L_x_1974:
[----:B-----5:R2:W-:Y:S02]  /*fce0*/  STS.128 [R210+0x800], R28 ;  /* 0x0008001cd2007388 */ /* 0x0205e40000000c00 */
.L_x_1973:
[----:B------:R-:W-:Y:S05]  /*fcf0*/  BSYNC B1 ;  /* 0x0000000000017941 */ /* 0x000fea0003800000 */
.L_x_1972:
        /* <DEDUP_REMOVED lines=92> */
.L_x_1979:
[----:B------:R-:W-:Y:S05]  /*102c0*/  BSYNC B0 ;  /* 0x0000000000007941 */ /* 0x000fea0003800000 */
.L_x_1978:
[----:B-----5:R2:W-:Y:S02]  /*102d0*/  STS.128 [R210+0x2800], R28 ;  /* 0x0028001cd2007388 */ /* 0x0205e40000000c00 */
.L_x_1977:
[----:B------:R-:W-:Y:S05]  /*102e0*/  BSYNC B1 ;  /* 0x0000000000017941 */ /* 0x000fea0003800000 */
.L_x_1976:
        /* <DEDUP_REMOVED lines=91> */
.L_x_1981:
[----:B------:R-:W-:Y:S05]  /*108a0*/  BSYNC B0 ;  /* 0x0000000000007941 */ /* 0x000fea0003800000 */
.L_x_1980:
[----:B-----5:R3:W-:Y:S02]  /*108b0*/  STS.128 [R210+0x4800], R24 ;  /* 0x00480018d2007388 */ /* 0x0207e40000000c00 */
.L_x_1971:
[----:B------:R-:W-:Y:S05]  /*108c0*/  BSYNC B2 ;  /* 0x0000000000027941 */ /* 0x000fea0003800000 */
.L_x_1970:
        /* <DEDUP_REMOVED lines=99> */
.L_x_1987:
[----:B------:R-:W-:Y:S05]  /*10f00*/  BSYNC B0 ;  /* 0x0000000000007941 */ /* 0x000fea0003800000 */
.L_x_1986:
[----:B-----5:R2:W-:Y:S02]  /*10f10*/  STS.128 [R210+0x1000], R28 ;  /* 0x0010001cd2007388 */ /* 0x0205e40000000c00 */
.L_x_1985:
[----:B------:R-:W-:Y:S05]  /*10f20*/  BSYNC B1 ;  /* 0x0000000000017941 */ /* 0x000fea0003800000 */
.L_x_1984:
        /* <DEDUP_REMOVED lines=92> */
.L_x_1991:
[----:B------:R-:W-:Y:S05]  /*114f0*/  BSYNC B0 ;  /* 0x0000000000007941 */ /* 0x000fea0003800000 */
.L_x_1990:
[----:B-----5:R2:W-:Y:S02]  /*11500*/  STS.128 [R210+0x3000], R28 ;  /* 0x0030001cd2007388 */ /* 0x0205e40000000c00 */
.L_x_1989:
[----:B------:R-:W-:Y:S05]  /*11510*/  BSYNC B1 ;  /* 0x0000000000017941 */ /* 0x000fea0003800000 */
.L_x_1988:
        /* <DEDUP_REMOVED lines=91> */
.L_x_1993:
[----:B------:R-:W-:Y:S05]  /*11ad0*/  BSYNC B0 ;  /* 0x0000000000007941 */ /* 0x000fea0003800000 */
.L_x_1992:
[----:B-----5:R3:W-:Y:S02]  /*11ae0*/  STS.128 [R210+0x5000], R24 ;  /* 0x00500018d2007388 */ /* 0x0207e40000000c00 */
.L_x_1983:
[----:B------:R-:W-:Y:S05]  /*11af0*/  BSYNC B2 ;  /* 0x0000000000027941 */ /* 0x000fea0003800000 */
.L_x_1982:
        /* <DEDUP_REMOVED lines=98> */
.L_x_1997:
[----:B------:R-:W-:Y:S05]  /*12120*/  BSYNC B0 ;  /* 0x0000000000007941 */ /* 0x000fea0003800000 */
.L_x_1996:
[----:B-----5:R3:W-:Y:S02]  /*12130*/  STS.128 [R210+0x1800], R16 ;  /* 0x00180010d2007388 */ /* 0x0207e40000000c00 */
.L_x_1995:
[----:B------:R-:W-:Y:S05]  /*12140*/  BSYNC B1 ;  /* 0x0000000000017941 */ /* 0x000fea0003800000 */
.L_x_1994:
        /* <DEDUP_REMOVED lines=93> */
.L_x_2001:
[----:B------:R-:W-:Y:S05]  /*12720*/  BSYNC B0 ;  /* 0x0000000000007941 */ /* 0x000fea0003800000 */
.L_x_2000:
[----:B-----5:R1:W-:Y:S02]  /*12730*/  STS.128 [R210+0x3800], R16 ;  /* 0x00380010d2007388 */ /* 0x0203e40000000c00 */
.L_x_1999:
[----:B------:R-:W-:Y:S05]  /*12740*/  BSYNC B1 ;  /* 0x0000000000017941 */ /* 0x000fea0003800000 */
.L_x_1998:
        /* <DEDUP_REMOVED lines=96> */
.L_x_2003:
[----:B------:R-:W-:Y:S05]  /*12d50*/  BSYNC B0 ;  /* 0x0000000000007941 */ /* 0x000fea0003800000 */
.L_x_2002:
[----:B-----5:R1:W-:Y:S01]  /*12d60*/  STS.128 [R210+0x5800], R12 ;  /* 0x0058000cd2007388 */ /* 0x0203e20000000c00 */
[----:B------:R-:W-:Y:S05]  /*12d70*/  BRA `(.L_x_1947) ;  /* 0x00000008001c7947 */ /* 0x000fea0003800000 */
.L_x_1909:
        /* <DEDUP_REMOVED lines=36> */
.L_x_2005:
[----:B------:R-:W-:Y:S05]  /*12fc0*/  BSYNC B0 ;  /* 0x0000000000007941 */ /* 0x000fea0003800000 */
.L_x_2004:
        /* <DEDUP_REMOVED lines=32> */
.L_x_2007:
[----:B------:R-:W-:Y:S05]  /*131d0*/  BSYNC B0 ;  /* 0x0000000000007941 */ /* 0x000fea0003800000 */
.L_x_2006:
        /* <DEDUP_REMOVED lines=31> */
.L_x_2009:
[----:B------:R-:W-:Y:S05]  /*133d0*/  BSYNC B0 ;  /* 0x0000000000007941 */ /* 0x000fea0003800000 */
.L_x_2008:
        /* <DEDUP_REMOVED lines=33> */
.L_x_1947:
[----:B------:R-:W-:Y:S05]  /*135f0*/  BSYNC B3 ;  /* 0x0000000000037941 */ /* 0x000fea0003800000 */
.L_x_1908:
        /* <DEDUP_REMOVED lines=35> */
.L_x_2012:
[----:B------:R3:W-:Y:S02]  /*13830*/  STS.128 [R210+0xa000], RZ ;  /* 0x00a000ffd2007388 */ /* 0x0007e40000000c00 */
.L_x_2011:
[----:B------:R-:W-:Y:S05]  /*13840*/  BSYNC B0 ;  /* 0x0000000000007941 */ /* 0x000fea0003800000 */
.L_x_2010:
        /* <DEDUP_REMOVED lines=31> */
.L_x_2015:
[----:B------:R2:W-:Y:S02]  /*13a40*/  STS.128 [R210+0xa800], RZ ;  /* 0x00a800ffd2007388 */ /* 0x0005e40000000c00 */
.L_x_2014:
[----:B------:R-:W-:Y:S05]  /*13a50*/  BSYNC B0 ;  /* 0x0000000000007941 */ /* 0x000fea0003800000 */
.L_x_2013:
        /* <DEDUP_REMOVED lines=34> */
.L_x_2018:
[----:B------:R2:W-:Y:S02]  /*13c80*/  STS.128 [R210+0xb000], RZ ;  /* 0x00b000ffd2007388 */ /* 0x0005e40000000c00 */
.L_x_2017:
[----:B------:R-:W-:Y:S05]  /*13c90*/  BSYNC B0 ;  /* 0x0000000000007941 */ /* 0x000fea0003800000 */
.L_x_2016:
        /* <DEDUP_REMOVED lines=36> */
.L_x_2020:
[----:B------:R-:W-:Y:S05]  /*13ee0*/  BSYNC B0 ;  /* 0x0000000000007941 */ /* 0x000fea0003800000 */
.L_x_2019:
        /* <DEDUP_REMOVED lines=38> */
.L_x_2023:
[----:B------:R4:W-:Y:S02]  /*14150*/  STS.128 [R210+0x10000], RZ ;  /* 0x010000ffd2007388 */ /* 0x0009e40000000c00 */
.L_x_2022:
[----:B------:R-:W-:Y:S05]  /*14160*/  BSYNC B0 ;  /* 0x0000000000007941 */ /* 0x000fea0003800000 */
.L_x_2021:
        /* <DEDUP_REMOVED lines=32> */
.L_x_2026:
[----:B------:R1:W-:Y:S02]  /*14370*/  STS.128 [R210+0x10800], RZ ;  /* 0x010800ffd2007388 */ /* 0x0003e40000000c00 */
.L_x_2025:
[----:B------:R-:W-:Y:S05]  /*14380*/  BSYNC B0 ;  /* 0x0000000000007941 */ /* 0x000fea0003800000 */
.L_x_2024:
        /* <DEDUP_REMOVED lines=35> */
.L_x_2029:
[----:B------:R1:W-:Y:S02]  /*145c0*/  STS.128 [R210+0x11000], RZ ;  /* 0x011000ffd2007388 */ /* 0x0003e40000000c00 */
.L_x_2028:
[----:B------:R-:W-:Y:S05]  /*145d0*/  BSYNC B0 ;  /* 0x0000000000007941 */ /* 0x000fea0003800000 */
.L_x_2027:
        /* <DEDUP_REMOVED lines=38> */
.L_x_2032:
[----:B------:R2:W-:Y:S02]  /*14840*/  STS.128 [R210+0x11800], RZ ;  /* 0x011800ffd2007388 */ /* 0x0005e40000000c00 */
.L_x_2031:
[----:B------:R-:W-:Y:S05]  /*14850*/  BSYNC B0 ;  /* 0x0000000000007941 */ /* 0x000fea0003800000 */
.L_x_2030:
[----:B------:R-:W-:Y:S01]  /*14860*/  SHF.L.U32 R0, R63, 0x6, RZ ;  /* 0x000000063f007819 */ /* 0x000fe200000006ff */
[----:B------:R-:W-:Y:S01]  /*14870*/  ULDC.64 UR8, c[0x0][0x398] ;  /* 0x0000e60000087ab9 */ /* 0x000fe20000000a00 */
[----:B------:R-:W-:Y:S01]  /*14880*/  SHF.L.U32 R154, R154, 0x3, RZ ;  /* 0x000000039a9a7819 */ /* 0x000fe200000006ff */
[----:B------:R-:W0:Y:S01]  /*14890*/  LDGDEPBAR ;  /* 0x00000000000079af */ /* 0x000e220000000000 */
[----:B-12---:R-:W-:Y:S02]  /*148a0*/  LOP3.LUT R5, R0, 0x1c0, RZ, 0xc0, !PT ;  /* 0x000001c000057812 */ /* 0x006fe400078ec0ff */
[----:B------:R-:W-:Y:S02]  /*148b0*/  LEA R203, R60, R47, 0xa ;  /* 0x0000002f3ccb7211 */ /* 0x000fe400078e50ff */
        /* <DEDUP_REMOVED lines=9> */
[C---:B------:R-:W-:Y:S01]  /*14950*/  LEA R100, R45.reuse, R203, 0x1 ;  /* 0x000000cb2d647211 */ /* 0x040fe200078e08ff */
[----:B------:R-:W-:Y:S01]  /*14960*/  LDSM.16.M88.4 R8, [R218] ;  /* 0x00000000da08783b */ /* 0x000fe20000000200 */
[C---:B------:R-:W-:Y:S02]  /*14970*/  IADD3 R0, R202.reuse, 0x6000, RZ ;  /* 0x00006000ca007810 */ /* 0x040fe40007ffe0ff */
[----:B------:R-:W-:Y:S01]  /*14980*/  IADD3 R201, R202, 0x6020, RZ ;  /* 0x00006020cac97810 */ /* 0x000fe20007ffe0ff */
[----:B------:R-:W1:Y:S01]  /*14990*/  LDSM.16.M88.4 R12, [R202+0x6000] ;  /* 0x00600000ca0c783b */ /* 0x000e620000000200 */
[----:B------:R-:W-:Y:S01]  /*149a0*/  LEA R63, R45, R218, 0x1 ;  /* 0x000000da2d3f7211 */ /* 0x000fe200078e08ff */
[----:B------:R-:W-:Y:S01]  /*149b0*/  @P1 VIADD R201, R0, 0xffffffe0 ;  /* 0xffffffe000c91836 */ /* 0x000fe20000000000 */
[----:B------:R-:W-:Y:S01]  /*149c0*/  MOV R0, 0x40 ;  /* 0x0000004000007802 */ /* 0x000fe20000000f00 */
[----:B------:R-:W2:Y:S01]  /*149d0*/  LDSM.16.M88.4 R36, [R202+0x6800] ;  /* 0x00680000ca24783b */ /* 0x000ea20000000200 */
[----:B------:R-:W-:Y:S01]  /*149e0*/  ISETP.GT.AND P6, PT, R215, R204, PT ;  /* 0x000000ccd700720c */ /* 0x000fe20003fc4270 */
[C---:B------:R-:W-:Y:S01]  /*149f0*/  VIADD R190, R201.reuse, 0x2800 ;  /* 0x00002800c9be7836 */ /* 0x040fe20000000000 */
[----:B------:R-:W-:Y:S01]  /*14a00*/  SEL R0, R0, 0xffffffc0, !P2 ;  /* 0xffffffc000007807 */ /* 0x000fe20005000000 */
[----:B------:R-:W-:Y:S01]  /*14a10*/  LDSM.16.M88.4 R52, [R201] ;  /* 0x00000000c934783b */ /* 0x000fe20000000200 */
[----:B------:R-:W-:-:S02]  /*14a20*/  IADD3 R195, R201, 0x800, RZ ;  /* 0x00000800c9c37810 */ /* 0x000fc40007ffe0ff */
[----:B------:R-:W-:Y:S01]  /*14a30*/  IADD3 R199, R202, R0, RZ ;  /* 0x00000000cac77210 */ /* 0x000fe20007ffe0ff */
[----:B------:R-:W5:Y:S01]  /*14a40*/  LDSM.16.M88.4 R64, [R202+0x7000] ;  /* 0x00700000ca40783b */ /* 0x000f620000000200 */
[----:B------:R-:W-:Y:S02]  /*14a50*/  IADD3 R192, R0, R201, RZ ;  /* 0x000000c900c07210 */ /* 0x000fe40007ffe0ff */
[C---:B------:R-:W-:Y:S01]  /*14a60*/  IADD3 R194, R201.reuse, 0x1000, RZ ;  /* 0x00001000c9c27810 */ /* 0x040fe20007ffe0ff */
[----:B------:R-:W-:Y:S01]  /*14a70*/  LDSM.16.M88.4 R84, [R100] ;  /* 0x000000006454783b */ /* 0x000fe20000000200 */
[C---:B------:R-:W-:Y:S02]  /*14a80*/  IADD3 R193, R201.reuse, 0x1800, RZ ;  /* 0x00001800c9c17810 */ /* 0x040fe40007ffe0ff */
[C---:B------:R-:W-:Y:S01]  /*14a90*/  IADD3 R191, R201.reuse, 0x2000, RZ ;  /* 0x00002000c9bf7810 */ /* 0x040fe20007ffe0ff */
[----:B------:R-:W3:Y:S01]  /*14aa0*/  LDSM.16.M88.4 R76, [R199+0x6000] ;  /* 0x00600000c74c783b */ /* 0x000ee20000000200 */
[----:B------:R-:W-:-:S02]  /*14ab0*/  IADD3 R189, R201, 0x3000, RZ ;  /* 0x00003000c9bd7810 */ /* 0x000fc40007ffe0ff */
[C---:B------:R-:W-:Y:S01]  /*14ac0*/  IADD3 R188, R201.reuse, 0x3800, RZ ;  /* 0x00003800c9bc7810 */ /* 0x040fe20007ffe0ff */
[----:B------:R-:W4:Y:S01]  /*14ad0*/  LDSM.16.M88.4 R28, [R202+0x7800] ;  /* 0x00780000ca1c783b */ /* 0x000f220000000200 */
[C---:B------:R-:W-:Y:S02]  /*14ae0*/  IADD3 R187, R201.reuse, 0x4000, RZ ;  /* 0x00004000c9bb7810 */ /* 0x040fe40007ffe0ff */
[C---:B------:R-:W-:Y:S01]  /*14af0*/  IADD3 R186, R201.reuse, 0x4800, RZ ;  /* 0x00004800c9ba7810 */ /* 0x040fe20007ffe0ff */
[----:B------:R-:W4:Y:S01]  /*14b00*/  LDSM.16.M88.4 R4, [R201+0x800] ;  /* 0x00080000c904783b */ /* 0x000f220000000200 */
[C---:B------:R-:W-:Y:S02]  /*14b10*/  IADD3 R185, R201.reuse, 0x5000, RZ ;  /* 0x00005000c9b97810 */ /* 0x040fe40007ffe0ff */
[----:B------:R-:W-:Y:S01]  /*14b20*/  IADD3 R184, R201, 0x5800, RZ ;  /* 0x00005800c9b87810 */ /* 0x000fe20007ffe0ff */
[----:B------:R-:W4:Y:S04]  /*14b30*/  LDSM.16.M88.4 R20, [R201+0x1000] ;  /* 0x00100000c914783b */ /* 0x000f280000000200 */
[----:B------:R-:W-:Y:S01]  /*14b40*/  LDSM.16.M88.4 R72, [R63] ;  /* 0x000000003f48783b */ /* 0x000fe20000000200 */
[C---:B-1----:R-:W-:Y:S03]  /*14b50*/  HMMA.16816.F32 R16, R48.reuse, R12, RZ ;  /* 0x0000000c3010723c */ /* 0x042fe600000018ff */
[----:B------:R-:W1:Y:S04]  /*14b60*/  LDSM.16.M88.4 R92, [R192] ;  /* 0x00000000c05c783b */ /* 0x000e680000000200 */
[----:B------:R-:W1:Y:S01]  /*14b70*/  LDSM.16.M88.4 R56, [R201+0x1800] ;  /* 0x00180000c938783b */ /* 0x000e620000000200 */
[C---:B------:R-:W-:Y:S03]  /*14b80*/  HMMA.16816.F32 R12, R48.reuse, R14, RZ ;  /* 0x0000000e300c723c */ /* 0x040fe600000018ff */
[----:B------:R-:W1:Y:S03]  /*14b90*/  LDSM.16.M88.4 R24, [R199+0x6800] ;  /* 0x00680000c718783b */ /* 0x000e660000000200 */
[C---:B--2---:R-:W-:Y:S01]  /*14ba0*/  HMMA.16816.F32 R40, R48.reuse, R36, RZ ;  /* 0x000000243028723c */ /* 0x044fe200000018ff */
[----:B------:R-:W2:Y:S04]  /*14bb0*/  LDSM.16.M88.4 R32, [R199+0x7000] ;  /* 0x00700000c720783b */ /* 0x000ea80000000200 */
        /* <DEDUP_REMOVED lines=8> */
[----:B---3--:R-:W-:Y:S06]  /*14c40*/  HMMA.16816.F32 R16, R84, R76, R16 ;  /* 0x0000004c5410723c */ /* 0x008fec0000001810 */
        /* <DEDUP_REMOVED lines=8> */
[----:B------:R-:W3:Y:S05]  /*14cd0*/  LDSM.16.M88.4 R20, [R203+0x2000] ;  /* 0x00200000cb14783b */ /* 0x000eea0000000200 */
        /* <DEDUP_REMOVED lines=10> */
[C---:B--2---:R-:W-:Y:S06]  /*14d80*/  HMMA.16816.F32 R68, R84.reuse, R32, R68 ;  /* 0x000000205444723c */ /* 0x044fec0000001844 */
[----:B------:R-:W-:Y:S01]  /*14d90*/  HMMA.16816.F32 R64, R84, R34, R64 ;  /* 0x000000225440723c */ /* 0x000fe20000001840 */
[----:B------:R-:W1:Y:S05]  /*14da0*/  LDSM.16.M88.4 R32, [R218+0x2000] ;  /* 0x00200000da20783b */ /* 0x000e6a0000000200 */
[----:B------:R-:W-:Y:S01]  /*14db0*/  HMMA.16816.F32 R12, R72, R94, R12 ;  /* 0x0000005e480c723c */ /* 0x000fe2000000180c */
[----:B------:R-:W-:Y:S05]  /*14dc0*/  LDSM.16.M88.4 R92, [R199+0x9800] ;  /* 0x00980000c75c783b */ /* 0x000fea0000000200 */
[----:B---3--:R-:W-:Y:S06]  /*14dd0*/  HMMA.16816.F32 R16, R20, R80, R16 ;  /* 0x000000501410723c */ /* 0x008fec0000001810 */
        /* <DEDUP_REMOVED lines=141> */
[----:B------:R-:W-:Y:S01]  /*156b0*/  IMAD R5, R60, 0x10, R62 ;  /* 0x000000103c057824 */ /* 0x000fe200078e023e */
[----:B------:R-:W4:Y:S04]  /*156c0*/  MUFU.TANH R36, R36 ;  /* 0x0000002400247308 */ /* 0x000f280000002400 */
[----:B------:R-:W-:-:S04]  /*156d0*/  IADD3 R2, R5, 0x1, R2 ;  /* 0x0000000105027810 */ /* 0x000fc80007ffe002 */
[----:B------:R-:W1:Y:S01]  /*156e0*/  MUFU.TANH R18, R18 ;  /* 0x0000001200127308 */ /* 0x000e620000002400 */
[----:B------:R-:W-:-:S04]  /*156f0*/  IADD3 R2, R61, R2, -R209 ;  /* 0x000000023d027210 */ /* 0x000fc80007ffe8d1 */
[----:B------:R-:W-:-:S03]  /*15700*/  IADD3 R2, R2, UR8, RZ ;  /* 0x0000000802027c10 */ /* 0x000fc6000fffe0ff */
[----:B------:R-:W-:Y:S01]  /*15710*/  FMUL.FTZ R88, R88, UR9 ;  /* 0x0000000958587c20 */ /* 0x000fe20008410000 */
[----:B------:R-:W-:Y:S01]  /*15720*/  FMUL.FTZ R89, R89, UR9 ;  /* 0x0000000959597c20 */ /* 0x000fe20008410000 */
[----:B------:R-:W-:Y:S01]  /*15730*/  FMUL.FTZ R90, R90, UR9 ;  /* 0x000000095a5a7c20 */ /* 0x000fe20008410000 */
[----:B------:R-:W-:Y:S01]  /*15740*/  FMUL.FTZ R91, R91, UR9 ;  /* 0x000000095b5b7c20 */ /* 0x000fe20008410000 */
[----:B------:R-:W1:Y:S01]  /*15750*/  MUFU.TANH R12, R12 ;  /* 0x0000000c000c7308 */ /* 0x000e620000002400 */
[----:B-----5:R-:W-:Y:S01]  /*15760*/  VIMNMX R0, R2, R61, PT ;  /* 0x0000003d02007248 */ /* 0x020fe20003fe0100 */
[----:B------:R-:W-:Y:S01]  /*15770*/  FMUL.FTZ R92, R92, UR9 ;  /* 0x000000095c5c7c20 */ /* 0x000fe20008410000 */
[----:B------:R-:W-:Y:S01]  /*15780*/  FMUL.FTZ R93, R93, UR9 ;  /* 0x000000095d5d7c20 */ /* 0x000fe20008410000 */
[----:B------:R-:W-:Y:S01]  /*15790*/  FMUL.FTZ R94, R94, UR9 ;  /* 0x000000095e5e7c20 */ /* 0x000fe20008410000 */
[----:B------:R-:W-:Y:S01]  /*157a0*/  FMUL.FTZ R95, R95, UR9 ;  /* 0x000000095f5f7c20 */ /* 0x000fe20008410000 */
[----:B------:R-:W-:-:S02]  /*157b0*/  VIADDMNMX R2, R2, 0x8, R61, PT ;  /* 0x0000000802027846 */ /* 0x000fc4000380013d */
        /* <DEDUP_REMOVED lines=79> */
.L_x_2034:
[----:B------:R-:W2:Y:S02]  /*15cb0*/  LDC R5, c[0x0][0x248] ;  /* 0x00009200ff057b82 */ /* 0x000ea40000000800 */
[----:B--2---:R-:W-:-:S04]  /*15cc0*/  LEA R5, -R5, RZ, 0x6 ;  /* 0x000000ff05057211 */ /* 0x004fc800078e31ff */
[----:B------:R-:W-:-:S07]  /*15cd0*/  SHF.R.S32.HI R6, RZ, 0x1f, R5 ;  /* 0x0000001fff067819 */ /* 0x000fce0000011405 */
.L_x_2035:
        /* <DEDUP_REMOVED lines=112> */
.L_x_2033:
        /* <DEDUP_REMOVED lines=451> */
.L_x_2037:
[----:B------:R-:W1:Y:S02]  /*18010*/  LDC R7, c[0x0][0x250] ;  /* 0x00009400ff077b82 */ /* 0x000e640000000800 */
[----:B-1----:R-:W-:-:S04]  /*18020*/  LEA R7, -R7, RZ, 0x6 ;  /* 0x000000ff07077211 */ /* 0x002fc800078e31ff */
[----:B------:R-:W-:-:S07]  /*18030*/  SHF.R.S32.HI R6, RZ, 0x1f, R7 ;  /* 0x0000001fff067819 */ /* 0x000fce0000011407 */
.L_x_2038:
        /* <DEDUP_REMOVED lines=60> */
[----:B------:R1:W-:Y:S01]  /*18400*/  @P5 LDGSTS.E.BYPASS.LTC128B.128 [R210+0xe800], desc[UR6][R16.64+0x80] ;  /* 0x0e80008010d25fae */ /* 0x0003e2000b901d46 */
        /* <DEDUP_REMOVED lines=17> */
[----:B------:R-:W-:Y:S01]  /*18520*/  @P4 LEA R6, P0, R136, UR4, 0x1 ;  /* 0x0000000488064c11 */ /* 0x000fe2000f8008ff */
[----:B------:R-:W-:Y:S01]  /*18530*/  ULDC UR4, c[0x0][0x39c] ;  /* 0x0000e70000047ab9 */ /* 0x000fe20000000800 */
[----:B------:R-:W-:Y:S01]  /*18540*/  @P5 LEA.HI.X R27, R4, UR5, R5, 0x1, P2 ;  /* 0x00000005041b5c11 */ /* 0x000fe200090f0c05 */
[----:B------:R-:W-:Y:S01]  /*18550*/  @!PT LDS RZ, [RZ] ;  /* 0x00000000fffff984 */ /* 0x000fe20000000800 */
[----:B------:R-:W-:Y:S01]  /*18560*/  @!PT LDS RZ, [RZ] ;  /* 0x00000000fffff984 */ /* 0x000fe20000000800 */
[----:B------:R-:W-:Y:S01]  /*18570*/  @!PT LDS RZ, [RZ] ;  /* 0x00000000fffff984 */ /* 0x000fe20000000800 */
[----:B------:R-:W-:Y:S01]  /*18580*/  @P1 LDGSTS.E.BYPASS.LTC128B.128 [R210+0xd000], desc[UR6][R8.64] ;  /* 0x0d00000008d21fae */ /* 0x000fe2000b901d46 */
        /* <DEDUP_REMOVED lines=31> */
[----:B------:R-:W-:Y:S02]  /*18780*/  IMAD.IADD R5, R133, 0x1, -R4 ;  /* 0x0000000185057824 */ /* 0x000fe400078e0a04 */
[----:B------:R-:W-:Y:S03]  /*18790*/  LDSM.16.M88.4 R180, [R203] ;  /* 0x00000000cbb4783b */ /* 0x000fe60000000200 */
[----:B------:R-:W-:Y:S01]  /*187a0*/  SHF.R.S32.HI R4, RZ, 0x1f, R5 ;  /* 0x0000001fff047819 */ /* 0x000fe20000011405 */
[----:B-1----:R-:W2:Y:S03]  /*187b0*/  LDSM.16.M88.4 R16, [R202+0x6000] ;  /* 0x00600000ca10783b */ /* 0x002ea60000000200 */
[----:B------:R-:W-:Y:S01]  /*187c0*/  LEA.HI R4, R4, R5, RZ, 0x3 ;  /* 0x0000000504047211 */ /* 0x000fe200078f18ff */
[----:B------:R-:W-:Y:S03]  /*187d0*/  LDSM.16.M88.4 R32, [R218] ;  /* 0x00000000da20783b */ /* 0x000fe60000000200 */
[----:B------:R-:W-:Y:S01]  /*187e0*/  LOP3.LUT R4, R4, 0xfffffff8, RZ, 0xc0, !PT ;  /* 0xfffffff804047812 */ /* 0x000fe200078ec0ff */
[----:B---3--:R-:W-:Y:S04]  /*187f0*/  LDSM.16.M88.4 R24, [R201] ;  /* 0x00000000c918783b */ /* 0x008fe80000000200 */
[----:B------:R-:W-:Y:S01]  /*18800*/  IMAD.IADD R4, R5, 0x1, -R4 ;  /* 0x0000000105047824 */ /* 0x000fe200078e0a04 */
[----:B------:R-:W1:Y:S04]  /*18810*/  LDSM.16.M88.4 R140, [R202+0x6800] ;  /* 0x00680000ca8c783b */ /* 0x000e680000000200 */
[----:B------:R-:W-:Y:S01]  /*18820*/  LOP3.LUT P0, RZ, R4, 0x4, RZ, 0xc0, !PT ;  /* 0x0000000404ff7812 */ /* 0x000fe2000780c0ff */
[----:B------:R-:W-:Y:S03]  /*18830*/  LDSM.16.M88.4 R224, [R199+0x6000] ;  /* 0x00600000c7e0783b */ /* 0x000fe60000000200 */
[----:B------:R-:W-:Y:S01]  /*18840*/  SEL R219, R219, 0xffffffe0, !P0 ;  /* 0xffffffe0dbdb7807 */ /* 0x000fe20004000000 */
[----:B------:R-:W3:Y:S04]  /*18850*/  LDSM.16.M88.4 R168, [R202+0x7000] ;  /* 0x00700000caa8783b */ /* 0x000ee80000000200 */
[C---:B------:R-:W-:Y:S01]  /*18860*/  IMAD R220, R219.reuse, 0x2, R203 ;  /* 0x00000002dbdc7824 */ /* 0x040fe200078e02cb */
[----:B------:R-:W-:Y:S01]  /*18870*/  LDSM.16.M88.4 R20, [R202+0x7800] ;  /* 0x00780000ca14783b */ /* 0x000fe20000000200 */
[----:B------:R-:W-:-:S03]  /*18880*/  IMAD R219, R219, 0x2, R218 ;  /* 0x00000002dbdb7824 */ /* 0x000fc600078e02da */
[----:B------:R-:W4:Y:S04]  /*18890*/  LDSM.16.M88.4 R12, [R220] ;  /* 0x00000000dc0c783b */ /* 0x000f280000000200 */
[----:B------:R-:W5:Y:S04]  /*188a0*/  LDSM.16.M88.4 R228, [R195] ;  /* 0x00000000c3e4783b */ /* 0x000f680000000200 */
[----:B------:R-:W-:Y:S01]  /*188b0*/  LDSM.16.M88.4 R8, [R219] ;  /* 0x00000000db08783b */ /* 0x000fe20000000200 */
[C---:B--2---:R-:W-:Y:S03]  /*188c0*/  HMMA.16816.F32 R4, R180.reuse, R16, RZ ;  /* 0x00000010b404723c */ /* 0x044fe600000018ff */
[----:B------:R-:W2:Y:S03]  /*188d0*/  LDSM.16.M88.4 R148, [R192] ;  /* 0x00000000c094783b */ /* 0x000ea60000000200 */
[C---:B------:R-:W-:Y:S01]  /*188e0*/  HMMA.16816.F32 R16, R180.reuse, R18, RZ ;  /* 0x00000012b410723c */ /* 0x040fe200000018ff */
[----:B------:R-:W2:Y:S04]  /*188f0*/  LDSM.16.M88.4 R176, [R194] ;  /* 0x00000000c2b0783b */ /* 0x000ea80000000200 */
[----:B------:R-:W2:Y:S01]  /*18900*/  LDSM.16.M88.4 R156, [R193] ;  /* 0x00000000c19c783b */ /* 0x000ea20000000200 */
[C---:B-1----:R-:W-:Y:S03]  /*18910*/  HMMA.16816.F32 R28, R180.reuse, R140, RZ ;  /* 0x0000008cb41c723c */ /* 0x042fe600000018ff */
[----:B------:R-:W1:Y:S03]  /*18920*/  LDSM.16.M88.4 R172, [R199+0x6800] ;  /* 0x00680000c7ac783b */ /* 0x000e660000000200 */
[----:B------:R-:W-:Y:S01]  /*18930*/  HMMA.16816.F32 R140, R180, R142, RZ ;  /* 0x0000008eb48c723c */ /* 0x000fe200000018ff */
[----:B------:R-:W-:Y:S04]  /*18940*/  LDSM.16.M88.4 R144, [R199+0x7000] ;  /* 0x00700000c790783b */ /* 0x000fe80000000200 */
[----:B------:R-:W-:Y:S01]  /*18950*/  LDSM.16.M88.4 R136, [R199+0x7800] ;  /* 0x00780000c788783b */ /* 0x000fe20000000200 */
[C---:B------:R-:W-:Y:S03]  /*18960*/  HMMA.16816.F32 R4, R32.reuse, R24, R4 ;  /* 0x000000182004723c */ /* 0x040fe60000001804 */
[----:B------:R-:W-:Y:S03]  /*18970*/  LDSM.16.M88.4 R160, [R192+0x800] ;  /* 0x00080000c0a0783b */ /* 0x000fe60000000200 */
[----:B------:R-:W-:Y:S01]  /*18980*/  HMMA.16816.F32 R16, R32, R26, R16 ;  /* 0x0000001a2010723c */ /* 0x000fe20000001810 */
[----:B------:R-:W-:Y:S04]  /*18990*/  LDSM.16.M88.4 R24, [R203+0x2000] ;  /* 0x00200000cb18783b */ /* 0x000fe80000000200 */
[----:B------:R-:W-:Y:S01]  /*189a0*/  LDSM.16.M88.4 R236, [R199+0x9000] ;  /* 0x00900000c7ec783b */ /* 0x000fe20000000200 */
[C---:B---3--:R-:W-:Y:S03]  /*189b0*/  HMMA.16816.F32 R152, R180.reuse, R168, RZ ;  /* 0x000000a8b498723c */ /* 0x048fe600000018ff */
[----:B------:R-:W-:Y:S03]  /*189c0*/  LDSM.16.M88.4 R232, [R202+0xa800] ;  /* 0x00a80000cae8783b */ /* 0x000fe60000000200 */
[----:B------:R-:W-:Y:S01]  /*189d0*/  HMMA.16816.F32 R168, R180, R170, RZ ;  /* 0x000000aab4a8723c */ /* 0x000fe200000018ff */
[----:B------:R-:W-:Y:S04]  /*189e0*/  LDSM.16.M88.4 R240, [R188] ;  /* 0x00000000bcf0783b */ /* 0x000fe80000000200 */
[----:B------:R-:W0:Y:S01]  /*189f0*/  LDGDEPBAR ;  /* 0x00000000000079af */ /* 0x000e220000000000 */
[----:B----4-:R-:W-:Y:S06]  /*18a00*/  HMMA.16816.F32 R4, R12, R224, R4 ;  /* 0x000000e00c04723c */ /* 0x010fec0000001804 */
[----:B------:R-:W-:Y:S06]  /*18a10*/  HMMA.16816.F32 R164, R180, R20, RZ ;  /* 0x00000014b4a4723c */ /* 0x000fec00000018ff */
[----:B------:R-:W-:Y:S01]  /*18a20*/  HMMA.16816.F32 R16, R12, R226, R16 ;  /* 0x000000e20c10723c */ /* 0x000fe20000001810 */
[----:B------:R-:W-:Y:S05]  /*18a30*/  LDSM.16.M88.4 R224, [R218+0x2000] ;  /* 0x00200000dae0783b */ /* 0x000fea0000000200 */
[----:B------:R-:W-:Y:S01]  /*18a40*/  HMMA.16816.F32 R180, R180, R22, RZ ;  /* 0x00000016b4b4723c */ /* 0x000fe200000018ff */
[----:B------:R-:W3:Y:S05]  /*18a50*/  LDSM.16.M88.4 R20, [R202+0x8000] ;  /* 0x00800000ca14783b */ /* 0x000eea0000000200 */
[C---:B-----5:R-:W-:Y:S06]  /*18a60*/  HMMA.16816.F32 R28, R32.reuse, R228, R28 ;  /* 0x000000e4201c723c */ /* 0x060fec000000181c */
[----:B------:R-:W-:Y:S01]  /*18a70*/  HMMA.16816.F32 R140, R32, R230, R140 ;  /* 0x000000e6208c723c */ /* 0x000fe2000000188c */
[----:B------:R-:W-:Y:S05]  /*18a80*/  LDSM.16.M88.4 R228, [R199+0xa000] ;  /* 0x00a00000c7e4783b */ /* 0x000fea0000000200 */
[C---:B--2---:R-:W-:Y:S06]  /*18a90*/  HMMA.16816.F32 R4, R8.reuse, R148, R4 ;  /* 0x000000940804723c */ /* 0x044fec0000001804 */
[----:B------:R-:W-:Y:S01]  /*18aa0*/  HMMA.16816.F32 R16, R8, R150, R16 ;  /* 0x000000960810723c */ /* 0x000fe20000001810 */
[----:B------:R-:W-:Y:S05]  /*18ab0*/  LDSM.16.M88.4 R148, [R202+0x8800] ;  /* 0x00880000ca94783b */ /* 0x000fea0000000200 */
[C---:B------:R-:W-:Y:S06]  /*18ac0*/  HMMA.16816.F32 R152, R32.reuse, R176, R152 ;  /* 0x000000b02098723c */ /* 0x040fec0000001898 */
[C---:B------:R-:W-:Y:S01]  /*18ad0*/  HMMA.16816.F32 R168, R32.reuse, R178, R168 ;  /* 0x000000b220a8723c */ /* 0x040fe200000018a8 */
[----:B------:R-:W-:Y:S05]  /*18ae0*/  LDSM.16.M88.4 R176, [R220+0x2000] ;  /* 0x00200000dcb0783b */ /* 0x000fea0000000200 */
[C---:B------:R-:W-:Y:S06]  /*18af0*/  HMMA.16816.F32 R164, R32.reuse, R156, R164 ;  /* 0x0000009c20a4723c */ /* 0x040fec00000018a4 */
[----:B------:R-:W-:Y:S01]  /*18b00*/  HMMA.16816.F32 R180, R32, R158, R180 ;  /* 0x0000009e20b4723c */ /* 0x000fe200000018b4 */
[----:B------:R-:W2:Y:S04]  /*18b10*/  LDSM.16.M88.4 R32, [R191] ;  /* 0x00000000bf20783b */ /* 0x000ea80000000200 */
[----:B------:R-:W4:Y:S01]  /*18b20*/  LDSM.16.M88.4 R156, [R192+0x1000] ;  /* 0x00100000c09c783b */ /* 0x000f220000000200 */
[C---:B-1----:R-:W-:Y:S06]  /*18b30*/  HMMA.16816.F32 R28, R12.reuse, R172, R28 ;  /* 0x000000ac0c1c723c */ /* 0x042fec000000181c */
[----:B------:R-:W-:Y:S01]  /*18b40*/  HMMA.16816.F32 R140, R12, R174, R140 ;  /* 0x000000ae0c8c723c */ /* 0x000fe2000000188c */
[----:B------:R-:W-:Y:S05]  /*18b50*/  LDSM.16.M88.4 R172, [R202+0x9800] ;  /* 0x00980000caac783b */ /* 0x000fea0000000200 */
[C---:B---3--:R-:W-:Y:S06]  /*18b60*/  HMMA.16816.F32 R4, R24.reuse, R20, R4 ;  /* 0x000000141804723c */ /* 0x048fec0000001804 */
[----:B------:R-:W-:Y:S01]  /*18b70*/  HMMA.16816.F32 R16, R24, R22, R16 ;  /* 0x000000161810723c */ /* 0x000fe20000001810 */
[----:B------:R-:W-:Y:S05]  /*18b80*/  LDSM.16.M88.4 R20, [R190] ;  /* 0x00000000be14783b */ /* 0x000fea0000000200 */
[C---:B------:R-:W-:Y:S06]  /*18b90*/  HMMA.16816.F32 R152, R12.reuse, R144, R152 ;  /* 0x000000900c98723c */ /* 0x040fec0000001898 */
[C---:B------:R-:W-:Y:S01]  /*18ba0*/  HMMA.16816.F32 R168, R12.reuse, R146, R168 ;  /* 0x000000920ca8723c */ /* 0x040fe200000018a8 */
[----:B------:R-:W-:Y:S05]  /*18bb0*/  LDSM.16.M88.4 R144, [R192+0x1800] ;  /* 0x00180000c090783b */ /* 0x000fea0000000200 */
[C---:B------:R-:W-:Y:S06]  /*18bc0*/  HMMA.16816.F32 R164, R12.reuse, R136, R164 ;  /* 0x000000880ca4723c */ /* 0x040fec00000018a4 */
[----:B------:R-:W-:Y:S01]  /*18bd0*/  HMMA.16816.F32 R180, R12, R138, R180 ;  /* 0x0000008a0cb4723c */ /* 0x000fe200000018b4 */
[----:B------:R-:W1:Y:S04]  /*18be0*/  LDSM.16.M88.4 R12, [R199+0x8000] ;  /* 0x00800000c70c783b */ /* 0x000e680000000200 */
[----:B------:R-:W3:Y:S01]  /*18bf0*/  LDSM.16.M88.4 R136, [R202+0x9000] ;  /* 0x00900000ca88783b */ /* 0x000ee20000000200 */
[C---:B------:R-:W-:Y:S06]  /*18c00*/  HMMA.16816.F32 R28, R8.reuse, R160, R28 ;  /* 0x000000a0081c723c */ /* 0x040fec000000181c */
[----:B------:R-:W-:Y:S01]  /*18c10*/  HMMA.16816.F32 R140, R8, R162, R140 ;  /* 0x000000a2088c723c */ /* 0x000fe2000000188c */
[----:B------:R-:W-:Y:S05]  /*18c20*/  LDSM.16.M88.4 R160, [R219+0x2000] ;  /* 0x00200000dba0783b */ /* 0x000fea0000000200 */
[C---:B--2---:R-:W-:Y:S06]  /*18c30*/  HMMA.16816.F32 R4, R224.reuse, R32, R4 ;  /* 0x00000020e004723c */ /* 0x044fec0000001804 */
[----:B------:R-:W-:Y:S01]  /*18c40*/  HMMA.16816.F32 R16, R224, R34, R16 ;  /* 0x00000022e010723c */ /* 0x000fe20000001810 */
[----:B------:R-:W-:Y:S05]  /*18c50*/  LDSM.16.M88.4 R32, [R199+0x8800] ;  /* 0x00880000c720783b */ /* 0x000fea0000000200 */
[C---:B----4-:R-:W-:Y:S06]  /*18c60*/  HMMA.16816.F32 R152, R8.reuse, R156, R152 ;  /* 0x0000009c0898723c */ /* 0x050fec0000001898 */
[----:B------:R-:W-:Y:S01]  /*18c70*/  HMMA.16816.F32 R168, R8, R158, R168 ;  /* 0x0000009e08a8723c */ /* 0x000fe200000018a8 */
[----:B------:R-:W2:Y:S05]  /*18c80*/  LDSM.16.M88.4 R156, [R192+0x2000] ;  /* 0x00200000c09c783b */ /* 0x000eaa0000000200 */
[C---:B------:R-:W-:Y:S06]  /*18c90*/  HMMA.16816.F32 R28, R24.reuse, R148, R28 ;  /* 0x00000094181c723c */ /* 0x040fec000000181c */
[----:B------:R-:W-:Y:S01]  /*18ca0*/  HMMA.16816.F32 R140, R24, R150, R140 ;  /* 0x00000096188c723c */ /* 0x000fe2000000188c */
[----:B------:R-:W-:Y:S05]  /*18cb0*/  LDSM.16.M88.4 R148, [R203+0x4000] ;  /* 0x00400000cb94783b */ /* 0x000fea0000000200 */
[C---:B-1----:R-:W-:Y:S06]  /*18cc0*/  HMMA.16816.F32 R4, R176.reuse, R12, R4 ;  /* 0x0000000cb004723c */ /* 0x042fec0000001804 */
[----:B------:R-:W-:Y:S01]  /*18cd0*/  HMMA.16816.F32 R16, R176, R14, R16 ;  /* 0x0000000eb010723c */ /* 0x000fe20000001810 */
[----:B------:R-:W1:Y:S05]  /*18ce0*/  LDSM.16.M88.4 R12, [R189] ;  /* 0x00000000bd0c783b */ /* 0x000e6a0000000200 */
[C---:B------:R-:W-:Y:S06]  /*18cf0*/  HMMA.16816.F32 R164, R8.reuse, R144, R164 ;  /* 0x0000009008a4723c */ /* 0x040fec00000018a4 */
[----:B------:R-:W-:Y:S01]  /*18d00*/  HMMA.16816.F32 R180, R8, R146, R180 ;  /* 0x0000009208b4723c */ /* 0x000fe200000018b4 */
[----:B------:R-:W4:Y:S04]  /*18d10*/  LDSM.16.M88.4 R8, [R202+0xa000] ;  /* 0x00a00000ca08783b */ /* 0x000f280000000200 */
[----:B------:R-:W5:Y:S01]  /*18d20*/  LDSM.16.M88.4 R144, [R192+0x2800] ;  /* 0x00280000c090783b */ /* 0x000f620000000200 */
[----:B---3--:R-:W-:Y:S06]  /*18d30*/  HMMA.16816.F32 R152, R24, R136, R152 ;  /* 0x000000881898723c */ /* 0x008fec0000001898 */
[C---:B------:R-:W-:Y:S06]  /*18d40*/  HMMA.16816.F32 R28, R224.reuse, R20, R28 ;  /* 0x00000014e01c723c */ /* 0x040fec000000181c */
[----:B------:R-:W-:Y:S01]  /*18d50*/  HMMA.16816.F32 R140, R224, R22, R140 ;  /* 0x00000016e08c723c */ /* 0x000fe2000000188c */
[----:B------:R-:W-:Y:S05]  /*18d60*/  LDSM.16.M88.4 R20, [R187] ;  /* 0x00000000bb14783b */ /* 0x000fea0000000200 */
[C---:B--2---:R-:W-:Y:S06]  /*18d70*/  HMMA.16816.F32 R4, R160.reuse, R156, R4 ;  /* 0x0000009ca004723c */ /* 0x044fec0000001804 */
[----:B------:R-:W-:Y:S01]  /*18d80*/  HMMA.16816.F32 R16, R160, R158, R16 ;  /* 0x0000009ea010723c */ /* 0x000fe20000001810 */
[----:B------:R-:W-:Y:S05]  /*18d90*/  LDSM.16.M88.4 R156, [R192+0x3000] ;  /* 0x00300000c09c783b */ /* 0x000fea0000000200 */
[----:B------:R-:W-:Y:S01]  /*18da0*/  HMMA.16816.F32 R168, R24, R138, R168 ;  /* 0x0000008a18a8723c */ /* 0x000fe200000018a8 */
[----:B------:R-:W2:Y:S05]  /*18db0*/  LDSM.16.M88.4 R136, [R218+0x4000] ;  /* 0x00400000da88783b */ /* 0x000eaa0000000200 */
[----:B-1----:R-:W-:Y:S06]  /*18dc0*/  HMMA.16816.F32 R152, R224, R12, R152 ;  /* 0x0000000ce098723c */ /* 0x002fec0000001898 */
[----:B------:R-:W-:Y:S06]  /*18dd0*/  HMMA.16816.F32 R28, R176, R32, R28 ;  /* 0x00000020b01c723c */ /* 0x000fec000000181c */
[----:B----4-:R-:W-:Y:S06]  /*18de0*/  HMMA.16816.F32 R4, R148, R8, R4 ;  /* 0x000000089404723c */ /* 0x010fec0000001804 */
[----:B------:R-:W-:Y:S01]  /*18df0*/  HMMA.16816.F32 R140, R176, R34, R140 ;  /* 0x00000022b08c723c */ /* 0x000fe2000000188c */
[----:B------:R-:W-:Y:S05]  /*18e00*/  LDSM.16.M88.4 R32, [R186] ;  /* 0x00000000ba20783b */ /* 0x000fea0000000200 */
[----:B------:R-:W-:Y:S01]  /*18e10*/  HMMA.16816.F32 R16, R148, R10, R16 ;  /* 0x0000000a9410723c */ /* 0x000fe20000001810 */
[----:B------:R-:W-:Y:S05]  /*18e20*/  LDSM.16.M88.4 R8, [R192+0x4000] ;  /* 0x00400000c008783b */ /* 0x000fea0000000200 */
[C---:B------:R-:W-:Y:S06]  /*18e30*/  HMMA.16816.F32 R164, R24.reuse, R172, R164 ;  /* 0x000000ac18a4723c */ /* 0x040fec00000018a4 */
[----:B------:R-:W-:Y:S01]  /*18e40*/  HMMA.16816.F32 R180, R24, R174, R180 ;  /* 0x000000ae18b4723c */ /* 0x000fe200000018b4 */
[----:B------:R-:W1:Y:S04]  /*18e50*/  LDSM.16.M88.4 R24, [R220+0x4000] ;  /* 0x00400000dc18783b */ /* 0x000e680000000200 */
[----:B------:R-:W-:Y:S01]  /*18e60*/  LDSM.16.M88.4 R172, [R199+0x9800] ;  /* 0x00980000c7ac783b */ /* 0x000fe20000000200 */
[----:B------:R-:W-:Y:S06]  /*18e70*/  HMMA.16816.F32 R152, R176, R236, R152 ;  /* 0x000000ecb098723c */ /* 0x000fec0000001898 */
[----:B-----5:R-:W-:Y:S06]  /*18e80*/  HMMA.16816.F32 R28, R160, R144, R28 ;  /* 0x00000090a01c723c */ /* 0x020fec000000181c */
[----:B--2---:R-:W-:Y:S06]  /*18e90*/  HMMA.16816.F32 R4, R136, R20, R4 ;  /* 0x000000148804723c */ /* 0x004fec0000001804 */
[----:B------:R-:W-:Y:S01]  /*18ea0*/  HMMA.16816.F32 R140, R160, R146, R140 ;  /* 0x00000092a08c723c */ /* 0x000fe2000000188c */
[----:B------:R-:W2:Y:S05]  /*18eb0*/  LDSM.16.M88.4 R144, [R202+0xb000] ;  /* 0x00b00000ca90783b */ /* 0x000eaa0000000200 */
[----:B------:R-:W-:Y:S01]  /*18ec0*/  HMMA.16816.F32 R16, R136, R22, R16 ;  /* 0x000000168810723c */ /* 0x000fe20000001810 */
[----:B------:R-:W-:Y:S05]  /*18ed0*/  LDSM.16.M88.4 R20, [R199+0xa800] ;  /* 0x00a80000c714783b */ /* 0x000fea0000000200 */
[----:B------:R-:W-:Y:S01]  /*18ee0*/  HMMA.16816.F32 R168, R224, R14, R168 ;  /* 0x0000000ee0a8723c */ /* 0x000fe200000018a8 */
[----:B------:R-:W3:Y:S05]  /*18ef0*/  LDSM.16.M88.4 R12, [R219+0x4000] ;  /* 0x00400000db0c783b */ /* 0x000eea0000000200 */
[----:B------:R-:W-:Y:S06]  /*18f00*/  HMMA.16816.F32 R152, R160, R156, R152 ;  /* 0x0000009ca098723c */ /* 0x000fec0000001898 */
[----:B------:R-:W-:Y:S06]  /*18f10*/  HMMA.16816.F32 R28, R148, R232, R28 ;  /* 0x000000e8941c723c */ /* 0x000fec000000181c */
[----:B-1----:R-:W-:Y:S06]  /*18f20*/  HMMA.16816.F32 R4, R24, R228, R4 ;  /* 0x000000e41804723c */ /* 0x002fec0000001804 */
[----:B------:R-:W-:Y:S06]  /*18f30*/  HMMA.16816.F32 R140, R148, R234, R140 ;  /* 0x000000ea948c723c */ /* 0x000fec000000188c */
[C---:B------:R-:W-:Y:S06]  /*18f40*/  HMMA.16816.F32 R164, R224.reuse, R240, R164 ;  /* 0x000000f0e0a4723c */ /* 0x040fec00000018a4 */
[----:B------:R-:W-:Y:S01]  /*18f50*/  HMMA.16816.F32 R180, R224, R242, R180 ;  /* 0x000000f2e0b4723c */ /* 0x000fe200000018b4 */
[----:B------:R-:W1:Y:S05]  /*18f60*/  LDSM.16.M88.4 R224, [R185] ;  /* 0x00000000b9e0783b */ /* 0x000e6a0000000200 */
[----:B------:R-:W-:Y:S06]  /*18f70*/  HMMA.16816.F32 R16, R24, R230, R16 ;  /* 0x000000e61810723c */ /* 0x000fec0000001810 */
[----:B------:R-:W-:Y:S06]  /*18f80*/  HMMA.16816.F32 R168, R176, R238, R168 ;  /* 0x000000eeb0a8723c */ /* 0x000fec00000018a8 */
[----:B--2---:R-:W-:Y:S06]  /*18f90*/  HMMA.16816.F32 R152, R148, R144, R152 ;  /* 0x000000909498723c */ /* 0x004fec0000001898 */
[----:B------:R-:W-:Y:S06]  /*18fa0*/  HMMA.16816.F32 R28, R136, R32, R28 ;  /* 0x00000020881c723c */ /* 0x000fec000000181c */
[----:B---3--:R-:W-:Y:S06]  /*18fb0*/  HMMA.16816.F32 R4, R12, R8, R4 ;  /* 0x000000080c04723c */ /* 0x008fec0000001804 */
[----:B------:R-:W-:Y:S01]  /*18fc0*/  HMMA.16816.F32 R140, R136, R34, R140 ;  /* 0x00000022888c723c */ /* 0x000fe2000000188c */
[----:B------:R-:W2:Y:S05]  /*18fd0*/  LDSM.16.M88.4 R32, [R192+0x3800] ;  /* 0x00380000c020783b */ /* 0x000eaa0000000200 */
[----:B------:R-:W-:Y:S01]  /*18fe0*/  HMMA.16816.F32 R16, R12, R10, R16 ;  /* 0x0000000a0c10723c */ /* 0x000fe20000001810 */
[----:B------:R-:W3:Y:S05]  /*18ff0*/  LDSM.16.M88.4 R8, [R199+0xb000] ;  /* 0x00b00000c708783b */ /* 0x000eea0000000200 */
[C---:B------:R-:W-:Y:S06]  /*19000*/  HMMA.16816.F32 R164, R176.reuse, R172, R164 ;  /* 0x000000acb0a4723c */ /* 0x040fec00000018a4 */
[----:B------:R-:W-:Y:S01]  /*19010*/  HMMA.16816.F32 R180, R176, R174, R180 ;  /* 0x000000aeb0b4723c */ /* 0x000fe200000018b4 */
[----:B------:R-:W4:Y:S01]  /*19020*/  LDSM.16.M88.4 R172, [R192+0x4800] ;  /* 0x00480000c0ac783b */ /* 0x000f220000000200 */
[----:B------:R-:W-:Y:S01]  /*19030*/  FMUL.FTZ R156, R4, UR4 ;  /* 0x00000004049c7c20 */ /* 0x000fe20008410000 */
[----:B------:R-:W-:Y:S01]  /*19040*/  FMUL.FTZ R144, R5, UR4 ;  /* 0x0000000405907c20 */ /* 0x000fe20008410000 */
[----:B------:R-:W-:-:S02]  /*19050*/  FMUL.FTZ R145, R7, UR4 ;  /* 0x0000000407917c20 */ /* 0x000fc40008410000 */
[----:B------:R-:W-:Y:S02]  /*19060*/  HMMA.16816.F32 R168, R160, R158, R168 ;  /* 0x0000009ea0a8723c */ /* 0x000fe400000018a8 */
[----:B------:R-:W-:Y:S04]  /*19070*/  MUFU.TANH R156, R156 ;  /* 0x0000009c009c7308 */ /* 0x000fe80000002400 */
[----:B-1----:R-:W-:Y:S01]  /*19080*/  HMMA.16816.F32 R152, R136, R224, R152 ;  /* 0x000000e08898723c */ /* 0x002fe20000001898 */
[----:B------:R-:W-:Y:S01]  /*19090*/  FMUL.FTZ R158, R6, UR4 ;  /* 0x00000004069e7c20 */ /* 0x000fe20008410000 */
[----:B------:R-:W-:Y:S01]  /*190a0*/  FMUL.FTZ R157, R16, UR4 ;  /* 0x00000004109d7c20 */ /* 0x000fe20008410000 */
[----:B------:R-:W1:Y:S01]  /*190b0*/  LDSM.16.M88.4 R4, [R202+0xb800] ;  /* 0x00b80000ca04783b */ /* 0x000e620000000200 */
[----:B------:R-:W-:Y:S02]  /*190c0*/  MUFU.TANH R144, R144 ;  /* 0x0000009000907308 */ /* 0x000fe40000002400 */
[----:B------:R-:W-:Y:S06]  /*190d0*/  HMMA.16816.F32 R28, R24, R20, R28 ;  /* 0x00000014181c723c */ /* 0x000fec000000181c */
[C---:B--2---:R-:W-:Y:S01]  /*190e0*/  HMMA.16816.F32 R164, R160.reuse, R32, R164 ;  /* 0x00000020a0a4723c */ /* 0x044fe200000018a4 */
[----:B------:R-:W2:Y:S05]  /*190f0*/  MUFU.TANH R157, R157 ;  /* 0x0000009d009d7308 */ /* 0x000eaa0000002400 */
[----:B------:R-:W-:Y:S01]  /*19100*/  HMMA.16816.F32 R180, R160, R34, R180 ;  /* 0x00000022a0b4723c */ /* 0x000fe200000018b4 */
[----:B------:R-:W-:-:S02]  /*19110*/  FMUL.FTZ R32, R18, UR4 ;  /* 0x0000000412207c20 */ /* 0x000fc40008410000 */
[----:B------:R-:W-:Y:S03]  /*19120*/  MUFU.TANH R145, R145 ;  /* 0x0000009100917308 */ /* 0x000fe60000002400 */
[----:B------:R-:W-:Y:S05]  /*19130*/  HMMA.16816.F32 R168, R148, R146, R168 ;  /* 0x0000009294a8723c */ /* 0x000fea00000018a8 */
[----:B------:R-:W5:Y:S01]  /*19140*/  MUFU.TANH R32, R32 ;  /* 0x0000002000207308 */ /* 0x000f620000002400 */
[----:B---3--:R-:W-:Y:S01]  /*19150*/  HMMA.16816.F32 R152, R24, R8, R152 ;  /* 0x000000081898723c */ /* 0x008fe20000001898 */
[----:B------:R-:W-:-:S05]  /*19160*/  FMUL.FTZ R146, R17, UR4 ;  /* 0x0000000411927c20 */ /* 0x000fca0008410000 */
[----:B----4-:R-:W-:Y:S01]  /*19170*/  HMMA.16816.F32 R28, R12, R172, R28 ;  /* 0x000000ac0c1c723c */ /* 0x010fe2000000181c */
[----:B------:R-:W-:Y:S01]  /*19180*/  FMUL.FTZ R8, R19, UR4 ;  /* 0x0000000413087c20 */ /* 0x000fe20008410000 */
[----:B------:R-:W3:Y:S01]  /*19190*/  MUFU.TANH R146, R146 ;  /* 0x0000009200927308 */ /* 0x000ee20000002400 */
[----:B------:R-:W4:Y:S03]  /*191a0*/  LDSM.16.M88.4 R16, [R184] ;  /* 0x00000000b810783b */ /* 0x000f260000000200 */
[----:B------:R-:W-:Y:S01]  /*191b0*/  HMMA.16816.F32 R140, R24, R22, R140 ;  /* 0x00000016188c723c */ /* 0x000fe2000000188c */
[----:B------:R-:W2:Y:S03]  /*191c0*/  LDSM.16.M88.4 R20, [R192+0x5000] ;  /* 0x00500000c014783b */ /* 0x000ea60000000200 */
[----:B------:R-:W3:Y:S02]  /*191d0*/  MUFU.TANH R8, R8 ;  /* 0x0000000800087308 */ /* 0x000ee40000002400 */
[C---:B-1----:R-:W-:Y:S06]  /*191e0*/  HMMA.16816.F32 R164, R148.reuse, R4, R164 ;  /* 0x0000000494a4723c */ /* 0x042fec00000018a4 */
[----:B------:R-:W-:Y:S01]  /*191f0*/  HMMA.16816.F32 R180, R148, R6, R180 ;  /* 0x0000000694b4723c */ /* 0x000fe200000018b4 */
[----:B------:R-:W-:Y:S01]  /*19200*/  LDSM.16.M88.4 R4, [R192+0x5800] ;  /* 0x00580000c004783b */ /* 0x000fe20000000200 */
[----:B------:R-:W-:Y:S04]  /*19210*/  MUFU.TANH R158, R158 ;  /* 0x0000009e009e7308 */ /* 0x000fe80000002400 */
[----:B------:R-:W-:Y:S01]  /*19220*/  FMUL.FTZ R9, R28, UR4 ;  /* 0x000000041c097c20 */ /* 0x000fe20008410000 */
[----:B------:R-:W-:Y:S01]  /*19230*/  FMUL.FTZ R33, R29, UR4 ;  /* 0x000000041d217c20 */ /* 0x000fe20008410000 */
[----:B------:R-:W-:Y:S01]  /*19240*/  FMUL.FTZ R177, R30, UR4 ;  /* 0x000000041eb17c20 */ /* 0x000fe20008410000 */
[----:B------:R-:W-:Y:S01]  /*19250*/  FMUL.FTZ R34, R31, UR4 ;  /* 0x000000041f227c20 */ /* 0x000fe20008410000 */
[----:B------:R-:W-:Y:S01]  /*19260*/  HMMA.16816.F32 R168, R136, R226, R168 ;  /* 0x000000e288a8723c */ /* 0x000fe200000018a8 */
[----:B------:R-:W1:Y:S01]  /*19270*/  LDSM.16.M88.4 R28, [R199+0xb800] ;  /* 0x00b80000c71c783b */ /* 0x000e620000000200 */
[----:B------:R-:W-:Y:S01]  /*19280*/  MUFU.TANH R9, R9 ;  /* 0x0000000900097308 */ /* 0x000fe20000002400 */
[----:B------:R-:W-:-:S04]  /*19290*/  DEPBAR.LE SB0, 0x0 ;  /* 0x000080000000791a */ /* 0x000fc80000000000 */
[----:B------:R-:W-:Y:S03]  /*192a0*/  HMMA.16816.F32 R140, R12, R174, R140 ;  /* 0x000000ae0c8c723c */ /* 0x000fe6000000188c */
[----:B------:R-:W3:Y:S03]  /*192b0*/  MUFU.TANH R33, R33 ;  /* 0x0000002100217308 */ /* 0x000ee60000002400 */
[C---:B----4-:R-:W-:Y:S05]  /*192c0*/  HMMA.16816.F32 R164, R136.reuse, R16, R164 ;  /* 0x0000001088a4723c */ /* 0x050fea00000018a4 */
[----:B------:R-:W4:Y:S01]  /*192d0*/  MUFU.TANH R34, R34 ;  /* 0x0000002200227308 */ /* 0x000f220000002400 */
[----:B------:R-:W-:Y:S07]  /*192e0*/  HMMA.16816.F32 R180, R136, R18, R180 ;  /* 0x0000001288b4723c */ /* 0x000fee00000018b4 */
[----:B------:R-:W4:Y:S01]  /*192f0*/  MUFU.TANH R177, R177 ;  /* 0x000000b100b17308 */ /* 0x000f220000002400 */
[----:B------:R-:W-:Y:S04]  /*19300*/  HMMA.16816.F32 R168, R24, R10, R168 ;  /* 0x0000000a18a8723c */ /* 0x000fe800000018a8 */
[----:B------:R-:W-:-:S02]  /*19310*/  FMUL.FTZ R143, R143, UR4 ;  /* 0x000000048f8f7c20 */ /* 0x000fc40008410000 */
[----:B--2---:R-:W-:Y:S01]  /*19320*/  HMMA.16816.F32 R152, R12, R20, R152 ;  /* 0x000000140c98723c */ /* 0x004fe20000001898 */
[----:B------:R-:W-:Y:S01]  /*19330*/  FMUL.FTZ R10, R141, UR4 ;  /* 0x000000048d0a7c20 */ /* 0x000fe20008410000 */
[----:B------:R-:W-:Y:S01]  /*19340*/  FMUL.FTZ R11, R142, UR4 ;  /* 0x000000048e0b7c20 */ /* 0x000fe20008410000 */
[----:B------:R2:W-:Y:S04]  /*19350*/  MUFU.TANH R149, R143 ;  /* 0x0000008f00957308 */ /* 0x0005e80000002400 */
[----:B------:R-:W-:Y:S01]  /*19360*/  FMUL.FTZ R20, R140, UR4 ;  /* 0x000000048c147c20 */ /* 0x000fe20008410000 */
[C---:B-1----:R-:W-:Y:S03]  /*19370*/  HMMA.16816.F32 R164, R24.reuse, R28, R164 ;  /* 0x0000001c18a4723c */ /* 0x042fe600000018a4 */
[----:B------:R-:W1:Y:S03]  /*19380*/  MUFU.TANH R10, R10 ;  /* 0x0000000a000a7308 */ /* 0x000e660000002400 */
[----:B------:R-:W-:Y:S05]  /*19390*/  HMMA.16816.F32 R180, R24, R30, R180 ;  /* 0x0000001e18b4723c */ /* 0x000fea00000018b4 */
[----:B------:R-:W1:Y:S01]  /*193a0*/  MUFU.TANH R20, R20 ;  /* 0x0000001400147308 */ /* 0x000e620000002400 */
[----:B------:R-:W-:Y:S04]  /*193b0*/  HMMA.16816.F32 R168, R12, R22, R168 ;  /* 0x000000160ca8723c */ /* 0x000fe800000018a8 */
[----:B------:R-:W-:Y:S01]  /*193c0*/  FMUL.FTZ R21, R153, UR4 ;  /* 0x0000000499157c20 */ /* 0x000fe20008410000 */
[----:B------:R-:W-:Y:S01]  /*193d0*/  FMUL.FTZ R28, R155, UR4 ;  /* 0x000000049b1c7c20 */ /* 0x000fe20008410000 */
[----:B------:R-:W-:Y:S01]  /*193e0*/  FMUL.FTZ R16, R152, UR4 ;  /* 0x0000000498107c20 */ /* 0x000fe20008410000 */
[----:B------:R-:W-:Y:S01]  /*193f0*/  IMAD.SHL.U32 R22, R133, 0x2, RZ ;  /* 0x0000000285167824 */ /* 0x000fe200078e00ff */
[----:B------:R-:W1:Y:S01]  /*19400*/  MUFU.TANH R11, R11 ;  /* 0x0000000b000b7308 */ /* 0x000e620000002400 */
[----:B------:R-:W-:-:S03]  /*19410*/  FMUL.FTZ R147, R154, UR4 ;  /* 0x000000049a937c20 */ /* 0x000fc60008410000 */
[----:B------:R-:W-:Y:S01]  /*19420*/  LOP3.LUT R22, R22, 0x6, RZ, 0xc0, !PT ;  /* 0x0000000616167812 */ /* 0x000fe200078ec0ff */
[C---:B------:R-:W-:Y:S03]  /*19430*/  HMMA.16816.F32 R164, R12.reuse, R4, R164 ;  /* 0x000000040ca4723c */ /* 0x040fe600000018a4 */
[----:B------:R-:W1:Y:S01]  /*19440*/  MUFU.TANH R21, R21 ;  /* 0x0000001500157308 */ /* 0x000e620000002400 */
[----:B------:R-:W-:Y:S02]  /*19450*/  IMAD R19, R215, 0x40, R22 ;  /* 0x00000040d7137824 */ /* 0x000fe400078e0216 */
[----:B------:R-:W-:Y:S02]  /*19460*/  HMMA.16816.F32 R180, R12, R6, R180 ;  /* 0x000000060cb4723c */ /* 0x000fe400000018b4 */
[C---:B------:R-:W-:Y:S02]  /*19470*/  VIADD R23, R19.reuse, 0x1 ;  /* 0x0000000113177836 */ /* 0x040fe40000000000 */
[C---:B------:R-:W-:Y:S01]  /*19480*/  VIADD R17, R19.reuse, 0x8 ;  /* 0x0000000813117836 */ /* 0x040fe20000000000 */
[----:B------:R-:W1:Y:S01]  /*19490*/  MUFU.TANH R28, R28 ;  /* 0x0000001c001c7308 */ /* 0x000e620000002400 */
[----:B------:R-:W-:Y:S01]  /*194a0*/  VIADD R5, R19, 0x10 ;  /* 0x0000001013057836 */ /* 0x000fe20000000000 */
[C---:B------:R-:W-:Y:S01]  /*194b0*/  ISETP.GE.AND P6, PT, R23.reuse, R0, PT ;  /* 0x000000001700720c */ /* 0x040fe20003fc6270 */
[----:B------:R-:W-:Y:S01]  /*194c0*/  FMUL.FTZ R142, R168, UR4 ;  /* 0x00000004a88e7c20 */ /* 0x000fe20008410000 */
[----:B------:R-:W-:Y:S01]  /*194d0*/  ISETP.GE.AND P1, PT, R23, R2, PT ;  /* 0x000000021700720c */ /* 0x000fe20003f26270 */
[----:B------:R-:W-:Y:S01]  /*194e0*/  VIADD R23, R19, 0x9 ;  /* 0x0000000913177836 */ /* 0x000fe20000000000 */
[C---:B------:R-:W-:Y:S01]  /*194f0*/  ISETP.GE.AND P2, PT, R17.reuse, R0, PT ;  /* 0x000000001100720c */ /* 0x040fe20003f46270 */
[----:B--2---:R-:W-:Y:S01]  /*19500*/  FMUL.FTZ R143, R170, UR4 ;  /* 0x00000004aa8f7c20 */ /* 0x004fe20008410000 */
[----:B------:R-:W-:Y:S01]  /*19510*/  ISETP.GE.AND P0, PT, R17, R2, PT ;  /* 0x000000021100720c */ /* 0x000fe20003f06270 */
[----:B------:R-:W2:Y:S01]  /*19520*/  MUFU.TANH R16, R16 ;  /* 0x0000001000107308 */ /* 0x000ea20000002400 */
[----:B------:R-:W-:Y:S01]  /*19530*/  FSEL R22, R157, -INF , !P2 ;  /* 0xff8000009d167808 */ /* 0x000fe20005000000 */
[----:B------:R-:W-:Y:S01]  /*19540*/  VIADD R27, R19, 0x18 ;  /* 0x00000018131b7836 */ /* 0x000fe20000000000 */
[----:B-----5:R-:W-:Y:S01]  /*19550*/  FSEL R25, R32, -INF , !P0 ;  /* 0xff80000020197808 */ /* 0x020fe20004000000 */
[----:B------:R-:W-:Y:S01]  /*19560*/  FMUL.FTZ R140, R169, UR4 ;  /* 0x00000004a98c7c20 */ /* 0x000fe20008410000 */
[----:B------:R-:W-:Y:S01]  /*19570*/  FSEL R18, R144, -INF , !P6 ;  /* 0xff80000090127808 */ /* 0x000fe20007000000 */
[----:B------:R-:W-:Y:S01]  /*19580*/  FMUL.FTZ R164, R164, UR4 ;  /* 0x00000004a4a47c20 */ /* 0x000fe20008410000 */
[----:B------:R-:W-:Y:S01]  /*19590*/  FSEL R17, R145, -INF , !P1 ;  /* 0xff80000091117808 */ /* 0x000fe20004800000 */
[----:B------:R-:W5:Y:S01]  /*195a0*/  MUFU.TANH R147, R147 ;  /* 0x0000009300937308 */ /* 0x000f620000002400 */
[----:B------:R-:W-:Y:S01]  /*195b0*/  ISETP.GE.AND P2, PT, R5, R0, PT ;  /* 0x000000000500720c */ /* 0x000fe20003f46270 */
[----:B------:R-:W-:Y:S01]  /*195c0*/  VIADD R7, R19, 0x20 ;  /* 0x0000002013077836 */ /* 0x000fe20000000000 */
[----:B------:R-:W-:Y:S01]  /*195d0*/  ISETP.GE.AND P0, PT, R5, R2, PT ;  /* 0x000000020500720c */ /* 0x000fe20003f06270 */
[----:B------:R-:W-:Y:S01]  /*195e0*/  VIADD R5, R19, 0x11 ;  /* 0x0000001113057836 */ /* 0x000fe20000000000 */
[C---:B------:R-:W-:Y:S01]  /*195f0*/  ISETP.GE.AND P6, PT, R23.reuse, R0, PT ;  /* 0x000000001700720c */ /* 0x040fe20003fc6270 */
[----:B------:R-:W-:Y:S01]  /*19600*/  FMUL.FTZ R166, R166, UR4 ;  /* 0x00000004a6a67c20 */ /* 0x000fe20008410000 */
[----:B------:R-:W-:Y:S01]  /*19610*/  ISETP.GE.AND P1, PT, R23, R2, PT ;  /* 0x000000021700720c */ /* 0x000fe20003f26270 */
[----:B------:R-:W5:Y:S01]  /*19620*/  MUFU.TANH R142, R142 ;  /* 0x0000008e008e7308 */ /* 0x000f620000002400 */
[----:B---3--:R-:W-:Y:S01]  /*19630*/  FSEL R24, R146, -INF , !P6 ;  /* 0xff80000092187808 */ /* 0x008fe20007000000 */
[----:B------:R-:W-:Y:S01]  /*19640*/  FMUL.FTZ R165, R165, UR4 ;  /* 0x00000004a5a57c20 */ /* 0x000fe20008410000 */
[----:B------:R-:W-:Y:S01]  /*19650*/  FSEL R23, R8, -INF , !P1 ;  /* 0xff80000008177808 */ /* 0x000fe20004800000 */
[----:B------:R-:W-:Y:S01]  /*19660*/  FMUL.FTZ R168, R180, UR4 ;  /* 0x00000004b4a87c20 */ /* 0x000fe20008410000 */
[----:B------:R-:W-:Y:S01]  /*19670*/  ISETP.GE.AND P6, PT, R5, R0, PT ;  /* 0x000000000500720c */ /* 0x000fe20003fc6270 */
[----:B------:R-:W-:Y:S01]  /*19680*/  FMUL.FTZ R141, R171, UR4 ;  /* 0x00000004ab8d7c20 */ /* 0x000fe20008410000 */
[----:B------:R-:W-:Y:S01]  /*19690*/  ISETP.GE.AND P1, PT, R5, R2, PT ;  /* 0x000000020500720c */ /* 0x000fe20003f26270 */
[----:B------:R-:W-:Y:S01]  /*196a0*/  VIADD R5, R19, 0x19 ;  /* 0x0000001913057836 */ /* 0x000fe20000000000 */
[----:B------:R-:W-:Y:S01]  /*196b0*/  FSEL R136, R33, -INF , !P6 ;  /* 0xff80000021887808 */ /* 0x000fe20007000000 */
[----:B------:R-:W3:Y:S01]  /*196c0*/  MUFU.TANH R143, R143 ;  /* 0x0000008f008f7308 */ /* 0x000ee20000002400 */
[----:B----4-:R-:W-:Y:S01]  /*196d0*/  FSEL R133, R34, -INF , !P1 ;  /* 0xff80000022857808 */ /* 0x010fe20004800000 */
[----:B------:R-:W-:Y:S01]  /*196e0*/  FMUL.FTZ R167, R167, UR4 ;  /* 0x00000004a7a77c20 */ /* 0x000fe20008410000 */
[----:B------:R-:W-:Y:S01]  /*196f0*/  ISETP.GE.AND P6, PT, R5, R0, PT ;  /* 0x000000000500720c */ /* 0x000fe20003fc6270 */
[----:B------:R-:W-:Y:S01]  /*19700*/  FMUL.FTZ R163, R183, UR4 ;  /* 0x00000004b7a37c20 */ /* 0x000fe20008410000 */
[----:B------:R-:W-:Y:S01]  /*19710*/  ISETP.GE.AND P1, PT, R5, R2, PT ;  /* 0x000000020500720c */ /* 0x000fe20003f26270 */
[----:B------:R-:W-:Y:S01]  /*19720*/  VIADD R5, R19, 0x21 ;  /* 0x0000002113057836 */ /* 0x000fe20000000000 */
[----:B------:R-:W-:Y:S01]  /*19730*/  FSEL R150, R9, -INF , !P2 ;  /* 0xff80000009967808 */ /* 0x000fe20005000000 */
[----:B------:R-:W4:Y:S01]  /*19740*/  MUFU.TANH R140, R140 ;  /* 0x0000008c008c7308 */ /* 0x000f220000002400 */
[----:B------:R-:W-:Y:S01]  /*19750*/  FSEL R177, R177, -INF , !P0 ;  /* 0xff800000b1b17808 */ /* 0x000fe20004000000 */
[----:B------:R-:W-:Y:S01]  /*19760*/  IMAD.MOV.U32 R157, RZ, RZ, R135 ;  /* 0x000000ffff9d7224 */ /* 0x000fe200078e0087 */
[----:B------:R-:W-:-:S02]  /*19770*/  ISETP.GE.AND P2, PT, R27, R0, PT ;  /* 0x000000001b00720c */ /* 0x000fc40003f46270 */
[----:B------:R-:W-:Y:S02]  /*19780*/  ISETP.GE.AND P0, PT, R27, R2, PT ;  /* 0x000000021b00720c */ /* 0x000fe40003f06270 */
[----:B-1----:R-:W-:Y:S01]  /*19790*/  FSEL R138, R10, -INF , !P6 ;  /* 0xff8000000a8a7808 */ /* 0x002fe20007000000 */
[----:B------:R-:W1:Y:S01]  /*197a0*/  MUFU.TANH R174, R164 ;  /* 0x000000a400ae7308 */ /* 0x000e620000002400 */
[----:B------:R-:W-:Y:S02]  /*197b0*/  FSEL R149, R149, -INF , !P1 ;  /* 0xff80000095957808 */ /* 0x000fe40004800000 */
[----:B------:R-:W-:Y:S02]  /*197c0*/  FSEL R148, R20, -INF , !P2 ;  /* 0xff80000014947808 */ /* 0x000fe40005000000 */
[----:B------:R-:W-:Y:S02]  /*197d0*/  FSEL R151, R11, -INF , !P0 ;  /* 0xff8000000b977808 */ /* 0x000fe40004000000 */
[C---:B------:R-:W-:Y:S01]  /*197e0*/  ISETP.GE.AND P6, PT, R5.reuse, R0, PT ;  /* 0x000000000500720c */ /* 0x040fe20003fc6270 */
[----:B------:R3:W1:Y:S01]  /*197f0*/  MUFU.TANH R169, R166 ;  /* 0x000000a600a97308 */ /* 0x0006620000002400 */
[----:B------:R-:W-:Y:S01]  /*19800*/  ISETP.GE.AND P1, PT, R5, R2, PT ;  /* 0x000000020500720c */ /* 0x000fe20003f26270 */
[----:B------:R-:W-:Y:S01]  /*19810*/  VIADD R5, R19, 0x29 ;  /* 0x0000002913057836 */ /* 0x000fe20000000000 */
[----:B------:R-:W-:-:S02]  /*19820*/  ISETP.GE.AND P2, PT, R7, R0, PT ;  /* 0x000000000700720c */ /* 0x000fc40003f46270 */
[----:B------:R-:W-:Y:S01]  /*19830*/  ISETP.GE.AND P0, PT, R7, R2, PT ;  /* 0x000000020700720c */ /* 0x000fe20003f06270 */
[----:B------:R-:W-:Y:S01]  /*19840*/  VIADD R7, R19, 0x28 ;  /* 0x0000002813077836 */ /* 0x000fe20000000000 */
[----:B------:R-:W-:Y:S01]  /*19850*/  FSEL R144, R21, -INF , !P6 ;  /* 0xff80000015907808 */ /* 0x000fe20007000000 */
[----:B------:R4:W1:Y:S01]  /*19860*/  MUFU.TANH R170, R165 ;  /* 0x000000a500aa7308 */ /* 0x0008620000002400 */
[----:B------:R-:W-:Y:S02]  /*19870*/  FSEL R145, R28, -INF , !P1 ;  /* 0xff8000001c917808 */ /* 0x000fe40004800000 */
[----:B--2---:R-:W-:Y:S02]  /*19880*/  FSEL R146, R16, -INF , !P2 ;  /* 0xff80000010927808 */ /* 0x004fe40005000000 */
[----:B-----5:R-:W-:Y:S02]  /*19890*/  FSEL R147, R147, -INF , !P0 ;  /* 0xff80000093937808 */ /* 0x020fe40004000000 */
[C---:B------:R-:W-:Y:S01]  /*198a0*/  ISETP.GE.AND P6, PT, R5.reuse, R0, PT ;  /* 0x000000000500720c */ /* 0x040fe20003fc6270 */
[----:B------:R-:W2:Y:S01]  /*198b0*/  MUFU.TANH R168, R168 ;  /* 0x000000a800a87308 */ /* 0x000ea20000002400 */
[----:B------:R-:W-:Y:S01]  /*198c0*/  ISETP.GE.AND P1, PT, R5, R2, PT ;  /* 0x000000020500720c */ /* 0x000fe20003f26270 */
[----:B------:R-:W-:Y:S01]  /*198d0*/  VIADD R5, R19, 0x30 ;  /* 0x0000003013057836 */ /* 0x000fe20000000000 */
[----:B------:R-:W-:Y:S01]  /*198e0*/  ISETP.GE.AND P2, PT, R7, R0, PT ;  /* 0x000000000700720c */ /* 0x000fe20003f46270 */
[----:B---3--:R-:W-:Y:S01]  /*198f0*/  FMUL.FTZ R166, R181, UR4 ;  /* 0x00000004b5a67c20 */ /* 0x008fe20008410000 */
[----:B------:R-:W-:Y:S01]  /*19900*/  ISETP.GE.AND P0, PT, R7, R2, PT ;  /* 0x000000020700720c */ /* 0x000fe20003f06270 */
[----:B------:R-:W-:Y:S01]  /*19910*/  VIADD R7, R19, 0x31 ;  /* 0x0000003113077836 */ /* 0x000fe20000000000 */
[----:B------:R-:W-:Y:S01]  /*19920*/  FSEL R142, R142, -INF , !P2 ;  /* 0xff8000008e8e7808 */ /* 0x000fe20005000000 */
[----:B------:R-:W3:Y:S01]  /*19930*/  MUFU.TANH R141, R141 ;  /* 0x0000008d008d7308 */ /* 0x000ee20000002400 */
[----:B------:R-:W-:Y:S01]  /*19940*/  FSEL R143, R143, -INF , !P0 ;  /* 0xff8000008f8f7808 */ /* 0x000fe20004000000 */
[----:B----4-:R-:W-:Y:S01]  /*19950*/  FMUL.FTZ R165, R182, UR4 ;  /* 0x00000004b6a57c20 */ /* 0x010fe20008410000 */
[----:B------:R-:W-:-:S02]  /*19960*/  ISETP.GE.AND P2, PT, R5, R0, PT ;  /* 0x000000000500720c */ /* 0x000fc40003f46270 */
[----:B------:R-:W-:Y:S01]  /*19970*/  ISETP.GE.AND P0, PT, R5, R2, PT ;  /* 0x000000020500720c */ /* 0x000fe20003f06270 */
[----:B------:R-:W-:Y:S01]  /*19980*/  VIADD R5, R19, 0x38 ;  /* 0x0000003813057836 */ /* 0x000fe20000000000 */
[----:B------:R-:W-:Y:S01]  /*19990*/  FSEL R140, R140, -INF , !P6 ;  /* 0xff8000008c8c7808 */ /* 0x000fe20007000000 */
[----:B------:R-:W-:Y:S01]  /*199a0*/  MUFU.TANH R167, R167 ;  /* 0x000000a700a77308 */ /* 0x000fe20000002400 */
[----:B------:R-:W-:Y:S01]  /*199b0*/  BAR.SYNC.DEFER_BLOCKING 0x0 ;  /* 0x0000000000007b1d */ /* 0x000fe20000010000 */
[-C--:B------:R-:W-:Y:S02]  /*199c0*/  ISETP.GE.AND P6, PT, R7, R0.reuse, PT ;  /* 0x000000000700720c */ /* 0x080fe40003fc6270 */
[----:B-1----:R-:W-:Y:S02]  /*199d0*/  FSEL R174, R174, -INF , !P2 ;  /* 0xff800000aeae7808 */ /* 0x002fe40005000000 */
[----:B------:R-:W-:Y:S02]  /*199e0*/  FSEL R169, R169, -INF , !P0 ;  /* 0xff800000a9a97808 */ /* 0x000fe40004000000 */
[C---:B------:R-:W-:Y:S01]  /*199f0*/  ISETP.GE.AND P2, PT, R5.reuse, R0, PT ;  /* 0x000000000500720c */ /* 0x040fe20003f46270 */
[----:B------:R-:W1:Y:S01]  /*19a00*/  MUFU.TANH R165, R165 ;  /* 0x000000a500a57308 */ /* 0x000e620000002400 */
[----:B------:R-:W-:Y:S01]  /*19a10*/  ISETP.GE.AND P0, PT, R5, R2, PT ;  /* 0x000000020500720c */ /* 0x000fe20003f06270 */
[----:B------:R-:W-:Y:S01]  /*19a20*/  VIADD R5, R19, 0x39 ;  /* 0x0000003913057836 */ /* 0x000fe20000000000 */
[----:B------:R-:W-:-:S02]  /*19a30*/  FSEL R170, R170, -INF , !P6 ;  /* 0xff800000aaaa7808 */ /* 0x000fc40007000000 */
[-C--:B------:R-:W-:Y:S02]  /*19a40*/  ISETP.GE.AND P6, PT, R19, R0.reuse, PT ;  /* 0x000000001300720c */ /* 0x080fe40003fc6270 */
[----:B--2---:R-:W-:Y:S01]  /*19a50*/  FSEL R168, R168, -INF , !P2 ;  /* 0xff800000a8a87808 */ /* 0x004fe20005000000 */
[----:B------:R-:W2:Y:S01]  /*19a60*/  MUFU.TANH R166, R166 ;  /* 0x000000a600a67308 */ /* 0x000ea20000002400 */
[----:B------:R-:W-:Y:S02]  /*19a70*/  ISETP.GE.AND P2, PT, R5, R0, PT ;  /* 0x000000000500720c */ /* 0x000fe40003f46270 */
[----:B------:R-:W-:Y:S01]  /*19a80*/  FSEL R0, R156, -INF , !P6 ;  /* 0xff8000009c007808 */ /* 0x000fe20007000000 */
[----:B------:R-:W-:Y:S01]  /*19a90*/  IMAD.MOV.U32 R156, RZ, RZ, R134 ;  /* 0x000000ffff9c7224 */ /* 0x000fe200078e0086 */
[----:B------:R-:W-:Y:S02]  /*19aa0*/  ISETP.GT.AND P6, PT, R215, R204, PT ;  /* 0x000000ccd700720c */ /* 0x000fe40003fc4270 */
[----:B---3--:R-:W-:Y:S01]  /*19ab0*/  FSEL R141, R141, -INF , !P1 ;  /* 0xff8000008d8d7808 */ /* 0x008fe20004800000 */
[----:B------:R-:W3:Y:S01]  /*19ac0*/  MUFU.TANH R163, R163 ;  /* 0x000000a300a37308 */ /* 0x000ee20000002400 */
[----:B------:R-:W-:-:S02]  /*19ad0*/  ISETP.GE.AND P1, PT, R7, R2, PT ;  /* 0x000000020700720c */ /* 0x000fc40003f26270 */
[----:B-1----:R-:W-:Y:S02]  /*19ae0*/  FSEL R165, R165, -INF , !P0 ;  /* 0xff800000a5a57808 */ /* 0x002fe40004000000 */
[----:B------:R-:W-:Y:S02]  /*19af0*/  FSEL R167, R167, -INF , !P1 ;  /* 0xff800000a7a77808 */ /* 0x000fe40004800000 */
[-C--:B------:R-:W-:Y:S02]  /*19b00*/  ISETP.GE.AND P1, PT, R19, R2.reuse, PT ;  /* 0x000000021300720c */ /* 0x080fe40003f26270 */
[----:B------:R-:W-:Y:S02]  /*19b10*/  ISETP.GE.AND P0, PT, R5, R2, PT ;  /* 0x000000020500720c */ /* 0x000fe40003f06270 */
[----:B--2---:R-:W-:Y:S02]  /*19b20*/  FSEL R166, R166, -INF , !P2 ;  /* 0xff800000a6a67808 */ /* 0x004fe40005000000 */
[----:B------:R-:W-:-:S02]  /*19b30*/  FSEL R9, R158, -INF , !P1 ;  /* 0xff8000009e097808 */ /* 0x000fc40004800000 */
[----:B---3--:R-:W-:Y:S01]  /*19b40*/  FSEL R163, R163, -INF , !P0 ;  /* 0xff800000a3a37808 */ /* 0x008fe20004000000 */
[----:B------:R-:W-:Y:S06]  /*19b50*/  @!P6 BRA `(.L_x_2039) ;  /* 0x000000080094e947 */ /* 0x000fec0003800000 */
[----:B------:R-:W-:Y:S05]  /*19b60*/  @!P3 BRA `(.L_x_2040) ;  /* 0x0000000000f8b947 */ /* 0x000fea0003800000 */
[----:B------:R-:W1:Y:S01]  /*19b70*/  LDC R2, c[0x0][0x380] ;  /* 0x0000e000ff027b82 */ /* 0x000e620000000800 */
[----:B------:R-:W-:-:S05]  /*19b80*/  IMAD.SHL.U32 R7, R215, 0x40, RZ ;  /* 0x00000040d7077824 */ /* 0x000fca00078e00ff */
        /* <DEDUP_REMOVED lines=10> */
[----:B-1----:R-:W-:Y:S01]  /*19c30*/  IADD3 R4, RZ, -R15, RZ ;  /* 0x8000000fff047210 */ /* 0x002fe20007ffe0ff */
[----:B------:R-:W-:-:S04]  /*19c40*/  IMAD.MOV.U32 R14, RZ, RZ, RZ ;  /* 0x000000ffff0e7224 */ /* 0x000fc800078e00ff */
[----:B------:R-:W-:-:S04]  /*19c50*/  IMAD R4, R4, R5, RZ ;  /* 0x0000000504047224 */ /* 0x000fc800078e02ff */
[----:B------:R-:W-:-:S06]  /*19c60*/  IMAD.HI.U32 R4, R15, R4, R14 ;  /* 0x000000040f047227 */ /* 0x000fcc00078e000e */
[----:B------:R-:W-:-:S04]  /*19c70*/  IMAD.HI.U32 R10, R4, R11, RZ ;  /* 0x0000000b040a7227 */ /* 0x000fc800078e00ff */
[----:B------:R-:W-:Y:S01]  /*19c80*/  IMAD.HI.U32 R4, R4, R6, RZ ;  /* 0x0000000604047227 */ /* 0x000fe200078e00ff */
[----:B------:R-:W-:-:S05]  /*19c90*/  IADD3 R8, -R10, RZ, RZ ;  /* 0x000000ff0a087210 */ /* 0x000fca0007ffe1ff */
[----:B------:R-:W-:Y:S02]  /*19ca0*/  IMAD R12, R5, R8, R11 ;  /* 0x00000008050c7224 */ /* 0x000fe400078e020b */
[----:B------:R-:W-:-:S03]  /*19cb0*/  IMAD.MOV R8, RZ, RZ, -R4 ;  /* 0x000000ffff087224 */ /* 0x000fc600078e0a04 */
[C---:B------:R-:W-:Y:S01]  /*19cc0*/  ISETP.GT.U32.AND P0, PT, R5.reuse, R12, PT ;  /* 0x0000000c0500720c */ /* 0x040fe20003f04070 */
[----:B------:R-:W-:-:S05]  /*19cd0*/  IMAD R6, R5, R8, R6 ;  /* 0x0000000805067224 */ /* 0x000fca00078e0206 */
[----:B------:R-:W-:-:S07]  /*19ce0*/  ISETP.GT.U32.AND P1, PT, R5, R6, PT ;  /* 0x000000060500720c */ /* 0x000fce0003f24070 */
[-C--:B------:R-:W-:Y:S02]  /*19cf0*/  @!P0 IADD3 R12, R12, -R5.reuse, RZ ;  /* 0x800000050c0c8210 */ /* 0x080fe40007ffe0ff */
[----:B------:R-:W-:Y:S02]  /*19d00*/  @!P0 IADD3 R10, R10, 0x1, RZ ;  /* 0x000000010a0a8810 */ /* 0x000fe40007ffe0ff */
[-C--:B------:R-:W-:Y:S02]  /*19d10*/  ISETP.GE.U32.AND P2, PT, R12, R5.reuse, PT ;  /* 0x000000050c00720c */ /* 0x080fe40003f46070 */
[----:B------:R-:W-:Y:S01]  /*19d20*/  @!P1 IMAD.IADD R6, R6, 0x1, -R5 ;  /* 0x0000000106069824 */ /* 0x000fe200078e0a05 */
[----:B------:R-:W-:Y:S02]  /*19d30*/  @!P1 IADD3 R4, R4, 0x1, RZ ;  /* 0x0000000104049810 */ /* 0x000fe40007ffe0ff */
[----:B------:R-:W-:Y:S02]  /*19d40*/  ISETP.GE.AND P1, PT, R13, RZ, PT ;  /* 0x000000ff0d00720c */ /* 0x000fe40003f26270 */
[----:B------:R-:W-:-:S06]  /*19d50*/  ISETP.GE.U32.AND P0, PT, R6, R5, PT ;  /* 0x000000050600720c */ /* 0x000fcc0003f06070 */
[----:B------:R-:W-:Y:S01]  /*19d60*/  @P2 VIADD R10, R10, 0x1 ;  /* 0x000000010a0a2836 */ /* 0x000fe20000000000 */
[----:B------:R-:W-:Y:S02]  /*19d70*/  ISETP.GE.AND P2, PT, R7, RZ, PT ;  /* 0x000000ff0700720c */ /* 0x000fe40003f46270 */
[----:B------:R-:W1:Y:S04]  /*19d80*/  LDC.64 R6, c[0x0][0x248] ;  /* 0x00009200ff067b82 */ /* 0x000e680000000a00 */
[----:B------:R-:W-:Y:S01]  /*19d90*/  @P0 VIADD R4, R4, 0x1 ;  /* 0x0000000104040836 */ /* 0x000fe20000000000 */
[----:B------:R-:W-:-:S04]  /*19da0*/  ISETP.NE.AND P0, PT, R2, RZ, PT ;  /* 0x000000ff0200720c */ /* 0x000fc80003f05270 */
[----:B------:R-:W-:Y:S02]  /*19db0*/  MOV R5, R4 ;  /* 0x0000000400057202 */ /* 0x000fe40000000f00 */
[----:B------:R-:W-:Y:S01]  /*19dc0*/  @!P2 IMAD.MOV R10, RZ, RZ, -R10 ;  /* 0x000000ffff0aa224 */ /* 0x000fe200078e0a0a */
[----:B------:R-:W-:Y:S02]  /*19dd0*/  LOP3.LUT R4, RZ, R2, RZ, 0x33, !PT ;  /* 0x00000002ff047212 */ /* 0x000fe400078e33ff */
[----:B------:R-:W-:Y:S02]  /*19de0*/  @!P1 IADD3 R5, -R5, RZ, RZ ;  /* 0x000000ff05059210 */ /* 0x000fe40007ffe1ff */
        /* <DEDUP_REMOVED lines=18> */
[----:B------:R-:W-:Y:S02]  /*19f10*/  IMAD R5, R8, R5, R11 ;  /* 0x0000000508057224 */ /* 0x000fe400078e020b */
[----:B------:R-:W-:-:S03]  /*19f20*/  IMAD.MOV.U32 R11, RZ, RZ, R12 ;  /* 0x000000ffff0b7224 */ /* 0x000fc600078e000c */
[----:B------:R-:W-:Y:S01]  /*19f30*/  IADD3 R6, R13, R5, RZ ;  /* 0x000000050d067210 */ /* 0x000fe20007ffe0ff */
[----:B------:R-:W-:Y:S06]  /*19f40*/  BRA `(.L_x_2041) ;  /* 0x00000000000c7947 */ /* 0x000fec0003800000 */
.L_x_2040:
[----:B------:R-:W1:Y:S02]  /*19f50*/  LDC R11, c[0x0][0x248] ;  /* 0x00009200ff0b7b82 */ /* 0x000e640000000800 */
[----:B-1----:R-:W-:-:S04]  /*19f60*/  LEA R11, -R11, RZ, 0x6 ;  /* 0x000000ff0b0b7211 */ /* 0x002fc800078e31ff */
[----:B------:R-:W-:-:S07]  /*19f70*/  SHF.R.S32.HI R6, RZ, 0x1f, R11 ;  /* 0x0000001fff067819 */ /* 0x000fce000001140b */
.L_x_2041:
        /* <DEDUP_REMOVED lines=18> */
[----:B------:R-:W-:Y:S02]  /*1a0a0*/  @!P2 LEA R20, P0, R7, R214, 0x1 ;  /* 0x000000d60714a211 */ /* 0x000fe400078008ff */
[-C--:B------:R-:W-:Y:S01]  /*1a0b0*/  @P4 LEA.HI.X R13, R5, R217.reuse, R2, 0x1, P1 ;  /* 0x000000d9050d4211 */ /* 0x080fe200008f0c02 */
[----:B------:R-:W-:Y:S01]  /*1a0c0*/  @P5 IMAD.MOV.U32 R5, RZ, RZ, R27 ;  /* 0x000000ffff055224 */ /* 0x000fe200078e001b */
[----:B------:R-:W-:-:S02]  /*1a0d0*/  @!P2 LEA.HI.X R21, R7, R217, R4, 0x1, P0 ;  /* 0x000000d90715a211 */ /* 0x000fc400000f0c04 */
[CC--:B------:R-:W-:Y:S02]  /*1a0e0*/  @P5 LEA R30, P1, R7.reuse, R214.reuse, 0x1 ;  /* 0x000000d6071e5211 */ /* 0x0c0fe400078208ff */
[C---:B------:R-:W-:Y:S02]  /*1a0f0*/  @P4 LEA R28, P0, R7.reuse, R214, 0x1 ;  /* 0x000000d6071c4211 */ /* 0x040fe400078008ff */
[CCC-:B------:R-:W-:Y:S02]  /*1a100*/  @P5 LEA.HI.X R31, R7.reuse, R217.reuse, R4.reuse, 0x1, P1 ;  /* 0x000000d9071f5211 */ /* 0x1c0fe400008f0c04 */
[----:B------:R-:W-:Y:S02]  /*1a110*/  @P4 LEA.HI.X R29, R7, R217, R4, 0x1, P0 ;  /* 0x000000d9071d4211 */ /* 0x000fe400000f0c04 */
[C---:B------:R-:W-:Y:S02]  /*1a120*/  IADD3 R2, P1, R208.reuse, R7, RZ ;  /* 0x00000007d0027210 */ /* 0x040fe40007f3e0ff */
[----:B------:R-:W-:-:S03]  /*1a130*/  @!P2 IADD3 R11, P0, R208, R11, RZ ;  /* 0x0000000bd00ba210 */ /* 0x000fc60007f1e0ff */
[C---:B------:R-:W-:Y:S01]  /*1a140*/  IMAD.X R4, R207.reuse, 0x1, R4, P1 ;  /* 0x00000001cf047824 */ /* 0x040fe200008e0604 */
[CC--:B------:R-:W-:Y:S01]  /*1a150*/  @P5 LEA R34, P1, R2.reuse, R214.reuse, 0x1 ;  /* 0x000000d602225211 */ /* 0x0c0fe200078208ff */
[----:B------:R-:W-:Y:S01]  /*1a160*/  @!P2 IMAD.X R6, R207, 0x1, R6, P0 ;  /* 0x00000001cf06a824 */ /* 0x000fe200000e0606 */
[CC--:B------:R-:W-:Y:S02]  /*1a170*/  @!P2 LEA R134, P0, R2.reuse, R214.reuse, 0x1 ;  /* 0x000000d60286a211 */ /* 0x0c0fe400078008ff */
[CCC-:B------:R-:W-:Y:S02]  /*1a180*/  @P5 LEA.HI.X R35, R2.reuse, R217.reuse, R4.reuse, 0x1, P1 ;  /* 0x000000d902235211 */ /* 0x1c0fe400008f0c04 */
[CC--:B------:R-:W-:Y:S02]  /*1a190*/  @!P2 LEA.HI.X R135, R2.reuse, R217.reuse, R4, 0x1, P0 ;  /* 0x000000d90287a211 */ /* 0x0c0fe400000f0c04 */
[CC--:B------:R-:W-:Y:S02]  /*1a1a0*/  @P4 LEA R32, P0, R2.reuse, R214.reuse, 0x1 ;  /* 0x000000d602204211 */ /* 0x0c0fe400078008ff */
[C---:B------:R-:W-:Y:S01]  /*1a1b0*/  @!P2 LEA R10, P1, R11.reuse, R214, 0x1 ;  /* 0x000000d60b0aa211 */ /* 0x040fe200078208ff */
[----:B------:R-:W-:Y:S01]  /*1a1c0*/  IMAD.MOV.U32 R214, RZ, RZ, R26 ;  /* 0x000000ffffd67224 */ /* 0x000fe200078e001a */
[-C--:B------:R-:W-:Y:S01]  /*1a1d0*/  @P4 LEA.HI.X R33, R2, R217.reuse, R4, 0x1, P0 ;  /* 0x000000d902214211 */ /* 0x080fe200000f0c04 */
[----:B------:R-:W-:Y:S01]  /*1a1e0*/  @P5 IMAD.MOV.U32 R4, RZ, RZ, R26 ;  /* 0x000000ffff045224 */ /* 0x000fe200078e001a */
[----:B------:R-:W-:Y:S01]  /*1a1f0*/  @!P2 LEA.HI.X R11, R11, R217, R6, 0x1, P1 ;  /* 0x000000d90b0ba211 */ /* 0x000fe200008f0c06 */
[----:B------:R-:W-:-:S03]  /*1a200*/  IMAD.MOV.U32 R217, RZ, RZ, R27 ;  /* 0x000000ffffd97224 */ /* 0x000fc600078e001b */
[----:B------:R-:W-:Y:S01]  /*1a210*/  @!PT LDS RZ, [RZ] ;  /* 0x00000000fffff984 */ /* 0x000fe20000000800 */
[----:B------:R-:W-:Y:S01]  /*1a220*/  @!PT LDS RZ, [RZ] ;  /* 0x00000000fffff984 */ /* 0x000fe20000000800 */
[----:B------:R-:W-:Y:S01]  /*1a230*/  @!PT LDS RZ, [RZ] ;  /* 0x00000000fffff984 */ /* 0x000fe20000000800 */
[----:B------:R2:W-:Y:S04]  /*1a240*/  @P5 LDGSTS.E.BYPASS.LTC128B.128 [R210+0x8000], desc[UR6][R4.64+0x80] ;  /* 0x0800008004d25fae */ /* 0x0005e8000b901d46 */
[----:B------:R1:W-:Y:S01]  /*1a250*/  @!P5 STS.128 [R210+0x8000], RZ ;  /* 0x008000ffd200d388 */ /* 0x0003e20000000c00 */
[----:B--2---:R-:W-:Y:S02]  /*1a260*/  @P4 IMAD.MOV.U32 R4, RZ, RZ, R26 ;  /* 0x000000ffff044224 */ /* 0x004fe400078e001a */
        /* <DEDUP_REMOVED lines=52> */
.L_x_2039:
[----:B-1----:R-:W-:Y:S01]  /*1a5b0*/  FMNMX.FTZ R5, R132, R0, !PT ;  /* 0x0000000084057209 */ /* 0x002fe20007810000 */
[----:B------:R-:W-:Y:S01]  /*1a5c0*/  ULDC UR4, c[0x0][0x2ec] ;  /* 0x0000bb0000047ab9 */ /* 0x000fe20000000800 */
[----:B------:R-:W-:Y:S01]  /*1a5d0*/  FMNMX.FTZ R2, R3, R9, !PT ;  /* 0x0000000903027209 */ /* 0x000fe20007810000 */
[----:B------:R-:W-:Y:S01]  /*1a5e0*/  LDSM.16.MT88.4 R32, [R196+0xc000] ;  /* 0x00c00000c420783b */ /* 0x000fe20000004200 */
        /* <DEDUP_REMOVED lines=41> */
[----:B------:R-:W-:Y:S01]  /*1a880*/  FMUL.FTZ R164, R159, UR4 ;  /* 0x000000049fa47c20 */ /* 0x000fe20008410000 */
[----:B------:R-:W-:Y:S02]  /*1a890*/  FSEL R171, R171, RZ, P1 ;  /* 0x000000ffabab7208 */ /* 0x000fe40000800000 */
[----:B------:R-:W-:Y:S02]  /*1a8a0*/  FSEL R5, R160, RZ, P1 ;  /* 0x000000ffa0057208 */ /* 0x000fe40000800000 */
[----:B------:R-:W-:Y:S01]  /*1a8b0*/  FSEL R164, R164, RZ, P0 ;  /* 0x000000ffa4a47208 */ /* 0x000fe20000000000 */
[----:B------:R-:W-:Y:S01]  /*1a8c0*/  FFMA.FTZ R155, R18, UR4, -R171 ;  /* 0x00000004129b7c23 */ /* 0x000fe200080108ab */
[----:B------:R-:W-:Y:S01]  /*1a8d0*/  FSEL R6, R159, RZ, P0 ;  /* 0x000000ff9f067208 */ /* 0x000fe20000000000 */
[----:B------:R-:W-:Y:S01]  /*1a8e0*/  FADD.FTZ R4, R132, -R5 ;  /* 0x8000000584047221 */ /* 0x000fe20000010000 */
[--C-:B------:R-:W-:Y:S01]  /*1a8f0*/  FFMA.FTZ R158, R0, UR4, -R171.reuse ;  /* 0x00000004009e7c23 */ /* 0x100fe200080108ab */
[----:B------:R-:W-:Y:S01]  /*1a900*/  FFMA.FTZ R2, R17, UR4, -R164 ;  /* 0x0000000411027c23 */ /* 0x000fe200080108a4 */
        /* <DEDUP_REMOVED lines=38> */
[----:B------:R-:W-:-:S04]  /*1ab70*/  FFMA.FTZ R165, R165, UR4, -R164 ;  /* 0x00000004a5a57c23 */ /* 0x000fc800080108a4 */
        /* <DEDUP_REMOVED lines=68> */
[----:B------:R-:W2:Y:S01]  /*1afc0*/  LDSM.16.MT88.4 R108, [R197+0xe000] ;  /* 0x00e00000c56c783b */ /* 0x000ea20000004200 */
[----:B------:R-:W-:Y:S01]  /*1afd0*/  MUFU.EX2 R176, R176 ;  /* 0x000000b000b07308 */ /* 0x000fe20000000800 */
[-C--:B------:R-:W-:Y:S01]  /*1afe0*/  FMUL.FTZ R96, R96, R162.reuse ;  /* 0x000000a260607220 */ /* 0x080fe20000410000 */
[----:B------:R-:W-:Y:S01]  /*1aff0*/  HMMA.16816.F32 R32, R4, R34, R104 ;  /* 0x000000220420723c */ /* 0x000fe20000001868 */
[-C--:B------:R-:W-:Y:S01]  /*1b000*/  FMUL.FTZ R97, R97, R162.reuse ;  /* 0x000000a261617220 */ /* 0x080fe20000410000 */
[-C--:B------:R-:W-:Y:S01]  /*1b010*/  FMUL.FTZ R98, R98, R3.reuse ;  /* 0x0000000362627220 */ /* 0x080fe20000410000 */
[----:B------:R-:W-:Y:S01]  /*1b020*/  FMUL.FTZ R99, R99, R3 ;  /* 0x0000000363637220 */ /* 0x000fe20000410000 */
[----:B------:R-:W-:-:S02]  /*1b030*/  FFMA.FTZ R158, R223, R162, R158 ;  /* 0x000000a2df9e7223 */ /* 0x000fc4000001009e */
[----:B------:R-:W3:Y:S01]  /*1b040*/  MUFU.EX2 R177, R177 ;  /* 0x000000b100b17308 */ /* 0x000ee20000000800 */
        /* <DEDUP_REMOVED lines=33> */
[----:B------:R-:W3:Y:S01]  /*1b260*/  LDSM.16.MT88.4 R112, [R200+0x10000] ;  /* 0x01000000c870783b */ /* 0x000ee20000004200 */
[-C--:B------:R-:W-:Y:S01]  /*1b270*/  FMUL.FTZ R52, R56, R162.reuse ;  /* 0x000000a238347220 */ /* 0x080fe20000410000 */
[-C--:B------:R-:W-:Y:S01]  /*1b280*/  FMUL.FTZ R53, R57, R162.reuse ;  /* 0x000000a239357220 */ /* 0x080fe20000410000 */
[-C--:B------:R-:W-:Y:S01]  /*1b290*/  FMUL.FTZ R54, R58, R3.reuse ;  /* 0x000000033a367220 */ /* 0x080fe20000410000 */
[-C--:B------:R-:W-:Y:S01]  /*1b2a0*/  FMUL.FTZ R55, R59, R3.reuse ;  /* 0x000000033b377220 */ /* 0x080fe20000410000 */
[----:B------:R-:W-:Y:S01]  /*1b2b0*/  MUFU.EX2 R182, R182 ;  /* 0x000000b600b67308 */ /* 0x000fe20000000800 */
[C---:B--2---:R-:W-:Y:S06]  /*1b2c0*/  HMMA.16816.F32 R56, R4.reuse, R108, R116 ;  /* 0x0000006c0438723c */ /* 0x044fec0000001874 */
[C---:B------:R-:W-:Y:S01]  /*1b2d0*/  HMMA.16816.F32 R52, R4.reuse, R110, R52 ;  /* 0x0000006e0434723c */ /* 0x040fe20000001834 */
[----:B------:R-:W2:Y:S01]  /*1b2e0*/  LDSM.16.MT88.4 R108, [R198+0x10000] ;  /* 0x01000000c66c783b */ /* 0x000ea20000004200 */
        /* <DEDUP_REMOVED lines=21> */
[C---:B---3--:R-:W-:Y:S01]  /*1b440*/  HMMA.16816.F32 R72, R4.reuse, R112, R116 ;  /* 0x000000700448723c */ /* 0x048fe20000001874 */
[----:B------:R-:W3:Y:S05]  /*1b450*/  LDSM.16.MT88.4 R116, [R198+0xc800] ;  /* 0x00c80000c674783b */ /* 0x000eea0000004200 */
[C---:B------:R-:W-:Y:S01]  /*1b460*/  HMMA.16816.F32 R68, R4.reuse, R114, R68 ;  /* 0x000000720444723c */ /* 0x040fe20000001844 */
[-C--:B------:R-:W-:Y:S01]  /*1b470*/  FMUL.FTZ R112, R80, R162.reuse ;  /* 0x000000a250707220 */ /* 0x080fe20000410000 */
[-C--:B------:R-:W-:Y:S01]  /*1b480*/  FMUL.FTZ R113, R81, R162.reuse ;  /* 0x000000a251717220 */ /* 0x080fe20000410000 */
[-C--:B------:R-:W-:Y:S01]  /*1b490*/  FMUL.FTZ R80, R84, R162.reuse ;  /* 0x000000a254507220 */ /* 0x080fe20000410000 */
[----:B------:R-:W-:Y:S01]  /*1b4a0*/  FMUL.FTZ R81, R85, R162 ;  /* 0x000000a255517220 */ /* 0x000fe20000410000 */
[----:B------:R-:W3:Y:S01]  /*1b4b0*/  MUFU.EX2 R219, R219 ;  /* 0x000000db00db7308 */ /* 0x000ee20000000800 */
[----:B--2---:R-:W-:Y:S01]  /*1b4c0*/  HMMA.16816.F32 R76, R4, R108, R76 ;  /* 0x0000006c044c723c */ /* 0x004fe2000000184c */
[-C--:B------:R-:W-:Y:S01]  /*1b4d0*/  FMUL.FTZ R114, R82, R3.reuse ;  /* 0x0000000352727220 */ /* 0x080fe20000410000 */
[-C--:B------:R-:W-:Y:S01]  /*1b4e0*/  FMUL.FTZ R115, R83, R3.reuse ;  /* 0x0000000353737220 */ /* 0x080fe20000410000 */
[-C--:B------:R-:W-:Y:S01]  /*1b4f0*/  FMUL.FTZ R82, R86, R3.reuse ;  /* 0x0000000356527220 */ /* 0x080fe20000410000 */
[-C--:B------:R-:W-:Y:S01]  /*1b500*/  FMUL.FTZ R83, R87, R3.reuse ;  /* 0x0000000357537220 */ /* 0x080fe20000410000 */
[----:B------:R-:W-:-:S02]  /*1b510*/  FFMA.FTZ R3, R221, R3, R152 ;  /* 0x00000003dd037223 */ /* 0x000fc40000010098 */
[----:B------:R-:W2:Y:S02]  /*1b520*/  MUFU.EX2 R220, R220 ;  /* 0x000000dc00dc7308 */ /* 0x000ea40000000800 */
[----:B------:R-:W-:Y:S01]  /*1b530*/  HMMA.16816.F32 R84, R4, R110, R112 ;  /* 0x0000006e0454723c */ /* 0x000fe20000001870 */
[----:B------:R-:W2:Y:S01]  /*1b540*/  LDSM.16.MT88.4 R112, [R198+0xe800] ;  /* 0x00e80000c670783b */ /* 0x000ea20000004200 */
[----:B------:R-:W-:-:S03]  /*1b550*/  FADD.FTZ R3, R2, R3 ;  /* 0x0000000302037221 */ /* 0x000fc60000010000 */
[----:B------:R-:W2:Y:S01]  /*1b560*/  LDSM.16.MT88.4 R108, [R197+0xe800] ;  /* 0x00e80000c56c783b */ /* 0x000ea20000004200 */
[----:B------:R-:W-:Y:S01]  /*1b570*/  MUFU.EX2 R222, R222 ;  /* 0x000000de00de7308 */ /* 0x000fe20000000800 */
[----:B------:R-:W-:-:S04]  /*1b580*/  FADD.FTZ R0, R0, R3 ;  /* 0x0000000300007221 */ /* 0x000fc80000010000 */
[----:B------:R-:W-:Y:S01]  /*1b590*/  FADD.FTZ R0, R161, R0 ;  /* 0x00000000a1007221 */ /* 0x000fe20000010000 */
[----:B-1----:R-:W-:Y:S02]  /*1b5a0*/  HMMA.16816.F32 R80, R4, R104, R80 ;  /* 0x000000680450723c */ /* 0x002fe40000001850 */
[----:B------:R-:W1:Y:S01]  /*1b5b0*/  MUFU.EX2 R225, R225 ;  /* 0x000000e100e17308 */ /* 0x000e620000000800 */
        /* <DEDUP_REMOVED lines=10> */
[----:B----4-:R-:W-:Y:S01]  /*1b660*/  F2FP.F16.F32.PACK_AB R107, R179, R178 ;  /* 0x000000b2b36b723e */ /* 0x010fe200000000ff */
[----:B------:R-:W-:-:S02]  /*1b670*/  FADD.FTZ R0, R175, R172 ;  /* 0x000000acaf007221 */ /* 0x000fc40000010000 */
[----:B------:R-:W-:Y:S01]  /*1b680*/  LDSM.16.MT88.4 R136, [R196+0xf000] ;  /* 0x00f00000c488783b */ /* 0x000fe20000004200 */
[----:B------:R-:W-:Y:S01]  /*1b690*/  MUFU.EX2 R165, R165 ;  /* 0x000000a500a57308 */ /* 0x000fe20000000800 */
[----:B------:R-:W-:Y:S01]  /*1b6a0*/  FADD.FTZ R173, R173, R0 ;  /* 0x00000000adad7221 */ /* 0x000fe20000010000 */
[----:B------:R-:W-:Y:S01]  /*1b6b0*/  FADD.FTZ R0, R178, R3 ;  /* 0x00000003b2007221 */ /* 0x000fe20000010000 */
[----:B---3--:R-:W-:Y:S02]  /*1b6c0*/  HMMA.16816.F32 R20, R104, R116, R20 ;  /* 0x000000746814723c */ /* 0x008fe40000001814 */
[----:B------:R-:W-:Y:S01]  /*1b6d0*/  FADD.FTZ R176, R176, R173 ;  /* 0x000000adb0b07221 */ /* 0x000fe20000010000 */
[----:B------:R-:W-:-:S03]  /*1b6e0*/  FADD.FTZ R0, R179, R0 ;  /* 0x00000000b3007221 */ /* 0x000fc60000010000 */
[----:B------:R-:W-:Y:S01]  /*1b6f0*/  HMMA.16816.F32 R16, R104, R118, R16 ;  /* 0x000000766810723c */ /* 0x000fe20000001810 */
[----:B------:R-:W3:Y:S01]  /*1b700*/  LDSM.16.MT88.4 R116, [R196+0xe800] ;  /* 0x00e80000c474783b */ /* 0x000ee20000004200 */
[----:B------:R-:W-:-:S04]  /*1b710*/  FADD.FTZ R3, R219, R0 ;  /* 0x00000000db037221 */ /* 0x000fc80000010000 */
[----:B------:R-:W-:Y:S01]  /*1b720*/  HMMA.16816.F32 R28, R104, R128, R28 ;  /* 0x00000080681c723c */ /* 0x000fe2000000181c */
[----:B--2---:R-:W-:-:S05]  /*1b730*/  FADD.FTZ R3, R220, R3 ;  /* 0x00000003dc037221 */ /* 0x004fca0000010000 */
[C---:B------:R-:W-:Y:S01]  /*1b740*/  HMMA.16816.F32 R24, R104.reuse, R130, R24 ;  /* 0x000000826818723c */ /* 0x040fe20000001818 */
[----:B------:R-:W2:Y:S05]  /*1b750*/  LDSM.16.MT88.4 R128, [R200+0x10800] ;  /* 0x01080000c880783b */ /* 0x000eaa0000004200 */
        /* <DEDUP_REMOVED lines=23> */
[C---:B--2---:R-:W-:Y:S01]  /*1b8d0*/  HMMA.16816.F32 R72, R104.reuse, R128, R72 ;  /* 0x000000806848723c */ /* 0x044fe20000001848 */
        /* <DEDUP_REMOVED lines=103> */
.L_x_2036:
        /* <DEDUP_REMOVED lines=14> */
.L_x_2046:
[C---:B------:R-:W-:Y:S01]  /*1c030*/  LOP3.LUT P4, RZ, R216.reuse, 0x1, RZ, 0xc0, !PT ;  /* 0x00000001d8ff7812 */ /* 0x040fe2000788c0ff */
[----:B------:R-:W1:Y:S01]  /*1c040*/  S2R R2, SR_TID.X ;  /* 0x0000000000027919 */ /* 0x000e620000002100 */
[C---:B------:R-:W-:Y:S01]  /*1c050*/  LOP3.LUT P2, RZ, R216.reuse, 0x2, RZ, 0xc0, !PT ;  /* 0x00000002d8ff7812 */ /* 0x040fe2000784c0ff */
[----:B------:R-:W-:Y:S04]  /*1c060*/  DEPBAR.LE SB0, 0x0 ;  /* 0x000080000000791a */ /* 0x000fe80000000000 */
[----:B------:R-:W-:Y:S01]  /*1c070*/  BAR.SYNC.DEFER_BLOCKING 0x0 ;  /* 0x0000000000007b1d */ /* 0x000fe20000010000 */
[----:B------:R-:W-:Y:S01]  /*1c080*/  LOP3.LUT P1, RZ, R216, 0x4, RZ, 0xc0, !PT ;  /* 0x00000004d8ff7812 */ /* 0x000fe2000782c0ff */
[----:B------:R-:W-:Y:S02]  /*1c090*/  VIADD R215, R215, 0xffffffff ;  /* 0xffffffffd7d77836 */ /* 0x000fe40000000000 */
[----:B------:R-:W-:Y:S02]  /*1c0a0*/  IMAD.MOV.U32 R9, RZ, RZ, R219 ;  /* 0x000000ffff097224 */ /* 0x000fe400078e00db */
[----:B------:R-:W-:Y:S01]  /*1c0b0*/  IMAD.MOV.U32 R4, RZ, RZ, R218 ;  /* 0x000000ffff047224 */ /* 0x000fe200078e00da */
[----:B-1----:R-:W-:Y:S04]  /*1c0c0*/  SHF.R.S32.HI R3, RZ, 0x1f, R2 ;  /* 0x0000001fff037819 */ /* 0x002fe80000011402 */
[----:B------:R-:W-:Y:S04]  /*1c0d0*/  LEA.HI R3, R3, R2, RZ, 0x4 ;  /* 0x0000000203037211 */ /* 0x000fe800078f20ff */
[----:B------:R-:W-:Y:S01]  /*1c0e0*/  LOP3.LUT R3, R3, 0xfffffff0, RZ, 0xc0, !PT ;  /* 0xfffffff003037812 */ /* 0x000fe200078ec0ff */
[----:B------:R-:W-:Y:S06]  /*1c0f0*/  @!P3 BRA `(.L_x_2043) ;  /* 0x0000000000f8b947 */ /* 0x000fec0003800000 */
        /* <DEDUP_REMOVED lines=62> */
.L_x_2043:
[CC--:B------:R-:W-:Y:S02]  /*1c4e0*/  LEA R224, P5, R9.reuse, R156.reuse, 0x1 ;  /* 0x0000009c09e07211 */ /* 0x0c0fe400078a08ff */
[C---:B------:R-:W-:Y:S02]  /*1c4f0*/  IADD3 R5, P0, R206.reuse, R9, RZ ;  /* 0x00000009ce057210 */ /* 0x040fe40007f1e0ff */
[--C-:B------:R-:W-:Y:S02]  /*1c500*/  LEA.HI.X R225, R9, R157, R4.reuse, 0x1, P5 ;  /* 0x0000009d09e17211 */ /* 0x100fe400028f0c04 */
[-C--:B------:R-:W-:Y:S01]  /*1c510*/  @P4 LEA R14, P6, R5, R156.reuse, 0x1 ;  /* 0x0000009c050e4211 */ /* 0x080fe200078c08ff */
[----:B------:R-:W-:Y:S01]  /*1c520*/  IMAD.X R6, R205, 0x1, R4, P0 ;  /* 0x00000001cd067824 */ /* 0x000fe200000e0604 */
[C---:B------:R-:W-:Y:S01]  /*1c530*/  @P2 LEA R10, P5, R5.reuse, R156, 0x1 ;  /* 0x0000009c050a2211 */ /* 0x040fe200078a08ff */
[----:B------:R-:W-:Y:S01]  /*1c540*/  @!PT LDS RZ, [RZ] ;  /* 0x00000000fffff984 */ /* 0x000fe20000000800 */
[----:B------:R-:W-:Y:S01]  /*1c550*/  @!PT LDS RZ, [RZ] ;  /* 0x00000000fffff984 */ /* 0x000fe20000000800 */
[----:B------:R-:W-:Y:S01]  /*1c560*/  @!PT LDS RZ, [RZ] ;  /* 0x00000000fffff984 */ /* 0x000fe20000000800 */
[----:B------:R-:W-:Y:S01]  /*1c570*/  @P4 LDGSTS.E.BYPASS.LTC128B.128 [R210+0xc000], desc[UR8][R224.64] ;  /* 0x0c000000e0d24fae */ /* 0x000fe2000b901d48 */
[C---:B------:R-:W-:Y:S02]  /*1c580*/  IADD3 R7, P0, R206.reuse, R5, RZ ;  /* 0x00000005ce077210 */ /* 0x040fe40007f1e0ff */
[CCC-:B------:R-:W-:Y:S02]  /*1c590*/  @P4 LEA.HI.X R15, R5.reuse, R157.reuse, R6.reuse, 0x1, P6 ;  /* 0x0000009d050f4211 */ /* 0x1c0fe400030f0c06 */
[----:B------:R-:W-:Y:S01]  /*1c5a0*/  @!P4 STS.128 [R210+0xc000], RZ ;  /* 0x00c000ffd200c388 */ /* 0x000fe20000000c00 */
[-CC-:B------:R-:W-:Y:S02]  /*1c5b0*/  @P2 LEA.HI.X R11, R5, R157.reuse, R6.reuse, 0x1, P5 ;  /* 0x0000009d050b2211 */ /* 0x180fe400028f0c06 */
[----:B------:R-:W-:Y:S02]  /*1c5c0*/  IADD3.X R4, R205, R6, RZ, P0, !PT ;  /* 0x00000006cd047210 */ /* 0x000fe400007fe4ff */
[----:B------:R-:W-:Y:S01]  /*1c5d0*/  @!PT LDS RZ, [RZ] ;  /* 0x00000000fffff984 */ /* 0x000fe20000000800 */
[----:B------:R-:W-:Y:S01]  /*1c5e0*/  @!PT LDS RZ, [RZ] ;  /* 0x00000000fffff984 */ /* 0x000fe20000000800 */
[----:B------:R-:W-:Y:S01]  /*1c5f0*/  @!PT LDS RZ, [RZ] ;  /* 0x00000000fffff984 */ /* 0x000fe20000000800 */
[----:B------:R-:W-:Y:S01]  /*1c600*/  @P2 LDGSTS.E.BYPASS.LTC128B.128 [R210+0xe000], desc[UR8][R224.64+0x80] ;  /* 0x0e000080e0d22fae */ /* 0x000fe2000b901d48 */
[-C--:B------:R-:W-:Y:S02]  /*1c610*/  @P1 LEA R8, P0, R5, R156.reuse, 0x1 ;  /* 0x0000009c05081211 */ /* 0x080fe400078008ff */
[-C--:B------:R-:W-:Y:S02]  /*1c620*/  @P4 LEA R12, P6, R7, R156.reuse, 0x1 ;  /* 0x0000009c070c4211 */ /* 0x080fe400078c08ff */
[----:B------:R-:W-:Y:S01]  /*1c630*/  @!P2 STS.128 [R210+0xe000], RZ ;  /* 0x00e000ffd200a388 */ /* 0x000fe20000000c00 */
[-C--:B------:R-:W-:Y:S02]  /*1c640*/  @P1 LEA.HI.X R9, R5, R157.reuse, R6, 0x1, P0 ;  /* 0x0000009d05091211 */ /* 0x080fe400000f0c06 */
[CCC-:B------:R-:W-:Y:S02]  /*1c650*/  @P4 LEA.HI.X R13, R7.reuse, R157.reuse, R4.reuse, 0x1, P6 ;  /* 0x0000009d070d4211 */ /* 0x1c0fe400030f0c04 */
[----:B------:R-:W-:Y:S01]  /*1c660*/  @!PT LDS RZ, [RZ] ;  /* 0x00000000fffff984 */ /* 0x000fe20000000800 */
[----:B------:R-:W-:Y:S01]  /*1c670*/  @!PT LDS RZ, [RZ] ;  /* 0x00000000fffff984 */ /* 0x000fe20000000800 */
[----:B------:R-:W-:Y:S01]  /*1c680*/  @!PT LDS RZ, [RZ] ;  /* 0x00000000fffff984 */ /* 0x000fe20000000800 */
[----:B------:R-:W-:Y:S01]  /*1c690*/  @P1 LDGSTS.E.BYPASS.LTC128B.128 [R210+0x10000], desc[UR8][R224.64+0x100] ;  /* 0x10000100e0d21fae */ /* 0x000fe2000b901d48 */
[CC--:B------:R-:W-:Y:S02]  /*1c6a0*/  @P2 LEA R18, P5, R7.reuse, R156.reuse, 0x1 ;  /* 0x0000009c07122211 */ /* 0x0c0fe400078a08ff */
[CC--:B------:R-:W-:Y:S02]  /*1c6b0*/  @P1 LEA R16, P0, R7.reuse, R156.reuse, 0x1 ;  /* 0x0000009c07101211 */ /* 0x0c0fe400078008ff */
[----:B------:R-:W-:Y:S01]  /*1c6c0*/  @!P1 STS.128 [R210+0x10000], RZ ;  /* 0x010000ffd2009388 */ /* 0x000fe20000000c00 */
[C-C-:B------:R-:W-:Y:S02]  /*1c6d0*/  @P2 LEA.HI.X R19, R7.reuse, R157, R4.reuse, 0x1, P5 ;  /* 0x0000009d07132211 */ /* 0x140fe400028f0c04 */
[----:B------:R-:W-:Y:S02]  /*1c6e0*/  IADD3 R5, P6, R206, R7, RZ ;  /* 0x00000007ce057210 */ /* 0x000fe40007fde0ff */
[----:B------:R-:W-:Y:S01]  /*1c6f0*/  @!PT LDS RZ, [RZ] ;  /* 0x00000000fffff984 */ /* 0x000fe20000000800 */
[----:B------:R-:W-:Y:S01]  /*1c700*/  @!PT LDS RZ, [RZ] ;  /* 0x00000000fffff984 */ /* 0x000fe20000000800 */
[----:B------:R-:W-:Y:S01]  /*1c710*/  @!PT LDS RZ, [RZ] ;  /* 0x00000000fffff984 */ /* 0x000fe20000000800 */
[----:B------:R-:W-:Y:S01]  /*1c720*/  @P4 LDGSTS.E.BYPASS.LTC128B.128 [R210+0xc800], desc[UR8][R14.64] ;  /* 0x0c8000000ed24fae */ /* 0x000fe2000b901d48 */
[-CC-:B------:R-:W-:Y:S02]  /*1c730*/  @P1 LEA.HI.X R17, R7, R157.reuse, R4.reuse, 0x1, P0 ;  /* 0x0000009d07111211 */ /* 0x180fe400000f0c04 */
[-C--:B------:R-:W-:Y:S02]  /*1c740*/  @P2 LEA R6, P5, R5, R156.reuse, 0x1 ;  /* 0x0000009c05062211 */ /* 0x080fe400078a08ff */
[----:B------:R-:W-:Y:S01]  /*1c750*/  @!P4 STS.128 [R210+0xc800], RZ ;  /* 0x00c800ffd200c388 */ /* 0x000fe20000000c00 */
[----:B------:R-:W-:Y:S01]  /*1c760*/  IMAD.X R4, R205, 0x1, R4, P6 ;  /* 0x00000001cd047824 */ /* 0x000fe200030e0604 */
[CC--:B------:R-:W-:Y:S03]  /*1c770*/  @P4 LEA R22, P6, R5.reuse, R156.reuse, 0x1 ;  /* 0x0000009c05164211 */ /* 0x0c0fe600078c08ff */
[----:B------:R-:W-:Y:S01]  /*1c780*/  @!PT LDS RZ, [RZ] ;  /* 0x00000000fffff984 */ /* 0x000fe20000000800 */
[----:B------:R-:W-:Y:S01]  /*1c790*/  @!PT LDS RZ, [RZ] ;  /* 0x00000000fffff984 */ /* 0x000fe20000000800 */
[----:B------:R-:W-:Y:S01]  /*1c7a0*/  @!PT LDS RZ, [RZ] ;  /* 0x00000000fffff984 */ /* 0x000fe20000000800 */
[----:B------:R-:W-:Y:S01]  /*1c7b0*/  @P2 LDGSTS.E.BYPASS.LTC128B.128 [R210+0xe800], desc[UR8][R10.64+0x80] ;  /* 0x0e8000800ad22fae */ /* 0x000fe2000b901d48 */
[C---:B------:R-:W-:Y:S02]  /*1c7c0*/  @P1 LEA R20, P0, R5.reuse, R156, 0x1 ;  /* 0x0000009c05141211 */ /* 0x040fe400078008ff */
[CCC-:B------:R-:W-:Y:S02]  /*1c7d0*/  @P4 LEA.HI.X R23, R5.reuse, R157.reuse, R4.reuse, 0x1, P6 ;  /* 0x0000009d05174211 */ /* 0x1c0fe400030f0c04 */
[----:B------:R-:W-:Y:S01]  /*1c7e0*/  @!P2 STS.128 [R210+0xe800], RZ ;  /* 0x00e800ffd200a388 */ /* 0x000fe20000000c00 */
[CCC-:B------:R-:W-:Y:S02]  /*1c7f0*/  @P2 LEA.HI.X R7, R5.reuse, R157.reuse, R4.reuse, 0x1, P5 ;  /* 0x0000009d05072211 */ /* 0x1c0fe400028f0c04 */
[----:B------:R-:W-:Y:S02]  /*1c800*/  @P1 LEA.HI.X R21, R5, R157, R4, 0x1, P0 ;  /* 0x0000009d05151211 */ /* 0x000fe400000f0c04 */
[----:B------:R-:W-:Y:S01]  /*1c810*/  @!PT LDS RZ, [RZ] ;  /* 0x00000000fffff984 */ /* 0x000fe20000000800 */
[----:B------:R-:W-:Y:S01]  /*1c820*/  @!PT LDS RZ, [RZ] ;  /* 0x00000000fffff984 */ /* 0x000fe20000000800 */
[----:B------:R-:W-:Y:S01]  /*1c830*/  @!PT LDS RZ, [RZ] ;  /* 0x00000000fffff984 */ /* 0x000fe20000000800 */
[----:B------:R1:W-:Y:S01]  /*1c840*/  @P1 LDGSTS.E.BYPASS.LTC128B.128 [R210+0x10800], desc[UR8][R8.64+0x100] ;  /* 0x1080010008d21fae */ /* 0x0003e2000b901d48 */
[----:B------:R-:W-:Y:S01]  /*1c850*/  IADD3 R3, -R3, R2, RZ ;  /* 0x0000000203037210 */ /* 0x000fe20007ffe1ff */
[----:B------:R-:W-:Y:S03]  /*1c860*/  IMAD.MOV.U32 R4, RZ, RZ, 0x10 ;  /* 0x00000010ff047424 */ /* 0x000fe600078e00ff */
[----:B------:R-:W-:Y:S01]  /*1c870*/  @!P1 STS.128 [R210+0x10800], RZ ;  /* 0x010800ffd2009388 */ /* 0x000fe20000000c00 */
[----:B------:R-:W-:Y:S04]  /*1c880*/  SHF.R.S32.HI R2, RZ, 0x1f, R3 ;  /* 0x0000001fff027819 */ /* 0x000fe80000011403 */
[----:B------:R-:W-:Y:S01]  /*1c890*/  @!PT LDS RZ, [RZ] ;  /* 0x00000000fffff984 */ /* 0x000fe20000000800 */
[----:B------:R-:W-:Y:S01]  /*1c8a0*/  @!PT LDS RZ, [RZ] ;  /* 0x00000000fffff984 */ /* 0x000fe20000000800 */
[----:B------:R-:W-:Y:S01]  /*1c8b0*/  @!PT LDS RZ, [RZ] ;  /* 0x00000000fffff984 */ /* 0x000fe20000000800 */
[----:B------:R-:W-:Y:S01]  /*1c8c0*/  @P4 LDGSTS.E.BYPASS.LTC128B.128 [R210+0xd000], desc[UR8][R12.64] ;  /* 0x0d0000000cd24fae */ /* 0x000fe2000b901d48 */
[----:B------:R-:W-:Y:S04]  /*1c8d0*/  LEA.HI R2, R2, R3, RZ, 0x3 ;  /* 0x0000000302027211 */ /* 0x000fe800078f18ff */
[----:B------:R-:W-:Y:S01]  /*1c8e0*/  @!P4 STS.128 [R210+0xd000], RZ ;  /* 0x00d000ffd200c388 */ /* 0x000fe20000000c00 */
[----:B------:R-:W-:Y:S04]  /*1c8f0*/  LOP3.LUT R2, R2, 0xfffffff8, RZ, 0xc0, !PT ;  /* 0xfffffff802027812 */ /* 0x000fe800078ec0ff */
[----:B------:R-:W-:Y:S01]  /*1c900*/  @!PT LDS RZ, [RZ] ;  /* 0x00000000fffff984 */ /* 0x000fe20000000800 */
[----:B------:R-:W-:Y:S01]  /*1c910*/  @!PT LDS RZ, [RZ] ;  /* 0x00000000fffff984 */ /* 0x000fe20000000800 */
[----:B------:R-:W-:Y:S01]  /*1c920*/  @!PT LDS RZ, [RZ] ;  /* 0x00000000fffff984 */ /* 0x000fe20000000800 */
[----:B------:R-:W-:Y:S01]  /*1c930*/  @P2 LDGSTS.E.BYPASS.LTC128B.128 [R210+0xf000], desc[UR8][R18.64+0x80] ;  /* 0x0f00008012d22fae */ /* 0x000fe2000b901d48 */
[----:B------:R-:W-:Y:S04]  /*1c940*/  IADD3 R2, R3, -R2, RZ ;  /* 0x8000000203027210 */ /* 0x000fe80007ffe0ff */
[----:B------:R-:W-:Y:S01]  /*1c950*/  @!P2 STS.128 [R210+0xf000], RZ ;  /* 0x00f000ffd200a388 */ /* 0x000fe20000000c00 */
[----:B------:R-:W-:Y:S04]  /*1c960*/  LOP3.LUT P0, RZ, R2, 0x2, RZ, 0xc0, !PT ;  /* 0x0000000202ff7812 */ /* 0x000fe8000780c0ff */
[----:B------:R-:W-:Y:S01]  /*1c970*/  @!PT LDS RZ, [RZ] ;  /* 0x00000000fffff984 */ /* 0x000fe20000000800 */
[----:B------:R-:W-:Y:S01]  /*1c980*/  @!PT LDS RZ, [RZ] ;  /* 0x00000000fffff984 */ /* 0x000fe20000000800 */
[----:B------:R-:W-:Y:S01]  /*1c990*/  @!PT LDS RZ, [RZ] ;  /* 0x00000000fffff984 */ /* 0x000fe20000000800 */
[----:B------:R2:W-:Y:S01]  /*1c9a0*/  @P1 LDGSTS.E.BYPASS.LTC128B.128 [R210+0x11000], desc[UR8][R16.64+0x100] ;  /* 0x1100010010d21fae */ /* 0x0005e2000b901d48 */
[----:B------:R-:W-:Y:S02]  /*1c9b0*/  SEL R4, R4, 0xfffffff0, !P0 ;  /* 0xfffffff004047807 */ /* 0x000fe40004000000 */
[----:B------:R-:W-:Y:S02]  /*1c9c0*/  LOP3.LUT P0, RZ, R2, 0x4, RZ, 0xc0, !PT ;  /* 0x0000000402ff7812 */ /* 0x000fe4000780c0ff */
[----:B------:R-:W-:Y:S01]  /*1c9d0*/  @!P1 STS.128 [R210+0x11000], RZ ;  /* 0x011000ffd2009388 */ /* 0x000fe20000000c00 */
[-C--:B------:R-:W-:Y:S01]  /*1c9e0*/  LEA R132, R4, R203.reuse, 0x1 ;  /* 0x000000cb04847211 */ /* 0x080fe200078e08ff */
[----:B------:R-:W-:Y:S03]  /*1c9f0*/  IMAD.MOV.U32 R2, RZ, RZ, 0x20 ;  /* 0x00000020ff027424 */ /* 0x000fe600078e00ff */
[----:B------:R-:W-:Y:S01]  /*1ca00*/  @!PT LDS RZ, [RZ] ;  /* 0x00000000fffff984 */ /* 0x000fe20000000800 */
[----:B------:R-:W-:Y:S01]  /*1ca10*/  @!PT LDS RZ, [RZ] ;  /* 0x00000000fffff984 */ /* 0x000fe20000000800 */
[----:B------:R-:W-:Y:S01]  /*1ca20*/  @!PT LDS RZ, [RZ] ;  /* 0x00000000fffff984 */ /* 0x000fe20000000800 */
[----:B------:R-:W-:Y:S02]  /*1ca30*/  @P4 LDGSTS.E.BYPASS.LTC128B.128 [R210+0xd800], desc[UR8][R22.64] ;  /* 0x0d80000016d24fae */ /* 0x000fe4000b901d48 */
[----:B------:R-:W-:Y:S03]  /*1ca40*/  SEL R2, R2, 0xffffffe0, !P0 ;  /* 0xffffffe002027807 */ /* 0x000fe60004000000 */
[----:B------:R-:W-:Y:S01]  /*1ca50*/  @!P4 STS.128 [R210+0xd800], RZ ;  /* 0x00d800ffd200c388 */ /* 0x000fe20000000c00 */
[----:B------:R-:W-:Y:S02]  /*1ca60*/  ISETP.GT.AND P0, PT, R215, R204, PT ;  /* 0x000000ccd700720c */ /* 0x000fe40003f04270 */
[C---:B------:R-:W-:Y:S02]  /*1ca70*/  LEA R3, R2.reuse, R203, 0x1 ;  /* 0x000000cb02037211 */ /* 0x040fe400078e08ff */
[----:B------:R-:W-:Y:S01]  /*1ca80*/  @!PT LDS RZ, [RZ] ;  /* 0x00000000fffff984 */ /* 0x000fe20000000800 */
[----:B------:R-:W-:Y:S01]  /*1ca90*/  @!PT LDS RZ, [RZ] ;  /* 0x00000000fffff984 */ /* 0x000fe20000000800 */
[----:B------:R-:W-:Y:S01]  /*1caa0*/  @!PT LDS RZ, [RZ] ;  /* 0x00000000fffff984 */ /* 0x000fe20000000800 */
[----:B------:R3:W-:Y:S01]  /*1cab0*/  @P2 LDGSTS.E.BYPASS.LTC128B.128 [R210+0xf800], desc[UR8][R6.64+0x80] ;  /* 0x0f80008006d22fae */ /* 0x0007e2000b901d48 */
[----:B------:R-:W-:Y:S04]  /*1cac0*/  IMAD R2, R2, 0x2, R132 ;  /* 0x0000000202027824 */ /* 0x000fe800078e0284 */
[----:B------:R-:W-:Y:S05]  /*1cad0*/  @!P2 STS.128 [R210+0xf800], RZ ;  /* 0x00f800ffd200a388 */ /* 0x000fea0000000c00 */
[----:B------:R-:W-:Y:S01]  /*1cae0*/  @!PT LDS RZ, [RZ] ;  /* 0x00000000fffff984 */ /* 0x000fe20000000800 */
[----:B------:R-:W-:Y:S01]  /*1caf0*/  @!PT LDS RZ, [RZ] ;  /* 0x00000000fffff984 */ /* 0x000fe20000000800 */
[----:B------:R-:W-:Y:S01]  /*1cb00*/  @!PT LDS RZ, [RZ] ;  /* 0x00000000fffff984 */ /* 0x000fe20000000800 */
[----:B------:R4:W-:Y:S05]  /*1cb10*/  @P1 LDGSTS.E.BYPASS.LTC128B.128 [R210+0x11800], desc[UR8][R20.64+0x100] ;  /* 0x1180010014d21fae */ /* 0x0009ea000b901d48 */
[----:B------:R-:W-:Y:S05]  /*1cb20*/  @!P1 STS.128 [R210+0x11800], RZ ;  /* 0x011800ffd2009388 */ /* 0x000fea0000000c00 */
[----:B------:R-:W-:Y:S05]  /*1cb30*/  LDSM.16.M88.4 R32, [R203] ;  /* 0x00000000cb20783b */ /* 0x000fea0000000200 */
[----:B-1----:R-:W3:Y:S05]  /*1cb40*/  LDSM.16.M88.4 R8, [R202+0x6000] ;  /* 0x00600000ca08783b */ /* 0x002eea0000000200 */
[----:B--2---:R-:W1:Y:S05]  /*1cb50*/  LDSM.16.M88.4 R16, [R202+0x6800] ;  /* 0x00680000ca10783b */ /* 0x004e6a0000000200 */
[----:B------:R-:W4:Y:S05]  /*1cb60*/  LDSM.16.M88.4 R24, [R202+0x7000] ;  /* 0x00700000ca18783b */ /* 0x000f2a0000000200 */
[----:B------:R-:W2:Y:S05]  /*1cb70*/  LDSM.16.M88.4 R136, [R202+0x7800] ;  /* 0x00780000ca88783b */ /* 0x000eaa0000000200 */
[----:B------:R-:W0:Y:S05]  /*1cb80*/  LDGDEPBAR ;  /* 0x00000000000079af */ /* 0x000e2a0000000000 */
[----:B------:R-:W-:Y:S05]  /*1cb90*/  LDSM.16.M88.4 R140, [R132] ;  /* 0x00000000848c783b */ /* 0x000fea0000000200 */
[----:B------:R-:W5:Y:S05]  /*1cba0*/  LDSM.16.M88.4 R144, [R201] ;  /* 0x00000000c990783b */ /* 0x000f6a0000000200 */
[----:B------:R-:W5:Y:S05]  /*1cbb0*/  LDSM.16.M88.4 R148, [R195] ;  /* 0x00000000c394783b */ /* 0x000f6a0000000200 */
[----:B------:R-:W5:Y:S01]  /*1cbc0*/  LDSM.16.M88.4 R152, [R194] ;  /* 0x00000000c298783b */ /* 0x000f620000000200 */
[C---:B---3--:R-:W-:Y:S04]  /*1cbd0*/  HMMA.16816.F32 R4, R32.reuse, R8, RZ ;  /* 0x000000082004723c */ /* 0x048fe800000018ff */
[----:B------:R-:W3:Y:S02]  /*1cbe0*/  LDSM.16.M88.4 R156, [R193] ;  /* 0x00000000c19c783b */ /* 0x000ee40000000200 */
[C---:B------:R-:W-:Y:S03]  /*1cbf0*/  HMMA.16816.F32 R8, R32.reuse, R10, RZ ;  /* 0x0000000a2008723c */ /* 0x040fe600000018ff */
[----:B------:R-:W-:Y:S03]  /*1cc00*/  LDSM.16.M88.4 R160, [R3] ;  /* 0x0000000003a0783b */ /* 0x000fe60000000200 */
[C---:B-1----:R-:W-:Y:S02]  /*1cc10*/  HMMA.16816.F32 R12, R32.reuse, R16, RZ ;  /* 0x00000010200c723c */ /* 0x042fe400000018ff */
[----:B------:R-:W1:Y:S04]  /*1cc20*/  LDSM.16.M88.4 R164, [R199+0x6000] ;  /* 0x00600000c7a4783b */ /* 0x000e680000000200 */
[C---:B------:R-:W-:Y:S01]  /*1cc30*/  HMMA.16816.F32 R16, R32.reuse, R18, RZ ;  /* 0x000000122010723c */ /* 0x040fe200000018ff */
[----:B------:R-:W-:Y:S05]  /*1cc40*/  LDSM.16.M88.4 R168, [R199+0x7000] ;  /* 0x00700000c7a8783b */ /* 0x000fea0000000200 */
[C---:B----4-:R-:W-:Y:S01]  /*1cc50*/  HMMA.16816.F32 R20, R32.reuse, R24, RZ ;  /* 0x000000182014723c */ /* 0x050fe200000018ff */
[----:B------:R-:W-:Y:S05]  /*1cc60*/  LDSM.16.M88.4 R172, [R199+0x7800] ;  /* 0x00780000c7ac783b */ /* 0x000fea0000000200 */
[C---:B------:R-:W-:Y:S01]  /*1cc70*/  HMMA.16816.F32 R24, R32.reuse, R26, RZ ;  /* 0x0000001a2018723c */ /* 0x040fe200000018ff */
[----:B------:R-:W-:Y:S05]  /*1cc80*/  LDSM.16.M88.4 R176, [R2] ;  /* 0x0000000002b0783b */ /* 0x000fea0000000200 */
[C---:B--2---:R-:W-:Y:S01]  /*1cc90*/  HMMA.16816.F32 R28, R32.reuse, R136, RZ ;  /* 0x00000088201c723c */ /* 0x044fe200000018ff */
[----:B------:R-:W-:Y:S05]  /*1cca0*/  LDSM.16.M88.4 R180, [R192] ;  /* 0x00000000c0b4783b */ /* 0x000fea0000000200 */
        /* <DEDUP_REMOVED lines=11> */
[C---:B---3--:R-:W-:Y:S06]  /*1cd60*/  HMMA.16816.F32 R28, R140.reuse, R156, R28 ;  /* 0x0000009c8c1c723c */ /* 0x048fec000000181c */
[----:B------:R-:W-:Y:S01]  /*1cd70*/  HMMA.16816.F32 R32, R140, R158, R32 ;  /* 0x0000009e8c20723c */ /* 0x000fe20000001820 */
[----:B------:R-:W3:Y:S05]  /*1cd80*/  LDSM.16.M88.4 R140, [R192+0x800] ;  /* 0x00080000c08c783b */ /* 0x000eea0000000200 */
[C---:B-1----:R-:W-:Y:S01]  /*1cd90*/  HMMA.16816.F32 R4, R160.reuse, R164, R4 ;  /* 0x000000a4a004723c */ /* 0x042fe20000001804 */
[----:B------:R-:W1:Y:S05]  /*1cda0*/  LDSM.16.M88.4 R156, [R202+0x8000] ;  /* 0x00800000ca9c783b */ /* 0x000e6a0000000200 */
[C---:B------:R-:W-:Y:S01]  /*1cdb0*/  HMMA.16816.F32 R8, R160.reuse, R166, R8 ;  /* 0x000000a6a008723c */ /* 0x040fe20000001808 */
[----:B------:R-:W-:Y:S05]  /*1cdc0*/  LDSM.16.M88.4 R164, [R202+0x9800] ;  /* 0x00980000caa4783b */ /* 0x000fea0000000200 */
[C---:B--2---:R-:W-:Y:S06]  /*1cdd0*/  HMMA.16816.F32 R12, R160.reuse, R136, R12 ;  /* 0x00000088a00c723c */ /* 0x044fec000000180c */
[C---:B------:R-:W-:Y:S01]  /*1cde0*/  HMMA.16816.F32 R16, R160.reuse, R138, R16 ;  /* 0x0000008aa010723c */ /* 0x040fe20000001810 */
[----:B------:R-:W2:Y:S05]  /*1cdf0*/  LDSM.16.M88.4 R136, [R202+0x8800] ;  /* 0x00880000ca88783b */ /* 0x000eaa0000000200 */
[C---:B------:R-:W-:Y:S06]  /*1ce00*/  HMMA.16816.F32 R20, R160.reuse, R168, R20 ;  /* 0x000000a8a014723c */ /* 0x040fec0000001814 */
[C---:B------:R-:W-:Y:S01]  /*1ce10*/  HMMA.16816.F32 R24, R160.reuse, R170, R24 ;  /* 0x000000aaa018723c */ /* 0x040fe20000001818 */
[----:B------:R-:W-:Y:S05]  /*1ce20*/  LDSM.16.M88.4 R168, [R132+0x2000] ;  /* 0x0020000084a8783b */ /* 0x000fea0000000200 */
[C---:B------:R-:W-:Y:S06]  /*1ce30*/  HMMA.16816.F32 R28, R160.reuse, R172, R28 ;  /* 0x000000aca01c723c */ /* 0x040fec000000181c */
[----:B------:R-:W-:Y:S01]  /*1ce40*/  HMMA.16816.F32 R32, R160, R174, R32 ;  /* 0x000000aea020723c */ /* 0x000fe20000001820 */
[----:B------:R-:W4:Y:S05]  /*1ce50*/  LDSM.16.M88.4 R160, [R202+0x9000] ;  /* 0x00900000caa0783b */ /* 0x000f2a0000000200 */
[C---:B------:R-:W-:Y:S01]  /*1ce60*/  HMMA.16816.F32 R4, R176.reuse, R180, R4 ;  /* 0x000000b4b004723c */ /* 0x040fe20000001804 */
[----:B------:R-:W5:Y:S05]  /*1ce70*/  LDSM.16.M88.4 R172, [R191] ;  /* 0x00000000bfac783b */ /* 0x000f6a0000000200 */
        /* <DEDUP_REMOVED lines=10> */
[----:B------:R-:W3:Y:S05]  /*1cf20*/  LDSM.16.M88.4 R148, [R188] ;  /* 0x00000000bc94783b */ /* 0x000eea0000000200 */
[C---:B-1----:R-:W-:Y:S01]  /*1cf30*/  HMMA.16816.F32 R4, R152.reuse, R156, R4 ;  /* 0x0000009c9804723c */ /* 0x042fe20000001804 */
[----:B------:R-:W1:Y:S05]  /*1cf40*/  LDSM.16.M88.4 R176, [R3+0x2000] ;  /* 0x0020000003b0783b */ /* 0x000e6a0000000200 */
[C---:B------:R-:W-:Y:S01]  /*1cf50*/  HMMA.16816.F32 R8, R152.reuse, R158, R8 ;  /* 0x0000009e9808723c */ /* 0x040fe20000001808 */
[----:B------:R-:W-:Y:S05]  /*1cf60*/  LDSM.16.M88.4 R156, [R199+0x9800] ;  /* 0x00980000c79c783b */ /* 0x000fea0000000200 */
[C---:B--2---:R-:W-:Y:S06]  /*1cf70*/  HMMA.16816.F32 R12, R152.reuse, R136, R12 ;  /* 0x00000088980c723c */ /* 0x044fec000000180c */
[C---:B------:R-:W-:Y:S01]  /*1cf80*/  HMMA.16816.F32 R16, R152.reuse, R138, R16 ;  /* 0x0000008a9810723c */ /* 0x040fe20000001810 */
[----:B------:R-:W2:Y:S05]  /*1cf90*/  LDSM.16.M88.4 R136, [R199+0x8800] ;  /* 0x00880000c788783b */ /* 0x000eaa0000000200 */
[C---:B----4-:R-:W-:Y:S06]  /*1cfa0*/  HMMA.16816.F32 R20, R152.reuse, R160, R20 ;  /* 0x000000a09814723c */ /* 0x050fec0000001814 */
[C---:B------:R-:W-:Y:S01]  /*1cfb0*/  HMMA.16816.F32 R24, R152.reuse, R162, R24 ;  /* 0x000000a29818723c */ /* 0x040fe20000001818 */
[----:B------:R-:W-:Y:S05]  /*1cfc0*/  LDSM.16.M88.4 R160, [R2+0x2000] ;  /* 0x0020000002a0783b */ /* 0x000fea0000000200 */
[C---:B------:R-:W-:Y:S06]  /*1cfd0*/  HMMA.16816.F32 R28, R152.reuse, R164, R28 ;  /* 0x000000a4981c723c */ /* 0x040fec000000181c */
[----:B------:R-:W-:Y:S01]  /*1cfe0*/  HMMA.16816.F32 R32, R152, R166, R32 ;  /* 0x000000a69820723c */ /* 0x000fe20000001820 */
[----:B------:R-:W4:Y:S05]  /*1cff0*/  LDSM.16.M88.4 R152, [R199+0x9000] ;  /* 0x00900000c798783b */ /* 0x000f2a0000000200 */
[C---:B-----5:R-:W-:Y:S01]  /*1d000*/  HMMA.16816.F32 R4, R168.reuse, R172, R4 ;  /* 0x000000aca804723c */ /* 0x060fe20000001804 */
[----:B------:R-:W5:Y:S05]  /*1d010*/  LDSM.16.M88.4 R164, [R192+0x2000] ;  /* 0x00200000c0a4783b */ /* 0x000f6a0000000200 */
[C---:B------:R-:W-:Y:S01]  /*1d020*/  HMMA.16816.F32 R8, R168.reuse, R174, R8 ;  /* 0x000000aea808723c */ /* 0x040fe20000001808 */
[----:B------:R-:W-:Y:S05]  /*1d030*/  LDSM.16.M88.4 R172, [R202+0xa000] ;  /* 0x00a00000caac783b */ /* 0x000fea0000000200 */
[C---:B---3--:R-:W-:Y:S06]  /*1d040*/  HMMA.16816.F32 R12, R168.reuse, R140, R12 ;  /* 0x0000008ca80c723c */ /* 0x048fec000000180c */
[C---:B------:R-:W-:Y:S01]  /*1d050*/  HMMA.16816.F32 R16, R168.reuse, R142, R16 ;  /* 0x0000008ea810723c */ /* 0x040fe20000001810 */
[----:B------:R-:W3:Y:S05]  /*1d060*/  LDSM.16.M88.4 R140, [R192+0x2800] ;  /* 0x00280000c08c783b */ /* 0x000eea0000000200 */
[C---:B------:R-:W-:Y:S06]  /*1d070*/  HMMA.16816.F32 R20, R168.reuse, R144, R20 ;  /* 0x00000090a814723c */ /* 0x040fec0000001814 */
[C---:B------:R-:W-:Y:S01]  /*1d080*/  HMMA.16816.F32 R24, R168.reuse, R146, R24 ;  /* 0x00000092a818723c */ /* 0x040fe20000001818 */
[----:B------:R-:W3:Y:S05]  /*1d090*/  LDSM.16.M88.4 R144, [R192+0x3000] ;  /* 0x00300000c090783b */ /* 0x000eea0000000200 */
[C---:B------:R-:W-:Y:S06]  /*1d0a0*/  HMMA.16816.F32 R28, R168.reuse, R148, R28 ;  /* 0x00000094a81c723c */ /* 0x040fec000000181c */
[----:B------:R-:W-:Y:S01]  /*1d0b0*/  HMMA.16816.F32 R32, R168, R150, R32 ;  /* 0x00000096a820723c */ /* 0x000fe20000001820 */
[----:B------:R-:W3:Y:S05]  /*1d0c0*/  LDSM.16.M88.4 R148, [R192+0x3800] ;  /* 0x00380000c094783b */ /* 0x000eea0000000200 */
[C---:B-1----:R-:W-:Y:S01]  /*1d0d0*/  HMMA.16816.F32 R4, R176.reuse, R180, R4 ;  /* 0x000000b4b004723c */ /* 0x042fe20000001804 */
[----:B------:R-:W1:Y:S05]  /*1d0e0*/  LDSM.16.M88.4 R168, [R203+0x4000] ;  /* 0x00400000cba8783b */ /* 0x000e6a0000000200 */
[C---:B------:R-:W-:Y:S01]  /*1d0f0*/  HMMA.16816.F32 R8, R176.reuse, R182, R8 ;  /* 0x000000b6b008723c */ /* 0x040fe20000001808 */
[----:B------:R-:W-:Y:S05]  /*1d100*/  LDSM.16.M88.4 R180, [R187] ;  /* 0x00000000bbb4783b */ /* 0x000fea0000000200 */
[C---:B--2---:R-:W-:Y:S06]  /*1d110*/  HMMA.16816.F32 R12, R176.reuse, R136, R12 ;  /* 0x00000088b00c723c */ /* 0x044fec000000180c */
[C---:B------:R-:W-:Y:S01]  /*1d120*/  HMMA.16816.F32 R16, R176.reuse, R138, R16 ;  /* 0x0000008ab010723c */ /* 0x040fe20000001810 */
[----:B------:R-:W2:Y:S05]  /*1d130*/  LDSM.16.M88.4 R136, [R202+0xa800] ;  /* 0x00a80000ca88783b */ /* 0x000eaa0000000200 */
[C---:B----4-:R-:W-:Y:S06]  /*1d140*/  HMMA.16816.F32 R20, R176.reuse, R152, R20 ;  /* 0x00000098b014723c */ /* 0x050fec0000001814 */
[C---:B------:R-:W-:Y:S01]  /*1d150*/  HMMA.16816.F32 R24, R176.reuse, R154, R24 ;  /* 0x0000009ab018723c */ /* 0x040fe20000001818 */
[----:B------:R-:W4:Y:S05]  /*1d160*/  LDSM.16.M88.4 R152, [R202+0xb000] ;  /* 0x00b00000ca98783b */ /* 0x000f2a0000000200 */
        /* <DEDUP_REMOVED lines=29> */
[----:B------:R-:W4:Y:S01]  /*1d340*/  LDSM.16.M88.4 R168, [R2+0x4000] ;  /* 0x0040000002a8783b */ /* 0x000f220000000200 */
[C---:B-----5:R-:W-:Y:S06]  /*1d350*/  HMMA.16816.F32 R4, R176.reuse, R180, R4 ;  /* 0x000000b4b004723c */ /* 0x060fec0000001804 */
[C---:B------:R-:W-:Y:S06]  /*1d360*/  HMMA.16816.F32 R8, R176.reuse, R182, R8 ;  /* 0x000000b6b008723c */ /* 0x040fec0000001808 */
[C---:B---3--:R-:W-:Y:S06]  /*1d370*/  HMMA.16816.F32 R12, R176.reuse, R140, R12 ;  /* 0x0000008cb00c723c */ /* 0x048fec000000180c */
[C---:B------:R-:W-:Y:S06]  /*1d380*/  HMMA.16816.F32 R16, R176.reuse, R142, R16 ;  /* 0x0000008eb010723c */ /* 0x040fec0000001810 */
[C---:B------:R-:W-:Y:S06]  /*1d390*/  HMMA.16816.F32 R20, R176.reuse, R144, R20 ;  /* 0x00000090b014723c */ /* 0x040fec0000001814 */
[C---:B------:R-:W-:Y:S06]  /*1d3a0*/  HMMA.16816.F32 R24, R176.reuse, R146, R24 ;  /* 0x00000092b018723c */ /* 0x040fec0000001818 */
[C---:B------:R-:W-:Y:S06]  /*1d3b0*/  HMMA.16816.F32 R28, R176.reuse, R148, R28 ;  /* 0x00000094b01c723c */ /* 0x040fec000000181c */
[----:B------:R-:W-:Y:S06]  /*1d3c0*/  HMMA.16816.F32 R32, R176, R150, R32 ;  /* 0x00000096b020723c */ /* 0x000fec0000001820 */
[C---:B-1----:R-:W-:Y:S06]  /*1d3d0*/  HMMA.16816.F32 R4, R160.reuse, R164, R4 ;  /* 0x000000a4a004723c */ /* 0x042fec0000001804 */
[C---:B------:R-:W-:Y:S06]  /*1d3e0*/  HMMA.16816.F32 R8, R160.reuse, R166, R8 ;  /* 0x000000a6a008723c */ /* 0x040fec0000001808 */
[C---:B--2---:R-:W-:Y:S06]  /*1d3f0*/  HMMA.16816.F32 R12, R160.reuse, R136, R12 ;  /* 0x00000088a00c723c */ /* 0x044fec000000180c */
[C---:B------:R-:W-:Y:S01]  /*1d400*/  HMMA.16816.F32 R16, R160.reuse, R138, R16 ;  /* 0x0000008aa010723c */ /* 0x040fe20000001810 */
[----:B------:R-:W1:Y:S05]  /*1d410*/  LDSM.16.M88.4 R136, [R192+0x4800] ;  /* 0x00480000c088783b */ /* 0x000e6a0000000200 */
[C---:B----4-:R-:W-:Y:S06]  /*1d420*/  HMMA.16816.F32 R20, R160.reuse, R152, R20 ;  /* 0x00000098a014723c */ /* 0x050fec0000001814 */
[C---:B------:R-:W-:Y:S06]  /*1d430*/  HMMA.16816.F32 R24, R160.reuse, R154, R24 ;  /* 0x0000009aa018723c */ /* 0x040fec0000001818 */
[C---:B------:R-:W-:Y:S06]  /*1d440*/  HMMA.16816.F32 R28, R160.reuse, R156, R28 ;  /* 0x0000009ca01c723c */ /* 0x040fec000000181c */
[----:B------:R-:W-:Y:S05]  /*1d450*/  HMMA.16816.F32 R32, R160, R158, R32 ;  /* 0x0000009ea020723c */ /* 0x000fea0000001820 */
[----:B------:R-:W-:Y:S01]  /*1d460*/  MOV R156, R224 ;  /* 0x000000e0009c7202 */ /* 0x000fe20000000f00 */
[C---:B------:R-:W-:Y:S05]  /*1d470*/  HMMA.16816.F32 R4, R168.reuse, R172, R4 ;  /* 0x000000aca804723c */ /* 0x040fea0000001804 */
[----:B------:R-:W-:Y:S01]  /*1d480*/  MOV R157, R225 ;  /* 0x000000e1009d7202 */ /* 0x000fe20000000f00 */
        /* <DEDUP_REMOVED lines=118> */
[C---:B-1----:R-:W-:Y:S02]  /*1dbf0*/  LEA R14, P5, R3.reuse, R212, 0x2 ;  /* 0x000000d4030e7211 */ /* 0x042fe400078a10ff */
        /* <DEDUP_REMOVED lines=22> */
.L_x_2045:
        /* <DEDUP_REMOVED lines=89> */
.L_x_2044:
        /* <DEDUP_REMOVED lines=68> */
[----:B------:R-:W-:Y:S01]  /*1e730*/  FFMA.FTZ R182, R153, UR4, -R148 ;  /* 0x0000000499b67c23 */ /* 0x000fe20008010894 */
        /* <DEDUP_REMOVED lines=23> */
[----:B------:R-:W-:Y:S01]  /*1e8b0*/  FMUL.FTZ R33, R2, R101 ;  /* 0x0000006502217220 */ /* 0x000fe20000410000 */
[--C-:B------:R-:W-:Y:S01]  /*1e8c0*/  FFMA.FTZ R220, R150, UR4, -R152.reuse ;  /* 0x0000000496dc7c23 */ /* 0x100fe20008010898 */
[C---:B------:R-:W-:Y:S01]  /*1e8d0*/  FMUL.FTZ R36, R2.reuse, R36 ;  /* 0x0000002402247220 */ /* 0x040fe20000410000 */
[----:B------:R-:W3:Y:S03]  /*1e8e0*/  LDSM.16.MT88.4 R116, [R200+0xe000] ;  /* 0x00e00000c874783b */ /* 0x000ee60000004200 */
[----:B------:R-:W4:Y:S01]  /*1e8f0*/  MUFU.EX2 R160, R160 ;  /* 0x000000a000a07308 */ /* 0x000f220000000800 */
[----:B-1----:R-:W-:Y:S01]  /*1e900*/  F2FP.F16.F32.PACK_AB R128, R163, R167 ;  /* 0x000000a7a380723e */ /* 0x002fe200000000ff */
[----:B------:R-:W-:Y:S01]  /*1e910*/  FMUL.FTZ R37, R2, R37 ;  /* 0x0000002502257220 */ /* 0x000fe20000410000 */
[C---:B------:R-:W-:Y:S01]  /*1e920*/  FMUL.FTZ R38, R0.reuse, R38 ;  /* 0x0000002600267220 */ /* 0x040fe20000410000 */
[----:B------:R-:W-:Y:S01]  /*1e930*/  FMUL.FTZ R39, R0, R39 ;  /* 0x0000002700277220 */ /* 0x000fe20000410000 */
[C---:B------:R-:W-:Y:S01]  /*1e940*/  FMUL.FTZ R40, R2.reuse, R40 ;  /* 0x0000002802287220 */ /* 0x040fe20000410000 */
[----:B------:R-:W-:Y:S01]  /*1e950*/  FMUL.FTZ R41, R2, R41 ;  /* 0x0000002902297220 */ /* 0x000fe20000410000 */
[----:B------:R-:W1:Y:S03]  /*1e960*/  LDSM.16.MT88.4 R108, [R198+0xe000] ;  /* 0x00e00000c66c783b */ /* 0x000e660000004200 */
[----:B------:R-:W-:Y:S01]  /*1e970*/  MUFU.EX2 R162, R162 ;  /* 0x000000a200a27308 */ /* 0x000fe20000000800 */
[C---:B------:R-:W-:Y:S01]  /*1e980*/  FMUL.FTZ R42, R0.reuse, R42 ;  /* 0x0000002a002a7220 */ /* 0x040fe20000410000 */
[----:B------:R-:W-:Y:S01]  /*1e990*/  FMUL.FTZ R43, R0, R43 ;  /* 0x0000002b002b7220 */ /* 0x000fe20000410000 */
[C---:B------:R-:W-:Y:S01]  /*1e9a0*/  FMUL.FTZ R44, R2.reuse, R44 ;  /* 0x0000002c022c7220 */ /* 0x040fe20000410000 */
[----:B------:R-:W-:Y:S01]  /*1e9b0*/  FMUL.FTZ R45, R2, R45 ;  /* 0x0000002d022d7220 */ /* 0x000fe20000410000 */
[C---:B------:R-:W-:Y:S01]  /*1e9c0*/  FMUL.FTZ R46, R0.reuse, R46 ;  /* 0x0000002e002e7220 */ /* 0x040fe20000410000 */
[----:B------:R-:W-:Y:S01]  /*1e9d0*/  FMUL.FTZ R47, R0, R47 ;  /* 0x0000002f002f7220 */ /* 0x000fe20000410000 */
[----:B------:R-:W5:Y:S03]  /*1e9e0*/  LDSM.16.MT88.4 R100, [R197+0xe000] ;  /* 0x00e00000c564783b */ /* 0x000f660000004200 */
[----:B------:R-:W2:Y:S01]  /*1e9f0*/  MUFU.EX2 R161, R161 ;  /* 0x000000a100a17308 */ /* 0x000ea20000000800 */
[----:B----4-:R-:W-:Y:S01]  /*1ea00*/  F2FP.F16.F32.PACK_AB R129, R160, R165 ;  /* 0x000000a5a081723e */ /* 0x010fe200000000ff */
        /* <DEDUP_REMOVED lines=31> */
[----:B----4-:R-:W-:Y:S01]  /*1ec00*/  F2FP.F16.F32.PACK_AB R131, R158, R159 ;  /* 0x0000009f9e83723e */ /* 0x010fe200000000ff */
[C---:B------:R-:W-:Y:S01]  /*1ec10*/  FMUL.FTZ R76, R2.reuse, R76 ;  /* 0x0000004c024c7220 */ /* 0x040fe20000410000 */
[----:B------:R-:W-:Y:S01]  /*1ec20*/  FMUL.FTZ R77, R2, R77 ;  /* 0x0000004d024d7220 */ /* 0x000fe20000410000 */
[C---:B------:R-:W-:Y:S01]  /*1ec30*/  FMUL.FTZ R78, R0.reuse, R78 ;  /* 0x0000004e004e7220 */ /* 0x040fe20000410000 */
[----:B------:R-:W-:Y:S01]  /*1ec40*/  FMUL.FTZ R79, R0, R79 ;  /* 0x0000004f004f7220 */ /* 0x000fe20000410000 */
[C---:B------:R-:W-:Y:S01]  /*1ec50*/  FMUL.FTZ R80, R2.reuse, R80 ;  /* 0x0000005002507220 */ /* 0x040fe20000410000 */
[----:B------:R-:W-:Y:S01]  /*1ec60*/  FMUL.FTZ R81, R2, R81 ;  /* 0x0000005102517220 */ /* 0x000fe20000410000 */
[C---:B------:R-:W-:Y:S01]  /*1ec70*/  HMMA.16816.F32 R4, R128.reuse, R12, R4 ;  /* 0x0000000c8004723c */ /* 0x040fe20000001804 */
[----:B------:R-:W-:Y:S04]  /*1ec80*/  MUFU.EX2 R166, R166 ;  /* 0x000000a600a67308 */ /* 0x000fe80000000800 */
[----:B------:R-:W-:Y:S01]  /*1ec90*/  FMUL.FTZ R82, R0, R82 ;  /* 0x0000005200527220 */ /* 0x000fe20000410000 */
[C---:B------:R-:W-:Y:S05]  /*1eca0*/  HMMA.16816.F32 R8, R128.reuse, R14, R8 ;  /* 0x0000000e8008723c */ /* 0x040fea0000001808 */
[----:B------:R-:W-:Y:S01]  /*1ecb0*/  MUFU.EX2 R170, R170 ;  /* 0x000000aa00aa7308 */ /* 0x000fe20000000800 */
[----:B------:R-:W-:Y:S01]  /*1ecc0*/  ISETP.GT.AND P0, PT, R215, R204, PT ;  /* 0x000000ccd700720c */ /* 0x000fe20003f04270 */
[C---:B------:R-:W-:Y:S01]  /*1ecd0*/  FMUL.FTZ R12, R2.reuse, R120 ;  /* 0x00000078020c7220 */ /* 0x040fe20000410000 */
[----:B------:R-:W-:Y:S03]  /*1ece0*/  FMUL.FTZ R13, R2, R121 ;  /* 0x00000079020d7220 */ /* 0x000fe60000410000 */
[C---:B------:R-:W-:Y:S01]  /*1ecf0*/  FMUL.FTZ R14, R0.reuse, R122 ;  /* 0x0000007a000e7220 */ /* 0x040fe20000410000 */
[C---:B------:R-:W-:Y:S02]  /*1ed00*/  FMUL.FTZ R15, R0.reuse, R123 ;  /* 0x0000007b000f7220 */ /* 0x040fe40000410000 */
[----:B------:R-:W-:Y:S01]  /*1ed10*/  LDSM.16.MT88.4 R120, [R197+0xc800] ;  /* 0x00c80000c578783b */ /* 0x000fe20000004200 */
[----:B------:R-:W-:Y:S01]  /*1ed20*/  FMUL.FTZ R83, R0, R83 ;  /* 0x0000005300537220 */ /* 0x000fe20000410000 */
[----:B------:R-:W-:Y:S01]  /*1ed30*/  FFMA.FTZ R164, R177, UR4, -R152 ;  /* 0x00000004b1a47c23 */ /* 0x000fe20008010898 */
[----:B------:R-:W-:Y:S01]  /*1ed40*/  FFMA.FTZ R177, R137, UR4, -R148 ;  /* 0x0000000489b17c23 */ /* 0x000fe20008010894 */
[--C-:B------:R-:W-:Y:S01]  /*1ed50*/  FFMA.FTZ R168, R175, UR4, -R152.reuse ;  /* 0x00000004afa87c23 */ /* 0x100fe20008010898 */
[C---:B------:R-:W-:Y:S01]  /*1ed60*/  HMMA.16816.F32 R12, R128.reuse, R20, R12 ;  /* 0x00000014800c723c */ /* 0x040fe2000000180c */
[----:B------:R-:W-:Y:S02]  /*1ed70*/  MUFU.EX2 R178, R178 ;  /* 0x000000b200b27308 */ /* 0x000fe40000000800 */
[----:B------:R-:W-:Y:S01]  /*1ed80*/  LDSM.16.MT88.4 R136, [R198+0xe800] ;  /* 0x00e80000c688783b */ /* 0x000fe20000004200 */
[--C-:B------:R-:W-:Y:S01]  /*1ed90*/  FFMA.FTZ R175, R141, UR4, -R152.reuse ;  /* 0x000000048daf7c23 */ /* 0x100fe20008010898 */
[C---:B------:R-:W-:Y:S01]  /*1eda0*/  FMUL.FTZ R84, R2.reuse, R84 ;  /* 0x0000005402547220 */ /* 0x040fe20000410000 */
[C---:B------:R-:W-:Y:S05]  /*1edb0*/  HMMA.16816.F32 R16, R128.reuse, R22, R16 ;  /* 0x000000168010723c */ /* 0x040fea0000001810 */
[----:B------:R-:W-:Y:S01]  /*1edc0*/  MUFU.EX2 R164, R164 ;  /* 0x000000a400a47308 */ /* 0x000fe20000000800 */
[C---:B------:R-:W-:Y:S01]  /*1edd0*/  FMUL.FTZ R20, R2.reuse, R112 ;  /* 0x0000007002147220 */ /* 0x040fe20000410000 */
[----:B------:R-:W-:Y:S01]  /*1ede0*/  FMUL.FTZ R21, R2, R113 ;  /* 0x0000007102157220 */ /* 0x000fe20000410000 */
[C---:B------:R-:W-:Y:S03]  /*1edf0*/  FMUL.FTZ R22, R0.reuse, R114 ;  /* 0x0000007200167220 */ /* 0x040fe60000410000 */
[----:B------:R-:W-:Y:S01]  /*1ee00*/  FMUL.FTZ R23, R0, R115 ;  /* 0x0000007300177220 */ /* 0x000fe20000410000 */
[----:B------:R-:W-:Y:S01]  /*1ee10*/  LDSM.16.MT88.4 R140, [R197+0xe800] ;  /* 0x00e80000c58c783b */ /* 0x000fe20000004200 */
[----:B------:R-:W-:Y:S01]  /*1ee20*/  FMUL.FTZ R85, R2, R85 ;  /* 0x0000005502557220 */ /* 0x000fe20000410000 */
[C---:B------:R-:W-:Y:S01]  /*1ee30*/  FMUL.FTZ R86, R0.reuse, R86 ;  /* 0x0000005600567220 */ /* 0x040fe20000410000 */
[----:B------:R-:W-:Y:S01]  /*1ee40*/  FMUL.FTZ R87, R0, R87 ;  /* 0x0000005700577220 */ /* 0x000fe20000410000 */
[----:B------:R-:W-:Y:S02]  /*1ee50*/  FFMA.FTZ R171, R233, UR4, -R152 ;  /* 0x00000004e9ab7c23 */ /* 0x000fe40008010898 */
[C---:B------:R-:W-:Y:S01]  /*1ee60*/  HMMA.16816.F32 R20, R128.reuse, R28, R20 ;  /* 0x0000001c8014723c */ /* 0x040fe20000001814 */
[----:B------:R-:W-:Y:S01]  /*1ee70*/  MUFU.EX2 R168, R168 ;  /* 0x000000a800a87308 */ /* 0x000fe20000000800 */
[----:B------:R-:W-:Y:S01]  /*1ee80*/  LDSM.16.MT88.4 R112, [R200+0xc800] ;  /* 0x00c80000c870783b */ /* 0x000fe20000004200 */
[----:B------:R-:W-:Y:S01]  /*1ee90*/  FFMA.FTZ R173, R173, UR4, -R148 ;  /* 0x00000004adad7c23 */ /* 0x000fe20008010894 */
[C---:B------:R-:W-:Y:S01]  /*1eea0*/  FMUL.FTZ R88, R2.reuse, R88 ;  /* 0x0000005802587220 */ /* 0x040fe20000410000 */
[C---:B------:R-:W-:Y:S01]  /*1eeb0*/  FMUL.FTZ R89, R2.reuse, R89 ;  /* 0x0000005902597220 */ /* 0x040fe20000410000 */
[C---:B------:R-:W-:Y:S05]  /*1eec0*/  HMMA.16816.F32 R24, R128.reuse, R30, R24 ;  /* 0x0000001e8018723c */ /* 0x040fea0000001818 */
[----:B------:R-:W2:Y:S01]  /*1eed0*/  MUFU.EX2 R171, R171 ;  /* 0x000000ab00ab7308 */ /* 0x000ea20000000800 */
[C---:B------:R-:W-:Y:S01]  /*1eee0*/  FMUL.FTZ R28, R2.reuse, R104 ;  /* 0x00000068021c7220 */ /* 0x040fe20000410000 */
[----:B------:R-:W-:Y:S01]  /*1eef0*/  FMUL.FTZ R29, R2, R105 ;  /* 0x00000069021d7220 */ /* 0x000fe20000410000 */
[C---:B------:R-:W-:Y:S03]  /*1ef00*/  FMUL.FTZ R30, R0.reuse, R106 ;  /* 0x0000006a001e7220 */ /* 0x040fe60000410000 */
[C---:B------:R-:W-:Y:S02]  /*1ef10*/  FMUL.FTZ R31, R0.reuse, R107 ;  /* 0x0000006b001f7220 */ /* 0x040fe40000410000 */
[----:B------:R-:W4:Y:S01]  /*1ef20*/  LDSM.16.MT88.4 R104, [R196+0xe000] ;  /* 0x00e00000c468783b */ /* 0x000f220000004200 */
[C---:B------:R-:W-:Y:S01]  /*1ef30*/  FMUL.FTZ R90, R0.reuse, R90 ;  /* 0x0000005a005a7220 */ /* 0x040fe20000410000 */
[----:B------:R-:W-:Y:S01]  /*1ef40*/  FMUL.FTZ R91, R0, R91 ;  /* 0x0000005b005b7220 */ /* 0x000fe20000410000 */
[----:B------:R-:W2:Y:S01]  /*1ef50*/  MUFU.EX2 R173, R173 ;  /* 0x000000ad00ad7308 */ /* 0x000ea20000000800 */
[C---:B------:R-:W-:Y:S01]  /*1ef60*/  FMUL.FTZ R92, R2.reuse, R92 ;  /* 0x0000005c025c7220 */ /* 0x040fe20000410000 */
[C---:B------:R-:W-:Y:S03]  /*1ef70*/  HMMA.16816.F32 R28, R128.reuse, R124, R28 ;  /* 0x0000007c801c723c */ /* 0x040fe6000000181c */
[----:B------:R-:W-:Y:S01]  /*1ef80*/  FMUL.FTZ R93, R2, R93 ;  /* 0x0000005d025d7220 */ /* 0x000fe20000410000 */
[C---:B------:R-:W-:Y:S01]  /*1ef90*/  FMUL.FTZ R94, R0.reuse, R94 ;  /* 0x0000005e005e7220 */ /* 0x040fe20000410000 */
[----:B------:R-:W-:Y:S01]  /*1efa0*/  FMUL.FTZ R95, R0, R95 ;  /* 0x0000005f005f7220 */ /* 0x000fe20000410000 */
[C---:B------:R-:W-:Y:S01]  /*1efb0*/  HMMA.16816.F32 R32, R128.reuse, R126, R32 ;  /* 0x0000007e8020723c */ /* 0x040fe20000001820 */
[----:B------:R-:W-:Y:S01]  /*1efc0*/  LDSM.16.MT88.4 R124, [R196+0xc800] ;  /* 0x00c80000c47c783b */ /* 0x000fe20000004200 */
[----:B------:R-:W2:Y:S03]  /*1efd0*/  MUFU.EX2 R175, R175 ;  /* 0x000000af00af7308 */ /* 0x000ea60000000800 */
[C---:B------:R-:W-:Y:S01]  /*1efe0*/  FMUL.FTZ R96, R2.reuse, R96 ;  /* 0x0000006002607220 */ /* 0x040fe20000410000 */
[C---:B---3--:R-:W-:Y:S06]  /*1eff0*/  HMMA.16816.F32 R36, R128.reuse, R116, R36 ;  /* 0x000000748024723c */ /* 0x048fec0000001824 */
[----:B------:R-:W3:Y:S01]  /*1f000*/  MUFU.EX2 R177, R177 ;  /* 0x000000b100b17308 */ /* 0x000ee20000000800 */
[----:B------:R-:W-:Y:S01]  /*1f010*/  FMUL.FTZ R97, R2, R97 ;  /* 0x0000006102617220 */ /* 0x000fe20000410000 */
[C---:B------:R-:W-:Y:S01]  /*1f020*/  HMMA.16816.F32 R40, R128.reuse, R118, R40 ;  /* 0x000000768028723c */ /* 0x040fe20000001828 */
[----:B------:R-:W-:Y:S02]  /*1f030*/  LDSM.16.MT88.4 R116, [R198+0xc800] ;  /* 0x00c80000c674783b */ /* 0x000fe40000004200 */
[C---:B------:R-:W-:Y:S03]  /*1f040*/  FMUL.FTZ R98, R0.reuse, R98 ;  /* 0x0000006200627220 */ /* 0x040fe60000410000 */
[C---:B-1----:R-:W-:Y:S02]  /*1f050*/  HMMA.16816.F32 R44, R128.reuse, R108, R44 ;  /* 0x0000006c802c723c */ /* 0x042fe4000000182c */
[----:B------:R-:W-:Y:S03]  /*1f060*/  MUFU.EX2 R180, R180 ;  /* 0x000000b400b47308 */ /* 0x000fe60000000800 */
[----:B------:R-:W-:Y:S01]  /*1f070*/  FMUL.FTZ R99, R0, R99 ;  /* 0x0000006300637220 */ /* 0x000fe20000410000 */
[C---:B------:R-:W-:Y:S01]  /*1f080*/  HMMA.16816.F32 R48, R128.reuse, R110, R48 ;  /* 0x0000006e8030723c */ /* 0x040fe20000001830 */
[----:B------:R-:W1:Y:S05]  /*1f090*/  LDSM.16.MT88.4 R108, [R200+0x10000] ;  /* 0x01000000c86c783b */ /* 0x000e6a0000004200 */
[----:B------:R-:W-:Y:S01]  /*1f0a0*/  MUFU.EX2 R182, R182 ;  /* 0x000000b600b67308 */ /* 0x000fe20000000800 */
[----:B------:R-:W-:Y:S01]  /*1f0b0*/  FFMA.FTZ R176, R181, UR4, -R152 ;  /* 0x00000004b5b07c23 */ /* 0x000fe20008010898 */
[C---:B-----5:R-:W-:Y:S03]  /*1f0c0*/  HMMA.16816.F32 R52, R128.reuse, R100, R52 ;  /* 0x000000648034723c */ /* 0x060fe60000001834 */
[----:B------:R-:W-:Y:S03]  /*1f0d0*/  FFMA.FTZ R181, R145, UR4, -R148 ;  /* 0x0000000491b57c23 */ /* 0x000fe60008010894 */
[C---:B------:R-:W-:Y:S01]  /*1f0e0*/  HMMA.16816.F32 R56, R128.reuse, R102, R56 ;  /* 0x000000668038723c */ /* 0x040fe20000001838 */
[----:B------:R-:W5:Y:S01]  /*1f0f0*/  LDSM.16.MT88.4 R100, [R198+0x10000] ;  /* 0x01000000c664783b */ /* 0x000f620000004200 */
[----:B------:R-:W-:Y:S03]  /*1f100*/  MUFU.EX2 R176, R176 ;  /* 0x000000b000b07308 */ /* 0x000fe60000000800 */
[--C-:B------:R-:W-:Y:S01]  /*1f110*/  FFMA.FTZ R172, R231, UR4, -R152.reuse ;  /* 0x00000004e7ac7c23 */ /* 0x100fe20008010898 */
[C---:B----4-:R-:W-:Y:S03]  /*1f120*/  HMMA.16816.F32 R60, R128.reuse, R104, R60 ;  /* 0x00000068803c723c */ /* 0x050fe6000000183c */
[----:B------:R-:W-:Y:S03]  /*1f130*/  LDSM.16.MT88.4 R144, [R196+0xf000] ;  /* 0x00f00000c490783b */ /* 0x000fe60000004200 */
[----:B------:R-:W-:Y:S01]  /*1f140*/  MUFU.EX2 R181, R181 ;  /* 0x000000b500b57308 */ /* 0x000fe20000000800 */
[----:B------:R-:W-:Y:S01]  /*1f150*/  FFMA.FTZ R225, R229, UR4, -R152 ;  /* 0x00000004e5e17c23 */ /* 0x000fe20008010898 */
[C---:B------:R-:W-:Y:S03]  /*1f160*/  HMMA.16816.F32 R64, R128.reuse, R106, R64 ;  /* 0x0000006a8040723c */ /* 0x040fe60000001840 */
[----:B------:R-:W4:Y:S01]  /*1f170*/  LDSM.16.MT88.4 R104, [R197+0x10000] ;  /* 0x01000000c568783b */ /* 0x000f220000004200 */
[--C-:B------:R-:W-:Y:S01]  /*1f180*/  FFMA.FTZ R174, R227, UR4, -R148.reuse ;  /* 0x00000004e3ae7c23 */ /* 0x100fe20008010894 */
[--C-:B------:R-:W-:Y:S01]  /*1f190*/  FFMA.FTZ R227, R151, UR4, -R148.reuse ;  /* 0x0000000497e37c23 */ /* 0x100fe20008010894 */
[----:B------:R-:W-:Y:S02]  /*1f1a0*/  FFMA.FTZ R183, R183, UR4, -R148 ;  /* 0x00000004b7b77c23 */ /* 0x000fe40008010894 */
[----:B------:R-:W-:Y:S03]  /*1f1b0*/  MUFU.EX2 R172, R172 ;  /* 0x000000ac00ac7308 */ /* 0x000fe60000000800 */
[--C-:B------:R-:W-:Y:S01]  /*1f1c0*/  FFMA.FTZ R179, R179, UR4, -R152.reuse ;  /* 0x00000004b3b37c23 */ /* 0x100fe20008010898 */
[--C-:B------:R-:W-:Y:S01]  /*1f1d0*/  FFMA.FTZ R169, R169, UR4, -R152.reuse ;  /* 0x00000004a9a97c23 */ /* 0x100fe20008010898 */
[----:B------:R-:W-:Y:S01]  /*1f1e0*/  FFMA.FTZ R152, R149, UR4, -R152 ;  /* 0x0000000495987c23 */ /* 0x000fe20008010898 */
[--C-:B------:R-:W-:Y:S01]  /*1f1f0*/  FFMA.FTZ R134, R134, UR4, -R148.reuse ;  /* 0x0000000486867c23 */ /* 0x100fe20008010894 */
[----:B------:R-:W-:Y:S01]  /*1f200*/  FFMA.FTZ R148, R133, UR4, -R148 ;  /* 0x0000000485947c23 */ /* 0x000fe20008010894 */
[----:B------:R-:W-:Y:S01]  /*1f210*/  FFMA.FTZ R167, R2, R223, R167 ;  /* 0x000000df02a77223 */ /* 0x000fe200000100a7 */
[C---:B-1----:R-:W-:Y:S01]  /*1f220*/  HMMA.16816.F32 R68, R128.reuse, R108, R68 ;  /* 0x0000006c8044723c */ /* 0x042fe20000001844 */
[----:B------:R1:W-:Y:S02]  /*1f230*/  MUFU.EX2 R229, R152 ;  /* 0x0000009800e57308 */ /* 0x0003e40000000800 */
[----:B------:R-:W-:Y:S01]  /*1f240*/  FFMA.FTZ R165, R0, R221, R165 ;  /* 0x000000dd00a57223 */ /* 0x000fe200000100a5 */
[----:B------:R-:W-:Y:S01]  /*1f250*/  FADD.FTZ R167, R163, R167 ;  /* 0x000000a7a3a77221 */ /* 0x000fe20000010000 */
[----:B------:R-:W-:Y:S01]  /*1f260*/  MOV R0, R3 ;  /* 0x0000000300007202 */ /* 0x000fe20000000f00 */
[C---:B------:R-:W-:Y:S01]  /*1f270*/  HMMA.16816.F32 R72, R128.reuse, R110, R72 ;  /* 0x0000006e8048723c */ /* 0x040fe20000001848 */
[----:B------:R-:W3:Y:S04]  /*1f280*/  LDSM.16.MT88.4 R108, [R196+0x10000] ;  /* 0x01000000c46c783b */ /* 0x000ee80000004200 */
[----:B------:R4:W-:Y:S01]  /*1f290*/  MUFU.EX2 R133, R148 ;  /* 0x0000009400857308 */ /* 0x0009e20000000800 */
[----:B------:R-:W-:Y:S01]  /*1f2a0*/  FADD.FTZ R160, R160, R165 ;  /* 0x000000a5a0a07221 */ /* 0x000fe20000010000 */
[C---:B-----5:R-:W-:Y:S08]  /*1f2b0*/  HMMA.16816.F32 R76, R128.reuse, R100, R76 ;  /* 0x00000064804c723c */ /* 0x060ff0000000184c */
[----:B------:R-:W5:Y:S01]  /*1f2c0*/  MUFU.EX2 R225, R225 ;  /* 0x000000e100e17308 */ /* 0x000f620000000800 */
[C---:B------:R-:W-:Y:S01]  /*1f2d0*/  HMMA.16816.F32 R80, R128.reuse, R102, R80 ;  /* 0x000000668050723c */ /* 0x040fe20000001850 */
[----:B-1----:R-:W-:Y:S02]  /*1f2e0*/  LDSM.16.MT88.4 R152, [R198+0xf800] ;  /* 0x00f80000c698783b */ /* 0x002fe40000004200 */
[----:B--2---:R-:W-:Y:S01]  /*1f2f0*/  F2FP.F16.F32.PACK_AB R100, R171, R164 ;  /* 0x000000a4ab64723e */ /* 0x004fe200000000ff */
[----:B------:R-:W-:Y:S01]  /*1f300*/  FADD.FTZ R162, R162, R167 ;  /* 0x000000a7a2a27221 */ /* 0x000fe20000010000 */
[----:B------:R-:W-:Y:S04]  /*1f310*/  F2FP.F16.F32.PACK_AB R101, R166, R173 ;  /* 0x000000ada665723e */ /* 0x000fe800000000ff */
[----:B------:R-:W-:Y:S01]  /*1f320*/  MUFU.EX2 R174, R174 ;  /* 0x000000ae00ae7308 */ /* 0x000fe20000000800 */
[----:B----4-:R-:W-:Y:S01]  /*1f330*/  LDSM.16.MT88.4 R148, [R200+0xf800] ;  /* 0x00f80000c894783b */ /* 0x010fe20000004200 */
[C---:B------:R-:W-:Y:S03]  /*1f340*/  HMMA.16816.F32 R84, R128.reuse, R104, R84 ;  /* 0x000000688054723c */ /* 0x040fe60000001854 */
[----:B------:R-:W-:Y:S01]  /*1f350*/  F2FP.F16.F32.PACK_AB R102, R175, R168 ;  /* 0x000000a8af66723e */ /* 0x000fe200000000ff */
[----:B------:R-:W-:Y:S01]  /*1f360*/  FADD.FTZ R159, R159, R160 ;  /* 0x000000a09f9f7221 */ /* 0x000fe20000010000 */
[----:B---3--:R-:W-:Y:S01]  /*1f370*/  F2FP.F16.F32.PACK_AB R103, R177, R170 ;  /* 0x000000aab167723e */ /* 0x008fe200000000ff */
[C---:B------:R-:W-:Y:S01]  /*1f380*/  HMMA.16816.F32 R88, R128.reuse, R106, R88 ;  /* 0x0000006a8058723c */ /* 0x040fe20000001858 */
[----:B------:R-:W1:Y:S01]  /*1f390*/  LDSM.16.MT88.4 R104, [R200+0xe800] ;  /* 0x00e80000c868783b */ /* 0x000e620000004200 */
[----:B------:R-:W2:Y:S03]  /*1f3a0*/  MUFU.EX2 R183, R183 ;  /* 0x000000b700b77308 */ /* 0x000ea60000000800 */
[----:B------:R-:W-:Y:S01]  /*1f3b0*/  FADD.FTZ R161, R161, R162 ;  /* 0x000000a2a1a17221 */ /* 0x000fe20000010000 */
[----:B------:R-:W-:Y:S06]  /*1f3c0*/  FADD.FTZ R158, R158, R159 ;  /* 0x0000009f9e9e7221 */ /* 0x000fec0000010000 */
[----:B------:R-:W3:Y:S01]  /*1f3d0*/  MUFU.EX2 R179, R179 ;  /* 0x000000b300b37308 */ /* 0x000ee20000000800 */
[----:B------:R-:W-:Y:S01]  /*1f3e0*/  FADD.FTZ R164, R164, R161 ;  /* 0x000000a1a4a47221 */ /* 0x000fe20000010000 */
[----:B------:R-:W-:Y:S01]  /*1f3f0*/  FADD.FTZ R173, R173, R158 ;  /* 0x0000009eadad7221 */ /* 0x000fe20000010000 */
[C---:B------:R-:W-:Y:S03]  /*1f400*/  HMMA.16816.F32 R92, R128.reuse, R108, R92 ;  /* 0x0000006c805c723c */ /* 0x040fe6000000185c */
[----:B------:R-:W-:Y:S01]  /*1f410*/  FADD.FTZ R171, R171, R164 ;  /* 0x000000a4abab7221 */ /* 0x000fe20000010000 */
[----:B------:R-:W-:Y:S03]  /*1f420*/  FADD.FTZ R173, R166, R173 ;  /* 0x000000ada6ad7221 */ /* 0x000fe60000010000 */
[----:B------:R-:W4:Y:S01]  /*1f430*/  MUFU.EX2 R169, R169 ;  /* 0x000000a900a97308 */ /* 0x000f220000000800 */
[----:B------:R-:W-:Y:S01]  /*1f440*/  HMMA.16816.F32 R96, R128, R110, R96 ;  /* 0x0000006e8060723c */ /* 0x000fe20000001860 */
[----:B------:R-:W5:Y:S02]  /*1f450*/  LDSM.16.MT88.4 R108, [R196+0xe800] ;  /* 0x00e80000c46c783b */ /* 0x000f640000004200 */
[----:B------:R-:W-:Y:S03]  /*1f460*/  FADD.FTZ R168, R168, R171 ;  /* 0x000000aba8a87221 */ /* 0x000fe60000010000 */
[C---:B------:R-:W-:Y:S03]  /*1f470*/  HMMA.16816.F32 R4, R100.reuse, R112, R4 ;  /* 0x000000706404723c */ /* 0x040fe60000001804 */
[----:B------:R-:W4:Y:S01]  /*1f480*/  MUFU.EX2 R227, R227 ;  /* 0x000000e300e37308 */ /* 0x000f220000000800 */
[----:B------:R-:W-:Y:S01]  /*1f490*/  LDSM.16.MT88.4 R128, [R196+0xd000] ;  /* 0x00d00000c480783b */ /* 0x000fe20000004200 */
[----:B------:R-:W-:Y:S01]  /*1f4a0*/  FADD.FTZ R170, R170, R173 ;  /* 0x000000adaaaa7221 */ /* 0x000fe20000010000 */
[C---:B------:R-:W-:Y:S07]  /*1f4b0*/  HMMA.16816.F32 R8, R100.reuse, R114, R8 ;  /* 0x000000726408723c */ /* 0x040fee0000001808 */
[----:B------:R-:W4:Y:S01]  /*1f4c0*/  MUFU.EX2 R220, R220 ;  /* 0x000000dc00dc7308 */ /* 0x000f220000000800 */
[----:B------:R-:W2:Y:S01]  /*1f4d0*/  LDSM.16.MT88.4 R112, [R200+0x10800] ;  /* 0x01080000c870783b */ /* 0x000ea20000004200 */
[C---:B------:R-:W-:Y:S08]  /*1f4e0*/  HMMA.16816.F32 R12, R100.reuse, R116, R12 ;  /* 0x00000074640c723c */ /* 0x040ff0000000180c */
[----:B------:R-:W4:Y:S01]  /*1f4f0*/  MUFU.EX2 R134, R134 ;  /* 0x0000008600867308 */ /* 0x000f220000000800 */
[C---:B------:R-:W-:Y:S01]  /*1f500*/  HMMA.16816.F32 R16, R100.reuse, R118, R16 ;  /* 0x000000766410723c */ /* 0x040fe20000001810 */
[----:B------:R-:W-:Y:S02]  /*1f510*/  LDSM.16.MT88.4 R116, [R197+0x10800] ;  /* 0x01080000c574783b */ /* 0x000fe40000004200 */
[----:B------:R-:W-:Y:S03]  /*1f520*/  FADD.FTZ R175, R175, R168 ;  /* 0x000000a8afaf7221 */ /* 0x000fe60000010000 */
[C---:B------:R-:W-:Y:S05]  /*1f530*/  HMMA.16816.F32 R20, R100.reuse, R120, R20 ;  /* 0x000000786414723c */ /* 0x040fea0000001814 */
[----:B------:R-:W-:Y:S01]  /*1f540*/  FADD.FTZ R177, R177, R170 ;  /* 0x000000aab1b17221 */ /* 0x000fe20000010000 */
[C---:B------:R-:W-:Y:S01]  /*1f550*/  HMMA.16816.F32 R24, R100.reuse, R122, R24 ;  /* 0x0000007a6418723c */ /* 0x040fe20000001818 */
[----:B------:R-:W-:Y:S05]  /*1f560*/  LDSM.16.MT88.4 R120, [R196+0x10800] ;  /* 0x01080000c478783b */ /* 0x000fea0000004200 */
        /* <DEDUP_REMOVED lines=15> */
[C---:B--2---:R-:W-:Y:S06]  /*1f660*/  HMMA.16816.F32 R68, R100.reuse, R112, R68 ;  /* 0x000000706444723c */ /* 0x044fec0000001844 */
[C---:B------:R-:W-:Y:S01]  /*1f670*/  HMMA.16816.F32 R72, R100.reuse, R114, R72 ;  /* 0x000000726448723c */ /* 0x040fe20000001848 */
[----:B------:R-:W2:Y:S05]  /*1f680*/  LDSM.16.MT88.4 R112, [R197+0xd000] ;  /* 0x00d00000c570783b */ /* 0x000eaa0000004200 */
[C---:B-1----:R-:W-:Y:S06]  /*1f690*/  HMMA.16816.F32 R76, R100.reuse, R104, R76 ;  /* 0x00000068644c723c */ /* 0x042fec000000184c */
[C---:B------:R-:W-:Y:S05]  /*1f6a0*/  HMMA.16816.F32 R80, R100.reuse, R106, R80 ;  /* 0x0000006a6450723c */ /* 0x040fea0000001850 */
[----:B------:R-:W-:Y:S01]  /*1f6b0*/  F2FP.F16.F32.PACK_AB R104, R225, R172 ;  /* 0x000000ace168723e */ /* 0x000fe200000000ff */
[C---:B------:R-:W-:Y:S05]  /*1f6c0*/  HMMA.16816.F32 R84, R100.reuse, R116, R84 ;  /* 0x000000746454723c */ /* 0x040fea0000001854 */
[----:B------:R-:W-:Y:S01]  /*1f6d0*/  F2FP.F16.F32.PACK_AB R105, R183, R174 ;  /* 0x000000aeb769723e */ /* 0x000fe200000000ff */
[C---:B------:R-:W-:Y:S01]  /*1f6e0*/  HMMA.16816.F32 R88, R100.reuse, R118, R88 ;  /* 0x000000766458723c */ /* 0x040fe20000001858 */
[----:B------:R-:W1:Y:S04]  /*1f6f0*/  LDSM.16.MT88.4 R116, [R197+0xf000] ;  /* 0x00f00000c574783b */ /* 0x000e680000004200 */
[----:B---3--:R-:W-:Y:S01]  /*1f700*/  F2FP.F16.F32.PACK_AB R106, R179, R176 ;  /* 0x000000b0b36a723e */ /* 0x008fe200000000ff */
[C---:B------:R-:W-:Y:S05]  /*1f710*/  HMMA.16816.F32 R92, R100.reuse, R120, R92 ;  /* 0x00000078645c723c */ /* 0x040fea000000185c */
[----:B------:R-:W-:Y:S01]  /*1f720*/  F2FP.F16.F32.PACK_AB R107, R181, R178 ;  /* 0x000000b2b56b723e */ /* 0x000fe200000000ff */
[----:B------:R-:W-:Y:S01]  /*1f730*/  HMMA.16816.F32 R96, R100, R122, R96 ;  /* 0x0000007a6460723c */ /* 0x000fe20000001860 */
[----:B------:R-:W3:Y:S04]  /*1f740*/  LDSM.16.MT88.4 R100, [R200+0x11000] ;  /* 0x01100000c864783b */ /* 0x000ee80000004200 */
[----:B------:R-:W-:Y:S01]  /*1f750*/  FADD.FTZ R172, R172, R175 ;  /* 0x000000afacac7221 */ /* 0x000fe20000010000 */
[C---:B-----5:R-:W-:Y:S05]  /*1f760*/  HMMA.16816.F32 R4, R104.reuse, R108, R4 ;  /* 0x0000006c6804723c */ /* 0x060fea0000001804 */
[----:B------:R-:W-:Y:S01]  /*1f770*/  FADD.FTZ R174, R174, R177 ;  /* 0x000000b1aeae7221 */ /* 0x000fe20000010000 */
[C---:B------:R-:W-:Y:S01]  /*1f780*/  HMMA.16816.F32 R8, R104.reuse, R110, R8 ;  /* 0x0000006e6808723c */ /* 0x040fe20000001808 */
[----:B------:R-:W5:Y:S04]  /*1f790*/  LDSM.16.MT88.4 R108, [R198+0x11000] ;  /* 0x01100000c66c783b */ /* 0x000f680000004200 */
        /* <DEDUP_REMOVED lines=13> */
[C---:B------:R-:W-:Y:S06]  /*1f870*/  HMMA.16816.F32 R32, R104.reuse, R130, R32 ;  /* 0x000000826820723c */ /* 0x040fec0000001820 */
[C---:B------:R-:W-:Y:S06]  /*1f880*/  HMMA.16816.F32 R36, R104.reuse, R136, R36 ;  /* 0x000000886824723c */ /* 0x040fec0000001824 */
[C---:B------:R-:W-:Y:S05]  /*1f890*/  HMMA.16816.F32 R40, R104.reuse, R138, R40 ;  /* 0x0000008a6828723c */ /* 0x040fea0000001828 */
[----:B----4-:R-:W-:Y:S01]  /*1f8a0*/  F2FP.F16.F32.PACK_AB R136, R180, R169 ;  /* 0x000000a9b488723e */ /* 0x010fe200000000ff */
[C---:B------:R-:W-:Y:S05]  /*1f8b0*/  HMMA.16816.F32 R44, R104.reuse, R140, R44 ;  /* 0x0000008c682c723c */ /* 0x040fea000000182c */
[----:B------:R-:W-:Y:S01]  /*1f8c0*/  F2FP.F16.F32.PACK_AB R137, R227, R182 ;  /* 0x000000b6e389723e */ /* 0x000fe200000000ff */
[C---:B------:R-:W-:Y:S01]  /*1f8d0*/  HMMA.16816.F32 R48, R104.reuse, R142, R48 ;  /* 0x0000008e6830723c */ /* 0x040fe20000001830 */
[----:B------:R-:W-:Y:S04]  /*1f8e0*/  LDSM.16.MT88.4 R140, [R197+0xd800] ;  /* 0x00d80000c58c783b */ /* 0x000fe80000004200 */
[----:B------:R-:W-:Y:S01]  /*1f8f0*/  F2FP.F16.F32.PACK_AB R138, R229, R220 ;  /* 0x000000dce58a723e */ /* 0x000fe200000000ff */
[C---:B-1----:R-:W-:Y:S05]  /*1f900*/  HMMA.16816.F32 R52, R104.reuse, R116, R52 ;  /* 0x000000746834723c */ /* 0x042fea0000001834 */
[----:B------:R-:W-:Y:S01]  /*1f910*/  F2FP.F16.F32.PACK_AB R139, R133, R134 ;  /* 0x00000086858b723e */ /* 0x000fe200000000ff */
        /* <DEDUP_REMOVED lines=13> */
[C---:B-----5:R-:W-:Y:S05]  /*1f9f0*/  HMMA.16816.F32 R76, R104.reuse, R108, R76 ;  /* 0x0000006c684c723c */ /* 0x060fea000000184c */
[----:B------:R-:W-:Y:S01]  /*1fa00*/  FADD.FTZ R134, R134, R227 ;  /* 0x000000e386867221 */ /* 0x000fe20000010000 */
[C---:B------:R-:W-:Y:S05]  /*1fa10*/  HMMA.16816.F32 R80, R104.reuse, R110, R80 ;  /* 0x0000006e6850723c */ /* 0x040fea0000001850 */
[----:B------:R-:W-:Y:S01]  /*1fa20*/  FADD.FTZ R223, R229, R220 ;  /* 0x000000dce5df7221 */ /* 0x000fe20000010000 */
[C---:B--2---:R-:W-:Y:S05]  /*1fa30*/  HMMA.16816.F32 R84, R104.reuse, R112, R84 ;  /* 0x000000706854723c */ /* 0x044fea0000001854 */
[----:B------:R-:W-:Y:S01]  /*1fa40*/  FADD.FTZ R221, R133, R134 ;  /* 0x0000008685dd7221 */ /* 0x000fe20000010000 */
[C---:B------:R-:W-:Y:S06]  /*1fa50*/  HMMA.16816.F32 R88, R104.reuse, R114, R88 ;  /* 0x000000726858723c */ /* 0x040fec0000001858 */
[C---:B-1----:R-:W-:Y:S06]  /*1fa60*/  HMMA.16816.F32 R92, R104.reuse, R116, R92 ;  /* 0x00000074685c723c */ /* 0x042fec000000185c */
[----:B------:R-:W-:Y:S06]  /*1fa70*/  HMMA.16816.F32 R96, R104, R118, R96 ;  /* 0x000000766860723c */ /* 0x000fec0000001860 */
[C---:B------:R-:W-:Y:S01]  /*1fa80*/  HMMA.16816.F32 R128, R136.reuse, R124, R4 ;  /* 0x0000007c8880723c */ /* 0x040fe20000001804 */
[----:B------:R-:W1:Y:S05]  /*1fa90*/  LDSM.16.MT88.4 R4, [R197+0xf800] ;  /* 0x00f80000c504783b */ /* 0x000e6a0000004200 */
[C---:B------:R-:W-:Y:S03]  /*1faa0*/  HMMA.16816.F32 R124, R136.reuse, R126, R8 ;  /* 0x0000007e887c723c */ /* 0x040fe60000001808 */
[----:B------:R-:W2:Y:S03]  /*1fab0*/  LDSM.16.MT88.4 R8, [R196+0xf800] ;  /* 0x00f80000c408783b */ /* 0x000ea60000004200 */
[C---:B---3--:R-:W-:Y:S05]  /*1fac0*/  HMMA.16816.F32 R120, R136.reuse, R100, R12 ;  /* 0x000000648878723c */ /* 0x048fea000000180c */
[----:B------:R-:W3:Y:S01]  /*1fad0*/  LDSM.16.MT88.4 R12, [R200+0x11800] ;  /* 0x01180000c80c783b */ /* 0x000ee20000004200 */
        /* <DEDUP_REMOVED lines=14> */
[C---:B--2---:R-:W-:Y:S06]  /*1fbc0*/  HMMA.16816.F32 R60, R136.reuse, R8, R60 ;  /* 0x00000008883c723c */ /* 0x044fec000000183c */
[C---:B------:R-:W-:Y:S06]  /*1fbd0*/  HMMA.16816.F32 R64, R136.reuse, R10, R64 ;  /* 0x0000000a8840723c */ /* 0x040fec0000001840 */
[C---:B---3--:R-:W-:Y:S06]  /*1fbe0*/  HMMA.16816.F32 R68, R136.reuse, R12, R68 ;  /* 0x0000000c8844723c */ /* 0x048fec0000001844 */
        /* <DEDUP_REMOVED lines=10> */
.L_x_2042:
        /* <DEDUP_REMOVED lines=269> */
.L_x_2048:
[----:B------:R-:W-:Y:S05]  /*20d60*/  BSYNC B0 ;  /* 0x0000000000007941 */ /* 0x000fea0003800000 */
.L_x_2047:
        /* <DEDUP_REMOVED lines=38> */
.L_x_2050:
[----:B------:R-:W-:Y:S05]  /*20fd0*/  BSYNC B0 ;  /* 0x0000000000007941 */ /* 0x000fea0003800000 */
.L_x_2049:
        /* <DEDUP_REMOVED lines=14> */
.L_x_2052:
[----:B------:R-:W-:Y:S05]  /*210c0*/  BSYNC B0 ;  /* 0x0000000000007941 */ /* 0x000fea0003800000 */
.L_x_2051:
        /* <DEDUP_REMOVED lines=13> */
.L_x_2054:
[----:B------:R-:W-:Y:S05]  /*211a0*/  BSYNC B0 ;  /* 0x0000000000007941 */ /* 0x000fea0003800000 */
.L_x_2053:
        /* <DEDUP_REMOVED lines=13> */
.L_x_2056:
[----:B------:R-:W-:Y:S05]  /*21280*/  BSYNC B0 ;  /* 0x0000000000007941 */ /* 0x000fea0003800000 */
.L_x_2055:
        /* <DEDUP_REMOVED lines=13> */
.L_x_2058:
[----:B------:R-:W-:Y:S05]  /*21360*/  BSYNC B0 ;  /* 0x0000000000007941 */ /* 0x000fea0003800000 */
.L_x_2057:
        /* <DEDUP_REMOVED lines=13> */
.L_x_2060:
[----:B------:R-:W-:Y:S05]  /*21440*/  BSYNC B0 ;  /* 0x0000000000007941 */ /* 0x000fea0003800000 */
.L_x_2059:
        /* <DEDUP_REMOVED lines=13> */
.L_x_2062:
[----:B------:R-:W-:Y:S05]  /*21520*/  BSYNC B0 ;  /* 0x0000000000007941 */ /* 0x000fea0003800000 */
.L_x_2061:
        /* <DEDUP_REMOVED lines=11> */
.L_x_2063:
        /* <DEDUP_REMOVED lines=10> */
.L_x_4165:


//--------------------- .text._ZN5flash24flash_fwd_splitkv_kernelI23Flash_fwd_kernel_traitsILi192ELi64ELi64ELi4ELb0ELb0EN7cutlass6half_tE19Flash_kernel_traitsILi192ELi64ELi64ELi4ES3_EELb1ELb0ELb0ELb0ELb1ELb0ELb0ELb0EEEvNS_16Flash_fwd_paramsE --------------------------
	.section	.text._ZN5flash24flash_fwd_splitkv_kernelI23Flash_fwd_kernel_traitsILi192ELi64ELi64ELi4ELb0ELb0EN7cutlass6half_tE19Flash_kernel_traitsILi192ELi64ELi64ELi4ES3_EELb1ELb0ELb0ELb0ELb1ELb0ELb0ELb0EEEvNS_16Flash_fwd_paramsE,"ax",@progbits
	.align	128
        .global         _ZN5flash24flash_fwd_splitkv_kernelI23Flash_fwd_kernel_traitsILi192ELi64ELi64ELi4ELb0ELb0EN7cutlass6half_tE19Flash_kernel_traitsILi192ELi64ELi64ELi4ES3_EELb1ELb0ELb0ELb0ELb1ELb0ELb0ELb0EEEvNS_16Flash_fwd_paramsE
        .type           _ZN5flash24flash_fwd_splitkv_kernelI23Flash_fwd_kernel_traitsILi192ELi64ELi64ELi4ELb0ELb0EN7cutlass6half_tE19Flash_kernel_traitsILi192ELi64ELi64ELi4ES3_EELb1ELb0ELb0ELb0ELb1ELb0ELb0ELb0EEEvNS_16Flash_fwd_paramsE,@function
        .size           _ZN5flash24flash_fwd_splitkv_kernelI23Flash_fwd_kernel_traitsILi192ELi64ELi64ELi4ELb0ELb0EN7cutlass6half_tE19Flash_kernel_traitsILi192ELi64ELi64ELi4ES3_EELb1ELb0ELb0ELb0ELb1ELb0ELb0ELb0EEEvNS_16Flash_fwd_paramsE,(.L_x_4166 - _ZN5flash24flash_fwd_splitkv_kernelI23Flash_fwd_kernel_traitsILi192ELi64ELi64ELi4ELb0ELb0EN7cutlass6half_tE19Flash_kernel_traitsILi192ELi64ELi64ELi4ES3_EELb1ELb0ELb0ELb0ELb1ELb0ELb0ELb0EEEvNS_16Flash_fwd_paramsE)
        .other          _ZN5flash24flash_fwd_splitkv_kernelI23Flash_fwd_kernel_traitsILi192ELi64ELi64ELi4ELb0ELb0EN7cutlass6half_tE19Flash_kernel_traitsILi192ELi64ELi64ELi4ES3_EELb1ELb0ELb0ELb0ELb1ELb0ELb0ELb0EEEvNS_16Flash_fwd_paramsE,@"STO_CUDA_ENTRY STV_DEFAULT"
_ZN5flash24flash_fwd_splitkv_kernelI23Flash_fwd_kernel_traitsILi192ELi64ELi64ELi4ELb0ELb0EN7cutlass6half_tE19Flash_kernel_traitsILi192ELi64ELi64ELi4ES3_EELb1ELb0ELb0ELb0ELb1ELb0ELb0ELb0EEEvNS_16Flash_fwd_paramsE:
.text._ZN5flash24flash_fwd_splitkv_kernelI23Flash_fwd_kernel_traitsILi192ELi64ELi64ELi4ELb0ELb0EN7cutlass6half_tE19Flash_kernel_traitsILi192ELi64ELi64ELi4ES3_EELb1ELb0ELb0ELb0ELb1ELb0ELb0ELb0EEEvNS_16Flash_fwd_paramsE:
[----:B------:R-:W-:Y:S08]  /*0000*/  LDC R1, c[0x0][0x28] ;  /* 0x00000a00ff017b82 */ /* 0x000ff00000000800 */
[----:B------:R-:W1:Y:S01]  /*0010*/  LDC.64 R4, c[0x0][0x2f0] ;  /* 0x0000bc00ff047b82 */ /* 0x000e620000000a00 */
[----:B------:R-:W2:Y:S01]  /*0020*/  S2R R9, SR_CTAID.Y ;  /* 0x0000000000097919 */ /* 0x000ea20000002600 */
[----:B------:R-:W-:Y:S01]  /*0030*/  IMAD.MOV.U32 R202, RZ, RZ, -0x1 ;  /* 0xffffffffffca7424 */ /* 0x000fe200078e00ff */
[----:B------:R-:W-:-:S05]  /*0040*/  ULDC.64 UR10, c[0x0][0x208] ;  /* 0x00008200000a7ab9 */ /* 0x000fca0000000a00 */
[----:B------:R-:W3:Y:S08]  /*0050*/  LDC.64 R2, c[0x0][0x300] ;  /* 0x0000c000ff027b82 */ /* 0x000ef00000000a00 */
[----:B------:R-:W2:Y:S01]  /*0060*/  LDC.64 R6, c[0x0][0x2f0] ;  /* 0x0000bc00ff067b82 */ /* 0x000ea20000000a00 */
[----:B-1----:R-:W-:-:S07]  /*0070*/  ISETP.NE.U32.AND P2, PT, R4, RZ, PT ;  /* 0x000000ff0400720c */ /* 0x002fce0003f45070 */
[----:B------:R-:W1:Y:S01]  /*0080*/  LDC.U8 R0, c[0x0][0x3c2] ;  /* 0x0000f080ff007b82 */ /* 0x000e620000000000 */
[----:B------:R-:W-:Y:S02]  /*0090*/  ISETP.NE.AND.EX P2, PT, R5, RZ, PT, P2 ;  /* 0x000000ff0500720c */ /* 0x000fe40003f45320 */
[----:B---3--:R-:W-:-:S05]  /*00a0*/  ISETP.NE.U32.AND P1, PT, R2, RZ, PT ;  /* 0x000000ff0200720c */ /* 0x008fca0003f25070 */
[----:B------:R-:W3:Y:S01]  /*00b0*/  LDC.64 R12, c[0x0][0x2f8] ;  /* 0x0000be00ff0c7b82 */ /* 0x000ee20000000a00 */
[----:B------:R-:W-:Y:S01]  /*00c0*/  ISETP.NE.AND.EX P1, PT, R3, RZ, PT, P1 ;  /* 0x000000ff0300720c */ /* 0x000fe20003f25310 */
[----:B--2---:R-:W-:-:S06]  /*00d0*/  IMAD.WIDE R14, R9, 0x4, R6 ;  /* 0x00000004090e7825 */ /* 0x004fcc00078e0206 */
[----:B------:R-:W2:Y:S01]  /*00e0*/  LDC.64 R2, c[0x0][0x2f8] ;  /* 0x0000be00ff027b82 */ /* 0x000ea20000000a00 */
[----:B------:R-:W4:Y:S04]  /*00f0*/  @P2 LDG.E R202, desc[UR10][R14.64] ;  /* 0x0000000a0eca2981 */ /* 0x000f28000c1e1900 */
[----:B------:R3:W4:Y:S03]  /*0100*/  @P2 LDG.E R11, desc[UR10][R14.64+0x4] ;  /* 0x0000040a0e0b2981 */ /* 0x000726000c1e1900 */
[----:B------:R-:W1:Y:S01]  /*0110*/  @P1 LDC.64 R4, c[0x0][0x300] ;  /* 0x0000c000ff041b82 */ /* 0x000e620000000a00 */
[----:B------:R-:W-:Y:S02]  /*0120*/  IMAD.MOV.U32 R7, RZ, RZ, RZ ;  /* 0x000000ffff077224 */ /* 0x000fe400078e00ff */
[----:B-1----:R-:W-:-:S05]  /*0130*/  @P1 IMAD.WIDE R16, R9, 0x4, R4 ;  /* 0x0000000409101825 */ /* 0x002fca00078e0204 */
[----:B------:R1:W5:Y:S01]  /*0140*/  @P1 LDG.E R7, desc[UR10][R16.64] ;  /* 0x0000000a10071981 */ /* 0x000362000c1e1900 */
[----:B------:R-:W-:Y:S02]  /*0150*/  ISETP.NE.AND P3, PT, R0, RZ, PT ;  /* 0x000000ff0000720c */ /* 0x000fe40003f65270 */
[----:B--2---:R-:W-:-:S04]  /*0160*/  ISETP.EQ.U32.AND P0, PT, R2, RZ, PT ;  /* 0x000000ff0200720c */ /* 0x004fc80003f02070 */
[----:B------:R-:W-:Y:S01]  /*0170*/  ISETP.EQ.OR.EX P0, PT, R3, RZ, !P3, P0 ;  /* 0x000000ff0300720c */ /* 0x000fe20005f02700 */
[----:B------:R-:W-:Y:S02]  /*0180*/  IMAD.MOV.U32 R8, RZ, RZ, -0x1 ;  /* 0xffffffffff087424 */ /* 0x000fe400078e00ff */
[----:B---3--:R-:W-:Y:S01]  /*0190*/  IMAD.WIDE R4, R9, 0x4, R12 ;  /* 0x0000000409047825 */ /* 0x008fe200078e020c */
[----:B------:R-:W2:Y:S01]  /*01a0*/  S2R R33, SR_CTAID.X ;  /* 0x0000000000217919 */ /* 0x000ea20000002500 */
[----:B------:R-:W3:Y:S01]  /*01b0*/  S2R R14, SR_CTAID.Z ;  /* 0x00000000000e7919 */ /* 0x000ee20000002700 */
[----:B------:R-:W1:Y:S07]  /*01c0*/  S2R R84, SR_TID.X ;  /* 0x0000000000547919 */ /* 0x000e6e0000002100 */
[----:B------:R1:W5:Y:S01]  /*01d0*/  @!P0 LDG.E R8, desc[UR10][R4.64] ;  /* 0x0000000a04088981 */ /* 0x000362000c1e1900 */
[----:B------:R-:W-:-:S04]  /*01e0*/  ISETP.NE.U32.AND P0, PT, R2, RZ, PT ;  /* 0x000000ff0200720c */ /* 0x000fc80003f05070 */
[----:B------:R-:W-:Y:S01]  /*01f0*/  ISETP.NE.AND.EX P0, PT, R3, RZ, PT, P0 ;  /* 0x000000ff0300720c */ /* 0x000fe20003f05300 */
[----:B----4-:R-:W-:-:S06]  /*0200*/  @P2 IMAD.IADD R90, R11, 0x1, -R202 ;  /* 0x000000010b5a2824 */ /* 0x010fcc00078e0aca */
[----:B------:R-:W4:Y:S06]  /*0210*/  @!P2 LDC R90, c[0x0][0x2c4] ;  /* 0x0000b100ff5aab82 */ /* 0x000f2c0000000800 */
[----:B-123--:R-:W-:Y:S05]  /*0220*/  @!P0 BRA `(.L_x_2064) ;  /* 0x0000000000108947 */ /* 0x00efea0003800000 */
[----:B------:R-:W2:Y:S02]  /*0230*/  @P3 LDG.E R3, desc[UR10][R4.64+0x4] ;  /* 0x0000040a04033981 */ /* 0x000ea4000c1e1900 */
[----:B--2--5:R-:W-:-:S06]  /*0240*/  @P3 IADD3 R0, R3, -R8, RZ ;  /* 0x8000000803003210 */ /* 0x024fcc0007ffe0ff */
[----:B------:R2:W5:Y:S01]  /*0250*/  @!P3 LDG.E R0, desc[UR10][R4.64] ;  /* 0x0000000a0400b981 */ /* 0x000562000c1e1900 */
[----:B------:R-:W-:Y:S05]  /*0260*/  BRA `(.L_x_2065) ;  /* 0x0000000000047947 */ /* 0x000fea0003800000 */
.L_x_2064:
[----:B------:R-:W1:Y:S02]  /*0270*/  LDC R0, c[0x0][0x2c8] ;  /* 0x0000b200ff007b82 */ /* 0x000e640000000800 */
.L_x_2065:
[----:B------:R-:W3:Y:S02]  /*0280*/  LDC.64 R2, c[0x0][0x308] ;  /* 0x0000c200ff027b82 */ /* 0x000ee40000000a00 */
[----:B---3--:R-:W-:-:S04]  /*0290*/  ISETP.NE.U32.AND P1, PT, R2, RZ, PT ;  /* 0x000000ff0200720c */ /* 0x008fc80003f25070 */
[----:B------:R-:W-:-:S13]  /*02a0*/  ISETP.NE.AND.EX P1, PT, R3, RZ, PT, P1 ;  /* 0x000000ff0300720c */ /* 0x000fda0003f25310 */
[----:B------:R-:W3:Y:S01]  /*02b0*/  @P1 LDC.64 R2, c[0x0][0x308] ;  /* 0x0000c200ff021b82 */ /* 0x000ee20000000a00 */
[----:B------:R-:W-:-:S07]  /*02c0*/  IMAD.SHL.U32 R89, R33, 0x40, RZ ;  /* 0x0000004021597824 */ /* 0x000fce00078e00ff */
[----:B--2---:R-:W2:Y:S01]  /*02d0*/  @!P1 LDC R4, c[0x0][0x2cc] ;  /* 0x0000b300ff049b82 */ /* 0x004ea20000000800 */
[----:B---3--:R-:W-:-:S07]  /*02e0*/  @P1 IMAD.WIDE R10, R9, 0x4, R2 ;  /* 0x00000004090a1825 */ /* 0x008fce00078e0202 */
[----:B------:R-:W3:Y:S01]  /*02f0*/  @!P1 LDC.64 R2, c[0x0][0x318] ;  /* 0x0000c600ff029b82 */ /* 0x000ee20000000a00 */
[----:B------:R1:W5:Y:S01]  /*0300*/  @P1 LDG.E R6, desc[UR10][R10.64] ;  /* 0x0000000a0a061981 */ /* 0x000362000c1e1900 */
[----:B----4-:R-:W-:-:S13]  /*0310*/  ISETP.GT.AND P0, PT, R90, R89, PT ;  /* 0x000000595a00720c */ /* 0x010fda0003f04270 */
[----:B--2---:R-:W-:Y:S05]  /*0320*/  @!P0 EXIT ;  /* 0x000000000000894d */ /* 0x004fea0003800000 */
[----:B------:R-:W2:Y:S01]  /*0330*/  LDC R87, c[0x0][0x398] ;  /* 0x0000e600ff577b82 */ /* 0x000ea20000000800 */
[----:B---3--:R-:W-:Y:S01]  /*0340*/  @!P1 ISETP.NE.U32.AND P0, PT, R2, RZ, PT ;  /* 0x000000ff0200920c */ /* 0x008fe20003f05070 */
[----:B-----5:R-:W-:Y:S01]  /*0350*/  @P1 IMAD.IADD R6, R6, 0x1, -R7 ;  /* 0x0000000106061824 */ /* 0x020fe200078e0a07 */
[----:B------:R-:W-:Y:S02]  /*0360*/  ULDC UR5, c[0x0][0x2c8] ;  /* 0x0000b20000057ab9 */ /* 0x000fe40000000800 */
[----:B------:R-:W-:Y:S01]  /*0370*/  @!P1 ISETP.NE.AND.EX P0, PT, R3, RZ, PT, P0 ;  /* 0x000000ff0300920c */ /* 0x000fe20003f05300 */
[----:B------:R-:W-:Y:S01]  /*0380*/  UIADD3 UR5, UR5, 0x3f, URZ ;  /* 0x0000003f05057890 */ /* 0x000fe2000fffe03f */
[----:B------:R-:W-:Y:S02]  /*0390*/  IADD3 R3, -R90, 0x7f, R89 ;  /* 0x0000007f5a037810 */ /* 0x000fe40007ffe159 */
[----:B------:R-:W-:Y:S01]  /*03a0*/  @!P1 SEL R4, R4, RZ, P0 ;  /* 0x000000ff04049207 */ /* 0x000fe20000000000 */
[----:B------:R-:W-:-:S03]  /*03b0*/  USHF.R.S32.HI UR4, URZ, 0x1f, UR5 ;  /* 0x0000001f3f047899 */ /* 0x000fc60008011405 */
[----:B-1----:R-:W-:Y:S01]  /*03c0*/  @!P1 IADD3 R6, R4, R0, -R7 ;  /* 0x0000000004069210 */ /* 0x002fe20007ffe807 */
[----:B------:R-:W-:-:S04]  /*03d0*/  ULEA.HI UR4, UR4, UR5, URZ, 0x6 ;  /* 0x0000000504047291 */ /* 0x000fc8000f8f303f */
        /* <DEDUP_REMOVED lines=11> */
[----:B------:R-:W-:Y:S05]  /*0490*/  @P0 BRA `(.L_x_2066) ;  /* 0x0000000400fc0947 */ /* 0x000fea0003800000 */
[----:B------:R-:W-:Y:S01]  /*04a0*/  ISETP.NE.AND P0, PT, R202, -0x1, PT ;  /* 0xffffffffca00780c */ /* 0x000fe20003f05270 */
[----:B------:R-:W1:Y:S01]  /*04b0*/  LDC.64 R4, c[0x0][0x298] ;  /* 0x0000a600ff047b82 */ /* 0x000e620000000a00 */
[----:B------:R-:W-:Y:S01]  /*04c0*/  SHF.R.S32.HI R7, RZ, 0x1f, R84 ;  /* 0x0000001fff077819 */ /* 0x000fe20000011454 */
[----:B------:R-:W-:Y:S01]  /*04d0*/  ULDC.64 UR4, c[0x0][0x2a0] ;  /* 0x0000a80000047ab9 */ /* 0x000fe20000000a00 */
[----:B------:R-:W-:Y:S01]  /*04e0*/  LOP3.LUT P6, RZ, R84, 0x7, RZ, 0xc0, !PT ;  /* 0x0000000754ff7812 */ /* 0x000fe200078cc0ff */
[----:B------:R-:W-:Y:S01]  /*04f0*/  ULDC UR6, c[0x0][0x270] ;  /* 0x00009c0000067ab9 */ /* 0x000fe20000000800 */
[----:B------:R-:W-:Y:S01]  /*0500*/  LEA.HI R6, R7, R84, RZ, 0x3 ;  /* 0x0000005407067211 */ /* 0x000fe200078f18ff */
[----:B------:R-:W-:Y:S03]  /*0510*/  BSSY B0, `(.L_x_2067) ;  /* 0x0000033000007945 */ /* 0x000fe60003800000 */
[----:B------:R-:W-:-:S02]  /*0520*/  LOP3.LUT R7, R6, 0x1ffffff8, RZ, 0xc0, !PT ;  /* 0x1ffffff806077812 */ /* 0x000fc400078ec0ff */
[----:B------:R-:W-:Y:S01]  /*0530*/  SHF.R.S32.HI R6, RZ, 0x3, R6 ;  /* 0x00000003ff067819 */ /* 0x000fe20000011406 */
[----:B------:R-:W2:Y:S01]  /*0540*/  @!P0 LDC.64 R2, c[0x0][0x290] ;  /* 0x0000a400ff028b82 */ /* 0x000ea20000000a00 */
[----:B------:R-:W-:Y:S01]  /*0550*/  @!P0 SHF.R.S32.HI R11, RZ, 0x1f, R9 ;  /* 0x0000001fff0b8819 */ /* 0x000fe20000011409 */
[----:B------:R-:W-:Y:S01]  /*0560*/  IMAD.IADD R84, R84, 0x1, -R7 ;  /* 0x0000000154547824 */ /* 0x000fe200078e0a07 */
[----:B------:R-:W-:Y:S01]  /*0570*/  SHF.R.S32.HI R7, RZ, 0x1f, R89 ;  /* 0x0000001fff077819 */ /* 0x000fe20000011459 */
[----:B------:R-:W-:Y:S02]  /*0580*/  VIADD R8, R6, 0x10 ;  /* 0x0000001006087836 */ /* 0x000fe40000000000 */
[----:B------:R-:W-:-:S05]  /*0590*/  IMAD.SHL.U32 R84, R84, 0x8, RZ ;  /* 0x0000000854547824 */ /* 0x000fca00078e00ff */
[----:B------:R-:W-:-:S03]  /*05a0*/  SHF.R.S32.HI R85, RZ, 0x1f, R84 ;  /* 0x0000001fff557819 */ /* 0x000fc60000011454 */
[----:B-1----:R-:W-:-:S04]  /*05b0*/  IMAD.WIDE.U32 R84, R89, R4, R84 ;  /* 0x0000000459547225 */ /* 0x002fc800078e0054 */
[----:B--2---:R-:W-:Y:S02]  /*05c0*/  @!P0 IMAD R0, R11, R2, RZ ;  /* 0x000000020b008224 */ /* 0x004fe400078e02ff */
[----:B------:R-:W-:-:S04]  /*05d0*/  @P0 IMAD.WIDE.U32 R10, R202, R4, RZ ;  /* 0x00000004ca0a0225 */ /* 0x000fc800078e00ff */
[C---:B------:R-:W-:Y:S02]  /*05e0*/  @!P0 IMAD R0, R9.reuse, R3, R0 ;  /* 0x0000000309008224 */ /* 0x040fe400078e0200 */
[----:B------:R-:W-:-:S04]  /*05f0*/  @!P0 IMAD.WIDE.U32 R12, R9, R2, RZ ;  /* 0x00000002090c8225 */ /* 0x000fc800078e00ff */
[-C--:B------:R-:W-:Y:S01]  /*0600*/  @P0 IMAD R202, R202, R5.reuse, R11 ;  /* 0x00000005caca0224 */ /* 0x080fe200078e020b */
[----:B------:R-:W-:Y:S01]  /*0610*/  @!P0 MOV R10, R12 ;  /* 0x0000000c000a8202 */ /* 0x000fe20000000f00 */
[----:B------:R-:W-:Y:S02]  /*0620*/  @!P0 IMAD.IADD R202, R13, 0x1, R0 ;  /* 0x000000010dca8824 */ /* 0x000fe400078e0200 */
[----:B------:R-:W-:Y:S01]  /*0630*/  IMAD R0, R7, R4, RZ ;  /* 0x0000000407007224 */ /* 0x000fe200078e02ff */
[----:B------:R-:W-:Y:S01]  /*0640*/  IADD3 R10, P0, R10, R84, RZ ;  /* 0x000000540a0a7210 */ /* 0x000fe20007f1e0ff */
[----:B------:R-:W-:Y:S01]  /*0650*/  IMAD.IADD R3, R90, 0x1, -R89 ;  /* 0x000000015a037824 */ /* 0x000fe200078e0a59 */
[----:B------:R-:W-:Y:S01]  /*0660*/  SHF.R.S32.HI R7, RZ, 0x1f, R14 ;  /* 0x0000001fff077819 */ /* 0x000fe2000001140e */
[----:B------:R-:W-:Y:S02]  /*0670*/  IMAD R11, R89, R5, R0 ;  /* 0x00000005590b7224 */ /* 0x000fe400078e0200 */
[----:B------:R-:W-:Y:S01]  /*0680*/  IMAD R0, R9, UR6, R14 ;  /* 0x0000000609007c24 */ /* 0x000fe2000f8e020e */
[----:B------:R-:W-:Y:S01]  /*0690*/  ISETP.GE.AND P2, PT, R8, R3, PT ;  /* 0x000000030800720c */ /* 0x000fe20003f46270 */
[----:B------:R-:W-:Y:S01]  /*06a0*/  IMAD R7, R7, UR4, RZ ;  /* 0x0000000407077c24 */ /* 0x000fe2000f8e02ff */
[----:B------:R-:W-:Y:S01]  /*06b0*/  IADD3.X R11, R202, R85, R11, P0, !PT ;  /* 0x00000055ca0b7210 */ /* 0x000fe200007fe40b */
[C---:B------:R-:W-:Y:S01]  /*06c0*/  VIADD R2, R6.reuse, 0x20 ;  /* 0x0000002006027836 */ /* 0x040fe20000000000 */
[-C--:B------:R-:W-:Y:S01]  /*06d0*/  ISETP.GE.AND P0, PT, R6, R3.reuse, PT ;  /* 0x000000030600720c */ /* 0x080fe20003f06270 */
[----:B------:R-:W-:Y:S01]  /*06e0*/  IMAD R7, R14, UR5, R7 ;  /* 0x000000050e077c24 */ /* 0x000fe2000f8e0207 */
[-C--:B------:R-:W-:Y:S01]  /*06f0*/  ISETP.GE.OR P4, PT, R8, R3.reuse, P6 ;  /* 0x000000030800720c */ /* 0x080fe20003786670 */
[----:B------:R-:W-:Y:S01]  /*0700*/  IMAD.WIDE.U32 R14, R14, UR4, R10 ;  /* 0x000000040e0e7c25 */ /* 0x000fe2000f8e000a */
[----:B------:R-:W-:Y:S01]  /*0710*/  ULDC UR4, c[0x0][0x2c4] ;  /* 0x0000b10000047ab9 */ /* 0x000fe20000000800 */
[----:B------:R-:W-:-:S02]  /*0720*/  ISETP.GE.AND P1, PT, R2, R3, PT ;  /* 0x000000030200720c */ /* 0x000fc40003f26270 */
[----:B------:R-:W-:Y:S01]  /*0730*/  IMAD R89, R0, UR4, R89 ;  /* 0x0000000400597c24 */ /* 0x000fe2000f8e0259 */
[-C--:B------:R-:W-:Y:S02]  /*0740*/  ISETP.GE.OR P3, PT, R2, R3.reuse, P6 ;  /* 0x000000030200720c */ /* 0x080fe40003766670 */
[----:B------:R-:W-:Y:S02]  /*0750*/  ISETP.GE.OR P5, PT, R6, R3, P6 ;  /* 0x000000030600720c */ /* 0x000fe400037a6670 */
[----:B------:R-:W-:Y:S02]  /*0760*/  SHF.R.S32.HI R9, RZ, 0x1f, R6 ;  /* 0x0000001fff097819 */ /* 0x000fe40000011406 */
[----:B------:R-:W-:Y:S01]  /*0770*/  IADD3 R13, R15, R7, RZ ;  /* 0x000000070f0d7210 */ /* 0x000fe20007ffe0ff */
[----:B------:R-:W-:Y:S08]  /*0780*/  @P0 BRA `(.L_x_2068) ;  /* 0x00000000002c0947 */ /* 0x000ff00003800000 */
[----:B------:R-:W-:Y:S01]  /*0790*/  MOV R12, R14 ;  /* 0x0000000e000c7202 */ /* 0x000fe20000000f00 */
[----:B------:R-:W-:Y:S01]  /*07a0*/  IMAD R0, R9, R4, RZ ;  /* 0x0000000409007224 */ /* 0x000fe200078e02ff */
[----:B------:R-:W-:-:S03]  /*07b0*/  ULDC.64 UR4, c[0x0][0x280] ;  /* 0x0000a00000047ab9 */ /* 0x000fc60000000a00 */
[----:B------:R-:W-:-:S04]  /*07c0*/  IMAD.WIDE.U32 R10, R6, R4, R12 ;  /* 0x00000004060a7225 */ /* 0x000fc800078e000c */
[----:B------:R-:W-:Y:S01]  /*07d0*/  IMAD R0, R6, R5, R0 ;  /* 0x0000000506007224 */ /* 0x000fe200078e0200 */
[----:B------:R-:W-:-:S04]  /*07e0*/  LEA R16, P0, R10, UR4, 0x1 ;  /* 0x000000040a107c11 */ /* 0x000fc8000f8008ff */
[----:B------:R-:W-:-:S04]  /*07f0*/  IADD3 R0, R11, R0, RZ ;  /* 0x000000000b007210 */ /* 0x000fc80007ffe0ff */
[----:B------:R-:W-:-:S05]  /*0800*/  LEA.HI.X R17, R10, UR5, R0, 0x1, P0 ;  /* 0x000000050a117c11 */ /* 0x000fca00080f0c00 */
[----:B------:R1:W-:Y:S04]  /*0810*/  STG.E.128 desc[UR10][R16.64], RZ ;  /* 0x000000ff10007986 */ /* 0x0003e8000c101d0a */
[----:B------:R1:W-:Y:S04]  /*0820*/  STG.E.128 desc[UR10][R16.64+0x80], RZ ;  /* 0x000080ff10007986 */ /* 0x0003e8000c101d0a */
[----:B------:R1:W-:Y:S02]  /*0830*/  STG.E.128 desc[UR10][R16.64+0x100], RZ ;  /* 0x000100ff10007986 */ /* 0x0003e4000c101d0a */
.L_x_2068:
[----:B------:R-:W-:Y:S05]  /*0840*/  BSYNC B0 ;  /* 0x0000000000007941 */ /* 0x000fea0003800000 */
.L_x_2067:
[----:B------:R-:W-:Y:S01]  /*0850*/  BSSY B0, `(.L_x_2069) ;  /* 0x0000012000007945 */ /* 0x000fe20003800000 */
[----:B------:R-:W-:Y:S02]  /*0860*/  IADD3 R2, P0, R89, R6, RZ ;  /* 0x0000000659027210 */ /* 0x000fe40007f1e0ff */
[----:B------:R-:W-:Y:S01]  /*0870*/  IADD3 R8, R6, 0x30, RZ ;  /* 0x0000003006087810 */ /* 0x000fe20007ffe0ff */
[----:B------:R-:W-:Y:S05]  /*0880*/  @P2 BRA `(.L_x_2070) ;  /* 0x0000000000382947 */ /* 0x000fea0003800000 */
[----:B------:R-:W-:Y:S01]  /*0890*/  IADD3 R7, P2, R6, 0x10, RZ ;  /* 0x0000001006077810 */ /* 0x000fe20007f5e0ff */
[----:B------:R-:W-:Y:S01]  /*08a0*/  IMAD.MOV.U32 R10, RZ, RZ, R14 ;  /* 0x000000ffff0a7224 */ /* 0x000fe200078e000e */
[----:B------:R-:W-:-:S03]  /*08b0*/  ULDC.64 UR4, c[0x0][0x280] ;  /* 0x0000a00000047ab9 */ /* 0x000fc60000000a00 */
[----:B------:R-:W-:-:S04]  /*08c0*/  IMAD.X R11, RZ, RZ, R9, P2 ;  /* 0x000000ffff0b7224 */ /* 0x000fc800010e0609 */
[----:B------:R-:W-:Y:S01]  /*08d0*/  IMAD R0, R11, R4, RZ ;  /* 0x000000040b007224 */ /* 0x000fe200078e02ff */
[----:B------:R-:W-:-:S03]  /*08e0*/  MOV R11, R13 ;  /* 0x0000000d000b7202 */ /* 0x000fc60000000f00 */
[C---:B------:R-:W-:Y:S02]  /*08f0*/  IMAD R0, R7.reuse, R5, R0 ;  /* 0x0000000507007224 */ /* 0x040fe400078e0200 */
[----:B------:R-:W-:-:S03]  /*0900*/  IMAD.WIDE.U32 R10, R7, R4, R10 ;  /* 0x00000004070a7225 */ /* 0x000fc600078e000a */
[----:B-1----:R-:W-:Y:S02]  /*0910*/  LEA R16, P2, R10, UR4, 0x1 ;  /* 0x000000040a107c11 */ /* 0x002fe4000f8408ff */
[----:B------:R-:W-:-:S04]  /*0920*/  IADD3 R7, R11, R0, RZ ;  /* 0x000000000b077210 */ /* 0x000fc80007ffe0ff */
[----:B------:R-:W-:-:S05]  /*0930*/  LEA.HI.X R17, R10, UR5, R7, 0x1, P2 ;  /* 0x000000050a117c11 */ /* 0x000fca00090f0c07 */
[----:B------:R2:W-:Y:S04]  /*0940*/  STG.E.128 desc[UR10][R16.64], RZ ;  /* 0x000000ff10007986 */ /* 0x0005e8000c101d0a */
[----:B------:R2:W-:Y:S04]  /*0950*/  STG.E.128 desc[UR10][R16.64+0x80], RZ ;  /* 0x000080ff10007986 */ /* 0x0005e8000c101d0a */
[----:B------:R2:W-:Y:S02]  /*0960*/  STG.E.128 desc[UR10][R16.64+0x100], RZ ;  /* 0x000100ff10007986 */ /* 0x0005e4000c101d0a */
.L_x_2070:
[----:B------:R-:W-:Y:S05]  /*0970*/  BSYNC B0 ;  /* 0x0000000000007941 */ /* 0x000fea0003800000 */
.L_x_2069:
[----:B------:R-:W-:Y:S01]  /*0980*/  BSSY B0, `(.L_x_2071) ;  /* 0x0000011000007945 */ /* 0x000fe20003800000 */
[----:B------:R-:W-:-:S03]  /*0990*/  ISETP.GE.AND P2, PT, R8, R3, PT ;  /* 0x000000030800720c */ /* 0x000fc60003f46270 */
[----:B------:R-:W-:Y:S10]  /*09a0*/  @P1 BRA `(.L_x_2072) ;  /* 0x0000000000381947 */ /* 0x000ff40003800000 */
        /* <DEDUP_REMOVED lines=8> */
[----:B-12---:R-:W-:Y:S02]  /*0a30*/  LEA R16, P1, R10, UR4, 0x1 ;  /* 0x000000040a107c11 */ /* 0x006fe4000f8208ff */
[----:B------:R-:W-:-:S04]  /*0a40*/  IADD3 R7, R11, R0, RZ ;  /* 0x000000000b077210 */ /* 0x000fc80007ffe0ff */
[----:B------:R-:W-:-:S05]  /*0a50*/  LEA.HI.X R17, R10, UR5, R7, 0x1, P1 ;  /* 0x000000050a117c11 */ /* 0x000fca00088f0c07 */
[----:B------:R3:W-:Y:S04]  /*0a60*/  STG.E.128 desc[UR10][R16.64], RZ ;  /* 0x000000ff10007986 */ /* 0x0007e8000c101d0a */
[----:B------:R3:W-:Y:S04]  /*0a70*/  STG.E.128 desc[UR10][R16.64+0x80], RZ ;  /* 0x000080ff10007986 */ /* 0x0007e8000c101d0a */
[----:B------:R3:W-:Y:S02]  /*0a80*/  STG.E.128 desc[UR10][R16.64+0x100], RZ ;  /* 0x000100ff10007986 */ /* 0x0007e4000c101d0a */
.L_x_2072:
[----:B------:R-:W-:Y:S05]  /*0a90*/  BSYNC B0 ;  /* 0x0000000000007941 */ /* 0x000fea0003800000 */
.L_x_2071:
[----:B------:R-:W-:Y:S04]  /*0aa0*/  BSSY B0, `(.L_x_2073) ;  /* 0x000000f000007945 */ /* 0x000fe80003800000 */
[----:B------:R-:W-:Y:S05]  /*0ab0*/  @P2 BRA `(.L_x_2074) ;  /* 0x0000000000342947 */ /* 0x000fea0003800000 */
[----:B------:R-:W-:Y:S01]  /*0ac0*/  IADD3 R7, P1, R6, 0x30, RZ ;  /* 0x0000003006077810 */ /* 0x000fe20007f3e0ff */
[----:B------:R-:W-:Y:S01]  /*0ad0*/  ULDC.64 UR4, c[0x0][0x280] ;  /* 0x0000a00000047ab9 */ /* 0x000fe20000000a00 */
[----:B------:R-:W-:Y:S02]  /*0ae0*/  MOV R12, R14 ;  /* 0x0000000e000c7202 */ /* 0x000fe40000000f00 */
[----:B------:R-:W-:-:S03]  /*0af0*/  IADD3.X R11, RZ, R9, RZ, P1, !PT ;  /* 0x00000009ff0b7210 */ /* 0x000fc60000ffe4ff */
[----:B------:R-:W-:-:S04]  /*0b00*/  IMAD.WIDE.U32 R12, R7, R4, R12 ;  /* 0x00000004070c7225 */ /* 0x000fc800078e000c */
[----:B------:R-:W-:Y:S01]  /*0b10*/  IMAD R0, R11, R4, RZ ;  /* 0x000000040b007224 */ /* 0x000fe200078e02ff */
[----:B------:R-:W-:-:S03]  /*0b20*/  LEA R4, P1, R12, UR4, 0x1 ;  /* 0x000000040c047c11 */ /* 0x000fc6000f8208ff */
[----:B------:R-:W-:-:S05]  /*0b30*/  IMAD R5, R7, R5, R0 ;  /* 0x0000000507057224 */ /* 0x000fca00078e0200 */
[----:B------:R-:W-:-:S04]  /*0b40*/  IADD3 R5, R13, R5, RZ ;  /* 0x000000050d057210 */ /* 0x000fc80007ffe0ff */
[----:B------:R-:W-:-:S05]  /*0b50*/  LEA.HI.X R5, R12, UR5, R5, 0x1, P1 ;  /* 0x000000050c057c11 */ /* 0x000fca00088f0c05 */
[----:B------:R4:W-:Y:S04]  /*0b60*/  STG.E.128 desc[UR10][R4.64], RZ ;  /* 0x000000ff04007986 */ /* 0x0009e8000c101d0a */
[----:B------:R4:W-:Y:S04]  /*0b70*/  STG.E.128 desc[UR10][R4.64+0x80], RZ ;  /* 0x000080ff04007986 */ /* 0x0009e8000c101d0a */
[----:B------:R4:W-:Y:S02]  /*0b80*/  STG.E.128 desc[UR10][R4.64+0x100], RZ ;  /* 0x000100ff04007986 */ /* 0x0009e4000c101d0a */
.L_x_2074:
[----:B------:R-:W-:Y:S05]  /*0b90*/  BSYNC B0 ;  /* 0x0000000000007941 */ /* 0x000fea0003800000 */
.L_x_2073:
[----:B------:R-:W-:Y:S01]  /*0ba0*/  ULDC.64 UR4, c[0x0][0x2b0] ;  /* 0x0000ac0000047ab9 */ /* 0x000fe20000000a00 */
[----:B------:R-:W-:Y:S01]  /*0bb0*/  ISETP.GE.OR P6, PT, R8, R3, P6 ;  /* 0x000000030800720c */ /* 0x000fe200037c6670 */
[----:B------:R-:W-:Y:S01]  /*0bc0*/  @!P4 IMAD.MOV.U32 R7, RZ, RZ, 0x7f800000 ;  /* 0x7f800000ff07c424 */ /* 0x000fe200078e00ff */
[----:B------:R-:W-:Y:S01]  /*0bd0*/  LEA.HI.X.SX32 R9, R89, R9, 0x1, P0 ;  /* 0x0000000959097211 */ /* 0x000fe200000f0eff */
[----:B------:R-:W-:Y:S01]  /*0be0*/  @!P3 IMAD.MOV.U32 R3, RZ, RZ, 0x7f800000 ;  /* 0x7f800000ff03b424 */ /* 0x000fe200078e00ff */
[----:B----4-:R-:W-:-:S04]  /*0bf0*/  LEA R4, P0, R2, UR4, 0x2 ;  /* 0x0000000402047c11 */ /* 0x010fc8000f8010ff */
[----:B------:R-:W-:Y:S01]  /*0c00*/  LEA.HI.X R5, R2, UR5, R9, 0x2, P0 ;  /* 0x0000000502057c11 */ /* 0x000fe200080f1409 */
[----:B------:R-:W-:-:S04]  /*0c10*/  @!P5 IMAD.MOV.U32 R9, RZ, RZ, 0x7f800000 ;  /* 0x7f800000ff09d424 */ /* 0x000fc800078e00ff */
[----:B------:R4:W-:Y:S04]  /*0c20*/  @!P4 STG.E desc[UR10][R4.64+0x40], R7 ;  /* 0x000040070400c986 */ /* 0x0009e8000c10190a */
[----:B------:R4:W-:Y:S04]  /*0c30*/  @!P5 STG.E desc[UR10][R4.64], R9 ;  /* 0x000000090400d986 */ /* 0x0009e8000c10190a */
[----:B------:R4:W-:Y:S01]  /*0c40*/  @!P3 STG.E desc[UR10][R4.64+0x80], R3 ;  /* 0x000080030400b986 */ /* 0x0009e2000c10190a */
[----:B------:R-:W-:Y:S05]  /*0c50*/  @P6 EXIT ;  /* 0x000000000000694d */ /* 0x000fea0003800000 */
[----:B----4-:R-:W-:-:S05]  /*0c60*/  MOV R3, 0x7f800000 ;  /* 0x7f80000000037802 */ /* 0x010fca0000000f00 */
[----:B------:R-:W-:Y:S01]  /*0c70*/  STG.E desc[UR10][R4.64+0xc0], R3 ;  /* 0x0000c00304007986 */ /* 0x000fe2000c10190a */
[----:B------:R-:W-:Y:S05]  /*0c80*/  EXIT ;  /* 0x000000000000794d */ /* 0x000fea0003800000 */
.L_x_2066:
[----:B------:R-:W1:Y:S01]  /*0c90*/  LDC.64 R2, c[0x0][0x368] ;  /* 0x0000da00ff027b82 */ /* 0x000e620000000a00 */
[----:B------:R-:W-:Y:S01]  /*0ca0*/  ULDC.64 UR4, c[0x0][0x370] ;  /* 0x0000dc0000047ab9 */ /* 0x000fe20000000a00 */
[----:B------:R-:W-:Y:S01]  /*0cb0*/  IMAD.MOV.U32 R0, RZ, RZ, R9 ;  /* 0x000000ffff007224 */ /* 0x000fe200078e0009 */
[----:B-1----:R-:W-:-:S04]  /*0cc0*/  ISETP.NE.U32.AND P0, PT, R2, RZ, PT ;  /* 0x000000ff0200720c */ /* 0x002fc80003f05070 */
[----:B------:R-:W-:Y:S02]  /*0cd0*/  ISETP.NE.AND.EX P0, PT, R3, RZ, PT, P0 ;  /* 0x000000ff0300720c */ /* 0x000fe40003f05300 */
[----:B------:R-:W-:-:S11]  /*0ce0*/  ISETP.NE.U32.AND P1, PT, RZ, UR4, PT ;  /* 0x00000004ff007c0c */ /* 0x000fd6000bf25070 */
[----:B------:R-:W1:Y:S01]  /*0cf0*/  @P0 LDC.64 R2, c[0x0][0x368] ;  /* 0x0000da00ff020b82 */ /* 0x000e620000000a00 */
[----:B------:R-:W-:Y:S02]  /*0d00*/  ISETP.NE.AND.EX P1, PT, RZ, UR5, PT, P1 ;  /* 0x00000005ff007c0c */ /* 0x000fe4000bf25310 */
        /* <DEDUP_REMOVED lines=10> */
[----:B------:R-:W-:-:S03]  /*0db0*/  LEA R206, P1, R10, UR4, 0x2 ;  /* 0x000000040ace7c11 */ /* 0x000fc6000f8210ff */
[----:B------:R-:W-:Y:S01]  /*0dc0*/  IMAD.IADD R3, R11, 0x1, R3 ;  /* 0x000000010b037824 */ /* 0x000fe200078e0203 */
[----:B------:R-:W-:-:S04]  /*0dd0*/  ISETP.NE.U32.AND P0, PT, R206, RZ, PT ;  /* 0x000000ffce00720c */ /* 0x000fc80003f05070 */
[----:B------:R-:W-:-:S04]  /*0de0*/  SHF.L.U64.HI R3, R10, 0x2, R3 ;  /* 0x000000020a037819 */ /* 0x000fc80000010203 */
[----:B------:R-:W-:-:S04]  /*0df0*/  IADD3.X R207, R3, UR5, RZ, P1, !PT ;  /* 0x0000000503cf7c10 */ /* 0x000fc80008ffe4ff */
[----:B------:R-:W-:-:S13]  /*0e00*/  ISETP.NE.AND.EX P0, PT, R207, RZ, PT, P0 ;  /* 0x000000ffcf00720c */ /* 0x000fda0003f05300 */
.L_x_2075:
[----:B------:R-:W-:Y:S05]  /*0e10*/  @!P0 BRA `(.L_x_2076) ;  /* 0x00000004003c8947 */ /* 0x000fea0003800000 */
[----:B------:R-:W1:Y:S01]  /*0e20*/  LDC R8, c[0x0][0x380] ;  /* 0x0000e000ff087b82 */ /* 0x000e620000000800 */
[----:B------:R-:W-:Y:S01]  /*0e30*/  LEA R13, R211, 0xffffffc0, 0x6 ;  /* 0xffffffc0d30d7811 */ /* 0x000fe200078e30ff */
[----:B------:R-:W-:-:S03]  /*0e40*/  ULDC.64 UR4, c[0x0][0x230] ;  /* 0x00008c0000047ab9 */ /* 0x000fc60000000a00 */
[----:B-----5:R-:W-:-:S03]  /*0e50*/  IABS R0, R13 ;  /* 0x0000000d00007213 */ /* 0x020fc60000000000 */
[----:B------:R-:W2:Y:S01]  /*0e60*/  LDC.64 R172, c[0x0][0x248] ;  /* 0x00009200ffac7b82 */ /* 0x000ea20000000a00 */
[----:B-1----:R-:W-:-:S04]  /*0e70*/  IABS R3, R8 ;  /* 0x0000000800037213 */ /* 0x002fc80000000000 */
[----:B------:R-:W1:Y:S08]  /*0e80*/  I2F.RP R7, R3 ;  /* 0x0000000300077306 */ /* 0x000e700000209400 */
[----:B-1----:R-:W1:Y:S02]  /*0e90*/  MUFU.RCP R4, R7 ;  /* 0x0000000700047308 */ /* 0x002e640000001000 */
[----:B-1----:R-:W-:Y:S01]  /*0ea0*/  IADD3 R4, R4, 0xffffffe, RZ ;  /* 0x0ffffffe04047810 */ /* 0x002fe20007ffe0ff */
[----:B------:R-:W1:Y:S05]  /*0eb0*/  LDC R7, c[0x0][0x278] ;  /* 0x00009e00ff077b82 */ /* 0x000e6a0000000800 */
[----:B------:R-:W3:Y:S02]  /*0ec0*/  F2I.FTZ.U32.TRUNC.NTZ R5, R4 ;  /* 0x0000000400057305 */ /* 0x000ee4000021f000 */
[----:B---3--:R-:W-:Y:S01]  /*0ed0*/  IMAD.MOV R2, RZ, RZ, -R5 ;  /* 0x000000ffff027224 */ /* 0x008fe200078e0a05 */
        /* <DEDUP_REMOVED lines=13> */
[----:B------:R-:W-:-:S07]  /*0fb0*/  ISETP.GE.AND P1, PT, R0, RZ, PT ;  /* 0x000000ff0000720c */ /* 0x000fce0003f26270 */
[----:B------:R-:W-:-:S06]  /*0fc0*/  @P3 VIADD R11, R11, 0x1 ;  /* 0x000000010b0b3836 */ /* 0x000fcc0000000000 */
[----:B------:R-:W-:Y:S02]  /*0fd0*/  @!P1 IADD3 R11, -R11, RZ, RZ ;  /* 0x000000ff0b0b9210 */ /* 0x000fe40007ffe1ff */
[----:B------:R-:W-:-:S05]  /*0fe0*/  @!P2 LOP3.LUT R11, RZ, R8, RZ, 0x33, !PT ;  /* 0x00000008ff0ba212 */ /* 0x000fca00078e33ff */
[----:B------:R-:W-:-:S05]  /*0ff0*/  IMAD.WIDE R18, R11, 0x4, R206 ;  /* 0x000000040b127825 */ /* 0x000fca00078e02ce */
[----:B------:R-:W3:Y:S01]  /*1000*/  LDG.E R0, desc[UR10][R18.64] ;  /* 0x0000000a12007981 */ /* 0x000ee2000c1e1900 */
        /* <DEDUP_REMOVED lines=10> */
[----:B------:R-:W-:-:S05]  /*10b0*/  MOV R4, R3 ;  /* 0x0000000300047202 */ /* 0x000fca0000000f00 */
[----:B------:R-:W-:-:S04]  /*10c0*/  IMAD.HI.U32 R17, R17, R4, RZ ;  /* 0x0000000411117227 */ /* 0x000fc800078e00ff */
[----:B------:R-:W-:-:S04]  /*10d0*/  IMAD.MOV R3, RZ, RZ, -R17 ;  /* 0x000000ffff037224 */ /* 0x000fc800078e0a11 */
[----:B------:R-:W-:Y:S01]  /*10e0*/  IMAD R3, R2, R3, R4 ;  /* 0x0000000302037224 */ /* 0x000fe200078e0204 */
[----:B------:R-:W-:-:S04]  /*10f0*/  IADD3 R4, -R11, RZ, RZ ;  /* 0x000000ff0b047210 */ /* 0x000fc80007ffe1ff */
[----:B------:R-:W-:Y:S01]  /*1100*/  ISETP.GT.U32.AND P2, PT, R2, R3, PT ;  /* 0x000000030200720c */ /* 0x000fe20003f44070 */
[----:B------:R-:W-:-:S05]  /*1110*/  IMAD R13, R8, R4, R13 ;  /* 0x00000004080d7224 */ /* 0x000fca00078e020d */
[----:B------:R-:W-:-:S07]  /*1120*/  SHF.R.S32.HI R23, RZ, 0x1f, R13 ;  /* 0x0000001fff177819 */ /* 0x000fce000001140d */
[-C--:B------:R-:W-:Y:S01]  /*1130*/  @!P2 IADD3 R3, R3, -R2.reuse, RZ ;  /* 0x800000020303a210 */ /* 0x080fe20007ffe0ff */
[----:B------:R-:W-:Y:S01]  /*1140*/  @!P2 VIADD R17, R17, 0x1 ;  /* 0x000000011111a836 */ /* 0x000fe20000000000 */
[----:B------:R-:W-:Y:S02]  /*1150*/  ISETP.NE.AND P2, PT, R7, RZ, PT ;  /* 0x000000ff0700720c */ /* 0x000fe40003f45270 */
[----:B------:R-:W-:Y:S02]  /*1160*/  ISETP.GE.U32.AND P3, PT, R3, R2, PT ;  /* 0x000000020300720c */ /* 0x000fe40003f66070 */
[----:B------:R-:W-:-:S04]  /*1170*/  LOP3.LUT R2, R14, R7, RZ, 0x3c, !PT ;  /* 0x000000070e027212 */ /* 0x000fc800078e3cff */
[----:B------:R-:W-:Y:S02]  /*1180*/  ISETP.GE.AND P1, PT, R2, RZ, PT ;  /* 0x000000ff0200720c */ /* 0x000fe40003f26270 */
[----:B------:R-:W1:Y:S05]  /*1190*/  LDC.64 R2, c[0x0][0x238] ;  /* 0x00008e00ff027b82 */ /* 0x000e6a0000000a00 */
[----:B------:R-:W-:-:S06]  /*11a0*/  @P3 VIADD R17, R17, 0x1 ;  /* 0x0000000111113836 */ /* 0x000fcc0000000000 */
[----:B------:R-:W-:Y:S02]  /*11b0*/  @!P1 IADD3 R17, -R17, RZ, RZ ;  /* 0x000000ff11119210 */ /* 0x000fe40007ffe1ff */
[----:B------:R-:W-:-:S04]  /*11c0*/  @!P2 LOP3.LUT R17, RZ, R7, RZ, 0x33, !PT ;  /* 0x00000007ff11a212 */ /* 0x000fc800078e33ff */
[----:B------:R-:W-:Y:S02]  /*11d0*/  SHF.R.S32.HI R21, RZ, 0x1f, R17 ;  /* 0x0000001fff157819 */ /* 0x000fe40000011411 */
[----:B---3--:R-:W-:Y:S01]  /*11e0*/  SHF.R.S32.HI R5, RZ, 0x1f, R0 ;  /* 0x0000001fff057819 */ /* 0x008fe20000011400 */
[----:B------:R-:W-:-:S04]  /*11f0*/  IMAD.WIDE.U32 R10, R0, UR4, RZ ;  /* 0x00000004000a7c25 */ /* 0x000fc8000f8e00ff */
[C---:B------:R-:W-:Y:S02]  /*1200*/  IMAD R15, R5.reuse, UR4, RZ ;  /* 0x00000004050f7c24 */ /* 0x040fe4000f8e02ff */
[-C--:B-1----:R-:W-:Y:S02]  /*1210*/  IMAD R5, R5, R2.reuse, RZ ;  /* 0x0000000205057224 */ /* 0x082fe400078e02ff */
[C---:B------:R-:W-:Y:S01]  /*1220*/  IMAD R4, R0.reuse, UR5, R15 ;  /* 0x0000000500047c24 */ /* 0x040fe2000f8e020f */
[----:B------:R-:W-:Y:S01]  /*1230*/  ULDC.64 UR4, c[0x0][0x260] ;  /* 0x0000980000047ab9 */ /* 0x000fe20000000a00 */
[C---:B------:R-:W-:Y:S02]  /*1240*/  IMAD R3, R0.reuse, R3, R5 ;  /* 0x0000000300037224 */ /* 0x040fe400078e0205 */
[----:B------:R-:W-:Y:S01]  /*1250*/  IMAD.WIDE.U32 R26, R0, R2, RZ ;  /* 0x00000002001a7225 */ /* 0x000fe200078e00ff */
[----:B------:R-:W-:-:S03]  /*1260*/  IADD3 R11, R11, R4, RZ ;  /* 0x000000040b0b7210 */ /* 0x000fc60007ffe0ff */
[-C--:B--2---:R-:W-:Y:S02]  /*1270*/  IMAD R4, R23, R172.reuse, RZ ;  /* 0x000000ac17047224 */ /* 0x084fe400078e02ff */
[----:B------:R-:W-:-:S04]  /*1280*/  IMAD.WIDE.U32 R10, R13, R172, R10 ;  /* 0x000000ac0d0a7225 */ /* 0x000fc800078e000a */
[----:B------:R-:W-:-:S04]  /*1290*/  IMAD R4, R13, R173, R4 ;  /* 0x000000ad0d047224 */ /* 0x000fc800078e0204 */
[----:B------:R-:W-:Y:S02]  /*12a0*/  IMAD.IADD R11, R11, 0x1, R4 ;  /* 0x000000010b0b7824 */ /* 0x000fe400078e0204 */
[----:B------:R-:W-:Y:S02]  /*12b0*/  IMAD R4, R21, UR4, RZ ;  /* 0x0000000415047c24 */ /* 0x000fe4000f8e02ff */
[----:B------:R-:W-:Y:S01]  /*12c0*/  IMAD.WIDE.U32 R36, R17, UR4, R10 ;  /* 0x0000000411247c25 */ /* 0x000fe2000f8e000a */
[----:B------:R-:W-:-:S03]  /*12d0*/  IADD3 R10, R27, R3, RZ ;  /* 0x000000031b0a7210 */ /* 0x000fc60007ffe0ff */
[----:B------:R-:W-:-:S05]  /*12e0*/  IMAD R4, R17, UR5, R4 ;  /* 0x0000000511047c24 */ /* 0x000fca000f8e0204 */
[----:B------:R-:W-:Y:S01]  /*12f0*/  IADD3 R8, R37, R4, RZ ;  /* 0x0000000425087210 */ /* 0x000fe20007ffe0ff */
[----:B------:R-:W-:Y:S06]  /*1300*/  BRA `(.L_x_2077) ;  /* 0x0000000400347947 */ /* 0x000fec0003800000 */
.L_x_2076:
[----:B------:R-:W1:Y:S01]  /*1310*/  LDC R15, c[0x0][0x278] ;  /* 0x00009e00ff0f7b82 */ /* 0x000e620000000800 */
        /* <DEDUP_REMOVED lines=14> */
[----:B------:R-:W-:Y:S01]  /*1400*/  IMAD.HI.U32 R11, R11, R4, R10 ;  /* 0x000000040b0b7227 */ /* 0x000fe200078e000a */
[----:B------:R-:W-:-:S03]  /*1410*/  LOP3.LUT R10, R14, R15, RZ, 0x3c, !PT ;  /* 0x0000000f0e0a7212 */ /* 0x000fc600078e3cff */
[----:B------:R-:W-:Y:S01]  /*1420*/  IMAD.MOV.U32 R4, RZ, RZ, R2 ;  /* 0x000000ffff047224 */ /* 0x000fe200078e0002 */
[----:B------:R-:W-:-:S03]  /*1430*/  ISETP.GE.AND P2, PT, R10, RZ, PT ;  /* 0x000000ff0a00720c */ /* 0x000fc60003f46270 */
[----:B------:R-:W-:-:S04]  /*1440*/  IMAD.HI.U32 R17, R11, R4, RZ ;  /* 0x000000040b117227 */ /* 0x000fc800078e00ff */
[----:B------:R-:W-:Y:S02]  /*1450*/  IMAD.MOV R2, RZ, RZ, -R17 ;  /* 0x000000ffff027224 */ /* 0x000fe400078e0a11 */
[C---:B--2---:R-:W-:Y:S02]  /*1460*/  @P4 IMAD R11, R18.reuse, R173, RZ ;  /* 0x000000ad120b4224 */ /* 0x044fe400078e02ff */
[C---:B------:R-:W-:Y:S02]  /*1470*/  IMAD R2, R3.reuse, R2, R4 ;  /* 0x0000000203027224 */ /* 0x040fe400078e0204 */
[----:B------:R-:W1:Y:S01]  /*1480*/  @P4 LDC.64 R4, c[0x0][0x250] ;  /* 0x00009400ff044b82 */ /* 0x000e620000000a00 */
[----:B------:R-:W-:Y:S02]  /*1490*/  @P4 IMAD.WIDE.U32 R18, R18, R172, RZ ;  /* 0x000000ac12124225 */ /* 0x000fe400078e00ff */
[----:B------:R-:W-:-:S03]  /*14a0*/  ISETP.GT.U32.AND P1, PT, R3, R2, PT ;  /* 0x000000020300720c */ /* 0x000fc60003f24070 */
[----:B------:R-:W-:Y:S02]  /*14b0*/  @P4 IADD3 R11, R19, R11, RZ ;  /* 0x0000000b130b4210 */ /* 0x000fe40007ffe0ff */
[----:B------:R-:W-:-:S08]  /*14c0*/  @P4 MOV R12, R18 ;  /* 0x00000012000c4202 */ /* 0x000fd00000000f00 */
        /* <DEDUP_REMOVED lines=9> */
[----:B------:R-:W-:-:S07]  /*1560*/  SHF.R.S32.HI R19, RZ, 0x1f, R7 ;  /* 0x0000001fff137819 */ /* 0x000fce0000011407 */
[----:B------:R-:W4:Y:S01]  /*1570*/  LDC.64 R10, c[0x0][0x230] ;  /* 0x00008c00ff0a7b82 */ /* 0x000f220000000a00 */
[-C--:B---3--:R-:W-:Y:S01]  /*1580*/  IMAD R16, R19, R172.reuse, RZ ;  /* 0x000000ac13107224 */ /* 0x088fe200078e02ff */
[----:B-----5:R-:W-:Y:S01]  /*1590*/  SHF.R.S32.HI R19, RZ, 0x1f, R0 ;  /* 0x0000001fff137819 */ /* 0x020fe20000011400 */
        /* <DEDUP_REMOVED lines=8> */
.L_x_2078:
[----:B------:R-:W-:Y:S01]  /*1620*/  MOV R18, R12 ;  /* 0x0000000c00127202 */ /* 0x000fe20000000f00 */
[----:B------:R-:W-:Y:S01]  /*1630*/  IMAD R10, R23, R172, RZ ;  /* 0x000000ac170a7224 */ /* 0x000fe200078e02ff */
[----:B------:R-:W-:Y:S02]  /*1640*/  MOV R19, R11 ;  /* 0x0000000b00137202 */ /* 0x000fe40000000f00 */
[----:B------:R-:W-:Y:S01]  /*1650*/  @!P1 LOP3.LUT R17, RZ, R15, RZ, 0x33, !PT ;  /* 0x0000000fff119212 */ /* 0x000fe200078e33ff */
[-C--:B------:R-:W-:Y:S01]  /*1660*/  IMAD R11, R173, R13.reuse, R10 ;  /* 0x0000000dad0b7224 */ /* 0x080fe200078e020a */
[----:B------:R-:W-:Y:S01]  /*1670*/  @P4 IADD3 R8, R7, R8, RZ ;  /* 0x0000000807084210 */ /* 0x000fe20007ffe0ff */
[----:B------:R-:W-:Y:S01]  /*1680*/  IMAD.WIDE.U32 R18, R172, R13, R18 ;  /* 0x0000000dac127225 */ /* 0x000fe200078e0012 */
[----:B------:R-:W-:-:S03]  /*1690*/  SHF.R.S32.HI R21, RZ, 0x1f, R17 ;  /* 0x0000001fff157819 */ /* 0x000fc60000011411 */
[----:B-1----:R-:W-:Y:S01]  /*16a0*/  @P4 IMAD.WIDE.U32 R26, R8, R4, RZ ;  /* 0x00000004081a4225 */ /* 0x002fe200078e00ff */
[----:B------:R-:W-:-:S03]  /*16b0*/  IADD3 R19, R19, R11, RZ ;  /* 0x0000000b13137210 */ /* 0x000fc60007ffe0ff */
[-C--:B--2---:R-:W-:Y:S02]  /*16c0*/  IMAD R10, R21, R2.reuse, RZ ;  /* 0x00000002150a7224 */ /* 0x084fe400078e02ff */
[----:B------:R-:W-:-:S04]  /*16d0*/  IMAD.WIDE.U32 R36, R17, R2, R18 ;  /* 0x0000000211247225 */ /* 0x000fc800078e0012 */
        /* <DEDUP_REMOVED lines=15> */
[----:B------:R-:W-:-:S07]  /*17d0*/  IADD3 R10, R27, R3, RZ ;  /* 0x000000031b0a7210 */ /* 0x000fce0007ffe0ff */
.L_x_2077:
[----:B------:R-:W-:Y:S01]  /*17e0*/  ISETP.NE.AND P5, PT, R202, -0x1, PT ;  /* 0xffffffffca00780c */ /* 0x000fe20003fa5270 */
[----:B------:R-:W-:Y:S01]  /*17f0*/  IMAD.IADD R199, R90, 0x1, -R89 ;  /* 0x000000015ac77824 */ /* 0x000fe200078e0a59 */
[----:B------:R-:W-:Y:S01]  /*1800*/  SHF.R.S32.HI R7, RZ, 0x1f, R84 ;  /* 0x0000001fff077819 */ /* 0x000fe20000011454 */
[----:B------:R-:W-:Y:S01]  /*1810*/  ULDC.64 UR4, c[0x0][0x258] ;  /* 0x0000960000047ab9 */ /* 0x000fe20000000a00 */
[----:B------:R-:W-:Y:S01]  /*1820*/  SHF.R.S32.HI R35, RZ, 0x1f, R14 ;  /* 0x0000001fff237819 */ /* 0x000fe2000001140e */
[----:B------:R-:W1:Y:S01]  /*1830*/  S2UR UR6, SR_CgaCtaId ;  /* 0x00000000000679c3 */ /* 0x000e620000008800 */
[----:B-----5:R-:W-:Y:S01]  /*1840*/  LEA.HI R0, R7, R84, RZ, 0x3 ;  /* 0x0000005407007211 */ /* 0x020fe200078f18ff */
[----:B------:R-:W-:Y:S01]  /*1850*/  VIADD R203, R211, 0xffffffff ;  /* 0xffffffffd3cb7836 */ /* 0x000fe20000000000 */
[----:B------:R-:W-:Y:S01]  /*1860*/  ULDC.64 UR8, c[0x0][0x220] ;  /* 0x0000880000087ab9 */ /* 0x000fe20000000a00 */
[----:B------:R-:W-:Y:S01]  /*1870*/  IMAD R35, R35, UR4, RZ ;  /* 0x0000000423237c24 */ /* 0x000fe2000f8e02ff */
[----:B------:R-:W-:-:S02]  /*1880*/  SHF.R.S32.HI R18, RZ, 0x3, R0 ;  /* 0x00000003ff127819 */ /* 0x000fc40000011400 */
[----:B------:R-:W-:Y:S01]  /*1890*/  LOP3.LUT R15, R0, 0xfffffff8, RZ, 0xc0, !PT ;  /* 0xfffffff8000f7812 */ /* 0x000fe200078ec0ff */
[----:B------:R-:W2:Y:S01]  /*18a0*/  @P5 LDC.64 R4, c[0x0][0x240] ;  /* 0x00009000ff045b82 */ /* 0x000ea20000000a00 */
[----:B------:R-:W-:Y:S01]  /*18b0*/  @!P5 SHF.R.S32.HI R11, RZ, 0x1f, R9 ;  /* 0x0000001fff0bd819 */ /* 0x000fe20000011409 */
[C---:B------:R-:W-:Y:S01]  /*18c0*/  VIADD R24, R18.reuse, 0x10 ;  /* 0x0000001012187836 */ /* 0x040fe20000000000 */
[CC--:B------:R-:W-:Y:S01]  /*18d0*/  ISETP.GE.AND P3, PT, R18.reuse, R199.reuse, PT ;  /* 0x000000c71200720c */ /* 0x0c0fe20003f66270 */
[C---:B------:R-:W-:Y:S01]  /*18e0*/  VIADD R22, R18.reuse, 0x20 ;  /* 0x0000002012167836 */ /* 0x040fe20000000000 */
[--C-:B------:R-:W-:Y:S01]  /*18f0*/  SHF.R.S32.HI R19, RZ, 0x1f, R18.reuse ;  /* 0x0000001fff137819 */ /* 0x100fe20000011412 */
[----:B------:R-:W-:Y:S01]  /*1900*/  VIADD R20, R18, 0x30 ;  /* 0x0000003012147836 */ /* 0x000fe20000000000 */
[-C--:B------:R-:W-:Y:S01]  /*1910*/  ISETP.GE.AND P1, PT, R24, R199.reuse, PT ;  /* 0x000000c71800720c */ /* 0x080fe20003f26270 */
[----:B------:R-:W3:Y:S01]  /*1920*/  @!P5 LDC.64 R2, c[0x0][0x228] ;  /* 0x00008a00ff02db82 */ /* 0x000ee20000000a00 */
[-C--:B------:R-:W-:Y:S01]  /*1930*/  ISETP.GE.AND P4, PT, R22, R199.reuse, PT ;  /* 0x000000c71600720c */ /* 0x080fe20003f86270 */
[----:B------:R-:W-:Y:S01]  /*1940*/  IMAD.IADD R0, R84, 0x1, -R15 ;  /* 0x0000000154007824 */ /* 0x000fe200078e0a0f */
[----:B------:R-:W-:Y:S01]  /*1950*/  ISETP.GE.AND P2, PT, R20, R199, PT ;  /* 0x000000c71400720c */ /* 0x000fe20003f46270 */
[----:B------:R-:W-:Y:S01]  /*1960*/  IMAD.WIDE R32, R33, 0x40, R18 ;  /* 0x0000004021207825 */ /* 0x000fe200078e0212 */
[----:B------:R-:W-:-:S03]  /*1970*/  LEA.HI R88, R7, R84, RZ, 0x5 ;  /* 0x0000005407587211 */ /* 0x000fc600078f28ff */
[----:B------:R-:W-:Y:S01]  /*1980*/  IMAD R35, R14, UR5, R35 ;  /* 0x000000050e237c24 */ /* 0x000fe2000f8e0223 */
[----:B------:R-:W4:Y:S01]  /*1990*/  LDC.64 R174, c[0x0][0x250] ;  /* 0x00009400ffae7b82 */ /* 0x000f220000000a00 */
[----:B------:R-:W-:Y:S02]  /*19a0*/  SHF.R.S32.HI R86, RZ, 0x5, R88 ;  /* 0x00000005ff567819 */ /* 0x000fe40000011458 */
[----:B------:R-:W-:Y:S02]  /*19b0*/  @!P1 MOV R28, 0x400 ;  /* 0x00000400001c9802 */ /* 0x000fe40000000f00 */
[----:B------:R-:W1:Y:S01]  /*19c0*/  @!P4 S2R R25, SR_CgaCtaId ;  /* 0x000000000019c919 */ /* 0x000e620000008800 */
[----:B--2---:R-:W-:Y:S01]  /*19d0*/  @P5 IMAD.WIDE.U32 R30, R202, R4, RZ ;  /* 0x00000004ca1e5225 */ /* 0x004fe200078e00ff */
[----:B------:R-:W2:Y:S03]  /*19e0*/  @!P2 S2R R29, SR_CgaCtaId ;  /* 0x00000000001da919 */ /* 0x000ea60000008800 */
[----:B---3--:R-:W-:-:S02]  /*19f0*/  @!P5 IMAD R12, R11, R2, RZ ;  /* 0x000000020b0cd224 */ /* 0x008fc400078e02ff */
[----:B------:R-:W-:Y:S02]  /*1a00*/  @P5 IMAD R11, R202, R5, R31 ;  /* 0x00000005ca0b5224 */ /* 0x000fe400078e021f */
[----:B------:R-:W-:-:S04]  /*1a10*/  @!P5 IMAD.WIDE.U32 R4, R9, R2, RZ ;  /* 0x000000020904d225 */ /* 0x000fc800078e00ff */
[----:B------:R-:W-:Y:S02]  /*1a20*/  @!P5 IMAD R3, R9, R3, R12 ;  /* 0x000000030903d224 */ /* 0x000fe400078e020c */
[----:B------:R-:W-:Y:S01]  /*1a30*/  @!P5 IMAD.MOV.U32 R30, RZ, RZ, R4 ;  /* 0x000000ffff1ed224 */ /* 0x000fe200078e0004 */
[----:B------:R-:W3:Y:S01]  /*1a40*/  @!P1 S2R R9, SR_CgaCtaId ;  /* 0x0000000000099919 */ /* 0x000ee20000008800 */
[----:B------:R-:W-:Y:S02]  /*1a50*/  @!P5 IMAD.IADD R11, R5, 0x1, R3 ;  /* 0x00000001050bd824 */ /* 0x000fe400078e0203 */
[----:B------:R-:W4:Y:S01]  /*1a60*/  @!P3 LDC.64 R4, c[0x0][0x240] ;  /* 0x00009000ff04bb82 */ /* 0x000f220000000a00 */
[----:B------:R-:W-:Y:S02]  /*1a70*/  IMAD.SHL.U32 R31, R0, 0x8, RZ ;  /* 0x00000008001f7824 */ /* 0x000fe400078e00ff */
[----:B------:R-:W-:-:S03]  /*1a80*/  IMAD.SHL.U32 R12, R18, 0x40, RZ ;  /* 0x00000040120c7824 */ /* 0x000fc600078e00ff */
[C---:B------:R-:W-:Y:S02]  /*1a90*/  IADD3 R26, P6, R31.reuse, R26, RZ ;  /* 0x0000001a1f1a7210 */ /* 0x040fe40007fde0ff */
[--C-:B------:R-:W-:Y:S01]  /*1aa0*/  SHF.R.S32.HI R15, RZ, 0x1f, R31.reuse ;  /* 0x0000001fff0f7819 */ /* 0x100fe2000001141f */
[----:B------:R-:W2:Y:S01]  /*1ab0*/  @!P3 LDC.64 R2, c[0x0][0x210] ;  /* 0x00008400ff02bb82 */ /* 0x000ea20000000a00 */
[----:B------:R-:W-:Y:S02]  /*1ac0*/  LOP3.LUT R12, R12, 0x1c0, RZ, 0xc0, !PT ;  /* 0x000001c00c0c7812 */ /* 0x000fe400078ec0ff */
[----:B------:R-:W-:Y:S01]  /*1ad0*/  IADD3 R30, P5, R31, R30, RZ ;  /* 0x0000001e1f1e7210 */ /* 0x000fe20007fbe0ff */
[----:B------:R-:W-:Y:S01]  /*1ae0*/  IMAD.X R27, R15, 0x1, R10, P6 ;  /* 0x000000010f1b7824 */ /* 0x000fe200030e060a */
[----:B------:R-:W-:Y:S02]  /*1af0*/  IADD3 R36, P6, R31, R36, RZ ;  /* 0x000000241f247210 */ /* 0x000fe40007fde0ff */
[----:B------:R-:W-:Y:S01]  /*1b00*/  LOP3.LUT R16, R12, 0x38, R31, 0xf8, !PT ;  /* 0x000000380c107812 */ /* 0x000fe200078ef81f */
[C---:B------:R-:W-:Y:S01]  /*1b10*/  IMAD.X R31, R15.reuse, 0x1, R11, P5 ;  /* 0x000000010f1f7824 */ /* 0x040fe200028e060b */
[----:B------:R-:W-:Y:S01]  /*1b20*/  SHF.R.U32.HI R39, RZ, 0x3, R12 ;  /* 0x00000003ff277819 */ /* 0x000fe2000001160c */
[----:B------:R-:W2:Y:S01]  /*1b30*/  @!P1 LDC.64 R10, c[0x0][0x240] ;  /* 0x00009000ff0a9b82 */ /* 0x000ea20000000a00 */
[----:B------:R-:W-:Y:S01]  /*1b40*/  IMAD.X R37, R15, 0x1, R8, P6 ;  /* 0x000000010f257824 */ /* 0x000fe200030e0608 */
[----:B------:R-:W-:Y:S01]  /*1b50*/  @!P4 MOV R12, 0x400 ;  /* 0x00000400000cc802 */ /* 0x000fe20000000f00 */
[----:B------:R-:W-:Y:S01]  /*1b60*/  IMAD.WIDE.U32 R14, R14, UR4, R30 ;  /* 0x000000040e0e7c25 */ /* 0x000fe2000f8e001e */
[----:B------:R-:W-:Y:S01]  /*1b70*/  @!P1 IADD3 R40, P5, R32, 0x10, RZ ;  /* 0x0000001020289810 */ /* 0x000fe20007fbe0ff */
[----:B------:R-:W-:Y:S01]  /*1b80*/  UMOV UR4, 0x400 ;  /* 0x0000040000047882 */ /* 0x000fe20000000000 */
[----:B-1----:R-:W-:Y:S01]  /*1b90*/  @!P4 LEA R25, R25, R12, 0x18 ;  /* 0x0000000c1919c211 */ /* 0x002fe200078ec0ff */
[----:B----4-:R-:W-:Y:S01]  /*1ba0*/  @!P3 IMAD R8, R33, R4, RZ ;  /* 0x000000042108b224 */ /* 0x010fe200078e02ff */
[----:B------:R-:W-:Y:S01]  /*1bb0*/  @!P2 MOV R12, 0x400 ;  /* 0x00000400000ca802 */ /* 0x000fe20000000f00 */
[----:B------:R-:W-:Y:S01]  /*1bc0*/  IMAD.IADD R35, R15, 0x1, R35 ;  /* 0x000000010f237824 */ /* 0x000fe200078e0223 */
[----:B---3--:R-:W-:Y:S01]  /*1bd0*/  @!P1 LEA R15, R9, R28, 0x18 ;  /* 0x0000001c090f9211 */ /* 0x008fe200078ec0ff */
[----:B------:R-:W-:Y:S01]  /*1be0*/  @!P3 IMAD.MOV.U32 R34, RZ, RZ, R14 ;  /* 0x000000ffff22b224 */ /* 0x000fe200078e000e */
[----:B------:R-:W-:Y:S01]  /*1bf0*/  LOP3.LUT R16, R16, R39, RZ, 0x3c, !PT ;  /* 0x0000002710107212 */ /* 0x000fe200078e3cff */
[C---:B------:R-:W-:Y:S01]  /*1c00*/  @!P3 IMAD R8, R32.reuse, R5, R8 ;  /* 0x000000052008b224 */ /* 0x040fe200078e0208 */
[----:B------:R-:W-:Y:S01]  /*1c10*/  LEA.HI R5, R7, R84, RZ, 0x6 ;  /* 0x0000005407057211 */ /* 0x000fe200078f30ff */
[----:B------:R-:W-:Y:S01]  /*1c20*/  @!P3 IMAD.WIDE.U32 R30, R32, R4, R34 ;  /* 0x00000004201eb225 */ /* 0x000fe200078e0022 */
[----:B--2---:R-:W-:Y:S01]  /*1c30*/  @!P2 LEA R29, R29, R12, 0x18 ;  /* 0x0000000c1d1da211 */ /* 0x004fe200078ec0ff */
[----:B------:R-:W-:-:S02]  /*1c40*/  ULEA UR4, UR6, UR4, 0x18 ;  /* 0x0000000406047291 */ /* 0x000fc4000f8ec03f */
[----:B------:R-:W-:Y:S01]  /*1c50*/  @!P3 IMAD.IADD R4, R31, 0x1, R8 ;  /* 0x000000011f04b824 */ /* 0x000fe200078e0208 */
[----:B------:R-:W-:Y:S01]  /*1c60*/  @!P3 LEA R38, P6, R30, R2, 0x1 ;  /* 0x000000021e26b211 */ /* 0x000fe200078c08ff */
[----:B------:R-:W1:Y:S01]  /*1c70*/  @!P1 LDC.64 R8, c[0x0][0x210] ;  /* 0x00008400ff089b82 */ /* 0x000e620000000a00 */
[----:B------:R-:W-:Y:S01]  /*1c80*/  @!P1 IMAD.X R31, RZ, RZ, R33, P5 ;  /* 0x000000ffff1f9224 */ /* 0x000fe200028e0621 */
[----:B------:R-:W-:Y:S01]  /*1c90*/  IADD3 R146, P5, R18, R13, RZ ;  /* 0x0000000d12927210 */ /* 0x000fe20007fbe0ff */
[----:B------:R-:W-:Y:S01]  /*1ca0*/  IMAD.SHL.U32 R5, R5, 0x8, RZ ;  /* 0x0000000805057824 */ /* 0x000fe200078e00ff */
[----:B------:R-:W-:Y:S01]  /*1cb0*/  @!P3 LEA.HI.X R39, R30, R3, R4, 0x1, P6 ;  /* 0x000000031e27b211 */ /* 0x000fe200030f0c04 */
[-C--:B------:R-:W-:Y:S01]  /*1cc0*/  @!P1 IMAD R30, R31, R10.reuse, RZ ;  /* 0x0000000a1f1e9224 */ /* 0x080fe200078e02ff */
[----:B------:R-:W-:Y:S01]  /*1cd0*/  @!P4 IADD3 R28, P6, R32, 0x20, RZ ;  /* 0x00000020201cc810 */ /* 0x000fe20007fde0ff */
[----:B------:R-:W-:Y:S01]  /*1ce0*/  @!P1 IMAD.MOV.U32 R12, RZ, RZ, R14 ;  /* 0x000000ffff0c9224 */ /* 0x000fe200078e000e */
[----:B------:R-:W-:Y:S01]  /*1cf0*/  LOP3.LUT R16, R16, 0xfffffe00, R5, 0xf8, !PT ;  /* 0xfffffe0010107812 */ /* 0x000fe200078ef805 */
[----:B------:R-:W-:Y:S01]  /*1d00*/  @!P1 IMAD.MOV.U32 R13, RZ, RZ, R35 ;  /* 0x000000ffff0d9224 */ /* 0x000fe200078e0023 */
[----:B------:R-:W2:Y:S01]  /*1d10*/  @!P4 LDC.64 R4, c[0x0][0x240] ;  /* 0x00009000ff04cb82 */ /* 0x000ea20000000a00 */
[----:B------:R-:W-:Y:S01]  /*1d20*/  @!P1 IMAD R30, R40, R11, R30 ;  /* 0x0000000b281e9224 */ /* 0x000fe200078e021e */
[----:B------:R-:W-:Y:S01]  /*1d30*/  LEA R205, R16, UR4, 0x1 ;  /* 0x0000000410cd7c11 */ /* 0x000fe2000f8e08ff */
[----:B------:R-:W-:Y:S01]  /*1d40*/  @!P1 IMAD.WIDE.U32 R40, R40, R10, R12 ;  /* 0x0000000a28289225 */ /* 0x000fe200078e000c */
[----:B------:R-:W-:-:S03]  /*1d50*/  ULDC.64 UR6, c[0x0][0x268] ;  /* 0x00009a0000067ab9 */ /* 0x000fc60000000a00 */
[----:B------:R-:W-:Y:S01]  /*1d60*/  IMAD.SHL.U32 R3, R203, 0x40, RZ ;  /* 0x00000040cb037824 */ /* 0x000fe200078e00ff */
[----:B------:R-:W3:Y:S01]  /*1d70*/  @!P2 LDC.64 R10, c[0x0][0x240] ;  /* 0x00009000ff0aab82 */ /* 0x000ee20000000a00 */
[----:B------:R-:W-:Y:S01]  /*1d80*/  @!PT LDS RZ, [RZ] ;  /* 0x00000000fffff984 */ /* 0x000fe20000000800 */
[----:B------:R-:W-:Y:S01]  /*1d90*/  @!PT LDS RZ, [RZ] ;  /* 0x00000000fffff984 */ /* 0x000fe20000000800 */
[----:B------:R-:W-:Y:S01]  /*1da0*/  @!PT LDS RZ, [RZ] ;  /* 0x00000000fffff984 */ /* 0x000fe20000000800 */
[----:B------:R-:W-:Y:S01]  /*1db0*/  @!P3 LDGSTS.E.BYPASS.LTC128B.128 [R205], desc[UR10][R38.64] ;  /* 0x0000000026cdbfae */ /* 0x000fe2000b901d4a */
[C---:B------:R-:W-:Y:S02]  /*1dc0*/  IMAD.X R23, R19.reuse, 0x1, R23, P5 ;  /* 0x0000000113177824 */ /* 0x040fe400028e0617 */
[-C--:B------:R-:W-:Y:S01]  /*1dd0*/  IMAD R2, R19, R172.reuse, RZ ;  /* 0x000000ac13027224 */ /* 0x080fe200078e02ff */
[----:B------:R-:W-:Y:S01]  /*1de0*/  @!P3 LDGSTS.E.BYPASS.LTC128B.128 [R205+0x2000], desc[UR10][R38.64+0x80] ;  /* 0x0200008026cdbfae */ /* 0x000fe2000b901d4a */
[----:B------:R-:W-:Y:S01]  /*1df0*/  @!P2 IADD3 R19, P5, R32, 0x30, RZ ;  /* 0x000000302013a810 */ /* 0x000fe20007fbe0ff */
[----:B------:R-:W-:Y:S01]  /*1e00*/  IMAD.WIDE.U32 R42, R18, R172, R36 ;  /* 0x000000ac122a7225 */ /* 0x000fe200078e0024 */
[----:B------:R-:W4:Y:S01]  /*1e10*/  @!P4 LDC.64 R12, c[0x0][0x210] ;  /* 0x00008400ff0ccb82 */ /* 0x000f220000000a00 */
[----:B------:R1:W-:Y:S02]  /*1e20*/  @!P3 LDGSTS.E.BYPASS.LTC128B.128 [R205+0x4000], desc[UR10][R38.64+0x100] ;  /* 0x0400010026cdbfae */ /* 0x0003e4000b901d4a */
[----:B------:R-:W-:-:S02]  /*1e30*/  IMAD.IADD R31, R6, 0x1, -R3 ;  /* 0x00000001061f7824 */ /* 0x000fc400078e0a03 */
[--C-:B------:R-:W-:Y:S02]  /*1e40*/  @!P4 IMAD.X R37, RZ, RZ, R33.reuse, P6 ;  /* 0x000000ffff25c224 */ /* 0x100fe400030e0621 */
[----:B------:R-:W-:Y:S01]  /*1e50*/  @!P1 IMAD.IADD R30, R41, 0x1, R30 ;  /* 0x00000001291e9824 */ /* 0x000fe200078e021e */
[----:B------:R-:W-:Y:S01]  /*1e60*/  ISETP.GE.AND P3, PT, R24, R31, PT ;  /* 0x0000001f1800720c */ /* 0x000fe20003f66270 */
[C---:B------:R-:W-:Y:S02]  /*1e70*/  IMAD R2, R18.reuse, R173, R2 ;  /* 0x000000ad12027224 */ /* 0x040fe400078e0202 */
[----:B------:R-:W-:Y:S01]  /*1e80*/  @!P2 IMAD.X R33, RZ, RZ, R33, P5 ;  /* 0x000000ffff21a224 */ /* 0x000fe200028e0621 */
[----:B------:R-:W-:Y:S01]  /*1e90*/  ISETP.GE.AND P5, PT, R18, R31, PT ;  /* 0x0000001f1200720c */ /* 0x000fe20003fa6270 */
[----:B------:R-:W-:Y:S02]  /*1ea0*/  IMAD.IADD R2, R43, 0x1, R2 ;  /* 0x000000012b027824 */ /* 0x000fe400078e0202 */
[----:B------:R-:W-:-:S02]  /*1eb0*/  IMAD.MOV.U32 R133, RZ, RZ, R42 ;  /* 0x000000ffff857224 */ /* 0x000fc400078e002a */
[--C-:B------:R-:W-:Y:S02]  /*1ec0*/  @!P4 IMAD.MOV.U32 R42, RZ, RZ, R14.reuse ;  /* 0x000000ffff2ac224 */ /* 0x100fe400078e000e */
[----:B------:R-:W-:Y:S02]  /*1ed0*/  @!P4 IMAD.MOV.U32 R43, RZ, RZ, R35 ;  /* 0x000000ffff2bc224 */ /* 0x000fe400078e0023 */
[----:B------:R-:W-:Y:S02]  /*1ee0*/  @!P1 IMAD R41, R16, 0x2, R15 ;  /* 0x0000000210299824 */ /* 0x000fe400078e020f */
[-C--:B--2---:R-:W-:Y:S02]  /*1ef0*/  @!P4 IMAD R37, R37, R4.reuse, RZ ;  /* 0x000000042525c224 */ /* 0x084fe400078e02ff */
[----:B------:R-:W-:Y:S02]  /*1f00*/  @!P2 IMAD.MOV.U32 R34, RZ, RZ, R14 ;  /* 0x000000ffff22a224 */ /* 0x000fe400078e000e */
[----:B------:R-:W-:Y:S01]  /*1f10*/  @!P4 IMAD.WIDE.U32 R42, R28, R4, R42 ;  /* 0x000000041c2ac225 */ /* 0x000fe200078e002a */
[----:B-1----:R-:W-:-:S03]  /*1f20*/  @!P1 LEA R38, P6, R40, R8, 0x1 ;  /* 0x0000000828269211 */ /* 0x002fc600078c08ff */
[-C--:B---3--:R-:W-:Y:S01]  /*1f30*/  @!P2 IMAD R14, R33, R10.reuse, RZ ;  /* 0x0000000a210ea224 */ /* 0x088fe200078e02ff */
[----:B------:R-:W-:Y:S01]  /*1f40*/  @!P1 LEA.HI.X R39, R40, R9, R30, 0x1, P6 ;  /* 0x0000000928279211 */ /* 0x000fe200030f0c1e */
[----:B------:R-:W-:Y:S01]  /*1f50*/  @!P4 IMAD R37, R28, R5, R37 ;  /* 0x000000051c25c224 */ /* 0x000fe200078e0225 */
[----:B------:R-:W1:Y:S01]  /*1f60*/  @!P2 LDC.64 R8, c[0x0][0x210] ;  /* 0x00008400ff08ab82 */ /* 0x000e620000000a00 */
[----:B------:R-:W-:Y:S02]  /*1f70*/  @!P2 IMAD R11, R19, R11, R14 ;  /* 0x0000000b130ba224 */ /* 0x000fe400078e020e */
[----:B------:R-:W-:Y:S01]  /*1f80*/  @!P1 LDGSTS.E.BYPASS.LTC128B.128 [R41+0x800], desc[UR10][R38.64] ;  /* 0x0080000026299fae */ /* 0x000fe2000b901d4a */
[----:B------:R-:W-:Y:S02]  /*1f90*/  @!P4 IMAD.IADD R37, R43, 0x1, R37 ;  /* 0x000000012b25c824 */ /* 0x000fe400078e0225 */
[----:B------:R-:W-:Y:S01]  /*1fa0*/  @!P2 IMAD.WIDE.U32 R34, R19, R10, R34 ;  /* 0x0000000a1322a225 */ /* 0x000fe200078e0022 */
[----:B------:R-:W-:Y:S01]  /*1fb0*/  @!P1 LDGSTS.E.BYPASS.LTC128B.128 [R41+0x2800], desc[UR10][R38.64+0x80] ;  /* 0x0280008026299fae */ /* 0x000fe2000b901d4a */
[----:B------:R-:W2:Y:S01]  /*1fc0*/  @!P3 LDC.64 R4, c[0x0][0x218] ;  /* 0x00008600ff04bb82 */ /* 0x000ea20000000a00 */
[----:B------:R-:W-:Y:S01]  /*1fd0*/  @!P3 MOV R19, 0x400 ;  /* 0x000004000013b802 */ /* 0x000fe20000000f00 */
[----:B------:R-:W-:Y:S01]  /*1fe0*/  @!P4 IMAD R25, R16, 0x2, R25 ;  /* 0x000000021019c824 */ /* 0x000fe200078e0219 */
[----:B------:R-:W-:Y:S01]  /*1ff0*/  @!P1 LDGSTS.E.BYPASS.LTC128B.128 [R41+0x4800], desc[UR10][R38.64+0x100] ;  /* 0x0480010026299fae */ /* 0x000fe2000b901d4a */
[C---:B----4-:R-:W-:Y:S01]  /*2000*/  @!P4 LEA R32, P1, R42.reuse, R12, 0x1 ;  /* 0x0000000c2a20c211 */ /* 0x050fe200078208ff */
[----:B------:R-:W-:Y:S01]  /*2010*/  @!P2 IMAD.IADD R11, R35, 0x1, R11 ;  /* 0x00000001230ba824 */ /* 0x000fe200078e020b */
[----:B------:R-:W3:Y:S02]  /*2020*/  @!P5 S2R R12, SR_CgaCtaId ;  /* 0x00000000000cd919 */ /* 0x000ee40000008800 */
[----:B------:R-:W4:Y:S01]  /*2030*/  @!P5 LDC.64 R14, c[0x0][0x218] ;  /* 0x00008600ff0edb82 */ /* 0x000f220000000a00 */
[----:B------:R-:W-:Y:S01]  /*2040*/  @!P4 LEA.HI.X R33, R42, R13, R37, 0x1, P1 ;  /* 0x0000000d2a21c211 */ /* 0x000fe200008f0c25 */
[----:B------:R-:W-:Y:S01]  /*2050*/  @!P2 IMAD R29, R16, 0x2, R29 ;  /* 0x00000002101da824 */ /* 0x000fe200078e021d */
[----:B------:R-:W3:Y:S01]  /*2060*/  @!P3 S2R R10, SR_CgaCtaId ;  /* 0x00000000000ab919 */ /* 0x000ee20000008800 */
[----:B------:R-:W-:Y:S01]  /*2070*/  ISETP.GE.AND P1, PT, R22, R31, PT ;  /* 0x0000001f1600720c */ /* 0x000fe20003f26270 */
[----:B------:R-:W-:Y:S01]  /*2080*/  IMAD.WIDE.U32 R26, R17, UR6, R26 ;  /* 0x00000006111a7c25 */ /* 0x000fe2000f8e001a */
[----:B------:R-:W-:Y:S01]  /*2090*/  @!P4 LDGSTS.E.BYPASS.LTC128B.128 [R25+0x1000], desc[UR10][R32.64] ;  /* 0x010000002019cfae */ /* 0x000fe2000b901d4a */
[----:B-1----:R-:W-:-:S02]  /*20a0*/  @!P2 LEA R36, P6, R34, R8, 0x1 ;  /* 0x000000082224a211 */ /* 0x002fc400078c08ff */
[----:B------:R-:W-:Y:S01]  /*20b0*/  IMAD R23, R23, R174, RZ ;  /* 0x000000ae17177224 */ /* 0x000fe200078e02ff */
[----:B------:R-:W-:Y:S01]  /*20c0*/  @!P4 LDGSTS.E.BYPASS.LTC128B.128 [R25+0x3000], desc[UR10][R32.64+0x80] ;  /* 0x030000802019cfae */ /* 0x000fe2000b901d4a */
[----:B------:R-:W-:Y:S01]  /*20d0*/  @!P2 LEA.HI.X R37, R34, R9, R11, 0x1, P6 ;  /* 0x000000092225a211 */ /* 0x000fe200030f0c0b */
[----:B------:R-:W-:Y:S01]  /*20e0*/  IMAD.SHL.U32 R11, R173, 0x20, RZ ;  /* 0x00000020ad0b7824 */ /* 0x000fe200078e00ff */
[----:B------:R-:W-:Y:S01]  /*20f0*/  ISETP.GE.AND P6, PT, R20, R31, PT ;  /* 0x0000001f1400720c */ /* 0x000fe20003fc6270 */
[----:B------:R1:W-:Y:S01]  /*2100*/  @!P4 LDGSTS.E.BYPASS.LTC128B.128 [R25+0x5000], desc[UR10][R32.64+0x100] ;  /* 0x050001002019cfae */ /* 0x0003e2000b901d4a */
[----:B------:R-:W-:Y:S02]  /*2110*/  @!P3 LEA R13, P4, R172, R133, 0x4 ;  /* 0x00000085ac0db211 */ /* 0x000fe400078820ff */
[----:B------:R-:W1:Y:S01]  /*2120*/  @!P1 LDC.64 R8, c[0x0][0x218] ;  /* 0x00008600ff089b82 */ /* 0x000e620000000a00 */
[----:B------:R-:W-:Y:S01]  /*2130*/  IMAD R23, R146, R175, R23 ;  /* 0x000000af92177224 */ /* 0x000fe200078e0217 */
[----:B------:R-:W-:Y:S01]  /*2140*/  @!P2 LDGSTS.E.BYPASS.LTC128B.128 [R29+0x1800], desc[UR10][R36.64] ;  /* 0x01800000241dafae */ /* 0x000fe2000b901d4a */
[----:B------:R-:W-:-:S02]  /*2150*/  @!P3 LEA.HI.X R28, R172, R2, R173, 0x4, P4 ;  /* 0x00000002ac1cb211 */ /* 0x000fc400020f24ad */
[C---:B--2---:R-:W-:Y:S01]  /*2160*/  @!P3 LEA R4, P4, R13.reuse, R4, 0x1 ;  /* 0x000000040d04b211 */ /* 0x044fe200078808ff */
[----:B------:R-:W-:Y:S03]  /*2170*/  @!P2 LDGSTS.E.BYPASS.LTC128B.128 [R29+0x3800], desc[UR10][R36.64+0x80] ;  /* 0x03800080241dafae */ /* 0x000fe6000b901d4a */
[----:B------:R-:W-:Y:S01]  /*2180*/  @!P3 LEA.HI.X R5, R13, R5, R28, 0x1, P4 ;  /* 0x000000050d05b211 */ /* 0x000fe200020f0c1c */
[----:B------:R2:W-:Y:S01]  /*2190*/  @!P2 LDGSTS.E.BYPASS.LTC128B.128 [R29+0x5800], desc[UR10][R36.64+0x100] ;  /* 0x05800100241dafae */ /* 0x0005e2000b901d4a */
[C---:B----4-:R-:W-:Y:S02]  /*21a0*/  @!P5 LEA R14, P2, R133.reuse, R14, 0x1 ;  /* 0x0000000e850ed211 */ /* 0x050fe400078408ff */
[----:B------:R-:W-:Y:S02]  /*21b0*/  ISETP.GE.AND P4, PT, R24, R31, PT ;  /* 0x0000001f1800720c */ /* 0x000fe40003f86270 */
[----:B------:R-:W-:-:S02]  /*21c0*/  @!P5 LEA.HI.X R15, R133, R15, R2, 0x1, P2 ;  /* 0x0000000f850fd211 */ /* 0x000fc400010f0c02 */
[----:B------:R-:W-:Y:S01]  /*21d0*/  LEA.HI R24, R7, R84, RZ, 0x4 ;  /* 0x0000005407187211 */ /* 0x000fe200078f20ff */
[----:B------:R-:W-:Y:S01]  /*21e0*/  IMAD.MOV.U32 R7, RZ, RZ, 0x10 ;  /* 0x00000010ff077424 */ /* 0x000fe200078e00ff */
[----:B---3--:R-:W-:Y:S02]  /*21f0*/  @!P3 LEA R19, R10, R19, 0x18 ;  /* 0x000000130a13b211 */ /* 0x008fe400078ec0ff */
[----:B------:R-:W3:Y:S03]  /*2200*/  @!P6 S2R R10, SR_CgaCtaId ;  /* 0x00000000000ae919 */ /* 0x000ee60000008800 */
[----:B------:R-:W-:Y:S01]  /*2210*/  @!P3 IMAD R19, R16, 0x2, R19 ;  /* 0x000000021013b824 */ /* 0x000fe200078e0213 */
[----:B-1----:R-:W-:Y:S01]  /*2220*/  @!P5 MOV R25, 0x400 ;  /* 0x000004000019d802 */ /* 0x002fe20000000f00 */
[----:B------:R-:W-:-:S03]  /*2230*/  IMAD.WIDE.U32 R32, R172, 0x20, RZ ;  /* 0x00000020ac207825 */ /* 0x000fc600078e00ff */
[----:B------:R-:W-:Y:S02]  /*2240*/  @!P5 LEA R25, R12, R25, 0x18 ;  /* 0x000000190c19d211 */ /* 0x000fe400078ec0ff */
[----:B------:R-:W-:-:S03]  /*2250*/  @!P1 IADD3 R13, P2, R133, R32, RZ ;  /* 0x00000020850d9210 */ /* 0x000fc60007f5e0ff */
[----:B------:R-:W-:Y:S01]  /*2260*/  @!P5 IMAD R25, R16, 0x2, R25 ;  /* 0x000000021019d824 */ /* 0x000fe200078e0219 */
[----:B------:R-:W-:Y:S02]  /*2270*/  @!P1 IADD3.X R12, R2, R33, R11, P2, !PT ;  /* 0x00000021020c9210 */ /* 0x000fe400017fe40b */
[----:B------:R-:W1:Y:S01]  /*2280*/  @!P1 S2R R11, SR_CgaCtaId ;  /* 0x00000000000b9919 */ /* 0x000e620000008800 */
[C---:B------:R-:W-:Y:S02]  /*2290*/  @!P1 LEA R8, P2, R13.reuse, R8, 0x1 ;  /* 0x000000080d089211 */ /* 0x040fe400078408ff */
[----:B--2---:R-:W-:Y:S01]  /*22a0*/  SHF.R.S32.HI R29, RZ, 0x4, R24 ;  /* 0x00000004ff1d7819 */ /* 0x004fe20000011418 */
[----:B------:R-:W-:Y:S01]  /*22b0*/  @!P5 LDGSTS.E.BYPASS.LTC128B.128 [R25+0x6000], desc[UR10][R14.64] ;  /* 0x060000000e19dfae */ /* 0x000fe2000b901d4a */
[----:B------:R-:W-:Y:S02]  /*22c0*/  @!P1 LEA.HI.X R9, R13, R9, R12, 0x1, P2 ;  /* 0x000000090d099211 */ /* 0x000fe400010f0c0c */
[C---:B------:R-:W-:Y:S01]  /*22d0*/  LEA.HI R12, R24.reuse, R29, RZ, 0x1 ;  /* 0x0000001d180c7211 */ /* 0x040fe200078f08ff */
[----:B------:R-:W-:Y:S01]  /*22e0*/  @!P5 LDGSTS.E.BYPASS.LTC128B.128 [R25+0x8000], desc[UR10][R14.64+0x80] ;  /* 0x080000800e19dfae */ /* 0x000fe2000b901d4a */
[----:B------:R-:W-:-:S02]  /*22f0*/  LOP3.LUT R13, R24, 0xfffffff0, RZ, 0xc0, !PT ;  /* 0xfffffff0180d7812 */ /* 0x000fc400078ec0ff */
[-C--:B------:R-:W-:Y:S01]  /*2300*/  ISETP.GE.AND P2, PT, R20, R31.reuse, PT ;  /* 0x0000001f1400720c */ /* 0x080fe20003f46270 */
[----:B------:R2:W-:Y:S01]  /*2310*/  @!P5 LDGSTS.E.BYPASS.LTC128B.128 [R25+0xa000], desc[UR10][R14.64+0x100] ;  /* 0x0a0001000e19dfae */ /* 0x0005e2000b901d4a */
[----:B------:R-:W-:Y:S01]  /*2320*/  LOP3.LUT R20, R12, 0xfffffffe, RZ, 0xc0, !PT ;  /* 0xfffffffe0c147812 */ /* 0x000fe200078ec0ff */
[----:B------:R-:W-:Y:S01]  /*2330*/  IMAD.IADD R12, R84, 0x1, -R13 ;  /* 0x00000001540c7824 */ /* 0x000fe200078e0a0d */
[C---:B------:R-:W-:Y:S01]  /*2340*/  ISETP.GE.AND P5, PT, R18.reuse, R31, PT ;  /* 0x0000001f1200720c */ /* 0x040fe20003fa6270 */
[----:B------:R-:W-:Y:S01]  /*2350*/  @!P3 LDGSTS.E.BYPASS.LTC128B.128 [R19+0x6800], desc[UR10][R4.64] ;  /* 0x068000000413bfae */ /* 0x000fe2000b901d4a */
[----:B------:R-:W-:Y:S02]  /*2360*/  IMAD.SHL.U32 R18, R18, 0x8, RZ ;  /* 0x0000000812127824 */ /* 0x000fe400078e00ff */
[----:B------:R-:W-:Y:S01]  /*2370*/  SHF.R.S32.HI R13, RZ, 0x1f, R12 ;  /* 0x0000001fff0d7819 */ /* 0x000fe2000001140c */
[----:B------:R-:W-:Y:S01]  /*2380*/  @!P3 LDGSTS.E.BYPASS.LTC128B.128 [R19+0x8800], desc[UR10][R4.64+0x80] ;  /* 0x088000800413bfae */ /* 0x000fe2000b901d4a */
[----:B------:R-:W-:Y:S01]  /*2390*/  IMAD.IADD R29, R29, 0x1, -R20 ;  /* 0x000000011d1d7824 */ /* 0x000fe200078e0a14 */
[----:B------:R-:W-:-:S02]  /*23a0*/  @!P1 MOV R20, 0x400 ;  /* 0x0000040000149802 */ /* 0x000fc40000000f00 */
[----:B------:R4:W-:Y:S01]  /*23b0*/  @!P3 LDGSTS.E.BYPASS.LTC128B.128 [R19+0xa800], desc[UR10][R4.64+0x100] ;  /* 0x0a8001000413bfae */ /* 0x0009e2000b901d4a */
[----:B------:R-:W-:Y:S02]  /*23c0*/  LEA.HI R13, R13, R12, RZ, 0x3 ;  /* 0x0000000c0d0d7211 */ /* 0x000fe400078f18ff */
[----:B------:R-:W-:-:S03]  /*23d0*/  ISETP.GE.AND P3, PT, R22, R31, PT ;  /* 0x0000001f1600720c */ /* 0x000fc60003f66270 */
[----:B------:R-:W-:-:S05]  /*23e0*/  IMAD.SHL.U32 R85, R13, 0x40, RZ ;  /* 0x000000400d557824 */ /* 0x000fca00078e00ff */
[----:B------:R-:W-:Y:S01]  /*23f0*/  LOP3.LUT R85, R85, 0xfffffe00, RZ, 0xc0, !PT ;  /* 0xfffffe0055557812 */ /* 0x000fe200078ec0ff */
[----:B--2---:R-:W-:Y:S01]  /*2400*/  IMAD R14, R21, UR6, RZ ;  /* 0x00000006150e7c24 */ /* 0x004fe2000f8e02ff */
[----:B------:R-:W-:Y:S01]  /*2410*/  LOP3.LUT R15, R13, 0xfffffff8, RZ, 0xc0, !PT ;  /* 0xfffffff80d0f7812 */ /* 0x000fe200078ec0ff */
[----:B------:R-:W-:Y:S02]  /*2420*/  @!P6 IMAD.MOV.U32 R21, RZ, RZ, R2 ;  /* 0x000000ffff15e224 */ /* 0x000fe400078e0002 */
[----:B------:R-:W-:Y:S01]  /*2430*/  IMAD R14, R17, UR7, R14 ;  /* 0x00000007110e7c24 */ /* 0x000fe2000f8e020e */
[----:B------:R-:W-:Y:S01]  /*2440*/  @!P6 MOV R17, 0x400 ;  /* 0x000004000011e802 */ /* 0x000fe20000000f00 */
[----:B------:R-:W-:Y:S02]  /*2450*/  IMAD.IADD R12, R12, 0x1, -R15 ;  /* 0x000000010c0c7824 */ /* 0x000fe400078e0a0f */
[----:B------:R-:W-:Y:S02]  /*2460*/  IMAD.IADD R27, R27, 0x1, R14 ;  /* 0x000000011b1b7824 */ /* 0x000fe400078e020e */
[----:B------:R-:W-:Y:S01]  /*2470*/  @!P2 IMAD R14, R175, 0x60, RZ ;  /* 0x00000060af0ea824 */ /* 0x000fe200078e02ff */
[----:B----4-:R-:W2:Y:S01]  /*2480*/  @!P6 LDC.64 R4, c[0x0][0x218] ;  /* 0x00008600ff04eb82 */ /* 0x010ea20000000a00 */
[----:B-1----:R-:W-:Y:S01]  /*2490*/  @!P1 LEA R19, R11, R20, 0x18 ;  /* 0x000000140b139211 */ /* 0x002fe200078ec0ff */
[----:B------:R-:W-:Y:S01]  /*24a0*/  @!P6 IMAD.MOV.U32 R20, RZ, RZ, R133 ;  /* 0x000000ffff14e224 */ /* 0x000fe200078e0085 */
[----:B---3--:R-:W-:Y:S01]  /*24b0*/  @!P6 LEA R11, R10, R17, 0x18 ;  /* 0x000000110a0be211 */ /* 0x008fe200078ec0ff */
[----:B------:R-:W-:-:S02]  /*24c0*/  IMAD.SHL.U32 R10, R0, 0x40, RZ ;  /* 0x00000040000a7824 */ /* 0x000fc400078e00ff */
[----:B------:R-:W-:Y:S02]  /*24d0*/  @!P1 IMAD R19, R16, 0x2, R19 ;  /* 0x0000000210139824 */ /* 0x000fe400078e0213 */
[----:B------:R-:W-:Y:S01]  /*24e0*/  @!P6 IMAD.WIDE.U32 R20, R172, 0x30, R20 ;  /* 0x00000030ac14e825 */ /* 0x000fe200078e0014 */
[----:B------:R-:W-:Y:S02]  /*24f0*/  LOP3.LUT R15, R10, 0x1c0, RZ, 0xc0, !PT ;  /* 0x000001c00a0f7812 */ /* 0x000fe400078ec0ff */
[----:B------:R-:W-:Y:S01]  /*2500*/  @!P1 LDGSTS.E.BYPASS.LTC128B.128 [R19+0x7000], desc[UR10][R8.64] ;  /* 0x0700000008139fae */ /* 0x000fe2000b901d4a */
[----:B------:R-:W-:Y:S01]  /*2510*/  @!P6 IMAD R10, R173, 0x30, RZ ;  /* 0x00000030ad0ae824 */ /* 0x000fe200078e02ff */
[----:B------:R-:W-:Y:S01]  /*2520*/  LOP3.LUT R18, R15, 0x8, R18, 0xf8, !PT ;  /* 0x000000080f127812 */ /* 0x000fe200078ef812 */
[----:B------:R-:W-:Y:S01]  /*2530*/  IMAD.WIDE.U32 R146, R146, R174, R26 ;  /* 0x000000ae92927225 */ /* 0x000fe200078e001a */
[----:B------:R-:W-:Y:S01]  /*2540*/  @!P1 LDGSTS.E.BYPASS.LTC128B.128 [R19+0x9000], desc[UR10][R8.64+0x80] ;  /* 0x0900008008139fae */ /* 0x000fe2000b901d4a */
[----:B------:R-:W-:-:S02]  /*2550*/  SHF.R.U32.HI R15, RZ, 0x3, R15 ;  /* 0x00000003ff0f7819 */ /* 0x000fc4000001160f */
[----:B------:R-:W-:Y:S01]  /*2560*/  @!P6 IMAD.IADD R10, R21, 0x1, R10 ;  /* 0x00000001150ae824 */ /* 0x000fe200078e020a */
[----:B------:R1:W-:Y:S01]  /*2570*/  @!P1 LDGSTS.E.BYPASS.LTC128B.128 [R19+0xb000], desc[UR10][R8.64+0x100] ;  /* 0x0b00010008139fae */ /* 0x0003e2000b901d4a */
[----:B------:R-:W-:Y:S01]  /*2580*/  LOP3.LUT R18, R18, R15, RZ, 0x3c, !PT ;  /* 0x0000000f12127212 */ /* 0x000fe200078e3cff */
[----:B------:R-:W-:Y:S02]  /*2590*/  @!P6 IMAD R15, R16, 0x2, R11 ;  /* 0x00000002100fe824 */ /* 0x000fe400078e020b */
[----:B------:R-:W-:Y:S01]  /*25a0*/  IMAD.IADD R144, R147, 0x1, R23 ;  /* 0x0000000193907824 */ /* 0x000fe200078e0217 */
[C---:B--2---:R-:W-:Y:S01]  /*25b0*/  @!P6 LEA R4, P1, R20.reuse, R4, 0x1 ;  /* 0x000000041404e211 */ /* 0x044fe200078208ff */
[C---:B------:R-:W-:Y:S02]  /*25c0*/  IMAD R197, R29.reuse, 0x200, R18 ;  /* 0x000002001dc57824 */ /* 0x040fe400078e0212 */
[----:B------:R-:W-:Y:S01]  /*25d0*/  IMAD.SHL.U32 R29, R29, 0x8, RZ ;  /* 0x000000081d1d7824 */ /* 0x000fe200078e00ff */
[----:B------:R-:W-:Y:S01]  /*25e0*/  @!P6 LEA.HI.X R5, R20, R5, R10, 0x1, P1 ;  /* 0x000000051405e211 */ /* 0x000fe200008f0c0a */
[----:B------:R-:W-:Y:S01]  /*25f0*/  IMAD.WIDE.U32 R10, R174, 0x20, RZ ;  /* 0x00000020ae0a7825 */ /* 0x000fe200078e00ff */
[----:B------:R-:W-:-:S02]  /*2600*/  LEA R200, P1, R146, UR8, 0x1 ;  /* 0x0000000892c87c11 */ /* 0x000fc4000f8208ff */
[----:B------:R-:W-:Y:S01]  /*2610*/  LEA R197, R197, UR4, 0x1 ;  /* 0x00000004c5c57c11 */ /* 0x000fe2000f8e08ff */
[----:B------:R-:W-:Y:S01]  /*2620*/  @!P6 LDGSTS.E.BYPASS.LTC128B.128 [R15+0x7800], desc[UR10][R4.64] ;  /* 0x07800000040fefae */ /* 0x000fe2000b901d4a */
[----:B------:R-:W-:Y:S02]  /*2630*/  LEA.HI.X R201, R146, UR9, R144, 0x1, P1 ;  /* 0x0000000992c97c11 */ /* 0x000fe400088f0c90 */
[----:B------:R-:W-:Y:S01]  /*2640*/  @!P4 IADD3 R10, P1, R200, R10, RZ ;  /* 0x0000000ac80ac210 */ /* 0x000fe20007f3e0ff */
[----:B------:R-:W-:Y:S01]  /*2650*/  @!P6 LDGSTS.E.BYPASS.LTC128B.128 [R15+0x9800], desc[UR10][R4.64+0x80] ;  /* 0x09800080040fefae */ /* 0x000fe2000b901d4a */
[----:B------:R-:W-:Y:S02]  /*2660*/  VIADD R195, R197, 0x6020 ;  /* 0x00006020c5c37836 */ /* 0x000fe40000000000 */
[----:B------:R-:W-:Y:S01]  /*2670*/  @!P2 IMAD.WIDE.U32 R16, R174, 0x60, R200 ;  /* 0x00000060ae10a825 */ /* 0x000fe200078e00c8 */
[----:B------:R2:W-:Y:S04]  /*2680*/  @!P6 LDGSTS.E.BYPASS.LTC128B.128 [R15+0xb800], desc[UR10][R4.64+0x100] ;  /* 0x0b800100040fefae */ /* 0x0005e8000b901d4a */
[----:B------:R-:W0:Y:S01]  /*2690*/  LDGDEPBAR ;  /* 0x00000000000079af */ /* 0x000e220000000000 */
[----:B-1----:R-:W-:-:S05]  /*26a0*/  IMAD.SHL.U32 R8, R12, 0x40, RZ ;  /* 0x000000400c087824 */ /* 0x002fca00078e00ff */
[----:B------:R-:W-:-:S04]  /*26b0*/  LOP3.LUT R8, R8, 0x1c0, RZ, 0xc0, !PT ;  /* 0x000001c008087812 */ /* 0x000fc800078ec0ff */
[----:B--2---:R-:W-:Y:S01]  /*26c0*/  LOP3.LUT R5, R8, 0x8, R29, 0xf8, !PT ;  /* 0x0000000808057812 */ /* 0x004fe200078ef81d */
[----:B------:R-:W-:-:S04]  /*26d0*/  DEPBAR.LE SB0, 0x0 ;  /* 0x000080000000791a */ /* 0x000fc80000000000 */
[----:B------:R-:W-:Y:S01]  /*26e0*/  BAR.SYNC.DEFER_BLOCKING 0x0 ;  /* 0x0000000000007b1d */ /* 0x000fe20000010000 */
[----:B------:R-:W-:Y:S01]  /*26f0*/  SHF.R.U32.HI R4, RZ, 0x3, R8 ;  /* 0x00000003ff047819 */ /* 0x000fe20000011608 */
[----:B------:R-:W-:Y:S02]  /*2700*/  IMAD.SHL.U32 R8, R175, 0x20, RZ ;  /* 0x00000020af087824 */ /* 0x000fe400078e00ff */
[----:B------:R-:W-:Y:S01]  /*2710*/  @!P2 IMAD.IADD R15, R17, 0x1, R14 ;  /* 0x00000001110fa824 */ /* 0x000fe200078e020e */
[----:B------:R-:W-:Y:S01]  /*2720*/  LOP3.LUT R4, R5, R4, RZ, 0x3c, !PT ;  /* 0x0000000405047212 */ /* 0x000fe200078e3cff */
[----:B------:R-:W-:Y:S01]  /*2730*/  @!P2 IMAD.MOV.U32 R14, RZ, RZ, R16 ;  /* 0x000000ffff0ea224 */ /* 0x000fe200078e0010 */
[----:B------:R-:W-:Y:S01]  /*2740*/  @!P4 IADD3.X R11, R201, R11, R8, P1, !PT ;  /* 0x0000000bc90bc210 */ /* 0x000fe20000ffe408 */
[----:B------:R-:W-:Y:S01]  /*2750*/  IMAD R5, R86, 0x400, R85 ;  /* 0x0000040056057824 */ /* 0x000fe200078e0255 */
[----:B------:R-:W-:Y:S01]  /*2760*/  @!P3 LEA R16, P1, R174, R200, 0x6 ;  /* 0x000000c8ae10b211 */ /* 0x000fe200078230ff */
[----:B------:R-:W-:-:S02]  /*2770*/  IMAD R86, R86, 0x10, R89 ;  /* 0x0000001056567824 */ /* 0x000fc400078e0259 */
[----:B------:R-:W-:Y:S01]  /*2780*/  IMAD.IADD R198, R4, 0x1, R5 ;  /* 0x0000000104c67824 */ /* 0x000fe200078e0205 */
[----:B------:R-:W-:Y:S01]  /*2790*/  @!P3 LEA.HI.X R17, R174, R201, R175, 0x6, P1 ;  /* 0x000000c9ae11b211 */ /* 0x000fe200008f34af */
[----:B------:R-:W-:-:S03]  /*27a0*/  IMAD.MOV.U32 R5, RZ, RZ, 0x20 ;  /* 0x00000020ff057424 */ /* 0x000fc600078e00ff */
[----:B------:R-:W-:Y:S01]  /*27b0*/  LEA R198, R198, UR4, 0x1 ;  /* 0x00000004c6c67c11 */ /* 0x000fe2000f8e08ff */
[----:B------:R-:W-:Y:S04]  /*27c0*/  @P5 STS.128 [R205+0xc000], RZ ;  /* 0x00c000ffcd005388 */ /* 0x000fe80000000c00 */
[----:B------:R-:W-:Y:S04]  /*27d0*/  @P5 STS.128 [R205+0xe000], RZ ;  /* 0x00e000ffcd005388 */ /* 0x000fe80000000c00 */
[----:B------:R-:W-:Y:S04]  /*27e0*/  @P5 STS.128 [R205+0x10000], RZ ;  /* 0x010000ffcd005388 */ /* 0x000fe80000000c00 */
[----:B------:R-:W-:Y:S01]  /*27f0*/  @!PT LDS RZ, [RZ] ;  /* 0x00000000fffff984 */ /* 0x000fe20000000800 */
[----:B------:R-:W-:Y:S01]  /*2800*/  @!PT LDS RZ, [RZ] ;  /* 0x00000000fffff984 */ /* 0x000fe20000000800 */
[----:B------:R-:W-:Y:S01]  /*2810*/  @!PT LDS RZ, [RZ] ;  /* 0x00000000fffff984 */ /* 0x000fe20000000800 */
[----:B------:R-:W-:Y:S04]  /*2820*/  @!P5 LDGSTS.E.BYPASS.LTC128B.128 [R205+0xc000], desc[UR10][R200.64] ;  /* 0x0c000000c8cddfae */ /* 0x000fe8000b901d4a */
[----:B------:R-:W-:Y:S04]  /*2830*/  @!P5 LDGSTS.E.BYPASS.LTC128B.128 [R205+0xe000], desc[UR10][R200.64+0x80] ;  /* 0x0e000080c8cddfae */ /* 0x000fe8000b901d4a */
[----:B------:R-:W-:Y:S04]  /*2840*/  @!P5 LDGSTS.E.BYPASS.LTC128B.128 [R205+0x10000], desc[UR10][R200.64+0x100] ;  /* 0x10000100c8cddfae */ /* 0x000fe8000b901d4a */
        /* <DEDUP_REMOVED lines=8> */
[----:B------:R1:W-:Y:S04]  /*28d0*/  @!P4 LDGSTS.E.BYPASS.LTC128B.128 [R205+0x10800], desc[UR10][R10.64+0x100] ;  /* 0x108001000acdcfae */ /* 0x0003e8000b901d4a */
        /* <DEDUP_REMOVED lines=17> */
[----:B------:R3:W-:Y:S01]  /*29f0*/  @!P2 LDGSTS.E.BYPASS.LTC128B.128 [R205+0x11800], desc[UR10][R14.64+0x100] ;  /* 0x118001000ecdafae */ /* 0x0007e2000b901d4a */
[----:B------:R-:W-:-:S03]  /*2a00*/  R2P PR, R12, 0x6 ;  /* 0x000000060c007804 */ /* 0x000fc60000000000 */
[----:B-1----:R-:W-:Y:S02]  /*2a10*/  LDSM.16.M88.4 R8, [R198] ;  /* 0x00000000c608783b */ /* 0x002fe40000000200 */
[----:B------:R-:W-:Y:S02]  /*2a20*/  SEL R7, R7, 0xfffffff0, !P1 ;  /* 0xfffffff007077807 */ /* 0x000fe40004800000 */
[----:B------:R-:W1:Y:S01]  /*2a30*/  LDSM.16.M88.4 R24, [R197+0x6000] ;  /* 0x00600000c518783b */ /* 0x000e620000000200 */
[----:B------:R-:W-:Y:S02]  /*2a40*/  SEL R5, R5, 0xffffffe0, !P2 ;  /* 0xffffffe005057807 */ /* 0x000fe40005000000 */
[----:B------:R-:W-:Y:S01]  /*2a50*/  R2P PR, R0, 0x6 ;  /* 0x0000000600007804 */ /* 0x000fe20000000000 */
[----:B------:R-:W-:Y:S01]  /*2a60*/  VIADD R0, R197, 0x6000 ;  /* 0x00006000c5007836 */ /* 0x000fe20000000000 */
[----:B--2---:R-:W2:Y:S01]  /*2a70*/  LDSM.16.M88.4 R16, [R197+0x6800] ;  /* 0x00680000c510783b */ /* 0x004ea20000000200 */
[----:B------:R-:W-:-:S02]  /*2a80*/  IMAD R196, R7, 0x2, R198 ;  /* 0x0000000207c47824 */ /* 0x000fc400078e02c6 */
[C---:B------:R-:W-:Y:S01]  /*2a90*/  IMAD R194, R5.reuse, 0x2, R198 ;  /* 0x0000000205c27824 */ /* 0x040fe200078e02c6 */
[----:B------:R-:W4:Y:S01]  /*2aa0*/  LDSM.16.M88.4 R60, [R197+0x7000] ;  /* 0x00700000c53c783b */ /* 0x000f220000000200 */
[----:B------:R-:W-:-:S03]  /*2ab0*/  IMAD R193, R5, 0x2, R196 ;  /* 0x0000000205c17824 */ /* 0x000fc600078e02c4 */
[----:B------:R-:W4:Y:S03]  /*2ac0*/  LDSM.16.M88.4 R48, [R197+0x7800] ;  /* 0x00780000c530783b */ /* 0x000f260000000200 */
[----:B------:R-:W-:Y:S01]  /*2ad0*/  @P1 VIADD R195, R0, 0xffffffe0 ;  /* 0xffffffe000c31836 */ /* 0x000fe20000000000 */
[----:B------:R-:W-:Y:S01]  /*2ae0*/  LDSM.16.M88.4 R36, [R196] ;  /* 0x00000000c424783b */ /* 0x000fe20000000200 */
[----:B------:R-:W-:Y:S02]  /*2af0*/  IMAD.MOV.U32 R0, RZ, RZ, 0x40 ;  /* 0x00000040ff007424 */ /* 0x000fe400078e00ff */
[C---:B------:R-:W-:Y:S01]  /*2b00*/  VIADD R187, R195.reuse, 0x800 ;  /* 0x00000800c3bb7836 */ /* 0x040fe20000000000 */
[----:B------:R-:W4:Y:S01]  /*2b10*/  LDSM.16.M88.4 R32, [R195] ;  /* 0x00000000c320783b */ /* 0x000f220000000200 */
[C---:B------:R-:W-:Y:S01]  /*2b20*/  VIADD R186, R195.reuse, 0x1000 ;  /* 0x00001000c3ba7836 */ /* 0x040fe20000000000 */
[----:B------:R-:W-:Y:S01]  /*2b30*/  SEL R0, R0, 0xffffffc0, !P2 ;  /* 0xffffffc000007807 */ /* 0x000fe20005000000 */
[C---:B------:R-:W-:Y:S01]  /*2b40*/  VIADD R185, R195.reuse, 0x1800 ;  /* 0x00001800c3b97836 */ /* 0x040fe20000000000 */
[----:B------:R-:W4:Y:S01]  /*2b50*/  LDSM.16.M88.4 R44, [R195+0x800] ;  /* 0x00080000c32c783b */ /* 0x000f220000000200 */
[----:B------:R-:W-:-:S02]  /*2b60*/  VIADD R183, R195, 0x2000 ;  /* 0x00002000c3b77836 */ /* 0x000fc40000000000 */
[----:B------:R-:W-:Y:S01]  /*2b70*/  IMAD.IADD R191, R197, 0x1, R0 ;  /* 0x00000001c5bf7824 */ /* 0x000fe200078e0200 */
[----:B---3--:R-:W3:Y:S01]  /*2b80*/  LDSM.16.M88.4 R12, [R195+0x1000] ;  /* 0x00100000c30c783b */ /* 0x008ee20000000200 */
[----:B------:R-:W-:Y:S02]  /*2b90*/  IMAD.IADD R184, R0, 0x1, R195 ;  /* 0x0000000100b87824 */ /* 0x000fe400078e02c3 */
[C---:B------:R-:W-:Y:S01]  /*2ba0*/  VIADD R182, R195.reuse, 0x2800 ;  /* 0x00002800c3b67836 */ /* 0x040fe20000000000 */
[----:B------:R-:W3:Y:S01]  /*2bb0*/  LDSM.16.M88.4 R40, [R195+0x1800] ;  /* 0x00180000c328783b */ /* 0x000ee20000000200 */
[C---:B------:R-:W-:Y:S02]  /*2bc0*/  VIADD R181, R195.reuse, 0x3000 ;  /* 0x00003000c3b57836 */ /* 0x040fe40000000000 */
[C---:B------:R-:W-:Y:S01]  /*2bd0*/  VIADD R180, R195.reuse, 0x3800 ;  /* 0x00003800c3b47836 */ /* 0x040fe20000000000 */
[----:B------:R-:W-:Y:S01]  /*2be0*/  LDSM.16.M88.4 R52, [R194] ;  /* 0x00000000c234783b */ /* 0x000fe20000000200 */
[C---:B------:R-:W-:Y:S01]  /*2bf0*/  VIADD R179, R195.reuse, 0x4000 ;  /* 0x00004000c3b37836 */ /* 0x040fe20000000000 */
[----:B-1----:R-:W-:Y:S02]  /*2c00*/  HMMA.16816.F32 R28, R8, R24, RZ ;  /* 0x00000018081c723c */ /* 0x002fe400000018ff */
[----:B------:R-:W1:Y:S01]  /*2c10*/  LDSM.16.M88.4 R68, [R191+0x6000] ;  /* 0x00600000bf44783b */ /* 0x000e620000000200 */
[----:B------:R-:W-:-:S02]  /*2c20*/  VIADD R178, R195, 0x4800 ;  /* 0x00004800c3b27836 */ /* 0x000fc40000000000 */
[C---:B------:R-:W-:Y:S01]  /*2c30*/  VIADD R177, R195.reuse, 0x5000 ;  /* 0x00005000c3b17836 */ /* 0x040fe20000000000 */
[----:B------:R-:W-:Y:S01]  /*2c40*/  LDSM.16.M88.4 R76, [R191+0x7800] ;  /* 0x00780000bf4c783b */ /* 0x000fe20000000200 */
[C---:B------:R-:W-:Y:S01]  /*2c50*/  HMMA.16816.F32 R24, R8.reuse, R26, RZ ;  /* 0x0000001a0818723c */ /* 0x040fe200000018ff */
[----:B------:R-:W-:Y:S02]  /*2c60*/  VIADD R176, R195, 0x5800 ;  /* 0x00005800c3b07836 */ /* 0x000fe40000000000 */
[----:B------:R-:W-:Y:S03]  /*2c70*/  LDSM.16.M88.4 R72, [R184+0x1800] ;  /* 0x00180000b848783b */ /* 0x000fe60000000200 */
[C---:B--2---:R-:W-:Y:S01]  /*2c80*/  HMMA.16816.F32 R20, R8.reuse, R16, RZ ;  /* 0x000000100814723c */ /* 0x044fe200000018ff */
[----:B------:R-:W-:Y:S04]  /*2c90*/  LDSM.16.M88.4 R80, [R197+0x9800] ;  /* 0x00980000c550783b */ /* 0x000fe80000000200 */
[----:B------:R-:W0:Y:S01]  /*2ca0*/  LDGDEPBAR ;  /* 0x00000000000079af */ /* 0x000e220000000000 */
[C---:B----4-:R-:W-:Y:S06]  /*2cb0*/  HMMA.16816.F32 R64, R8.reuse, R60, RZ ;  /* 0x0000003c0840723c */ /* 0x050fec00000018ff */
[C---:B------:R-:W-:Y:S06]  /*2cc0*/  HMMA.16816.F32 R16, R8.reuse, R18, RZ ;  /* 0x000000120810723c */ /* 0x040fec00000018ff */
[C---:B------:R-:W-:Y:S06]  /*2cd0*/  HMMA.16816.F32 R60, R8.reuse, R62, RZ ;  /* 0x0000003e083c723c */ /* 0x040fec00000018ff */
[C---:B------:R-:W-:Y:S06]  /*2ce0*/  HMMA.16816.F32 R56, R8.reuse, R48, RZ ;  /* 0x000000300838723c */ /* 0x040fec00000018ff */
[----:B------:R-:W-:Y:S01]  /*2cf0*/  HMMA.16816.F32 R8, R8, R50, RZ ;  /* 0x000000320808723c */ /* 0x000fe200000018ff */
[----:B------:R-:W2:Y:S05]  /*2d00*/  LDSM.16.M88.4 R48, [R191+0x6800] ;  /* 0x00680000bf30783b */ /* 0x000eaa0000000200 */
[C---:B------:R-:W-:Y:S06]  /*2d10*/  HMMA.16816.F32 R28, R36.reuse, R32, R28 ;  /* 0x00000020241c723c */ /* 0x040fec000000181c */
[C---:B------:R-:W-:Y:S01]  /*2d20*/  HMMA.16816.F32 R24, R36.reuse, R34, R24 ;  /* 0x000000222418723c */ /* 0x040fe20000001818 */
[----:B------:R-:W4:Y:S05]  /*2d30*/  LDSM.16.M88.4 R32, [R191+0x7000] ;  /* 0x00700000bf20783b */ /* 0x000f2a0000000200 */
        /* <DEDUP_REMOVED lines=8> */
[----:B------:R-:W3:Y:S04]  /*2dc0*/  LDSM.16.M88.4 R36, [R184+0x1000] ;  /* 0x00100000b824783b */ /* 0x000ee80000000200 */
[----:B------:R-:W3:Y:S01]  /*2dd0*/  LDSM.16.M88.4 R40, [R184+0x800] ;  /* 0x00080000b828783b */ /* 0x000ee20000000200 */
[C---:B-1----:R-:W-:Y:S06]  /*2de0*/  HMMA.16816.F32 R28, R52.reuse, R68, R28 ;  /* 0x00000044341c723c */ /* 0x042fec000000181c */
[C---:B------:R-:W-:Y:S01]  /*2df0*/  HMMA.16816.F32 R24, R52.reuse, R70, R24 ;  /* 0x000000463418723c */ /* 0x040fe20000001818 */
[----:B------:R-:W-:Y:S05]  /*2e00*/  LDSM.16.M88.4 R68, [R198+0x2000] ;  /* 0x00200000c644783b */ /* 0x000fea0000000200 */
[C---:B--2---:R-:W-:Y:S06]  /*2e10*/  HMMA.16816.F32 R20, R52.reuse, R48, R20 ;  /* 0x000000303414723c */ /* 0x044fec0000001814 */
[C---:B------:R-:W-:Y:S01]  /*2e20*/  HMMA.16816.F32 R16, R52.reuse, R50, R16 ;  /* 0x000000323410723c */ /* 0x040fe20000001810 */
[----:B------:R-:W1:Y:S05]  /*2e30*/  LDSM.16.M88.4 R48, [R197+0x8000] ;  /* 0x00800000c530783b */ /* 0x000e6a0000000200 */
[C---:B----4-:R-:W-:Y:S06]  /*2e40*/  HMMA.16816.F32 R64, R52.reuse, R32, R64 ;  /* 0x000000203440723c */ /* 0x050fec0000001840 */
[C---:B------:R-:W-:Y:S01]  /*2e50*/  HMMA.16816.F32 R60, R52.reuse, R34, R60 ;  /* 0x00000022343c723c */ /* 0x040fe2000000183c */
[----:B------:R-:W-:Y:S05]  /*2e60*/  LDSM.16.M88.4 R32, [R197+0x8800] ;  /* 0x00880000c520783b */ /* 0x000fea0000000200 */
[C---:B------:R-:W-:Y:S06]  /*2e70*/  HMMA.16816.F32 R56, R52.reuse, R76, R56 ;  /* 0x0000004c3438723c */ /* 0x040fec0000001838 */
[----:B------:R-:W-:Y:S01]  /*2e80*/  HMMA.16816.F32 R52, R52, R78, R8 ;  /* 0x0000004e3434723c */ /* 0x000fe20000001808 */
[----:B------:R-:W2:Y:S04]  /*2e90*/  LDSM.16.M88.4 R8, [R197+0x9000] ;  /* 0x00900000c508783b */ /* 0x000ea80000000200 */
[----:B------:R-:W-:Y:S01]  /*2ea0*/  LDSM.16.M88.4 R76, [R195+0x3800] ;  /* 0x00380000c34c783b */ /* 0x000fe20000000200 */
[C---:B---3--:R-:W-:Y:S06]  /*2eb0*/  HMMA.16816.F32 R28, R12.reuse, R44, R28 ;  /* 0x0000002c0c1c723c */ /* 0x048fec000000181c */
[C---:B------:R-:W-:Y:S01]  /*2ec0*/  HMMA.16816.F32 R24, R12.reuse, R46, R24 ;  /* 0x0000002e0c18723c */ /* 0x040fe20000001818 */
[----:B------:R-:W-:Y:S05]  /*2ed0*/  LDSM.16.M88.4 R44, [R195+0x2000] ;  /* 0x00200000c32c783b */ /* 0x000fea0000000200 */
[C---:B------:R-:W-:Y:S06]  /*2ee0*/  HMMA.16816.F32 R64, R12.reuse, R36, R64 ;  /* 0x000000240c40723c */ /* 0x040fec0000001840 */
[C---:B------:R-:W-:Y:S01]  /*2ef0*/  HMMA.16816.F32 R60, R12.reuse, R38, R60 ;  /* 0x000000260c3c723c */ /* 0x040fe2000000183c */
[----:B------:R-:W3:Y:S05]  /*2f00*/  LDSM.16.M88.4 R36, [R196+0x2000] ;  /* 0x00200000c424783b */ /* 0x000eea0000000200 */
[C---:B------:R-:W-:Y:S06]  /*2f10*/  HMMA.16816.F32 R20, R12.reuse, R40, R20 ;  /* 0x000000280c14723c */ /* 0x040fec0000001814 */
[C---:B------:R-:W-:Y:S01]  /*2f20*/  HMMA.16816.F32 R16, R12.reuse, R42, R16 ;  /* 0x0000002a0c10723c */ /* 0x040fe20000001810 */
[----:B------:R-:W-:Y:S05]  /*2f30*/  LDSM.16.M88.4 R40, [R195+0x2800] ;  /* 0x00280000c328783b */ /* 0x000fea0000000200 */
[C---:B------:R-:W-:Y:S06]  /*2f40*/  HMMA.16816.F32 R56, R12.reuse, R72, R56 ;  /* 0x000000480c38723c */ /* 0x040fec0000001838 */
[----:B------:R-:W-:Y:S01]  /*2f50*/  HMMA.16816.F32 R52, R12, R74, R52 ;  /* 0x0000004a0c34723c */ /* 0x000fe20000001834 */
[----:B------:R-:W4:Y:S04]  /*2f60*/  LDSM.16.M88.4 R12, [R195+0x3000] ;  /* 0x00300000c30c783b */ /* 0x000f280000000200 */
[----:B------:R-:W-:Y:S01]  /*2f70*/  LDSM.16.M88.4 R72, [R191+0x8000] ;  /* 0x00800000bf48783b */ /* 0x000fe20000000200 */
        /* <DEDUP_REMOVED lines=41> */
[----:B------:R-:W3:Y:S03]  /*3210*/  LDSM.16.M88.4 R44, [R195+0x4000] ;  /* 0x00400000c32c783b */ /* 0x000ee60000000200 */
[C---:B----4-:R-:W-:Y:S06]  /*3220*/  HMMA.16816.F32 R20, R12.reuse, R40, R20 ;  /* 0x000000280c14723c */ /* 0x050fec0000001814 */
[C---:B------:R-:W-:Y:S01]  /*3230*/  HMMA.16816.F32 R16, R12.reuse, R42, R16 ;  /* 0x0000002a0c10723c */ /* 0x040fe20000001810 */
[----:B------:R-:W4:Y:S05]  /*3240*/  LDSM.16.M88.4 R40, [R195+0x4800] ;  /* 0x00480000c328783b */ /* 0x000f2a0000000200 */
[C---:B-1----:R-:W-:Y:S06]  /*3250*/  HMMA.16816.F32 R64, R12.reuse, R36, R64 ;  /* 0x000000240c40723c */ /* 0x042fec0000001840 */
[----:B------:R-:W-:Y:S01]  /*3260*/  HMMA.16816.F32 R60, R12, R38, R60 ;  /* 0x000000260c3c723c */ /* 0x000fe2000000183c */
[----:B------:R-:W1:Y:S05]  /*3270*/  LDSM.16.M88.4 R36, [R195+0x5000] ;  /* 0x00500000c324783b */ /* 0x000e6a0000000200 */
[----:B--2---:R-:W-:Y:S06]  /*3280*/  HMMA.16816.F32 R28, R76, R8, R28 ;  /* 0x000000084c1c723c */ /* 0x004fec000000181c */
[C---:B------:R-:W-:Y:S06]  /*3290*/  HMMA.16816.F32 R56, R12.reuse, R32, R56 ;  /* 0x000000200c38723c */ /* 0x040fec0000001838 */
[----:B------:R-:W-:Y:S01]  /*32a0*/  HMMA.16816.F32 R52, R12, R34, R52 ;  /* 0x000000220c34723c */ /* 0x000fe20000001834 */
[----:B------:R-:W-:Y:S04]  /*32b0*/  LDSM.16.M88.4 R12, [R191+0xa000] ;  /* 0x00a00000bf0c783b */ /* 0x000fe80000000200 */
[----:B------:R-:W-:Y:S01]  /*32c0*/  LDSM.16.M88.4 R32, [R195+0x5800] ;  /* 0x00580000c320783b */ /* 0x000fe20000000200 */
[C---:B------:R-:W-:Y:S03]  /*32d0*/  HMMA.16816.F32 R24, R76.reuse, R10, R24 ;  /* 0x0000000a4c18723c */ /* 0x040fe60000001818 */
[----:B------:R-:W2:Y:S03]  /*32e0*/  LDSM.16.M88.4 R8, [R194+0x4000] ;  /* 0x00400000c208783b */ /* 0x000ea60000000200 */
[C---:B------:R-:W-:Y:S06]  /*32f0*/  HMMA.16816.F32 R20, R76.reuse, R80, R20 ;  /* 0x000000504c14723c */ /* 0x040fec0000001814 */
[C---:B------:R-:W-:Y:S06]  /*3300*/  HMMA.16816.F32 R16, R76.reuse, R82, R16 ;  /* 0x000000524c10723c */ /* 0x040fec0000001810 */
[C---:B------:R-:W-:Y:S06]  /*3310*/  HMMA.16816.F32 R64, R76.reuse, R72, R64 ;  /* 0x000000484c40723c */ /* 0x040fec0000001840 */
[----:B------:R-:W-:Y:S06]  /*3320*/  HMMA.16816.F32 R60, R76, R74, R60 ;  /* 0x0000004a4c3c723c */ /* 0x000fec000000183c */
[----:B---3--:R-:W-:Y:S06]  /*3330*/  HMMA.16816.F32 R28, R48, R44, R28 ;  /* 0x0000002c301c723c */ /* 0x008fec000000181c */
[C---:B------:R-:W-:Y:S06]  /*3340*/  HMMA.16816.F32 R56, R76.reuse, R68, R56 ;  /* 0x000000444c38723c */ /* 0x040fec0000001838 */
[----:B------:R-:W-:Y:S01]  /*3350*/  HMMA.16816.F32 R68, R76, R70, R52 ;  /* 0x000000464c44723c */ /* 0x000fe20000001834 */
[----:B------:R-:W3:Y:S05]  /*3360*/  LDSM.16.M88.4 R52, [R191+0xa800] ;  /* 0x00a80000bf34783b */ /* 0x000eea0000000200 */
[C---:B------:R-:W-:Y:S01]  /*3370*/  HMMA.16816.F32 R24, R48.reuse, R46, R24 ;  /* 0x0000002e3018723c */ /* 0x040fe20000001818 */
[----:B------:R-:W-:Y:S05]  /*3380*/  LDSM.16.M88.4 R44, [R184+0x4000] ;  /* 0x00400000b82c783b */ /* 0x000fea0000000200 */
[C---:B----4-:R-:W-:Y:S01]  /*3390*/  HMMA.16816.F32 R72, R48.reuse, R40, R20 ;  /* 0x000000283048723c */ /* 0x050fe20000001814 */
[----:B------:R-:W4:Y:S05]  /*33a0*/  LDSM.16.M88.4 R20, [R193+0x4000] ;  /* 0x00400000c114783b */ /* 0x000f2a0000000200 */
[C---:B------:R-:W-:Y:S01]  /*33b0*/  HMMA.16816.F32 R16, R48.reuse, R42, R16 ;  /* 0x0000002a3010723c */ /* 0x040fe20000001810 */
[----:B------:R-:W4:Y:S05]  /*33c0*/  LDSM.16.M88.4 R40, [R191+0xb000] ;  /* 0x00b00000bf28783b */ /* 0x000f2a0000000200 */
[C---:B-1----:R-:W-:Y:S06]  /*33d0*/  HMMA.16816.F32 R64, R48.reuse, R36, R64 ;  /* 0x000000243040723c */ /* 0x042fec0000001840 */
[----:B------:R-:W-:Y:S06]  /*33e0*/  HMMA.16816.F32 R60, R48, R38, R60 ;  /* 0x00000026303c723c */ /* 0x000fec000000183c */
[C---:B--2---:R-:W-:Y:S01]  /*33f0*/  HMMA.16816.F32 R36, R8.reuse, R12, R28 ;  /* 0x0000000c0824723c */ /* 0x044fe2000000181c */
[----:B------:R-:W1:Y:S05]  /*3400*/  LDSM.16.M88.4 R28, [R184+0x4800] ;  /* 0x00480000b81c783b */ /* 0x000e6a0000000200 */
[----:B------:R-:W-:Y:S01]  /*3410*/  HMMA.16816.F32 R24, R8, R14, R24 ;  /* 0x0000000e0818723c */ /* 0x000fe20000001818 */
[----:B------:R-:W-:-:S05]  /*3420*/  LOP3.LUT R13, R88, 0xffffffe0, RZ, 0xc0, !PT ;  /* 0xffffffe0580d7812 */ /* 0x000fca00078ec0ff */
[C---:B------:R-:W-:Y:S01]  /*3430*/  IMAD.IADD R0, R84.reuse, 0x1, -R13 ;  /* 0x0000000154007824 */ /* 0x040fe200078e0a0d */
[----:B------:R-:W-:Y:S01]  /*3440*/  HMMA.16816.F32 R56, R48, R32, R56 ;  /* 0x000000203038723c */ /* 0x000fe20000001838 */
[----:B------:R-:W-:-:S03]  /*3450*/  IMAD.SHL.U32 R84, R84, 0x2, RZ ;  /* 0x0000000254547824 */ /* 0x000fc600078e00ff */
[----:B------:R-:W-:Y:S02]  /*3460*/  SHF.R.S32.HI R13, RZ, 0x1f, R0 ;  /* 0x0000001fff0d7819 */ /* 0x000fe40000011400 */
[----:B------:R-:W-:Y:S01]  /*3470*/  HMMA.16816.F32 R68, R48, R34, R68 ;  /* 0x000000223044723c */ /* 0x000fe20000001844 */
[----:B------:R-:W-:Y:S01]  /*3480*/  LOP3.LUT R84, R84, 0x6, RZ, 0xc0, !PT ;  /* 0x0000000654547812 */ /* 0x000fe200078ec0ff */
[----:B------:R-:W-:Y:S01]  /*3490*/  LDSM.16.M88.4 R32, [R184+0x5000] ;  /* 0x00500000b820783b */ /* 0x000fe20000000200 */
[----:B------:R-:W-:-:S03]  /*34a0*/  LEA.HI R0, R13, R0, RZ, 0x2 ;  /* 0x000000000d007211 */ /* 0x000fc600078f10ff */
[----:B------:R-:W2:Y:S01]  /*34b0*/  LDSM.16.M88.4 R12, [R191+0xb800] ;  /* 0x00b80000bf0c783b */ /* 0x000ea20000000200 */
[----:B------:R-:W-:Y:S01]  /*34c0*/  SHF.R.S32.HI R49, RZ, 0x2, R0 ;  /* 0x00000002ff317819 */ /* 0x000fe20000011400 */
[----:B---3--:R-:W-:Y:S01]  /*34d0*/  HMMA.16816.F32 R72, R8, R52, R72 ;  /* 0x000000340848723c */ /* 0x008fe20000001848 */
[----:B------:R-:W-:Y:S02]  /*34e0*/  IMAD.IADD R0, R85, 0x1, R4 ;  /* 0x0000000155007824 */ /* 0x000fe400078e0204 */
[----:B------:R-:W-:-:S03]  /*34f0*/  IADD3 R49, R86, 0x1, R49 ;  /* 0x0000000156317810 */ /* 0x000fc60007ffe031 */
[----:B------:R-:W-:Y:S01]  /*3500*/  HMMA.16816.F32 R16, R8, R54, R16 ;  /* 0x000000360810723c */ /* 0x000fe20000001810 */
[----:B------:R-:W-:-:S05]  /*3510*/  IADD3 R90, R6, R49, -R90 ;  /* 0x00000031065a7210 */ /* 0x000fca0007ffe85a */
[----:B----4-:R-:W-:Y:S01]  /*3520*/  HMMA.16816.F32 R36, R20, R44, R36 ;  /* 0x0000002c1424723c */ /* 0x010fe20000001824 */
[----:B------:R-:W-:-:S05]  /*3530*/  IMAD.IADD R87, R90, 0x1, R87 ;  /* 0x000000015a577824 */ /* 0x000fca00078e0257 */
[----:B------:R-:W-:Y:S01]  /*3540*/  HMMA.16816.F32 R64, R8, R40, R64 ;  /* 0x000000280840723c */ /* 0x000fe20000001840 */
[----:B------:R-:W-:Y:S01]  /*3550*/  IMAD.IADD R45, R3, 0x1, R84 ;  /* 0x00000001032d7824 */ /* 0x000fe200078e0254 */
[C---:B------:R-:W-:Y:S02]  /*3560*/  VIMNMX R210, R87.reuse, R6, PT ;  /* 0x0000000657d27248 */ /* 0x040fe40003fe0100 */
[----:B------:R-:W-:Y:S02]  /*3570*/  VIADDMNMX R204, R87, 0x8, R6, PT ;  /* 0x0000000857cc7846 */ /* 0x000fe40003800106 */
[----:B------:R-:W-:Y:S01]  /*3580*/  HMMA.16816.F32 R24, R20, R46, R24 ;  /* 0x0000002e1418723c */ /* 0x000fe20000001818 */
[----:B------:R-:W-:-:S05]  /*3590*/  VIADD R41, R45, 0x1 ;  /* 0x000000012d297836 */ /* 0x000fca0000000000 */
[----:B------:R-:W-:Y:S01]  /*35a0*/  HMMA.16816.F32 R60, R8, R42, R60 ;  /* 0x0000002a083c723c */ /* 0x000fe2000000183c */
[----:B------:R-:W-:Y:S01]  /*35b0*/  ISETP.GE.AND P6, PT, R41, R210, PT ;  /* 0x000000d22900720c */ /* 0x000fe20003fc6270 */
[----:B------:R-:W-:Y:S01]  /*35c0*/  VIADD R47, R45, 0x8 ;  /* 0x000000082d2f7836 */ /* 0x000fe20000000000 */
[----:B------:R-:W-:Y:S02]  /*35d0*/  ISETP.GE.AND P2, PT, R41, R204, PT ;  /* 0x000000cc2900720c */ /* 0x000fe40003f46270 */
[----:B------:R-:W3:Y:S01]  /*35e0*/  LDSM.16.M88.4 R40, [R184+0x5800] ;  /* 0x00580000b828783b */ /* 0x000ee20000000200 */
[----:B-1----:R-:W-:Y:S01]  /*35f0*/  HMMA.16816.F32 R72, R20, R28, R72 ;  /* 0x0000001c1448723c */ /* 0x002fe20000001848 */
[----:B------:R-:W-:Y:S01]  /*3600*/  ISETP.GE.AND P3, PT, R47, R210, PT ;  /* 0x000000d22f00720c */ /* 0x000fe20003f66270 */
[----:B------:R-:W-:-:S04]  /*3610*/  DEPBAR.LE SB0, 0x0 ;  /* 0x000080000000791a */ /* 0x000fc80000000000 */
[----:B------:R-:W-:Y:S01]  /*3620*/  HMMA.16816.F32 R16, R20, R30, R16 ;  /* 0x0000001e1410723c */ /* 0x000fe20000001810 */
[----:B------:R-:W-:Y:S01]  /*3630*/  VIADD R29, R45, 0x9 ;  /* 0x000000092d1d7836 */ /* 0x000fe20000000000 */
[----:B------:R-:W-:Y:S02]  /*3640*/  ISETP.GE.AND P1, PT, R47, R204, PT ;  /* 0x000000cc2f00720c */ /* 0x000fe40003f26270 */
[----:B------:R-:W-:Y:S02]  /*3650*/  FSEL R28, R37, -INF , !P6 ;  /* 0xff800000251c7808 */ /* 0x000fe40007000000 */
[----:B--2---:R-:W-:Y:S01]  /*3660*/  HMMA.16816.F32 R56, R8, R12, R56 ;  /* 0x0000000c0838723c */ /* 0x004fe20000001838 */
[----:B------:R-:W-:Y:S01]  /*3670*/  ISETP.GE.AND P4, PT, R29, R210, PT ;  /* 0x000000d21d00720c */ /* 0x000fe20003f86270 */
[----:B------:R-:W-:Y:S01]  /*3680*/  VIADD R31, R45, 0x11 ;  /* 0x000000112d1f7836 */ /* 0x000fe20000000000 */
[----:B------:R-:W-:Y:S01]  /*3690*/  ISETP.GE.AND P5, PT, R29, R204, PT ;  /* 0x000000cc1d00720c */ /* 0x000fe20003fa6270 */
[----:B------:R-:W-:Y:S01]  /*36a0*/  VIADD R29, R45, 0x10 ;  /* 0x000000102d1d7836 */ /* 0x000fe20000000000 */
[----:B------:R-:W-:Y:S01]  /*36b0*/  FSEL R24, R24, -INF , !P3 ;  /* 0xff80000018187808 */ /* 0x000fe20005800000 */
[----:B------:R-:W-:Y:S01]  /*36c0*/  HMMA.16816.F32 R64, R20, R32, R64 ;  /* 0x000000201440723c */ /* 0x000fe20000001840 */
[----:B------:R-:W-:Y:S01]  /*36d0*/  FSEL R12, R25, -INF , !P4 ;  /* 0xff800000190c7808 */ /* 0x000fe20006000000 */
[----:B------:R-:W-:Y:S01]  /*36e0*/  VIADD R25, R45, 0x19 ;  /* 0x000000192d197836 */ /* 0x000fe20000000000 */
[----:B------:R-:W-:Y:S01]  /*36f0*/  ISETP.GE.AND P6, PT, R29, R210, PT ;  /* 0x000000d21d00720c */ /* 0x000fe20003fc6270 */
[----:B------:R-:W-:Y:S01]  /*3700*/  VIADD R13, R45, 0x18 ;  /* 0x000000182d0d7836 */ /* 0x000fe20000000000 */
[----:B------:R-:W-:Y:S01]  /*3710*/  ISETP.GE.AND P3, PT, R29, R204, PT ;  /* 0x000000cc1d00720c */ /* 0x000fe20003f66270 */
[----:B------:R-:W-:Y:S01]  /*3720*/  HMMA.16816.F32 R68, R8, R14, R68 ;  /* 0x0000000e0844723c */ /* 0x000fe20000001844 */
[----:B------:R-:W-:-:S02]  /*3730*/  FSEL R29, R26, -INF , !P1 ;  /* 0xff8000001a1d7808 */ /* 0x000fc40004800000 */
[----:B------:R-:W-:Y:S02]  /*3740*/  ISETP.GE.AND P1, PT, R31, R210, PT ;  /* 0x000000d21f00720c */ /* 0x000fe40003f26270 */
[----:B------:R-:W-:Y:S01]  /*3750*/  FSEL R27, R27, -INF , !P5 ;  /* 0xff8000001b1b7808 */ /* 0x000fe20006800000 */
[C---:B------:R-:W-:Y:S01]  /*3760*/  HMMA.16816.F32 R60, R20.reuse, R34, R60 ;  /* 0x00000022143c723c */ /* 0x040fe2000000183c */
[----:B------:R-:W-:Y:S01]  /*3770*/  FSEL R8, R73, -INF , !P1 ;  /* 0xff80000049087808 */ /* 0x000fe20004800000 */
[----:B------:R-:W-:Y:S01]  /*3780*/  VIADD R9, R45, 0x20 ;  /* 0x000000202d097836 */ /* 0x000fe20000000000 */
[-C--:B------:R-:W-:Y:S01]  /*3790*/  ISETP.GE.AND P1, PT, R25, R204.reuse, PT ;  /* 0x000000cc1900720c */ /* 0x080fe20003f26270 */
[----:B------:R-:W-:Y:S01]  /*37a0*/  VIADD R15, R45, 0x21 ;  /* 0x000000212d0f7836 */ /* 0x000fe20000000000 */
[----:B------:R-:W-:Y:S02]  /*37b0*/  ISETP.GE.AND P4, PT, R31, R204, PT ;  /* 0x000000cc1f00720c */ /* 0x000fe40003f86270 */
[----:B------:R-:W-:Y:S01]  /*37c0*/  FSEL R19, R19, -INF , !P1 ;  /* 0xff80000013137808 */ /* 0x000fe20004800000 */
[----:B------:R-:W-:Y:S01]  /*37d0*/  BAR.SYNC.DEFER_BLOCKING 0x0 ;  /* 0x0000000000007b1d */ /* 0x000fe20000010000 */
[----:B------:R-:W-:Y:S01]  /*37e0*/  ISETP.GT.AND P1, PT, R211, 0x1, PT ;  /* 0x00000001d300780c */ /* 0x000fe20003f24270 */
[----:B---3--:R-:W-:Y:S01]  /*37f0*/  HMMA.16816.F32 R56, R20, R40, R56 ;  /* 0x000000281438723c */ /* 0x008fe20000001838 */
[----:B------:R-:W-:-:S02]  /*3800*/  ISETP.GE.AND P5, PT, R13, R210, PT ;  /* 0x000000d20d00720c */ /* 0x000fc40003fa6270 */
[----:B------:R-:W-:Y:S02]  /*3810*/  FSEL R72, R72, -INF , !P6 ;  /* 0xff80000048487808 */ /* 0x000fe40007000000 */
[----:B------:R-:W-:Y:S02]  /*3820*/  FSEL R11, R74, -INF , !P3 ;  /* 0xff8000004a0b7808 */ /* 0x000fe40005800000 */
[----:B------:R-:W-:Y:S01]  /*3830*/  ISETP.GE.AND P6, PT, R13, R204, PT ;  /* 0x000000cc0d00720c */ /* 0x000fe20003fc6270 */
[----:B------:R-:W-:Y:S01]  /*3840*/  HMMA.16816.F32 R68, R20, R42, R68 ;  /* 0x0000002a1444723c */ /* 0x000fe20000001844 */
[----:B------:R-:W-:Y:S02]  /*3850*/  ISETP.GE.AND P3, PT, R25, R210, PT ;  /* 0x000000d21900720c */ /* 0x000fe40003f66270 */
[----:B------:R-:W-:Y:S01]  /*3860*/  FSEL R13, R75, -INF , !P4 ;  /* 0xff8000004b0d7808 */ /* 0x000fe20006000000 */
[----:B------:R-:W1:Y:S01]  /*3870*/  @!P1 LDC.64 R134, c[0x0][0x218] ;  /* 0x00008600ff869b82 */ /* 0x000e620000000a00 */
[----:B------:R-:W-:-:S02]  /*3880*/  FSEL R16, R16, -INF , !P5 ;  /* 0xff80000010107808 */ /* 0x000fc40006800000 */
[C---:B------:R-:W-:Y:S02]  /*3890*/  ISETP.GE.AND P4, PT, R9.reuse, R210, PT ;  /* 0x000000d20900720c */ /* 0x040fe40003f86270 */
[----:B------:R-:W-:Y:S02]  /*38a0*/  ISETP.GE.AND P5, PT, R9, R204, PT ;  /* 0x000000cc0900720c */ /* 0x000fe40003fa6270 */
[----:B------:R-:W-:Y:S02]  /*38b0*/  FSEL R9, R18, -INF , !P6 ;  /* 0xff80000012097808 */ /* 0x000fe40007000000 */
[----:B------:R-:W-:Y:S01]  /*38c0*/  FSEL R6, R17, -INF , !P3 ;  /* 0xff80000011067808 */ /* 0x000fe20005800000 */
[----:B------:R-:W-:Y:S01]  /*38d0*/  VIADD R17, R45, 0x29 ;  /* 0x000000292d117836 */ /* 0x000fe20000000000 */
[C---:B------:R-:W-:Y:S02]  /*38e0*/  ISETP.GE.AND P6, PT, R15.reuse, R210, PT ;  /* 0x000000d20f00720c */ /* 0x040fe40003fc6270 */
[----:B------:R-:W-:Y:S01]  /*38f0*/  ISETP.GE.AND P3, PT, R15, R204, PT ;  /* 0x000000cc0f00720c */ /* 0x000fe20003f66270 */
[----:B------:R-:W-:Y:S01]  /*3900*/  VIADD R15, R45, 0x28 ;  /* 0x000000282d0f7836 */ /* 0x000fe20000000000 */
[----:B------:R-:W-:-:S02]  /*3910*/  FSEL R39, R39, -INF , !P2 ;  /* 0xff80000027277808 */ /* 0x000fc40005000000 */
[----:B------:R-:W-:Y:S02]  /*3920*/  FSEL R162, R64, -INF , !P4 ;  /* 0xff80000040a27808 */ /* 0x000fe40006000000 */
[C---:B------:R-:W-:Y:S02]  /*3930*/  ISETP.GE.AND P2, PT, R15.reuse, R210, PT ;  /* 0x000000d20f00720c */ /* 0x040fe40003f46270 */
[----:B------:R-:W-:Y:S01]  /*3940*/  ISETP.GE.AND P4, PT, R15, R204, PT ;  /* 0x000000cc0f00720c */ /* 0x000fe20003f86270 */
[----:B------:R-:W-:Y:S01]  /*3950*/  VIADD R15, R45, 0x30 ;  /* 0x000000302d0f7836 */ /* 0x000fe20000000000 */
[----:B------:R-:W-:Y:S02]  /*3960*/  FSEL R223, R66, -INF , !P5 ;  /* 0xff80000042df7808 */ /* 0x000fe40006800000 */
[----:B------:R-:W-:Y:S02]  /*3970*/  FSEL R170, R65, -INF , !P6 ;  /* 0xff80000041aa7808 */ /* 0x000fe40007000000 */
        /* <DEDUP_REMOVED lines=12> */
[----:B------:R-:W-:Y:S02]  /*3a40*/  FSEL R166, R61, -INF , !P5 ;  /* 0xff8000003da67808 */ /* 0x000fe40006800000 */
[C---:B------:R-:W-:Y:S02]  /*3a50*/  ISETP.GE.AND P6, PT, R15.reuse, R210, PT ;  /* 0x000000d20f00720c */ /* 0x040fe40003fc6270 */
[----:B------:R-:W-:Y:S01]  /*3a60*/  ISETP.GE.AND P3, PT, R15, R204, PT ;  /* 0x000000cc0f00720c */ /* 0x000fe20003f66270 */
[----:B------:R-:W-:Y:S01]  /*3a70*/  VIADD R15, R45, 0x39 ;  /* 0x000000392d0f7836 */ /* 0x000fe20000000000 */
[----:B------:R-:W-:-:S02]  /*3a80*/  FSEL R217, R58, -INF , !P2 ;  /* 0xff8000003ad97808 */ /* 0x000fc40005000000 */
[----:B------:R-:W-:Y:S02]  /*3a90*/  ISETP.GE.AND P5, PT, R17, R204, PT ;  /* 0x000000cc1100720c */ /* 0x000fe40003fa6270 */
[----:B------:R-:W-:Y:S02]  /*3aa0*/  ISETP.GE.AND P2, PT, R45, R210, PT ;  /* 0x000000d22d00720c */ /* 0x000fe40003f46270 */
[----:B------:R-:W-:Y:S02]  /*3ab0*/  FSEL R216, R57, -INF , !P4 ;  /* 0xff80000039d87808 */ /* 0x000fe40006000000 */
[----:B------:R-:W-:Y:S02]  /*3ac0*/  ISETP.GE.AND P4, PT, R45, R204, PT ;  /* 0x000000cc2d00720c */ /* 0x000fe40003f86270 */
[----:B------:R-:W-:Y:S02]  /*3ad0*/  FSEL R213, R59, -INF , !P5 ;  /* 0xff8000003bd57808 */ /* 0x000fe40006800000 */
[----:B------:R-:W-:-:S02]  /*3ae0*/  FSEL R36, R36, -INF , !P2 ;  /* 0xff80000024247808 */ /* 0x000fc40005000000 */
[C---:B------:R-:W-:Y:S02]  /*3af0*/  ISETP.GE.AND P5, PT, R15.reuse, R210, PT ;  /* 0x000000d20f00720c */ /* 0x040fe40003fa6270 */
[----:B------:R-:W-:Y:S02]  /*3b00*/  ISETP.GE.AND P2, PT, R15, R204, PT ;  /* 0x000000cc0f00720c */ /* 0x000fe40003f46270 */
[----:B------:R-:W-:Y:S02]  /*3b10*/  FSEL R15, R38, -INF , !P4 ;  /* 0xff800000260f7808 */ /* 0x000fe40006000000 */
[----:B-1----:R-:W-:Y:S02]  /*3b20*/  @!P1 LEA R208, P4, R133, R134, 0x1 ;  /* 0x0000008685d09211 */ /* 0x002fe400078808ff */
[----:B------:R-:W-:Y:S02]  /*3b30*/  FSEL R214, R68, -INF , !P6 ;  /* 0xff80000044d67808 */ /* 0x000fe40007000000 */
[----:B------:R-:W-:-:S02]  /*3b40*/  FSEL R171, R70, -INF , !P3 ;  /* 0xff80000046ab7808 */ /* 0x000fc40005800000 */
[----:B------:R-:W-:Y:S02]  /*3b50*/  FSEL R212, R69, -INF , !P5 ;  /* 0xff80000045d47808 */ /* 0x000fe40006800000 */
[----:B------:R-:W-:Y:S02]  /*3b60*/  FSEL R167, R71, -INF , !P2 ;  /* 0xff80000047a77808 */ /* 0x000fe40005000000 */
[----:B------:R-:W-:Y:S01]  /*3b70*/  @!P1 LEA.HI.X R209, R133, R135, R2, 0x1, P4 ;  /* 0x0000008785d19211 */ /* 0x000fe200020f0c02 */
[----:B------:R-:W-:Y:S06]  /*3b80*/  @!P1 BRA `(.L_x_2079) ;  /* 0x00000004006c9947 */ /* 0x000fec0003800000 */
[----:B------:R-:W-:Y:S05]  /*3b90*/  @!P0 BRA `(.L_x_2080) ;  /* 0x0000000000ec8947 */ /* 0x000fea0003800000 */
[----:B------:R-:W1:Y:S01]  /*3ba0*/  LDC R10, c[0x0][0x380] ;  /* 0x0000e000ff0a7b82 */ /* 0x000e620000000800 */
[----:B------:R-:W-:Y:S01]  /*3bb0*/  VIADD R23, R3, 0xffffffc0 ;  /* 0xffffffc003177836 */ /* 0x000fe20000000000 */
[----:B------:R-:W-:Y:S01]  /*3bc0*/  IABS R18, R3 ;  /* 0x0000000300127213 */ /* 0x000fe20000000000 */
[----:B------:R-:W-:-:S03]  /*3bd0*/  ULDC.64 UR6, c[0x0][0x230] ;  /* 0x00008c0000067ab9 */ /* 0x000fc60000000a00 */
        /* <DEDUP_REMOVED lines=42> */
[----:B------:R-:W-:Y:S02]  /*3e80*/  SHF.R.S32.HI R3, RZ, 0x1f, R17 ;  /* 0x0000001fff037819 */ /* 0x000fe40000011411 */
[----:B--2---:R-:W-:-:S03]  /*3e90*/  IADD3 R10, -R21, R4, RZ ;  /* 0x00000004150a7210 */ /* 0x004fc60007ffe1ff */
[-C--:B------:R-:W-:Y:S02]  /*3ea0*/  IMAD R4, R3, R172.reuse, RZ ;  /* 0x000000ac03047224 */ /* 0x080fe400078e02ff */
[----:B------:R-:W-:Y:S01]  /*3eb0*/  IMAD.WIDE.U32 R20, R17, R172, RZ ;  /* 0x000000ac11147225 */ /* 0x000fe200078e00ff */
[----:B------:R-:W-:-:S03]  /*3ec0*/  SHF.R.S32.HI R3, RZ, 0x1f, R10 ;  /* 0x0000001fff037819 */ /* 0x000fc6000001140a */
[----:B------:R-:W-:Y:S02]  /*3ed0*/  IMAD R4, R17, R173, R4 ;  /* 0x000000ad11047224 */ /* 0x000fe400078e0204 */
[----:B------:R-:W-:Y:S02]  /*3ee0*/  IMAD R3, R3, UR6, RZ ;  /* 0x0000000603037c24 */ /* 0x000fe4000f8e02ff */
[----:B------:R-:W-:Y:S02]  /*3ef0*/  IMAD.IADD R21, R21, 0x1, R4 ;  /* 0x0000000115157824 */ /* 0x000fe400078e0204 */
[C---:B------:R-:W-:Y:S02]  /*3f00*/  IMAD R3, R10.reuse, UR7, R3 ;  /* 0x000000070a037c24 */ /* 0x040fe4000f8e0203 */
[----:B------:R-:W-:-:S04]  /*3f10*/  IMAD.WIDE.U32 R20, R10, UR6, R20 ;  /* 0x000000060a147c25 */ /* 0x000fc8000f8e0014 */
[----:B------:R-:W-:Y:S01]  /*3f20*/  IMAD.MOV.U32 R4, RZ, RZ, R20 ;  /* 0x000000ffff047224 */ /* 0x000fe200078e0014 */
[----:B------:R-:W-:Y:S01]  /*3f30*/  IADD3 R3, R21, R3, RZ ;  /* 0x0000000315037210 */ /* 0x000fe20007ffe0ff */
[----:B------:R-:W-:Y:S06]  /*3f40*/  BRA `(.L_x_2081) ;  /* 0x0000000000087947 */ /* 0x000fec0003800000 */
.L_x_2080:
[----:B------:R-:W-:-:S04]  /*3f50*/  LEA R4, -R172, RZ, 0x6 ;  /* 0x000000ffac047211 */ /* 0x000fc800078e31ff */
[----:B------:R-:W-:-:S07]  /*3f60*/  SHF.R.S32.HI R3, RZ, 0x1f, R4 ;  /* 0x0000001fff037819 */ /* 0x000fce0000011404 */
.L_x_2081:
[----:B------:R-:W1:Y:S01]  /*3f70*/  LDC.64 R134, c[0x0][0x218] ;  /* 0x00008600ff867b82 */ /* 0x000e620000000a00 */
[----:B------:R-:W-:Y:S01]  /*3f80*/  IADD3 R133, P1, R4, R133, RZ ;  /* 0x0000008504857210 */ /* 0x000fe20007f3e0ff */
[----:B------:R-:W-:-:S04]  /*3f90*/  IMAD.SHL.U32 R17, R172, 0x20, RZ ;  /* 0x00000020ac117824 */ /* 0x000fc800078e00ff */
[----:B------:R-:W-:Y:S01]  /*3fa0*/  IMAD.X R2, R3, 0x1, R2, P1 ;  /* 0x0000000103027824 */ /* 0x000fe200008e0602 */
[----:B------:R-:W-:Y:S02]  /*3fb0*/  SHF.L.U64.HI R3, R172, 0x5, R173 ;  /* 0x00000005ac037819 */ /* 0x000fe400000102ad */
[----:B-1----:R-:W-:-:S04]  /*3fc0*/  LEA R208, P2, R133, R134, 0x1 ;  /* 0x0000008685d07211 */ /* 0x002fc800078408ff */
[----:B------:R-:W-:Y:S02]  /*3fd0*/  IADD3 R22, P1, R17, R208, RZ ;  /* 0x000000d011167210 */ /* 0x000fe40007f3e0ff */
[----:B------:R-:W-:Y:S02]  /*3fe0*/  LEA.HI.X R209, R133, R135, R2, 0x1, P2 ;  /* 0x0000008785d17211 */ /* 0x000fe400010f0c02 */
[----:B------:R-:W-:-:S03]  /*3ff0*/  IADD3 R20, P2, R17, R22, RZ ;  /* 0x0000001611147210 */ /* 0x000fc60007f5e0ff */
[----:B------:R-:W-:Y:S01]  /*4000*/  IMAD.X R23, R3, 0x1, R209, P1 ;  /* 0x0000000103177824 */ /* 0x000fe200008e06d1 */
[----:B------:R-:W-:Y:S01]  /*4010*/  IADD3 R30, P1, R17, R20, RZ ;  /* 0x00000014111e7210 */ /* 0x000fe20007f3e0ff */
[----:B------:R-:W-:Y:S01]  /*4020*/  @!PT LDS RZ, [RZ] ;  /* 0x00000000fffff984 */ /* 0x000fe20000000800 */
[----:B------:R-:W-:Y:S01]  /*4030*/  @!PT LDS RZ, [RZ] ;  /* 0x00000000fffff984 */ /* 0x000fe20000000800 */
[----:B------:R-:W-:Y:S01]  /*4040*/  @!PT LDS RZ, [RZ] ;  /* 0x00000000fffff984 */ /* 0x000fe20000000800 */
[----:B------:R1:W-:Y:S02]  /*4050*/  LDGSTS.E.BYPASS.LTC128B.128 [R205+0x6000], desc[UR10][R208.64] ;  /* 0x06000000d0cd7fae */ /* 0x0003e4000b901d4a */
[C---:B------:R-:W-:Y:S02]  /*4060*/  IMAD.X R21, R3.reuse, 0x1, R23, P2 ;  /* 0x0000000103157824 */ /* 0x040fe400010e0617 */
[----:B------:R1:W-:Y:S02]  /*4070*/  LDGSTS.E.BYPASS.LTC128B.128 [R205+0x8000], desc[UR10][R208.64+0x80] ;  /* 0x08000080d0cd7fae */ /* 0x0003e4000b901d4a */
[----:B------:R-:W-:Y:S02]  /*4080*/  IMAD.X R31, R3, 0x1, R21, P1 ;  /* 0x00000001031f7824 */ /* 0x000fe400008e0615 */
[----:B------:R1:W-:Y:S04]  /*4090*/  LDGSTS.E.BYPASS.LTC128B.128 [R205+0xa000], desc[UR10][R208.64+0x100] ;  /* 0x0a000100d0cd7fae */ /* 0x0003e8000b901d4a */
        /* <DEDUP_REMOVED lines=9> */
[----:B------:R-:W0:Y:S02]  /*4130*/  LDGDEPBAR ;  /* 0x00000000000079af */ /* 0x000e240000000000 */
.L_x_2079:
[----:B------:R-:W-:Y:S01]  /*4140*/  FMNMX.FTZ R3, R36, R28, !PT ;  /* 0x0000001c24037209 */ /* 0x000fe20007810000 */
[----:B------:R-:W-:Y:S01]  /*4150*/  ULDC UR6, c[0x0][0x2ec] ;  /* 0x0000bb0000067ab9 */ /* 0x000fe20000000800 */
        /* <DEDUP_REMOVED lines=28> */
[----:B-1----:R-:W-:-:S02]  /*4320*/  FMNMX.FTZ R21, R167, R4, !PT ;  /* 0x00000004a7157209 */ /* 0x002fc40007810000 */
[----:B------:R-:W-:Y:S01]  /*4330*/  LEA R192, R0, UR4, 0x1 ;  /* 0x0000000400c07c11 */ /* 0x000fe2000f8e08ff */
[----:B------:R-:W1:Y:S03]  /*4340*/  SHFL.BFLY PT, R17, R10, 0x2, 0x1f ;  /* 0x0c401f000a117f89 */ /* 0x000e6600000e0000 */
[-C--:B------:R-:W-:Y:S01]  /*4350*/  LEA R190, R7, R192.reuse, 0x1 ;  /* 0x000000c007be7211 */ /* 0x080fe200078e08ff */
[----:B------:R-:W2:Y:S01]  /*4360*/  SHFL.BFLY PT, R4, R21, 0x2, 0x1f ;  /* 0x0c401f0015047f89 */ /* 0x000ea200000e0000 */
[C---:B------:R-:W-:Y:S02]  /*4370*/  LEA R189, R5.reuse, R192, 0x1 ;  /* 0x000000c005bd7211 */ /* 0x040fe400078e08ff */
[----:B------:R-:W-:Y:S01]  /*4380*/  LEA R188, R5, R190, 0x1 ;  /* 0x000000be05bc7211 */ /* 0x000fe200078e08ff */
[----:B------:R-:W-:Y:S04]  /*4390*/  LDSM.16.MT88.4 R44, [R190+0xc000] ;  /* 0x00c00000be2c783b */ /* 0x000fe80000004200 */
[----:B------:R-:W-:Y:S04]  /*43a0*/  LDSM.16.MT88.4 R68, [R192+0xe000] ;  /* 0x00e00000c044783b */ /* 0x000fe80000004200 */
[----:B------:R-:W-:Y:S04]  /*43b0*/  LDSM.16.MT88.4 R84, [R189+0xe000] ;  /* 0x00e00000bd54783b */ /* 0x000fe80000004200 */
[----:B------:R-:W-:Y:S01]  /*43c0*/  LDSM.16.MT88.4 R92, [R188+0xe000] ;  /* 0x00e00000bc5c783b */ /* 0x000fe20000004200 */
[----:B-1----:R-:W-:-:S03]  /*43d0*/  FMNMX.FTZ R17, R10, R17, !PT ;  /* 0x000000110a117209 */ /* 0x002fc60007810000 */
[----:B------:R-:W-:Y:S01]  /*43e0*/  LDSM.16.MT88.4 R100, [R192+0x10000] ;  /* 0x01000000c064783b */ /* 0x000fe20000004200 */
[----:B--2---:R-:W-:-:S03]  /*43f0*/  FMNMX.FTZ R4, R21, R4, !PT ;  /* 0x0000000415047209 */ /* 0x004fc60007810000 */
[----:B------:R-:W1:Y:S04]  /*4400*/  SHFL.BFLY PT, R132, R17, 0x1, 0x1f ;  /* 0x0c201f0011847f89 */ /* 0x000e6800000e0000 */
[----:B------:R-:W2:Y:S04]  /*4410*/  SHFL.BFLY PT, R3, R4, 0x1, 0x1f ;  /* 0x0c201f0004037f89 */ /* 0x000ea800000e0000 */
[----:B------:R-:W3:Y:S04]  /*4420*/  LDSM.16.MT88.4 R108, [R190+0x10000] ;  /* 0x01000000be6c783b */ /* 0x000ee80000004200 */
[----:B------:R-:W-:Y:S04]  /*4430*/  LDSM.16.MT88.4 R52, [R189+0xc000] ;  /* 0x00c00000bd34783b */ /* 0x000fe80000004200 */
[----:B------:R-:W-:Y:S04]  /*4440*/  LDSM.16.MT88.4 R20, [R189+0xe800] ;  /* 0x00e80000bd14783b */ /* 0x000fe80000004200 */
[----:B------:R-:W-:Y:S01]  /*4450*/  LDSM.16.MT88.4 R60, [R188+0xc000] ;  /* 0x00c00000bc3c783b */ /* 0x000fe20000004200 */
[----:B-1----:R-:W-:-:S03]  /*4460*/  FMNMX.FTZ R132, R17, R132, !PT ;  /* 0x0000008411847209 */ /* 0x002fc60007810000 */
[----:B------:R-:W-:Y:S01]  /*4470*/  LDSM.16.MT88.4 R76, [R190+0xe000] ;  /* 0x00e00000be4c783b */ /* 0x000fe20000004200 */
[----:B--2---:R-:W-:Y:S01]  /*4480*/  FMNMX.FTZ R3, R4, R3, !PT ;  /* 0x0000000304037209 */ /* 0x004fe20007810000 */
[C---:B------:R-:W-:Y:S01]  /*4490*/  FMUL.FTZ R219, R132.reuse, UR6 ;  /* 0x0000000684db7c20 */ /* 0x040fe20008410000 */
[----:B------:R-:W-:Y:S01]  /*44a0*/  FSETP.NEU.FTZ.AND P1, PT, R132, -INF , PT ;  /* 0xff8000008400780b */ /* 0x000fe20003f3d000 */
[----:B------:R-:W-:Y:S02]  /*44b0*/  LDSM.16.MT88.4 R112, [R189+0x10000] ;  /* 0x01000000bd70783b */ /* 0x000fe40000004200 */
[----:B------:R-:W-:Y:S01]  /*44c0*/  FMUL.FTZ R168, R3, UR6 ;  /* 0x0000000603a87c20 */ /* 0x000fe20008410000 */
[----:B------:R-:W-:Y:S01]  /*44d0*/  FSEL R219, R219, RZ, P1 ;  /* 0x000000ffdbdb7208 */ /* 0x000fe20000800000 */
[----:B------:R-:W-:Y:S01]  /*44e0*/  LDSM.16.MT88.4 R140, [R188+0x10000] ;  /* 0x01000000bc8c783b */ /* 0x000fe20000004200 */
[----:B------:R-:W-:-:S03]  /*44f0*/  FSETP.NEU.FTZ.AND P1, PT, R3, -INF , PT ;  /* 0xff8000000300780b */ /* 0x000fc60003f3d000 */
        /* <DEDUP_REMOVED lines=13> */
[--C-:B------:R-:W-:Y:S01]  /*45d0*/  FFMA.FTZ R148, R9, UR6, -R168.reuse ;  /* 0x0000000609947c23 */ /* 0x100fe200080108a8 */
[----:B------:R-:W1:Y:S01]  /*45e0*/  LDSM.16.MT88.4 R12, [R190+0xc800] ;  /* 0x00c80000be0c783b */ /* 0x000e620000004200 */
[--C-:B------:R-:W-:Y:S01]  /*45f0*/  FFMA.FTZ R153, R72, UR6, -R219.reuse ;  /* 0x0000000648997c23 */ /* 0x100fe200080108db */
[--C-:B------:R-:W-:Y:S01]  /*4600*/  FFMA.FTZ R151, R16, UR6, -R219.reuse ;  /* 0x0000000610977c23 */ /* 0x100fe200080108db */
[--C-:B------:R-:W-:Y:S01]  /*4610*/  FFMA.FTZ R0, R6, UR6, -R219.reuse ;  /* 0x0000000606007c23 */ /* 0x100fe200080108db */
[----:B------:R-:W2:Y:S01]  /*4620*/  MUFU.EX2 R158, R158 ;  /* 0x0000009e009e7308 */ /* 0x000ea20000000800 */
[----:B------:R-:W4:Y:S01]  /*4630*/  LDSM.16.MT88.4 R8, [R192+0xe800] ;  /* 0x00e80000c008783b */ /* 0x000f220000004200 */
[--C-:B------:R-:W-:Y:S01]  /*4640*/  FFMA.FTZ R145, R19, UR6, -R168.reuse ;  /* 0x0000000613917c23 */ /* 0x100fe200080108a8 */
[--C-:B------:R-:W-:Y:S01]  /*4650*/  FFMA.FTZ R163, R170, UR6, -R219.reuse ;  /* 0x00000006aaa37c23 */ /* 0x100fe200080108db */
[--C-:B------:R-:W-:Y:S01]  /*4660*/  FFMA.FTZ R165, R166, UR6, -R219.reuse ;  /* 0x00000006a6a57c23 */ /* 0x100fe200080108db */
[----:B------:R-:W5:Y:S01]  /*4670*/  LDSM.16.MT88.4 R16, [R188+0xe800] ;  /* 0x00e80000bc10783b */ /* 0x000f620000004200 */
[--C-:B------:R-:W-:Y:S01]  /*4680*/  FFMA.FTZ R162, R162, UR6, -R219.reuse ;  /* 0x00000006a2a27c23 */ /* 0x100fe200080108db */
[--C-:B------:R-:W-:Y:S01]  /*4690*/  FFMA.FTZ R164, R164, UR6, -R219.reuse ;  /* 0x00000006a4a47c23 */ /* 0x100fe200080108db */
[----:B------:R-:W-:Y:S01]  /*46a0*/  MUFU.EX2 R157, R157 ;  /* 0x0000009d009d7308 */ /* 0x000fe20000000800 */
[----:B------:R-:W-:Y:S01]  /*46b0*/  LDSM.16.MT88.4 R36, [R192+0xc000] ;  /* 0x00c00000c024783b */ /* 0x000fe20000004200 */
[--C-:B------:R-:W-:Y:S01]  /*46c0*/  FFMA.FTZ R166, R223, UR6, -R168.reuse ;  /* 0x00000006dfa67c23 */ /* 0x100fe200080108a8 */
[--C-:B------:R-:W-:Y:S01]  /*46d0*/  FFMA.FTZ R169, R169, UR6, -R168.reuse ;  /* 0x00000006a9a97c23 */ /* 0x100fe200080108a8 */
[--C-:B------:R-:W-:Y:S01]  /*46e0*/  FFMA.FTZ R170, R221, UR6, -R168.reuse ;  /* 0x00000006ddaa7c23 */ /* 0x100fe200080108a8 */
[----:B------:R-:W-:Y:S01]  /*46f0*/  LDSM.16.MT88.4 R32, [R189+0xc800] ;  /* 0x00c80000bd20783b */ /* 0x000fe20000004200 */
[--C-:B------:R-:W-:Y:S01]  /*4700*/  FFMA.FTZ R215, R215, UR6, -R168.reuse ;  /* 0x00000006d7d77c23 */ /* 0x100fe200080108a8 */
[--C-:B------:R-:W-:Y:S01]  /*4710*/  FFMA.FTZ R218, R218, UR6, -R219.reuse ;  /* 0x00000006dada7c23 */ /* 0x100fe200080108db */
[----:B------:R-:W3:Y:S01]  /*4720*/  MUFU.EX2 R154, R154 ;  /* 0x0000009a009a7308 */ /* 0x000ee20000000800 */
[----:B--2---:R-:W-:Y:S01]  /*4730*/  F2FP.F16.F32.PACK_AB R116, R158, R159 ;  /* 0x0000009f9e74723e */ /* 0x004fe200000000ff */
[----:B------:R-:W-:Y:S01]  /*4740*/  LDSM.16.MT88.4 R136, [R192+0xc800] ;  /* 0x00c80000c088783b */ /* 0x000fe20000004200 */
[--C-:B------:R-:W-:Y:S01]  /*4750*/  FFMA.FTZ R221, R216, UR6, -R219.reuse ;  /* 0x00000006d8dd7c23 */ /* 0x100fe200080108db */
[--C-:B------:R-:W-:Y:S01]  /*4760*/  FFMA.FTZ R214, R214, UR6, -R219.reuse ;  /* 0x00000006d6d67c23 */ /* 0x100fe200080108db */
[----:B------:R-:W-:Y:S01]  /*4770*/  FFMA.FTZ R219, R212, UR6, -R219 ;  /* 0x00000006d4db7c23 */ /* 0x000fe200080108db */
[----:B------:R-:W-:Y:S01]  /*4780*/  LDSM.16.MT88.4 R28, [R188+0xc800] ;  /* 0x00c80000bc1c783b */ /* 0x000fe20000004200 */
[--C-:B------:R-:W-:Y:S01]  /*4790*/  FFMA.FTZ R212, R217, UR6, -R168.reuse ;  /* 0x00000006d9d47c23 */ /* 0x100fe200080108a8 */
[----:B------:R-:W-:Y:S01]  /*47a0*/  MUFU.EX2 R160, R160 ;  /* 0x000000a000a07308 */ /* 0x000fe20000000800 */
[--C-:B------:R-:W-:Y:S01]  /*47b0*/  FFMA.FTZ R213, R213, UR6, -R168.reuse ;  /* 0x00000006d5d57c23 */ /* 0x100fe200080108a8 */
[----:B------:R-:W-:Y:S01]  /*47c0*/  LDSM.16.MT88.4 R24, [R190+0xe800] ;  /* 0x00e80000be18783b */ /* 0x000fe20000004200 */
[--C-:B------:R-:W-:Y:S01]  /*47d0*/  FFMA.FTZ R171, R171, UR6, -R168.reuse ;  /* 0x00000006abab7c23 */ /* 0x100fe200080108a8 */
[----:B------:R-:W-:Y:S01]  /*47e0*/  FFMA.FTZ R168, R167, UR6, -R168 ;  /* 0x00000006a7a87c23 */ /* 0x000fe200080108a8 */
[----:B------:R-:W-:Y:S01]  /*47f0*/  FADD.FTZ R158, R159, R158 ;  /* 0x0000009e9f9e7221 */ /* 0x000fe20000010000 */
[----:B------:R-:W-:-:S02]  /*4800*/  ISETP.GE.AND P1, PT, R211, 0x2, PT ;  /* 0x00000002d300780c */ /* 0x000fc40003f26270 */
[----:B------:R-:W2:Y:S01]  /*4810*/  MUFU.EX2 R161, R161 ;  /* 0x000000a100a17308 */ /* 0x000ea20000000800 */
[----:B---3--:R-:W-:Y:S01]  /*4820*/  F2FP.F16.F32.PACK_AB R118, R154, R157 ;  /* 0x0000009d9a76723e */ /* 0x008fe200000000ff */
[----:B------:R-:W-:-:S04]  /*4830*/  FADD.FTZ R157, R157, R158 ;  /* 0x0000009e9d9d7221 */ /* 0x000fc80000010000 */
[----:B------:R-:W-:Y:S02]  /*4840*/  FADD.FTZ R154, R154, R157 ;  /* 0x0000009d9a9a7221 */ /* 0x000fe40000010000 */
[----:B------:R-:W-:Y:S08]  /*4850*/  MUFU.EX2 R156, R156 ;  /* 0x0000009c009c7308 */ /* 0x000ff00000000800 */
        /* <DEDUP_REMOVED lines=11> */
[----:B------:R-:W3:Y:S01]  /*4910*/  MUFU.EX2 R0, R0 ;  /* 0x0000000000007308 */ /* 0x000ee20000000800 */
[C---:B--2---:R-:W-:Y:S01]  /*4920*/  F2FP.F16.F32.PACK_AB R4, R150.reuse, R153 ;  /* 0x000000999604723e */ /* 0x044fe200000000ff */
[----:B------:R-:W-:Y:S01]  /*4930*/  FADD.FTZ R153, R153, R154 ;  /* 0x0000009a99997221 */ /* 0x000fe20000010000 */
[----:B------:R-:W-:Y:S03]  /*4940*/  HMMA.16816.F32 R44, R116, R46, RZ ;  /* 0x0000002e742c723c */ /* 0x000fe600000018ff */
[----:B------:R-:W-:-:S02]  /*4950*/  FADD.FTZ R150, R150, R153 ;  /* 0x0000009996967221 */ /* 0x000fc40000010000 */
[----:B------:R-:W-:Y:S01]  /*4960*/  MUFU.EX2 R152, R152 ;  /* 0x0000009800987308 */ /* 0x000fe20000000800 */
[C---:B------:R-:W-:Y:S06]  /*4970*/  HMMA.16816.F32 R68, R116.reuse, R70, RZ ;  /* 0x000000467444723c */ /* 0x040fec00000018ff */
        /* <DEDUP_REMOVED lines=21> */
[C---:B-1----:R-:W-:Y:S01]  /*4ad0*/  HMMA.16816.F32 R40, R4.reuse, R12, R40 ;  /* 0x0000000c0428723c */ /* 0x042fe20000001828 */
[----:B------:R-:W-:Y:S05]  /*4ae0*/  MUFU.EX2 R164, R164 ;  /* 0x000000a400a47308 */ /* 0x000fea0000000800 */
[C---:B------:R-:W-:Y:S01]  /*4af0*/  HMMA.16816.F32 R44, R4.reuse, R14, R44 ;  /* 0x0000000e042c723c */ /* 0x040fe2000000182c */
[----:B------:R-:W1:Y:S02]  /*4b00*/  LDSM.16.MT88.4 R12, [R192+0x10800] ;  /* 0x01080000c00c783b */ /* 0x000e640000004200 */
[----:B------:R-:W-:Y:S03]  /*4b10*/  MUFU.EX2 R165, R165 ;  /* 0x000000a500a57308 */ /* 0x000fe60000000800 */
[C---:B----4-:R-:W-:Y:S05]  /*4b20*/  HMMA.16816.F32 R64, R4.reuse, R8, R64 ;  /* 0x000000080440723c */ /* 0x050fea0000001840 */
[----:B------:R-:W-:Y:S01]  /*4b30*/  MUFU.EX2 R166, R166 ;  /* 0x000000a600a67308 */ /* 0x000fe20000000800 */
[----:B------:R-:W-:Y:S01]  /*4b40*/  HMMA.16816.F32 R68, R4, R10, R68 ;  /* 0x0000000a0444723c */ /* 0x000fe20000001844 */
[----:B------:R-:W3:Y:S05]  /*4b50*/  LDSM.16.MT88.4 R8, [R190+0x10800] ;  /* 0x01080000be08783b */ /* 0x000eea0000004200 */
        /* <DEDUP_REMOVED lines=15> */
[C---:B-1----:R-:W-:Y:S06]  /*4c50*/  HMMA.16816.F32 R96, R4.reuse, R12, R96 ;  /* 0x0000000c0460723c */ /* 0x042fec0000001860 */
[C---:B------:R-:W-:Y:S01]  /*4c60*/  HMMA.16816.F32 R100, R4.reuse, R14, R100 ;  /* 0x0000000e0464723c */ /* 0x040fe20000001864 */
[----:B------:R-:W1:Y:S01]  /*4c70*/  LDSM.16.MT88.4 R12, [R189+0xd000] ;  /* 0x00d00000bd0c783b */ /* 0x000e620000004200 */
[----:B------:R-:W-:Y:S04]  /*4c80*/  MUFU.EX2 R219, R219 ;  /* 0x000000db00db7308 */ /* 0x000fe80000000800 */
[C---:B---3--:R-:W-:Y:S04]  /*4c90*/  HMMA.16816.F32 R104, R4.reuse, R8, R104 ;  /* 0x000000080468723c */ /* 0x048fe80000001868 */
[----:B------:R-:W-:Y:S02]  /*4ca0*/  MUFU.EX2 R212, R212 ;  /* 0x000000d400d47308 */ /* 0x000fe40000000800 */
[----:B------:R-:W-:Y:S01]  /*4cb0*/  HMMA.16816.F32 R108, R4, R10, R108 ;  /* 0x0000000a046c723c */ /* 0x000fe2000000186c */
[----:B------:R-:W3:Y:S05]  /*4cc0*/  LDSM.16.MT88.4 R8, [R189+0xf000] ;  /* 0x00f00000bd08783b */ /* 0x000eea0000004200 */
[C---:B------:R-:W-:Y:S01]  /*4cd0*/  HMMA.16816.F32 R128, R116.reuse, R36, RZ ;  /* 0x000000247480723c */ /* 0x040fe200000018ff */
[----:B------:R-:W3:Y:S05]  /*4ce0*/  MUFU.EX2 R213, R213 ;  /* 0x000000d500d57308 */ /* 0x000eea0000000800 */
[C---:B------:R-:W-:Y:S03]  /*4cf0*/  HMMA.16816.F32 R56, R116.reuse, R60, RZ ;  /* 0x0000003c7438723c */ /* 0x040fe600000018ff */
[----:B------:R-:W-:Y:S03]  /*4d00*/  MUFU.EX2 R171, R171 ;  /* 0x000000ab00ab7308 */ /* 0x000fe60000000800 */
[C---:B------:R-:W-:Y:S05]  /*4d10*/  HMMA.16816.F32 R72, R116.reuse, R76, RZ ;  /* 0x0000004c7448723c */ /* 0x040fea00000018ff */
[----:B------:R-:W3:Y:S01]  /*4d20*/  MUFU.EX2 R168, R168 ;  /* 0x000000a800a87308 */ /* 0x000ee20000000800 */
        /* <DEDUP_REMOVED lines=28> */
[----:B----4-:R-:W-:Y:S01]  /*4ef0*/  F2FP.F16.F32.PACK_AB R5, R169, R166 ;  /* 0x000000a6a905723e */ /* 0x010fe200000000ff */
[----:B------:R-:W-:Y:S01]  /*4f00*/  FADD.FTZ R166, R166, R145 ;  /* 0x00000091a6a67221 */ /* 0x000fe20000010000 */
[----:B------:R-:W-:Y:S01]  /*4f10*/  F2FP.F16.F32.PACK_AB R6, R165, R164 ;  /* 0x000000a4a506723e */ /* 0x000fe200000000ff */
[----:B------:R-:W-:Y:S01]  /*4f20*/  FADD.FTZ R163, R163, R162 ;  /* 0x000000a2a3a37221 */ /* 0x000fe20000010000 */
[----:B------:R-:W-:Y:S01]  /*4f30*/  F2FP.F16.F32.PACK_AB R7, R215, R170 ;  /* 0x000000aad707723e */ /* 0x000fe200000000ff */
[----:B------:R-:W-:-:S02]  /*4f40*/  FADD.FTZ R169, R169, R166 ;  /* 0x000000a6a9a97221 */ /* 0x000fc40000010000 */
[----:B------:R-:W-:Y:S02]  /*4f50*/  FADD.FTZ R164, R164, R163 ;  /* 0x000000a3a4a47221 */ /* 0x000fe40000010000 */
[----:B------:R-:W-:Y:S02]  /*4f60*/  FADD.FTZ R170, R170, R169 ;  /* 0x000000a9aaaa7221 */ /* 0x000fe40000010000 */
[----:B-1----:R-:W-:Y:S01]  /*4f70*/  HMMA.16816.F32 R48, R4, R12, R48 ;  /* 0x0000000c0430723c */ /* 0x002fe20000001830 */
[----:B------:R-:W-:Y:S01]  /*4f80*/  FADD.FTZ R165, R165, R164 ;  /* 0x000000a4a5a57221 */ /* 0x000fe20000010000 */
[----:B------:R-:W-:-:S04]  /*4f90*/  FADD.FTZ R215, R215, R170 ;  /* 0x000000aad7d77221 */ /* 0x000fc80000010000 */
        /* <DEDUP_REMOVED lines=37> */
[----:B------:R-:W-:Y:S01]  /*51f0*/  F2FP.F16.F32.PACK_AB R5, R213, R212 ;  /* 0x000000d4d505723e */ /* 0x000fe200000000ff */
[----:B------:R-:W-:Y:S01]  /*5200*/  FADD.FTZ R212, R212, R215 ;  /* 0x000000d7d4d47221 */ /* 0x000fe20000010000 */
[----:B------:R-:W-:Y:S01]  /*5210*/  F2FP.F16.F32.PACK_AB R6, R219, R214 ;  /* 0x000000d6db06723e */ /* 0x000fe200000000ff */
[----:B------:R-:W-:Y:S01]  /*5220*/  FADD.FTZ R221, R221, R218 ;  /* 0x000000dadddd7221 */ /* 0x000fe20000010000 */
[----:B------:R-:W-:Y:S01]  /*5230*/  F2FP.F16.F32.PACK_AB R7, R168, R171 ;  /* 0x000000aba807723e */ /* 0x000fe200000000ff */
[----:B------:R-:W-:-:S02]  /*5240*/  FADD.FTZ R212, R213, R212 ;  /* 0x000000d4d5d47221 */ /* 0x000fc40000010000 */
[----:B------:R-:W-:Y:S02]  /*5250*/  FADD.FTZ R214, R214, R221 ;  /* 0x000000ddd6d67221 */ /* 0x000fe40000010000 */
[----:B------:R-:W-:Y:S02]  /*5260*/  FADD.FTZ R171, R171, R212 ;  /* 0x000000d4abab7221 */ /* 0x000fe40000010000 */
[----:B----4-:R-:W-:Y:S01]  /*5270*/  HMMA.16816.F32 R128, R4, R16, R128 ;  /* 0x000000100480723c */ /* 0x010fe20000001880 */
[----:B------:R-:W-:Y:S01]  /*5280*/  FADD.FTZ R219, R219, R214 ;  /* 0x000000d6dbdb7221 */ /* 0x000fe20000010000 */
[----:B------:R-:W-:-:S04]  /*5290*/  FADD.FTZ R217, R168, R171 ;  /* 0x000000aba8d97221 */ /* 0x000fc80000010000 */
        /* <DEDUP_REMOVED lines=22> */
[C---:B-1----:R-:W-:Y:S06]  /*5400*/  HMMA.16816.F32 R124, R4.reuse, R12, R124 ;  /* 0x0000000c047c723c */ /* 0x042fec000000187c */
        /* <DEDUP_REMOVED lines=54> */
[----:B------:R-:W1:Y:S02]  /*5770*/  LDC.64 R4, c[0x0][0x238] ;  /* 0x00008e00ff047b82 */ /* 0x000e640000000a00 */
[----:B------:R-:W-:-:S04]  /*5780*/  IMAD R0, R9, R0, -0x40 ;  /* 0xffffffc009007424 */ /* 0x000fc800078e0200 */
[----:B------:R-:W-:Y:S01]  /*5790*/  IMAD.WIDE.U32 R10, R0, R174, RZ ;  /* 0x000000ae000a7225 */ /* 0x000fe200078e00ff */
[----:B------:R-:W-:Y:S02]  /*57a0*/  SHF.R.S32.HI R9, RZ, 0x1f, R0 ;  /* 0x0000001fff097819 */ /* 0x000fe40000011400 */
[----:B--2---:R-:W-:-:S03]  /*57b0*/  IADD3 R6, -R7, R6, RZ ;  /* 0x0000000607067210 */ /* 0x004fc60007ffe1ff */
[----:B------:R-:W-:Y:S01]  /*57c0*/  IMAD R7, R9, R174, RZ ;  /* 0x000000ae09077224 */ /* 0x000fe200078e02ff */
[----:B------:R-:W-:-:S03]  /*57d0*/  SHF.R.S32.HI R9, RZ, 0x1f, R6 ;  /* 0x0000001fff097819 */ /* 0x000fc60000011406 */
[----:B------:R-:W-:Y:S02]  /*57e0*/  IMAD R7, R0, R175, R7 ;  /* 0x000000af00077224 */ /* 0x000fe400078e0207 */
[-C--:B-1----:R-:W-:Y:S02]  /*57f0*/  IMAD R9, R9, R4.reuse, RZ ;  /* 0x0000000409097224 */ /* 0x082fe400078e02ff */
[----:B------:R-:W-:Y:S02]  /*5800*/  IMAD.IADD R11, R11, 0x1, R7 ;  /* 0x000000010b0b7824 */ /* 0x000fe400078e0207 */
[C---:B------:R-:W-:Y:S02]  /*5810*/  IMAD R5, R6.reuse, R5, R9 ;  /* 0x0000000506057224 */ /* 0x040fe400078e0209 */
[----:B------:R-:W-:-:S04]  /*5820*/  IMAD.WIDE.U32 R6, R6, R4, R10 ;  /* 0x0000000406067225 */ /* 0x000fc800078e000a */
[----:B------:R-:W-:Y:S01]  /*5830*/  IMAD.MOV.U32 R0, RZ, RZ, R6 ;  /* 0x000000ffff007224 */ /* 0x000fe200078e0006 */
[----:B------:R-:W-:Y:S01]  /*5840*/  IADD3 R5, R7, R5, RZ ;  /* 0x0000000507057210 */ /* 0x000fe20007ffe0ff */
[----:B------:R-:W-:Y:S06]  /*5850*/  BRA `(.L_x_2084) ;  /* 0x0000000000087947 */ /* 0x000fec0003800000 */
.L_x_2083:
[----:B------:R-:W-:-:S04]  /*5860*/  LEA R0, -R174, RZ, 0x6 ;  /* 0x000000ffae007211 */ /* 0x000fc800078e31ff */
[----:B------:R-:W-:-:S07]  /*5870*/  SHF.R.S32.HI R5, RZ, 0x1f, R0 ;  /* 0x0000001fff057819 */ /* 0x000fce0000011400 */
.L_x_2084:
[----:B------:R-:W-:Y:S02]  /*5880*/  IADD3 R7, P1, R0, R146, RZ ;  /* 0x0000009200077210 */ /* 0x000fe40007f3e0ff */
[----:B------:R-:W-:Y:S02]  /*5890*/  LEA R9, P2, R174, R0, 0x4 ;  /* 0x00000000ae097211 */ /* 0x000fe400078420ff */
[----:B------:R-:W-:Y:S01]  /*58a0*/  LEA R200, P4, R0, R200, 0x1 ;  /* 0x000000c800c87211 */ /* 0x000fe200078808ff */
[--C-:B------:R-:W-:Y:S01]  /*58b0*/  IMAD.X R4, R5, 0x1, R144.reuse, P1 ;  /* 0x0000000105047824 */ /* 0x100fe200008e0690 */
[----:B------:R-:W-:Y:S02]  /*58c0*/  IADD3 R146, P1, R9, R146, RZ ;  /* 0x0000009209927210 */ /* 0x000fe40007f3e0ff */
[----:B------:R-:W-:Y:S02]  /*58d0*/  LEA.HI.X R9, R174, R5, R175, 0x4, P2 ;  /* 0x00000005ae097211 */ /* 0x000fe400010f24af */
[----:B------:R-:W-:Y:S01]  /*58e0*/  LEA.HI.X R201, R0, R201, R5, 0x1, P4 ;  /* 0x000000c900c97211 */ /* 0x000fe200020f0c05 */
[C---:B------:R-:W-:Y:S01]  /*58f0*/  IMAD.SHL.U32 R5, R174.reuse, 0x20, RZ ;  /* 0x00000020ae057824 */ /* 0x040fe200078e00ff */
[----:B------:R-:W-:Y:S01]  /*5900*/  SHF.L.U64.HI R0, R174, 0x5, R175 ;  /* 0x00000005ae007819 */ /* 0x000fe200000102af */
[----:B------:R-:W-:Y:S01]  /*5910*/  IMAD.X R9, R9, 0x1, R144, P1 ;  /* 0x0000000109097824 */ /* 0x000fe200008e0690 */
[----:B------:R-:W-:Y:S01]  /*5920*/  LEA R8, P1, R146, UR8, 0x1 ;  /* 0x0000000892087c11 */ /* 0x000fe2000f8208ff */
[----:B------:R-:W-:Y:S01]  /*5930*/  @!PT LDS RZ, [RZ] ;  /* 0x00000000fffff984 */ /* 0x000fe20000000800 */
[----:B------:R-:W-:Y:S01]  /*5940*/  @!PT LDS RZ, [RZ] ;  /* 0x00000000fffff984 */ /* 0x000fe20000000800 */
[----:B------:R-:W-:Y:S01]  /*5950*/  @!PT LDS RZ, [RZ] ;  /* 0x00000000fffff984 */ /* 0x000fe20000000800 */
[----:B------:R-:W-:Y:S01]  /*5960*/  LDGSTS.E.BYPASS.LTC128B.128 [R205+0xc000], desc[UR10][R200.64] ;  /* 0x0c000000c8cd7fae */ /* 0x000fe2000b901d4a */
[----:B------:R-:W-:-:S02]  /*5970*/  IADD3 R10, P2, R5, R200, RZ ;  /* 0x000000c8050a7210 */ /* 0x000fc40007f5e0ff */
[C---:B------:R-:W-:Y:S02]  /*5980*/  LEA R6, P3, R7.reuse, UR8, 0x1 ;  /* 0x0000000807067c11 */ /* 0x040fe4000f8608ff */
[----:B------:R-:W-:Y:S01]  /*5990*/  LEA.HI.X R9, R146, UR9, R9, 0x1, P1 ;  /* 0x0000000992097c11 */ /* 0x000fe200088f0c09 */
[----:B------:R-:W-:Y:S01]  /*59a0*/  IMAD.X R11, R0, 0x1, R201, P2 ;  /* 0x00000001000b7824 */ /* 0x000fe200010e06c9 */
[-C--:B------:R-:W-:Y:S02]  /*59b0*/  IADD3 R12, P1, R10, R5.reuse, RZ ;  /* 0x000000050a0c7210 */ /* 0x080fe40007f3e0ff */
[----:B------:R-:W-:Y:S02]  /*59c0*/  LEA.HI.X R7, R7, UR9, R4, 0x1, P3 ;  /* 0x0000000907077c11 */ /* 0x000fe400098f0c04 */
[-C--:B------:R-:W-:Y:S01]  /*59d0*/  IADD3 R20, P3, R8, R5.reuse, RZ ;  /* 0x0000000508147210 */ /* 0x080fe20007f7e0ff */
[--C-:B------:R-:W-:Y:S01]  /*59e0*/  IMAD.X R13, R11, 0x1, R0.reuse, P1 ;  /* 0x000000010b0d7824 */ /* 0x100fe200008e0600 */
[-C--:B------:R-:W-:Y:S01]  /*59f0*/  IADD3 R4, P2, R12, R5.reuse, RZ ;  /* 0x000000050c047210 */ /* 0x080fe20007f5e0ff */
[----:B------:R-:W-:Y:S01]  /*5a00*/  LDGSTS.E.BYPASS.LTC128B.128 [R205+0xe000], desc[UR10][R6.64+0x80] ;  /* 0x0e00008006cd7fae */ /* 0x000fe2000b901d4a */
[----:B------:R-:W-:Y:S01]  /*5a10*/  IADD3 R22, P1, R20, R5, RZ ;  /* 0x0000000514167210 */ /* 0x000fe20007f3e0ff */
[----:B------:R-:W-:-:S02]  /*5a20*/  IMAD.X R21, R9, 0x1, R0, P3 ;  /* 0x0000000109157824 */ /* 0x000fc400018e0600 */
[----:B------:R-:W-:Y:S01]  /*5a30*/  LDGSTS.E.BYPASS.LTC128B.128 [R205+0x10000], desc[UR10][R6.64+0x100] ;  /* 0x1000010006cd7fae */ /* 0x000fe2000b901d4a */
[--C-:B------:R-:W-:Y:S02]  /*5a40*/  IMAD.X R5, R13, 0x1, R0.reuse, P2 ;  /* 0x000000010d057824 */ /* 0x100fe400010e0600 */
[----:B------:R-:W-:Y:S01]  /*5a50*/  IMAD.X R23, R21, 0x1, R0, P1 ;  /* 0x0000000115177824 */ /* 0x000fe200008e0600 */
[----:B------:R-:W-:Y:S01]  /*5a60*/  LDGSTS.E.BYPASS.LTC128B.128 [R205+0xc800], desc[UR10][R10.64] ;  /* 0x0c8000000acd7fae */ /* 0x000fe2000b901d4a */
[----:B------:R-:W-:-:S03]  /*5a70*/  ISETP.GE.AND P1, PT, R211, 0x3, PT ;  /* 0x00000003d300780c */ /* 0x000fc60003f26270 */
[----:B------:R-:W-:Y:S04]  /*5a80*/  LDGSTS.E.BYPASS.LTC128B.128 [R205+0xe800], desc[UR10][R8.64+0x80] ;  /* 0x0e80008008cd7fae */ /* 0x000fe8000b901d4a */
[----:B------:R-:W-:Y:S04]  /*5a90*/  LDGSTS.E.BYPASS.LTC128B.128 [R205+0x10800], desc[UR10][R8.64+0x100] ;  /* 0x1080010008cd7fae */ /* 0x000fe8000b901d4a */
[----:B------:R1:W-:Y:S04]  /*5aa0*/  LDGSTS.E.BYPASS.LTC128B.128 [R205+0xd000], desc[UR10][R12.64] ;  /* 0x0d0000000ccd7fae */ /* 0x0003e8000b901d4a */
[----:B------:R-:W-:Y:S04]  /*5ab0*/  LDGSTS.E.BYPASS.LTC128B.128 [R205+0xf000], desc[UR10][R20.64+0x80] ;  /* 0x0f00008014cd7fae */ /* 0x000fe8000b901d4a */
[----:B------:R-:W-:Y:S04]  /*5ac0*/  LDGSTS.E.BYPASS.LTC128B.128 [R205+0x11000], desc[UR10][R20.64+0x100] ;  /* 0x1100010014cd7fae */ /* 0x000fe8000b901d4a */
[----:B------:R2:W-:Y:S04]  /*5ad0*/  LDGSTS.E.BYPASS.LTC128B.128 [R205+0xd800], desc[UR10][R4.64] ;  /* 0x0d80000004cd7fae */ /* 0x0005e8000b901d4a */
[----:B------:R-:W-:Y:S04]  /*5ae0*/  LDGSTS.E.BYPASS.LTC128B.128 [R205+0xf800], desc[UR10][R22.64+0x80] ;  /* 0x0f80008016cd7fae */ /* 0x000fe8000b901d4a */
[----:B------:R3:W-:Y:S04]  /*5af0*/  LDGSTS.E.BYPASS.LTC128B.128 [R205+0x11800], desc[UR10][R22.64+0x100] ;  /* 0x1180010016cd7fae */ /* 0x0007e8000b901d4a */
[----:B------:R-:W-:Y:S04]  /*5b00*/  LDSM.16.M88.4 R160, [R198] ;  /* 0x00000000c6a0783b */ /* 0x000fe80000000200 */
[----:B------:R-:W4:Y:S04]  /*5b10*/  LDSM.16.M88.4 R32, [R197+0x6000] ;  /* 0x00600000c520783b */ /* 0x000f280000000200 */
[----:B------:R-:W5:Y:S04]  /*5b20*/  LDSM.16.M88.4 R24, [R197+0x6800] ;  /* 0x00680000c518783b */ /* 0x000f680000000200 */
[----:B------:R-:W3:Y:S04]  /*5b30*/  LDSM.16.M88.4 R16, [R197+0x7000] ;  /* 0x00700000c510783b */ /* 0x000ee80000000200 */
[----:B------:R-:W3:Y:S04]  /*5b40*/  LDSM.16.M88.4 R144, [R197+0x7800] ;  /* 0x00780000c590783b */ /* 0x000ee80000000200 */
[----:B-1----:R-:W-:Y:S04]  /*5b50*/  LDSM.16.M88.4 R12, [R196] ;  /* 0x00000000c40c783b */ /* 0x002fe80000000200 */
[----:B------:R-:W1:Y:S04]  /*5b60*/  LDSM.16.M88.4 R140, [R195] ;  /* 0x00000000c38c783b */ /* 0x000e680000000200 */
[----:B------:R-:W1:Y:S04]  /*5b70*/  LDSM.16.M88.4 R8, [R187] ;  /* 0x00000000bb08783b */ /* 0x000e680000000200 */
[----:B------:R-:W1:Y:S04]  /*5b80*/  LDSM.16.M88.4 R148, [R186] ;  /* 0x00000000ba94783b */ /* 0x000e680000000200 */
[----:B------:R-:W1:Y:S04]  /*5b90*/  LDSM.16.M88.4 R212, [R185] ;  /* 0x00000000b9d4783b */ /* 0x000e680000000200 */
[----:B--2---:R-:W-:Y:S01]  /*5ba0*/  LDSM.16.M88.4 R4, [R194] ;  /* 0x00000000c204783b */ /* 0x004fe20000000200 */
[C---:B----4-:R-:W-:Y:S03]  /*5bb0*/  HMMA.16816.F32 R136, R160.reuse, R32, RZ ;  /* 0x00000020a088723c */ /* 0x050fe600000018ff */
[----:B------:R-:W2:Y:S04]  /*5bc0*/  LDSM.16.M88.4 R152, [R191+0x6000] ;  /* 0x00600000bf98783b */ /* 0x000ea80000000200 */
[----:B------:R-:W-:Y:S01]  /*5bd0*/  LDSM.16.M88.4 R168, [R191+0x7800] ;  /* 0x00780000bfa8783b */ /* 0x000fe20000000200 */
[C---:B------:R-:W-:Y:S03]  /*5be0*/  HMMA.16816.F32 R32, R160.reuse, R34, RZ ;  /* 0x00000022a020723c */ /* 0x040fe600000018ff */
[----:B------:R-:W-:Y:S03]  /*5bf0*/  LDSM.16.M88.4 R156, [R184] ;  /* 0x00000000b89c783b */ /* 0x000fe60000000200 */
[C---:B-----5:R-:W-:Y:S01]  /*5c00*/  HMMA.16816.F32 R28, R160.reuse, R24, RZ ;  /* 0x00000018a01c723c */ /* 0x060fe200000018ff */
[----:B------:R-:W-:Y:S01]  /*5c10*/  LDSM.16.M88.4 R220, [R181] ;  /* 0x00000000b5dc783b */ /* 0x000fe20000000200 */
[----:B------:R-:W4:Y:S04]  /*5c20*/  S2R R0, SR_TID.X ;  /* 0x0000000000007919 */ /* 0x000f280000002100 */
[C---:B------:R-:W-:Y:S01]  /*5c30*/  HMMA.16816.F32 R24, R160.reuse, R26, RZ ;  /* 0x0000001aa018723c */ /* 0x040fe200000018ff */
[----:B------:R-:W0:Y:S05]  /*5c40*/  LDGDEPBAR ;  /* 0x00000000000079af */ /* 0x000e2a0000000000 */
[C---:B---3--:R-:W-:Y:S06]  /*5c50*/  HMMA.16816.F32 R20, R160.reuse, R16, RZ ;  /* 0x00000010a014723c */ /* 0x048fec00000018ff */
[C---:B------:R-:W-:Y:S06]  /*5c60*/  HMMA.16816.F32 R16, R160.reuse, R18, RZ ;  /* 0x00000012a010723c */ /* 0x040fec00000018ff */
[C---:B------:R-:W-:Y:S06]  /*5c70*/  HMMA.16816.F32 R164, R160.reuse, R144, RZ ;  /* 0x00000090a0a4723c */ /* 0x040fec00000018ff */
[----:B------:R-:W-:Y:S01]  /*5c80*/  HMMA.16816.F32 R160, R160, R146, RZ ;  /* 0x00000092a0a0723c */ /* 0x000fe200000018ff */
[----:B------:R-:W3:Y:S05]  /*5c90*/  LDSM.16.M88.4 R144, [R191+0x6800] ;  /* 0x00680000bf90783b */ /* 0x000eea0000000200 */
[----:B-1----:R-:W-:Y:S01]  /*5ca0*/  HMMA.16816.F32 R136, R12, R140, R136 ;  /* 0x0000008c0c88723c */ /* 0x002fe20000001888 */
[----:B----4-:R-:W-:-:S05]  /*5cb0*/  IMAD.SHL.U32 R0, R0, 0x2, RZ ;  /* 0x0000000200007824 */ /* 0x010fca00078e00ff */
[----:B------:R-:W-:Y:S01]  /*5cc0*/  HMMA.16816.F32 R32, R12, R142, R32 ;  /* 0x0000008e0c20723c */ /* 0x000fe20000001820 */
[----:B------:R-:W1:Y:S01]  /*5cd0*/  LDSM.16.M88.4 R140, [R191+0x7000] ;  /* 0x00700000bf8c783b */ /* 0x000e620000000200 */
[----:B------:R-:W-:-:S04]  /*5ce0*/  LOP3.LUT R0, R0, 0x6, RZ, 0xc0, !PT ;  /* 0x0000000600007812 */ /* 0x000fc800078ec0ff */
[C---:B------:R-:W-:Y:S06]  /*5cf0*/  HMMA.16816.F32 R28, R12.reuse, R8, R28 ;  /* 0x000000080c1c723c */ /* 0x040fec000000181c */
[C---:B------:R-:W-:Y:S01]  /*5d00*/  HMMA.16816.F32 R24, R12.reuse, R10, R24 ;  /* 0x0000000a0c18723c */ /* 0x040fe20000001818 */
[----:B------:R-:W4:Y:S05]  /*5d10*/  LDSM.16.M88.4 R8, [R193] ;  /* 0x00000000c108783b */ /* 0x000f2a0000000200 */
        /* <DEDUP_REMOVED lines=11> */
[C---:B------:R-:W-:Y:S01]  /*5dd0*/  HMMA.16816.F32 R24, R4.reuse, R146, R24 ;  /* 0x000000920418723c */ /* 0x040fe20000001818 */
[----:B------:R-:W-:Y:S05]  /*5de0*/  LDSM.16.M88.4 R144, [R198+0x2000] ;  /* 0x00200000c690783b */ /* 0x000fea0000000200 */
[C---:B-1----:R-:W-:Y:S06]  /*5df0*/  HMMA.16816.F32 R20, R4.reuse, R140, R20 ;  /* 0x0000008c0414723c */ /* 0x042fec0000001814 */
[C---:B------:R-:W-:Y:S01]  /*5e00*/  HMMA.16816.F32 R16, R4.reuse, R142, R16 ;  /* 0x0000008e0410723c */ /* 0x040fe20000001810 */
[----:B------:R-:W1:Y:S05]  /*5e10*/  LDSM.16.M88.4 R140, [R197+0x8000] ;  /* 0x00800000c58c783b */ /* 0x000e6a0000000200 */
[C---:B------:R-:W-:Y:S06]  /*5e20*/  HMMA.16816.F32 R164, R4.reuse, R168, R164 ;  /* 0x000000a804a4723c */ /* 0x040fec00000018a4 */
[----:B------:R-:W-:Y:S01]  /*5e30*/  HMMA.16816.F32 R160, R4, R170, R160 ;  /* 0x000000aa04a0723c */ /* 0x000fe200000018a0 */
[----:B------:R-:W3:Y:S04]  /*5e40*/  LDSM.16.M88.4 R4, [R197+0x8800] ;  /* 0x00880000c504783b */ /* 0x000ee80000000200 */
[----:B------:R-:W-:Y:S01]  /*5e50*/  LDSM.16.M88.4 R168, [R180] ;  /* 0x00000000b4a8783b */ /* 0x000fe20000000200 */
[C---:B----4-:R-:W-:Y:S06]  /*5e60*/  HMMA.16816.F32 R136, R8.reuse, R156, R136 ;  /* 0x0000009c0888723c */ /* 0x050fec0000001888 */
[C---:B-----5:R-:W-:Y:S06]  /*5e70*/  HMMA.16816.F32 R28, R8.reuse, R148, R28 ;  /* 0x00000094081c723c */ /* 0x060fec000000181c */
[C---:B------:R-:W-:Y:S01]  /*5e80*/  HMMA.16816.F32 R24, R8.reuse, R150, R24 ;  /* 0x000000960818723c */ /* 0x040fe20000001818 */
[----:B------:R-:W4:Y:S05]  /*5e90*/  LDSM.16.M88.4 R148, [R197+0x9800] ;  /* 0x00980000c594783b */ /* 0x000f2a0000000200 */
[C---:B------:R-:W-:Y:S01]  /*5ea0*/  HMMA.16816.F32 R32, R8.reuse, R158, R32 ;  /* 0x0000009e0820723c */ /* 0x040fe20000001820 */
[----:B------:R-:W-:Y:S05]  /*5eb0*/  LDSM.16.M88.4 R156, [R196+0x2000] ;  /* 0x00200000c49c783b */ /* 0x000fea0000000200 */
[C---:B------:R-:W-:Y:S06]  /*5ec0*/  HMMA.16816.F32 R20, R8.reuse, R12, R20 ;  /* 0x0000000c0814723c */ /* 0x040fec0000001814 */
[C---:B------:R-:W-:Y:S01]  /*5ed0*/  HMMA.16816.F32 R16, R8.reuse, R14, R16 ;  /* 0x0000000e0810723c */ /* 0x040fe20000001810 */
[----:B------:R-:W5:Y:S05]  /*5ee0*/  LDSM.16.M88.4 R12, [R183] ;  /* 0x00000000b70c783b */ /* 0x000f6a0000000200 */
[C---:B--2---:R-:W-:Y:S06]  /*5ef0*/  HMMA.16816.F32 R164, R8.reuse, R152, R164 ;  /* 0x0000009808a4723c */ /* 0x044fec00000018a4 */
[----:B------:R-:W-:Y:S01]  /*5f00*/  HMMA.16816.F32 R160, R8, R154, R160 ;  /* 0x0000009a08a0723c */ /* 0x000fe200000018a0 */
[----:B------:R-:W2:Y:S04]  /*5f10*/  LDSM.16.M88.4 R8, [R182] ;  /* 0x00000000b608783b */ /* 0x000ea80000000200 */
        /* <DEDUP_REMOVED lines=13> */
[----:B------:R-:W-:Y:S01]  /*5ff0*/  LDSM.16.M88.4 R144, [R191+0x9800] ;  /* 0x00980000bf90783b */ /* 0x000fe20000000200 */
[C---:B-----5:R-:W-:Y:S06]  /*6000*/  HMMA.16816.F32 R136, R156.reuse, R12, R136 ;  /* 0x0000000c9c88723c */ /* 0x060fec0000001888 */
[C---:B------:R-:W-:Y:S01]  /*6010*/  HMMA.16816.F32 R32, R156.reuse, R14, R32 ;  /* 0x0000000e9c20723c */ /* 0x040fe20000001820 */
[----:B------:R-:W4:Y:S05]  /*6020*/  LDSM.16.M88.4 R12, [R184+0x2000] ;  /* 0x00200000b80c783b */ /* 0x000f2a0000000200 */
[C---:B--2---:R-:W-:Y:S06]  /*6030*/  HMMA.16816.F32 R28, R156.reuse, R8, R28 ;  /* 0x000000089c1c723c */ /* 0x044fec000000181c */
[C---:B------:R-:W-:Y:S01]  /*6040*/  HMMA.16816.F32 R24, R156.reuse, R10, R24 ;  /* 0x0000000a9c18723c */ /* 0x040fe20000001818 */
[----:B------:R-:W2:Y:S05]  /*6050*/  LDSM.16.M88.4 R8, [R184+0x2800] ;  /* 0x00280000b808783b */ /* 0x000eaa0000000200 */
        /* <DEDUP_REMOVED lines=12> */
[C---:B---3--:R-:W-:Y:S06]  /*6120*/  HMMA.16816.F32 R20, R140.reuse, R148, R20 ;  /* 0x000000948c14723c */ /* 0x048fec0000001814 */
[----:B------:R-:W-:Y:S01]  /*6130*/  HMMA.16816.F32 R16, R140, R150, R16 ;  /* 0x000000968c10723c */ /* 0x000fe20000001810 */
[----:B------:R-:W3:Y:S05]  /*6140*/  LDSM.16.M88.4 R148, [R197+0xa800] ;  /* 0x00a80000c594783b */ /* 0x000eea0000000200 */
[----:B----4-:R-:W-:Y:S06]  /*6150*/  HMMA.16816.F32 R136, R212, R12, R136 ;  /* 0x0000000cd488723c */ /* 0x010fec0000001888 */
[C---:B------:R-:W-:Y:S06]  /*6160*/  HMMA.16816.F32 R164, R140.reuse, R144, R164 ;  /* 0x000000908ca4723c */ /* 0x040fec00000018a4 */
[----:B------:R-:W-:Y:S01]  /*6170*/  HMMA.16816.F32 R160, R140, R146, R160 ;  /* 0x000000928ca0723c */ /* 0x000fe200000018a0 */
[----:B------:R-:W-:Y:S04]  /*6180*/  LDSM.16.M88.4 R144, [R197+0xb000] ;  /* 0x00b00000c590783b */ /* 0x000fe80000000200 */
[----:B------:R-:W-:Y:S01]  /*6190*/  LDSM.16.M88.4 R140, [R197+0xb800] ;  /* 0x00b80000c58c783b */ /* 0x000fe20000000200 */
[C---:B------:R-:W-:Y:S03]  /*61a0*/  HMMA.16816.F32 R32, R212.reuse, R14, R32 ;  /* 0x0000000ed420723c */ /* 0x040fe60000001820 */
[----:B------:R-:W-:Y:S03]  /*61b0*/  LDSM.16.M88.4 R12, [R196+0x4000] ;  /* 0x00400000c40c783b */ /* 0x000fe60000000200 */
[C---:B--2---:R-:W-:Y:S06]  /*61c0*/  HMMA.16816.F32 R28, R212.reuse, R8, R28 ;  /* 0x00000008d41c723c */ /* 0x044fec000000181c */
[----:B------:R-:W-:Y:S01]  /*61d0*/  HMMA.16816.F32 R24, R212, R10, R24 ;  /* 0x0000000ad418723c */ /* 0x000fe20000001818 */
[----:B------:R-:W2:Y:S05]  /*61e0*/  LDSM.16.M88.4 R8, [R179] ;  /* 0x00000000b308783b */ /* 0x000eaa0000000200 */
[----:B-1----:R-:W-:Y:S06]  /*61f0*/  HMMA.16816.F32 R136, R156, R152, R136 ;  /* 0x000000989c88723c */ /* 0x002fec0000001888 */
[C---:B------:R-:W-:Y:S06]  /*6200*/  HMMA.16816.F32 R20, R212.reuse, R4, R20 ;  /* 0x00000004d414723c */ /* 0x040fec0000001814 */
[C---:B------:R-:W-:Y:S01]  /*6210*/  HMMA.16816.F32 R16, R212.reuse, R6, R16 ;  /* 0x00000006d410723c */ /* 0x040fe20000001810 */
[----:B------:R-:W1:Y:S05]  /*6220*/  LDSM.16.M88.4 R4, [R178] ;  /* 0x00000000b204783b */ /* 0x000e6a0000000200 */
[C---:B------:R-:W-:Y:S06]  /*6230*/  HMMA.16816.F32 R164, R212.reuse, R168, R164 ;  /* 0x000000a8d4a4723c */ /* 0x040fec00000018a4 */
[----:B------:R-:W-:Y:S01]  /*6240*/  HMMA.16816.F32 R160, R212, R170, R160 ;  /* 0x000000aad4a0723c */ /* 0x000fe200000018a0 */
[----:B------:R-:W-:Y:S05]  /*6250*/  LDSM.16.M88.4 R168, [R194+0x4000] ;  /* 0x00400000c2a8783b */ /* 0x000fea0000000200 */
[C---:B---3--:R-:W-:Y:S01]  /*6260*/  HMMA.16816.F32 R212, R156.reuse, R148, R28 ;  /* 0x000000949cd4723c */ /* 0x048fe2000000181c */
[----:B------:R-:W3:Y:S05]  /*6270*/  LDSM.16.M88.4 R28, [R191+0xa000] ;  /* 0x00a00000bf1c783b */ /* 0x000eea0000000200 */
[C---:B------:R-:W-:Y:S01]  /*6280*/  HMMA.16816.F32 R32, R156.reuse, R154, R32 ;  /* 0x0000009a9c20723c */ /* 0x040fe20000001820 */
[----:B------:R-:W4:Y:S05]  /*6290*/  LDSM.16.M88.4 R152, [R177] ;  /* 0x00000000b198783b */ /* 0x000f2a0000000200 */
[----:B------:R-:W-:Y:S01]  /*62a0*/  HMMA.16816.F32 R24, R156, R150, R24 ;  /* 0x000000969c18723c */ /* 0x000fe20000001818 */
[----:B------:R-:W-:Y:S05]  /*62b0*/  LDSM.16.M88.4 R148, [R193+0x4000] ;  /* 0x00400000c194783b */ /* 0x000fea0000000200 */
[----:B--2---:R-:W-:Y:S06]  /*62c0*/  HMMA.16816.F32 R136, R12, R8, R136 ;  /* 0x000000080c88723c */ /* 0x004fec0000001888 */
[C---:B------:R-:W-:Y:S06]  /*62d0*/  HMMA.16816.F32 R20, R156.reuse, R144, R20 ;  /* 0x000000909c14723c */ /* 0x040fec0000001814 */
[----:B------:R-:W-:Y:S01]  /*62e0*/  HMMA.16816.F32 R16, R156, R146, R16 ;  /* 0x000000929c10723c */ /* 0x000fe20000001810 */
[----:B------:R-:W-:Y:S05]  /*62f0*/  LDSM.16.M88.4 R144, [R184+0x4000] ;  /* 0x00400000b890783b */ /* 0x000fea0000000200 */
[----:B------:R-:W-:Y:S01]  /*6300*/  HMMA.16816.F32 R32, R12, R10, R32 ;  /* 0x0000000a0c20723c */ /* 0x000fe20000001820 */
[----:B------:R-:W2:Y:S05]  /*6310*/  LDSM.16.M88.4 R8, [R191+0xa800] ;  /* 0x00a80000bf08783b */ /* 0x000eaa0000000200 */
[C---:B------:R-:W-:Y:S06]  /*6320*/  HMMA.16816.F32 R164, R156.reuse, R140, R164 ;  /* 0x0000008c9ca4723c */ /* 0x040fec00000018a4 */
[----:B------:R-:W-:Y:S01]  /*6330*/  HMMA.16816.F32 R160, R156, R142, R160 ;  /* 0x0000008e9ca0723c */ /* 0x000fe200000018a0 */
[----:B------:R-:W5:Y:S05]  /*6340*/  LDSM.16.M88.4 R140, [R176] ;  /* 0x00000000b08c783b */ /* 0x000f6a0000000200 */
[C---:B-1----:R-:W-:Y:S06]  /*6350*/  HMMA.16816.F32 R212, R12.reuse, R4, R212 ;  /* 0x000000040cd4723c */ /* 0x042fec00000018d4 */
[----:B------:R-:W-:Y:S01]  /*6360*/  HMMA.16816.F32 R24, R12, R6, R24 ;  /* 0x000000060c18723c */ /* 0x000fe20000001818 */
[----:B------:R-:W1:Y:S05]  /*6370*/  LDSM.16.M88.4 R4, [R191+0xb000] ;  /* 0x00b00000bf04783b */ /* 0x000e6a0000000200 */
[----:B---3--:R-:W-:Y:S06]  /*6380*/  HMMA.16816.F32 R136, R168, R28, R136 ;  /* 0x0000001ca888723c */ /* 0x008fec0000001888 */
[----:B----4-:R-:W-:Y:S01]  /*6390*/  HMMA.16816.F32 R20, R12, R152, R20 ;  /* 0x000000980c14723c */ /* 0x010fe20000001814 */
[----:B------:R-:W-:-:S05]  /*63a0*/  IMAD R29, R203, 0x40, R0 ;  /* 0x00000040cb1d7824 */ /* 0x000fca00078e0200 */
[----:B------:R-:W-:Y:S01]  /*63b0*/  HMMA.16816.F32 R152, R12, R154, R16 ;  /* 0x0000009a0c98723c */ /* 0x000fe20000001810 */
[----:B------:R-:W-:Y:S05]  /*63c0*/  LDSM.16.M88.4 R16, [R184+0x4800] ;  /* 0x00480000b810783b */ /* 0x000fea0000000200 */
[----:B--2---:R-:W-:Y:S06]  /*63d0*/  HMMA.16816.F32 R212, R168, R8, R212 ;  /* 0x00000008a8d4723c */ /* 0x004fec00000018d4 */
[----:B------:R-:W-:Y:S06]  /*63e0*/  HMMA.16816.F32 R136, R148, R144, R136 ;  /* 0x000000909488723c */ /* 0x000fec0000001888 */
[C---:B------:R-:W-:Y:S01]  /*63f0*/  HMMA.16816.F32 R24, R168.reuse, R10, R24 ;  /* 0x0000000aa818723c */ /* 0x040fe20000001818 */
[----:B------:R-:W2:Y:S05]  /*6400*/  LDSM.16.M88.4 R8, [R191+0xb800] ;  /* 0x00b80000bf08783b */ /* 0x000eaa0000000200 */
[----:B------:R-:W-:Y:S06]  /*6410*/  HMMA.16816.F32 R32, R168, R30, R32 ;  /* 0x0000001ea820723c */ /* 0x000fec0000001820 */
[----:B-----5:R-:W-:Y:S01]  /*6420*/  HMMA.16816.F32 R164, R12, R140, R164 ;  /* 0x0000008c0ca4723c */ /* 0x020fe200000018a4 */
[----:B------:R-:W-:-:S05]  /*6430*/  VIADD R31, R29, 0x10 ;  /* 0x000000101d1f7836 */ /* 0x000fca0000000000 */
[----:B------:R-:W-:Y:S01]  /*6440*/  HMMA.16816.F32 R160, R12, R142, R160 ;  /* 0x0000008e0ca0723c */ /* 0x000fe200000018a0 */
[----:B------:R-:W3:Y:S05]  /*6450*/  LDSM.16.M88.4 R12, [R184+0x5000] ;  /* 0x00500000b80c783b */ /* 0x000eea0000000200 */
[C---:B-1----:R-:W-:Y:S06]  /*6460*/  HMMA.16816.F32 R20, R168.reuse, R4, R20 ;  /* 0x00000004a814723c */ /* 0x042fec0000001814 */
[----:B------:R-:W-:Y:S01]  /*6470*/  HMMA.16816.F32 R152, R168, R6, R152 ;  /* 0x00000006a898723c */ /* 0x000fe20000001898 */
[----:B------:R-:W-:-:S05]  /*6480*/  VIADD R5, R29, 0x1 ;  /* 0x000000011d057836 */ /* 0x000fca0000000000 */
[----:B------:R-:W-:Y:S01]  /*6490*/  ISETP.GE.AND P5, PT, R5, R210, PT ;  /* 0x000000d20500720c */ /* 0x000fe20003fa6270 */
[----:B------:R-:W-:Y:S01]  /*64a0*/  VIADD R7, R29, 0x8 ;  /* 0x000000081d077836 */ /* 0x000fe20000000000 */
[----:B------:R-:W-:Y:S01]  /*64b0*/  ISETP.GE.AND P2, PT, R5, R204, PT ;  /* 0x000000cc0500720c */ /* 0x000fe20003f46270 */
[----:B------:R-:W-:Y:S01]  /*64c0*/  VIADD R5, R29, 0x9 ;  /* 0x000000091d057836 */ /* 0x000fe20000000000 */
[----:B------:R-:W-:Y:S01]  /*64d0*/  FSEL R0, R137, -INF , !P5 ;  /* 0xff80000089007808 */ /* 0x000fe20006800000 */
[----:B------:R-:W-:Y:S01]  /*64e0*/  HMMA.16816.F32 R32, R148, R146, R32 ;  /* 0x000000929420723c */ /* 0x000fe20000001820 */
[C---:B------:R-:W-:Y:S02]  /*64f0*/  ISETP.GE.AND P4, PT, R7.reuse, R210, PT ;  /* 0x000000d20700720c */ /* 0x040fe40003f86270 */
[----:B------:R-:W-:Y:S02]  /*6500*/  ISETP.GE.AND P6, PT, R7, R204, PT ;  /* 0x000000cc0700720c */ /* 0x000fe40003fc6270 */
[C---:B------:R-:W-:Y:S01]  /*6510*/  ISETP.GE.AND P3, PT, R5.reuse, R210, PT ;  /* 0x000000d20500720c */ /* 0x040fe20003f66270 */
[----:B--2---:R-:W-:Y:S01]  /*6520*/  HMMA.16816.F32 R164, R168, R8, R164 ;  /* 0x00000008a8a4723c */ /* 0x004fe200000018a4 */
[----:B------:R-:W-:-:S02]  /*6530*/  ISETP.GE.AND P5, PT, R5, R204, PT ;  /* 0x000000cc0500720c */ /* 0x000fc40003fa6270 */
[----:B------:R-:W1:Y:S01]  /*6540*/  LDSM.16.M88.4 R4, [R184+0x5800] ;  /* 0x00580000b804783b */ /* 0x000e620000000200 */
[----:B------:R-:W-:-:S04]  /*6550*/  DEPBAR.LE SB0, 0x0 ;  /* 0x000080000000791a */ /* 0x000fc80000000000 */
[C---:B------:R-:W-:Y:S06]  /*6560*/  HMMA.16816.F32 R212, R148.reuse, R16, R212 ;  /* 0x0000001094d4723c */ /* 0x040fec00000018d4 */
[----:B------:R-:W-:Y:S01]  /*6570*/  HMMA.16816.F32 R24, R148, R18, R24 ;  /* 0x000000129418723c */ /* 0x000fe20000001818 */
[----:B------:R-:W-:Y:S02]  /*6580*/  FSEL R17, R139, -INF , !P2 ;  /* 0xff8000008b117808 */ /* 0x000fe40005000000 */
[----:B------:R-:W-:Y:S02]  /*6590*/  ISETP.GE.AND P2, PT, R31, R210, PT ;  /* 0x000000d21f00720c */ /* 0x000fe40003f46270 */
[----:B------:R-:W-:Y:S01]  /*65a0*/  FSEL R9, R34, -INF , !P6 ;  /* 0xff80000022097808 */ /* 0x000fe20007000000 */
[----:B------:R-:W-:Y:S01]  /*65b0*/  HMMA.16816.F32 R160, R168, R10, R160 ;  /* 0x0000000aa8a0723c */ /* 0x000fe200000018a0 */
[----:B------:R-:W-:Y:S01]  /*65c0*/  VIADD R19, R29, 0x11 ;  /* 0x000000111d137836 */ /* 0x000fe20000000000 */
[----:B------:R-:W-:-:S02]  /*65d0*/  FSEL R8, R33, -INF , !P3 ;  /* 0xff80000021087808 */ /* 0x000fc40005800000 */
[----:B------:R-:W-:Y:S02]  /*65e0*/  FSEL R35, R35, -INF , !P5 ;  /* 0xff80000023237808 */ /* 0x000fe40006800000 */
[C---:B---3--:R-:W-:Y:S01]  /*65f0*/  HMMA.16816.F32 R20, R148.reuse, R12, R20 ;  /* 0x0000000c9414723c */ /* 0x048fe20000001814 */
[----:B------:R-:W-:Y:S01]  /*6600*/  ISETP.GE.AND P6, PT, R19, R210, PT ;  /* 0x000000d21300720c */ /* 0x000fe20003fc6270 */
[----:B------:R-:W-:Y:S01]  /*6610*/  VIADD R11, R29, 0x20 ;  /* 0x000000201d0b7836 */ /* 0x000fe20000000000 */
[-C--:B------:R-:W-:Y:S01]  /*6620*/  ISETP.GE.AND P3, PT, R19, R204.reuse, PT ;  /* 0x000000cc1300720c */ /* 0x080fe20003f66270 */
[----:B------:R-:W-:Y:S01]  /*6630*/  VIADD R19, R29, 0x18 ;  /* 0x000000181d137836 */ /* 0x000fe20000000000 */
[----:B------:R-:W-:Y:S01]  /*6640*/  FSEL R32, R32, -INF , !P4 ;  /* 0xff80000020207808 */ /* 0x000fe20006000000 */
[----:B------:R-:W-:Y:S01]  /*6650*/  HMMA.16816.F32 R152, R148, R14, R152 ;  /* 0x0000000e9498723c */ /* 0x000fe20000001898 */
[----:B------:R-:W-:Y:S01]  /*6660*/  ISETP.GE.AND P4, PT, R31, R204, PT ;  /* 0x000000cc1f00720c */ /* 0x000fe20003f86270 */
[----:B------:R-:W-:Y:S01]  /*6670*/  VIADD R13, R29, 0x19 ;  /* 0x000000191d0d7836 */ /* 0x000fe20000000000 */
[----:B------:R-:W-:Y:S01]  /*6680*/  BAR.SYNC.DEFER_BLOCKING 0x0 ;  /* 0x0000000000007b1d */ /* 0x000fe20000010000 */
[----:B------:R-:W-:-:S02]  /*6690*/  ISETP.GE.AND P5, PT, R19, R210, PT ;  /* 0x000000d21300720c */ /* 0x000fc40003fa6270 */
[----:B------:R-:W-:Y:S02]  /*66a0*/  FSEL R137, R215, -INF , !P3 ;  /* 0xff800000d7897808 */ /* 0x000fe40005800000 */
[----:B------:R-:W-:Y:S02]  /*66b0*/  FSEL R140, R24, -INF , !P5 ;  /* 0xff800000188c7808 */ /* 0x000fe40006800000 */
[----:B------:R-:W-:Y:S01]  /*66c0*/  FSEL R139, R214, -INF , !P4 ;  /* 0xff800000d68b7808 */ /* 0x000fe20006000000 */
[C---:B-1----:R-:W-:Y:S01]  /*66d0*/  HMMA.16816.F32 R164, R148.reuse, R4, R164 ;  /* 0x0000000494a4723c */ /* 0x042fe200000018a4 */
[----:B------:R-:W-:Y:S02]  /*66e0*/  FSEL R156, R213, -INF , !P6 ;  /* 0xff800000d59c7808 */ /* 0x000fe40007000000 */
[C---:B------:R-:W-:Y:S02]  /*66f0*/  ISETP.GE.AND P3, PT, R11.reuse, R210, PT ;  /* 0x000000d20b00720c */ /* 0x040fe40003f66270 */
[----:B------:R-:W-:Y:S01]  /*6700*/  ISETP.GE.AND P5, PT, R11, R204, PT ;  /* 0x000000cc0b00720c */ /* 0x000fe20003fa6270 */
[----:B------:R-:W-:Y:S01]  /*6710*/  VIADD R11, R29, 0x28 ;  /* 0x000000281d0b7836 */ /* 0x000fe20000000000 */
[----:B------:R-:W-:Y:S01]  /*6720*/  FSEL R158, R212, -INF , !P2 ;  /* 0xff800000d49e7808 */ /* 0x000fe20005000000 */
[----:B------:R-:W-:Y:S01]  /*6730*/  HMMA.16816.F32 R160, R148, R6, R160 ;  /* 0x0000000694a0723c */ /* 0x000fe200000018a0 */
[----:B------:R-:W-:Y:S01]  /*6740*/  ISETP.GE.AND P4, PT, R13, R210, PT ;  /* 0x000000d20d00720c */ /* 0x000fe20003f86270 */
[----:B------:R-:W-:Y:S01]  /*6750*/  VIADD R5, R29, 0x31 ;  /* 0x000000311d057836 */ /* 0x000fe20000000000 */
[-C--:B------:R-:W-:Y:S01]  /*6760*/  ISETP.GE.AND P6, PT, R13, R204.reuse, PT ;  /* 0x000000cc0d00720c */ /* 0x080fe20003fc6270 */
[----:B------:R-:W-:Y:S01]  /*6770*/  VIADD R13, R29, 0x21 ;  /* 0x000000211d0d7836 */ /* 0x000fe20000000000 */
[----:B------:R-:W-:-:S02]  /*6780*/  ISETP.GE.AND P2, PT, R19, R204, PT ;  /* 0x000000cc1300720c */ /* 0x000fc40003f46270 */
[----:B------:R-:W-:Y:S02]  /*6790*/  FSEL R159, R27, -INF , !P6 ;  /* 0xff8000001b9f7808 */ /* 0x000fe40007000000 */
[----:B------:R-:W-:Y:S02]  /*67a0*/  FSEL R146, R20, -INF , !P3 ;  /* 0xff80000014927808 */ /* 0x000fe40005800000 */
[----:B------:R-:W-:Y:S02]  /*67b0*/  FSEL R221, R26, -INF , !P2 ;  /* 0xff8000001add7808 */ /* 0x000fe40005000000 */
[----:B------:R-:W-:Y:S02]  /*67c0*/  FSEL R142, R25, -INF , !P4 ;  /* 0xff800000198e7808 */ /* 0x000fe40006000000 */
[C---:B------:R-:W-:Y:S02]  /*67d0*/  ISETP.GE.AND P6, PT, R11.reuse, R210, PT ;  /* 0x000000d20b00720c */ /* 0x040fe40003fc6270 */
[----:B------:R-:W-:Y:S01]  /*67e0*/  ISETP.GE.AND P3, PT, R11, R204, PT ;  /* 0x000000cc0b00720c */ /* 0x000fe20003f66270 */
[----:B------:R-:W-:Y:S01]  /*67f0*/  VIADD R11, R29, 0x29 ;  /* 0x000000291d0b7836 */ /* 0x000fe20000000000 */
[----:B------:R-:W-:-:S02]  /*6800*/  ISETP.GE.AND P2, PT, R13, R210, PT ;  /* 0x000000d20d00720c */ /* 0x000fc40003f46270 */
[----:B------:R-:W-:Y:S01]  /*6810*/  ISETP.GE.AND P4, PT, R13, R204, PT ;  /* 0x000000cc0d00720c */ /* 0x000fe20003f86270 */
[----:B------:R-:W-:Y:S01]  /*6820*/  VIADD R13, R29, 0x30 ;  /* 0x000000301d0d7836 */ /* 0x000fe20000000000 */
[----:B------:R-:W-:Y:S02]  /*6830*/  FSEL R157, R22, -INF , !P5 ;  /* 0xff800000169d7808 */ /* 0x000fe40006800000 */
[----:B------:R-:W-:Y:S02]  /*6840*/  ISETP.GE.AND P5, PT, R11, R210, PT ;  /* 0x000000d20b00720c */ /* 0x000fe40003fa6270 */
[----:B------:R-:W-:Y:S02]  /*6850*/  FSEL R144, R21, -INF , !P2 ;  /* 0xff80000015907808 */ /* 0x000fe40005000000 */
[----:B------:R-:W-:Y:S02]  /*6860*/  FSEL R147, R23, -INF , !P4 ;  /* 0xff80000017937808 */ /* 0x000fe40006000000 */
[----:B------:R-:W-:-:S02]  /*6870*/  ISETP.GE.AND P2, PT, R11, R204, PT ;  /* 0x000000cc0b00720c */ /* 0x000fc40003f46270 */
        /* <DEDUP_REMOVED lines=10> */
[CC--:B------:R-:W-:Y:S01]  /*6920*/  ISETP.GE.AND P4, PT, R29.reuse, R204.reuse, PT ;  /* 0x000000cc1d00720c */ /* 0x0c0fe20003f86270 */
[----:B------:R-:W-:Y:S01]  /*6930*/  VIADD R29, R29, 0x39 ;  /* 0x000000391d1d7836 */ /* 0x000fe20000000000 */
[----:B------:R-:W-:Y:S02]  /*6940*/  ISETP.GE.AND P6, PT, R13, R204, PT ;  /* 0x000000cc0d00720c */ /* 0x000fe40003fc6270 */
[----:B------:R-:W-:-:S02]  /*6950*/  FSEL R214, R165, -INF , !P3 ;  /* 0xff800000a5d67808 */ /* 0x000fc40005800000 */
[----:B------:R-:W-:Y:S02]  /*6960*/  FSEL R213, R166, -INF , !P6 ;  /* 0xff800000a6d57808 */ /* 0x000fe40007000000 */
[----:B------:R-:W-:Y:S02]  /*6970*/  FSEL R171, R167, -INF , !P5 ;  /* 0xff800000a7ab7808 */ /* 0x000fe40006800000 */
[----:B------:R-:W-:Y:S02]  /*6980*/  FSEL R136, R136, -INF , !P2 ;  /* 0xff80000088887808 */ /* 0x000fe40005000000 */
[C---:B------:R-:W-:Y:S02]  /*6990*/  ISETP.GE.AND P6, PT, R5.reuse, R210, PT ;  /* 0x000000d20500720c */ /* 0x040fe40003fc6270 */
[----:B------:R-:W-:Y:S02]  /*69a0*/  ISETP.GE.AND P3, PT, R5, R204, PT ;  /* 0x000000cc0500720c */ /* 0x000fe40003f66270 */
[----:B------:R-:W-:-:S02]  /*69b0*/  ISETP.GE.AND P5, PT, R29, R210, PT ;  /* 0x000000d21d00720c */ /* 0x000fc40003fa6270 */
[----:B------:R-:W-:Y:S02]  /*69c0*/  ISETP.GE.AND P2, PT, R29, R204, PT ;  /* 0x000000cc1d00720c */ /* 0x000fe40003f46270 */
[----:B------:R-:W-:Y:S02]  /*69d0*/  FSEL R5, R138, -INF , !P4 ;  /* 0xff8000008a057808 */ /* 0x000fe40006000000 */
[----:B------:R-:W-:Y:S02]  /*69e0*/  FSEL R220, R160, -INF , !P6 ;  /* 0xff800000a0dc7808 */ /* 0x000fe40007000000 */
[----:B------:R-:W-:Y:S02]  /*69f0*/  FSEL R169, R162, -INF , !P3 ;  /* 0xff800000a2a97808 */ /* 0x000fe40005800000 */
[----:B------:R-:W-:Y:S02]  /*6a00*/  FSEL R212, R161, -INF , !P5 ;  /* 0xff800000a1d47808 */ /* 0x000fe40006800000 */
[----:B------:R-:W-:Y:S01]  /*6a10*/  FSEL R168, R163, -INF , !P2 ;  /* 0xff800000a3a87808 */ /* 0x000fe20005000000 */
[----:B------:R-:W-:Y:S06]  /*6a20*/  @!P1 BRA `(.L_x_2085) ;  /* 0x0000000400689947 */ /* 0x000fec0003800000 */
[----:B------:R-:W-:Y:S05]  /*6a30*/  @!P0 BRA `(.L_x_2086) ;  /* 0x0000000000ec8947 */ /* 0x000fea0003800000 */
[----:B------:R-:W1:Y:S01]  /*6a40*/  LDC R6, c[0x0][0x380] ;  /* 0x0000e000ff067b82 */ /* 0x000e620000000800 */
[----:B------:R-:W-:Y:S01]  /*6a50*/  IMAD.SHL.U32 R7, R203, 0x40, RZ ;  /* 0x00000040cb077824 */ /* 0x000fe200078e00ff */
[----:B------:R-:W-:-:S04]  /*6a60*/  ULDC.64 UR4, c[0x0][0x230] ;  /* 0x00008c0000047ab9 */ /* 0x000fc80000000a00 */
[C---:B------:R-:W-:Y:S02]  /*6a70*/  IADD3 R15, R7.reuse, -0x40, RZ ;  /* 0xffffffc0070f7810 */ /* 0x040fe40007ffe0ff */
        /* <DEDUP_REMOVED lines=29> */
[----:B------:R-:W-:Y:S02]  /*6c50*/  ISETP.NE.AND P2, PT, R6, RZ, PT ;  /* 0x000000ff0600720c */ /* 0x000fe40003f45270 */
[----:B------:R-:W-:-:S07]  /*6c60*/  LOP3.LUT R4, RZ, R6, RZ, 0x33, !PT ;  /* 0x00000006ff047212 */ /* 0x000fce00078e33ff */
[----:B------:R-:W-:Y:S02]  /*6c70*/  @P6 IADD3 R16, R16, 0x1, RZ ;  /* 0x0000000110106810 */ /* 0x000fe40007ffe0ff */
[----:B------:R-:W-:Y:S02]  /*6c80*/  @P5 VIADD R14, R14, 0x1 ;  /* 0x000000010e0e5836 */ /* 0x000fe40000000000 */
[----:B------:R-:W-:Y:S02]  /*6c90*/  @!P3 IADD3 R16, -R16, RZ, RZ ;  /* 0x000000ff1010b210 */ /* 0x000fe40007ffe1ff */
[----:B------:R-:W-:Y:S02]  /*6ca0*/  @!P1 IMAD.MOV R14, RZ, RZ, -R14 ;  /* 0x000000ffff0e9224 */ /* 0x000fe400078e0a0e */
[----:B------:R-:W-:-:S03]  /*6cb0*/  SEL R7, R4, R16, !P2 ;  /* 0x0000001004077207 */ /* 0x000fc60005000000 */
[----:B------:R-:W-:Y:S02]  /*6cc0*/  SEL R4, R4, R14, !P2 ;  /* 0x0000000e04047207 */ /* 0x000fe40005000000 */
[----:B------:R-:W-:-:S04]  /*6cd0*/  IMAD.WIDE R18, R7, 0x4, R206 ;  /* 0x0000000407127825 */ /* 0x000fc800078e02ce */
[----:B------:R-:W-:Y:S01]  /*6ce0*/  IMAD.WIDE R14, R4, 0x4, R206 ;  /* 0x00000004040e7825 */ /* 0x000fe200078e02ce */
[----:B------:R-:W2:Y:S04]  /*6cf0*/  LDG.E R13, desc[UR10][R18.64] ;  /* 0x0000000a120d7981 */ /* 0x000ea8000c1e1900 */
[----:B------:R-:W2:Y:S01]  /*6d00*/  LDG.E R10, desc[UR10][R14.64] ;  /* 0x0000000a0e0a7981 */ /* 0x000ea2000c1e1900 */
[----:B------:R-:W-:-:S05]  /*6d10*/  IADD3 R7, R7, -R4, RZ ;  /* 0x8000000407077210 */ /* 0x000fca0007ffe0ff */
[----:B------:R-:W-:-:S05]  /*6d20*/  IMAD R7, R7, R6, -0x40 ;  /* 0xffffffc007077424 */ /* 0x000fca00078e0206 */
[----:B------:R-:W-:-:S05]  /*6d30*/  SHF.R.S32.HI R11, RZ, 0x1f, R7 ;  /* 0x0000001fff0b7819 */ /* 0x000fca0000011407 */
[----:B------:R-:W-:-:S04]  /*6d40*/  IMAD R4, R11, R172, RZ ;  /* 0x000000ac0b047224 */ /* 0x000fc800078e02ff */
[C---:B------:R-:W-:Y:S02]  /*6d50*/  IMAD R4, R7.reuse, R173, R4 ;  /* 0x000000ad07047224 */ /* 0x040fe400078e0204 */
[----:B--2---:R-:W-:Y:S02]  /*6d60*/  IMAD.IADD R10, R10, 0x1, -R13 ;  /* 0x000000010a0a7824 */ /* 0x004fe400078e0a0d */
[----:B------:R-:W-:-:S03]  /*6d70*/  IMAD.WIDE.U32 R12, R7, R172, RZ ;  /* 0x000000ac070c7225 */ /* 0x000fc600078e00ff */
[----:B------:R-:W-:Y:S02]  /*6d80*/  SHF.R.S32.HI R6, RZ, 0x1f, R10 ;  /* 0x0000001fff067819 */ /* 0x000fe4000001140a */
[----:B------:R-:W-:-:S03]  /*6d90*/  IADD3 R13, R13, R4, RZ ;  /* 0x000000040d0d7210 */ /* 0x000fc60007ffe0ff */
[----:B------:R-:W-:-:S04]  /*6da0*/  IMAD R7, R6, UR4, RZ ;  /* 0x0000000406077c24 */ /* 0x000fc8000f8e02ff */
[C---:B------:R-:W-:Y:S02]  /*6db0*/  IMAD R7, R10.reuse, UR5, R7 ;  /* 0x000000050a077c24 */ /* 0x040fe4000f8e0207 */
[----:B------:R-:W-:-:S04]  /*6dc0*/  IMAD.WIDE.U32 R10, R10, UR4, R12 ;  /* 0x000000040a0a7c25 */ /* 0x000fc8000f8e000c */
[----:B------:R-:W-:Y:S01]  /*6dd0*/  IMAD.IADD R7, R11, 0x1, R7 ;  /* 0x000000010b077824 */ /* 0x000fe200078e0207 */
[----:B------:R-:W-:Y:S06]  /*6de0*/  BRA `(.L_x_2087) ;  /* 0x0000000000087947 */ /* 0x000fec0003800000 */
.L_x_2086:
[----:B------:R-:W-:-:S04]  /*6df0*/  LEA R10, -R172, RZ, 0x6 ;  /* 0x000000ffac0a7211 */ /* 0x000fc800078e31ff */
[----:B------:R-:W-:-:S07]  /*6e00*/  SHF.R.S32.HI R7, RZ, 0x1f, R10 ;  /* 0x0000001fff077819 */ /* 0x000fce000001140a */
.L_x_2087:
[----:B------:R-:W-:Y:S01]  /*6e10*/  IADD3 R133, P1, R133, R10, RZ ;  /* 0x0000000a85857210 */ /* 0x000fe20007f3e0ff */
[----:B------:R-:W-:-:S03]  /*6e20*/  IMAD.SHL.U32 R4, R172, 0x20, RZ ;  /* 0x00000020ac047824 */ /* 0x000fc600078e00ff */
[C---:B------:R-:W-:Y:S01]  /*6e30*/  LEA R208, P2, R133.reuse, R134, 0x1 ;  /* 0x0000008685d07211 */ /* 0x040fe200078408ff */
[----:B------:R-:W-:Y:S01]  /*6e40*/  IMAD.X R6, R2, 0x1, R7, P1 ;  /* 0x0000000102067824 */ /* 0x000fe200008e0607 */
[----:B------:R-:W-:Y:S02]  /*6e50*/  SHF.L.U64.HI R2, R172, 0x5, R173 ;  /* 0x00000005ac027819 */ /* 0x000fe400000102ad */
[C---:B------:R-:W-:Y:S02]  /*6e60*/  IADD3 R10, P1, R4.reuse, R208, RZ ;  /* 0x000000d0040a7210 */ /* 0x040fe40007f3e0ff */
        /* <DEDUP_REMOVED lines=22> */
.L_x_2085:
[----:B-1----:R-:W-:Y:S01]  /*6fd0*/  FMNMX.FTZ R11, R132, R136, !PT ;  /* 0x00000088840b7209 */ /* 0x002fe20007810000 */
[----:B------:R-:W-:Y:S01]  /*6fe0*/  LDSM.16.MT88.4 R24, [R189+0xc000] ;  /* 0x00c00000bd18783b */ /* 0x000fe20000004200 */
[----:B------:R-:W-:Y:S02]  /*6ff0*/  FMNMX.FTZ R4, R3, R5, !PT ;  /* 0x0000000503047209 */ /* 0x000fe40007810000 */
[----:B------:R-:W-:Y:S01]  /*7000*/  FMNMX.FTZ R11, R0, R11, !PT ;  /* 0x0000000b000b7209 */ /* 0x000fe20007810000 */
[----:B------:R-:W-:Y:S01]  /*7010*/  LDSM.16.MT88.4 R164, [R192+0xd000] ;  /* 0x00d00000c0a4783b */ /* 0x000fe20000004200 */
        /* <DEDUP_REMOVED lines=40> */
[C---:B------:R-:W-:Y:S01]  /*72a0*/  FMUL.FTZ R170, R224.reuse, UR6 ;  /* 0x00000006e0aa7c20 */ /* 0x040fe20008410000 */
        /* <DEDUP_REMOVED lines=11> */
[----:B------:R-:W-:Y:S01]  /*7360*/  FSEL R5, R225, RZ, P2 ;  /* 0x000000ffe1057208 */ /* 0x000fe20001000000 */
[----:B------:R-:W-:Y:S01]  /*7370*/  FFMA.FTZ R211, R32, UR6, -R215 ;  /* 0x0000000620d37c23 */ /* 0x000fe200080108d7 */
[--C-:B------:R-:W-:Y:S01]  /*7380*/  FFMA.FTZ R227, R35, UR6, -R170.reuse ;  /* 0x0000000623e37c23 */ /* 0x100fe200080108aa */
[----:B------:R-:W2:Y:S01]  /*7390*/  LDSM.16.MT88.4 R16, [R190+0xc000] ;  /* 0x00c00000be10783b */ /* 0x000ea20000004200 */
[----:B------:R-:W-:Y:S01]  /*73a0*/  FMUL.FTZ R3, R6, UR6 ;  /* 0x0000000606037c20 */ /* 0x000fe20008410000 */
[----:B------:R-:W-:Y:S01]  /*73b0*/  FADD.FTZ R4, R132, -R5 ;  /* 0x8000000584047221 */ /* 0x000fe20000010000 */
[----:B------:R-:W-:Y:S01]  /*73c0*/  MUFU.EX2 R218, R218 ;  /* 0x000000da00da7308 */ /* 0x000fe20000000800 */
[----:B------:R-:W3:Y:S01]  /*73d0*/  LDSM.16.MT88.4 R32, [R188+0xc000] ;  /* 0x00c00000bc20783b */ /* 0x000ee20000004200 */
[--C-:B------:R-:W-:Y:S01]  /*73e0*/  FFMA.FTZ R229, R140, UR6, -R215.reuse ;  /* 0x000000068ce57c23 */ /* 0x100fe200080108d7 */
[----:B------:R-:W-:Y:S01]  /*73f0*/  FMUL.FTZ R226, R4, UR6 ;  /* 0x0000000604e27c20 */ /* 0x000fe20008410000 */
[--C-:B------:R-:W-:Y:S01]  /*7400*/  FFMA.FTZ R230, R142, UR6, -R215.reuse ;  /* 0x000000068ee67c23 */ /* 0x100fe200080108d7 */
[--C-:B------:R-:W-:Y:S01]  /*7410*/  FFMA.FTZ R228, R158, UR6, -R215.reuse ;  /* 0x000000069ee47c23 */ /* 0x100fe200080108d7 */
[----:B------:R-:W-:Y:S01]  /*7420*/  LDSM.16.MT88.4 R140, [R188+0x10000] ;  /* 0x01000000bc8c783b */ /* 0x000fe20000004200 */
[--C-:B------:R-:W-:Y:S01]  /*7430*/  FFMA.FTZ R231, R156, UR6, -R215.reuse ;  /* 0x000000069ce77c23 */ /* 0x100fe200080108d7 */
[----:B------:R-:W4:Y:S01]  /*7440*/  MUFU.EX2 R216, R216 ;  /* 0x000000d800d87308 */ /* 0x000f220000000800 */
        /* <DEDUP_REMOVED lines=20> */
[--C-:B------:R-:W-:Y:S01]  /*7590*/  FFMA.FTZ R246, R220, UR6, -R215.reuse ;  /* 0x00000006dcf67c23 */ /* 0x100fe200080108d7 */
[----:B------:R-:W-:Y:S01]  /*75a0*/  LDSM.16.MT88.4 R156, [R190+0xd000] ;  /* 0x00d00000be9c783b */ /* 0x000fe20000004200 */
[----:B------:R-:W-:Y:S01]  /*75b0*/  FFMA.FTZ R247, R212, UR6, -R215 ;  /* 0x00000006d4f77c23 */ /* 0x000fe200080108d7 */
[----:B------:R-:W-:Y:S01]  /*75c0*/  MUFU.EX2 R204, R204 ;  /* 0x000000cc00cc7308 */ /* 0x000fe20000000800 */
[--C-:B------:R-:W-:Y:S01]  /*75d0*/  FFMA.FTZ R248, R213, UR6, -R170.reuse ;  /* 0x00000006d5f87c23 */ /* 0x100fe200080108aa */
[--C-:B------:R-:W-:Y:S01]  /*75e0*/  FFMA.FTZ R249, R171, UR6, -R170.reuse ;  /* 0x00000006abf97c23 */ /* 0x100fe200080108aa */
[--C-:B------:R-:W-:Y:S01]  /*75f0*/  FFMA.FTZ R250, R169, UR6, -R170.reuse ;  /* 0x00000006a9fa7c23 */ /* 0x100fe200080108aa */
[----:B------:R-:W-:Y:S01]  /*7600*/  FFMA.FTZ R251, R168, UR6, -R170 ;  /* 0x00000006a8fb7c23 */ /* 0x000fe200080108aa */
[----:B------:R-:W-:Y:S03]  /*7610*/  LDSM.16.MT88.4 R212, [R190+0x11800] ;  /* 0x01180000bed4783b */ /* 0x000fe60000004200 */
[----:B------:R-:W4:Y:S01]  /*7620*/  MUFU.EX2 R2, R2 ;  /* 0x0000000200027308 */ /* 0x000f220000000800 */
[----:B-----5:R-:W-:Y:S01]  /*7630*/  F2FP.F16.F32.PACK_AB R6, R210, R211 ;  /* 0x000000d3d206723e */ /* 0x020fe200000000ff */
[----:B------:R-:W-:Y:S06]  /*7640*/  LDSM.16.MT88.4 R220, [R192+0x11800] ;  /* 0x01180000c0dc783b */ /* 0x000fec0000004200 */
        /* <DEDUP_REMOVED lines=305> */
.L_x_2082:
[----:B------:R-:W-:-:S13]  /*8960*/  ISETP.GE.AND P1, PT, R203, 0x1, PT ;  /* 0x00000001cb00780c */ /* 0x000fda0003f26270 */
[----:B------:R-:W-:Y:S05]  /*8970*/  @!P1 BRA `(.L_x_2088) ;  /* 0x0000002c00f09947 */ /* 0x000fea0003800000 */
[C---:B------:R-:W-:Y:S01]  /*8980*/  IMAD.U32 R216, R174.reuse, -0x40, RZ ;  /* 0xffffffc0aed87824 */ /* 0x040fe200078e00ff */
[----:B------:R-:W-:Y:S01]  /*8990*/  SHF.L.U64.HI R210, R174, 0x5, R175 ;  /* 0x00000005aed27819 */ /* 0x000fe200000102af */
[C---:B------:R-:W-:Y:S01]  /*89a0*/  IMAD.U32 R214, R172.reuse, -0x40, RZ ;  /* 0xffffffc0acd67824 */ /* 0x040fe200078e00ff */
[----:B------:R-:W-:Y:S01]  /*89b0*/  SHF.L.U64.HI R204, R172, 0x5, R173 ;  /* 0x00000005accc7819 */ /* 0x000fe200000102ad */
[----:B------:R-:W-:Y:S01]  /*89c0*/  IMAD.SHL.U32 R213, R174, 0x20, RZ ;  /* 0x00000020aed57824 */ /* 0x000fe200078e00ff */
[----:B------:R-:W-:Y:S01]  /*89d0*/  SHF.L.U32 R211, R172, 0x5, RZ ;  /* 0x00000005acd37819 */ /* 0x000fe200000006ff */
[----:B------:R-:W-:Y:S01]  /*89e0*/  IMAD.MOV.U32 R0, RZ, RZ, R3 ;  /* 0x000000ffff007224 */ /* 0x000fe200078e0003 */
[----:B------:R-:W-:Y:S01]  /*89f0*/  MOV R133, R132 ;  /* 0x0000008400857202 */ /* 0x000fe20000000f00 */
[----:B------:R-:W-:Y:S01]  /*8a00*/  ULDC UR4, c[0x0][0x2ec] ;  /* 0x0000bb0000047ab9 */ /* 0x000fe20000000800 */
[----:B------:R-:W-:Y:S02]  /*8a10*/  SHF.R.S32.HI R215, RZ, 0x1f, R216 ;  /* 0x0000001fffd77819 */ /* 0x000fe400000114d8 */
[----:B------:R-:W-:-:S07]  /*8a20*/  SHF.R.S32.HI R212, RZ, 0x1f, R214 ;  /* 0x0000001fffd47819 */ /* 0x000fce00000114d6 */
.L_x_2092:
[----:B------:R-:W-:Y:S04]  /*8a30*/  DEPBAR.LE SB0, 0x0 ;  /* 0x000080000000791a */ /* 0x000fe80000000000 */
[----:B------:R-:W-:Y:S01]  /*8a40*/  BAR.SYNC.DEFER_BLOCKING 0x0 ;  /* 0x0000000000007b1d */ /* 0x000fe20000010000 */
[----:B------:R-:W-:Y:S02]  /*8a50*/  MOV R10, R216 ;  /* 0x000000d8000a7202 */ /* 0x000fe40000000f00 */
[----:B------:R-:W-:Y:S03]  /*8a60*/  MOV R2, R215 ;  /* 0x000000d700027202 */ /* 0x000fe60000000f00 */
[----:B------:R-:W-:Y:S05]  /*8a70*/  @!P0 BRA `(.L_x_2089) ;  /* 0x0000000000f48947 */ /* 0x000fea0003800000 */
[----:B------:R-:W1:Y:S01]  /*8a80*/  LDC R6, c[0x0][0x380] ;  /* 0x0000e000ff067b82 */ /* 0x000e620000000800 */
[----:B------:R-:W-:Y:S04]  /*8a90*/  SHF.L.U32 R11, R203, 0x6, RZ ;  /* 0x00000006cb0b7819 */ /* 0x000fe800000006ff */
[----:B------:R-:W-:Y:S02]  /*8aa0*/  IABS R8, R11 ;  /* 0x0000000b00087213 */ /* 0x000fe40000000000 */
[-C--:B-1----:R-:W-:Y:S04]  /*8ab0*/  IABS R2, R6.reuse ;  /* 0x0000000600027213 */ /* 0x082fe80000000000 */
[----:B------:R-:W1:Y:S10]  /*8ac0*/  I2F.RP R7, R2 ;  /* 0x0000000200077306 */ /* 0x000e740000209400 */
[----:B-1----:R-:W1:Y:S02]  /*8ad0*/  MUFU.RCP R3, R7 ;  /* 0x0000000700037308 */ /* 0x002e640000001000 */
[----:B-1----:R-:W-:Y:S02]  /*8ae0*/  VIADD R12, R3, 0xffffffe ;  /* 0x0ffffffe030c7836 */ /* 0x002fe40000000000 */
[C---:B------:R-:W-:Y:S01]  /*8af0*/  VIADD R3, R11.reuse, 0xffffffc0 ;  /* 0xffffffc00b037836 */ /* 0x040fe20000000000 */
[-C--:B------:R-:W-:Y:S05]  /*8b00*/  LOP3.LUT R11, R11, R6.reuse, RZ, 0x3c, !PT ;  /* 0x000000060b0b7212 */ /* 0x080fea00078e3cff */
[----:B------:R-:W1:Y:S01]  /*8b10*/  F2I.FTZ.U32.TRUNC.NTZ R13, R12 ;  /* 0x0000000c000d7305 */ /* 0x000e62000021f000 */
[----:B------:R-:W-:Y:S02]  /*8b20*/  IABS R4, R3 ;  /* 0x0000000300047213 */ /* 0x000fe40000000000 */
[----:B------:R-:W-:Y:S02]  /*8b30*/  LOP3.LUT R3, R3, R6, RZ, 0x3c, !PT ;  /* 0x0000000603037212 */ /* 0x000fe400078e3cff */
[----:B------:R-:W-:Y:S02]  /*8b40*/  ISETP.GE.AND P3, PT, R11, RZ, PT ;  /* 0x000000ff0b00720c */ /* 0x000fe40003f66270 */
[----:B------:R-:W-:Y:S01]  /*8b50*/  ISETP.GE.AND P1, PT, R3, RZ, PT ;  /* 0x000000ff0300720c */ /* 0x000fe20003f26270 */
[--C-:B-1----:R-:W-:Y:S02]  /*8b60*/  IMAD.MOV R5, RZ, RZ, -R13.reuse ;  /* 0x000000ffff057224 */ /* 0x102fe400078e0a0d */
[----:B------:R-:W-:Y:S02]  /*8b70*/  IMAD.MOV.U32 R12, RZ, RZ, RZ ;  /* 0x000000ffff0c7224 */ /* 0x000fe400078e00ff */
[----:B------:R-:W-:Y:S04]  /*8b80*/  IMAD R5, R5, R2, RZ ;  /* 0x0000000205057224 */ /* 0x000fe800078e02ff */
[----:B------:R-:W-:Y:S06]  /*8b90*/  IMAD.HI.U32 R5, R13, R5, R12 ;  /* 0x000000050d057227 */ /* 0x000fec00078e000c */
[C---:B------:R-:W-:Y:S04]  /*8ba0*/  IMAD.HI.U32 R9, R5.reuse, R4, RZ ;  /* 0x0000000405097227 */ /* 0x040fe800078e00ff */
[----:B------:R-:W-:Y:S01]  /*8bb0*/  IMAD.HI.U32 R10, R5, R8, RZ ;  /* 0x00000008050a7227 */ /* 0x000fe200078e00ff */
[C---:B------:R-:W-:Y:S03]  /*8bc0*/  IADD3 R5, -R9.reuse, RZ, RZ ;  /* 0x000000ff09057210 */ /* 0x040fe60007ffe1ff */
[----:B------:R-:W-:Y:S02]  /*8bd0*/  IMAD.MOV R7, RZ, RZ, -R10 ;  /* 0x000000ffff077224 */ /* 0x000fe400078e0a0a */
[C---:B------:R-:W-:Y:S02]  /*8be0*/  IMAD R4, R2.reuse, R5, R4 ;  /* 0x0000000502047224 */ /* 0x040fe400078e0204 */
[C---:B------:R-:W-:Y:S03]  /*8bf0*/  IMAD R8, R2.reuse, R7, R8 ;  /* 0x0000000702087224 */ /* 0x040fe600078e0208 */
[C---:B------:R-:W-:Y:S02]  /*8c00*/  ISETP.GT.U32.AND P2, PT, R2.reuse, R4, PT ;  /* 0x000000040200720c */ /* 0x040fe40003f44070 */
[----:B------:R-:W-:Y:S11]  /*8c10*/  ISETP.GT.U32.AND P4, PT, R2, R8, PT ;  /* 0x000000080200720c */ /* 0x000ff60003f84070 */
[----:B------:R-:W-:Y:S02]  /*8c20*/  @!P2 IMAD.IADD R4, R4, 0x1, -R2 ;  /* 0x000000010404a824 */ /* 0x000fe400078e0a02 */
[-C--:B------:R-:W-:Y:S01]  /*8c30*/  @!P4 IADD3 R8, R8, -R2.reuse, RZ ;  /* 0x800000020808c210 */ /* 0x080fe20007ffe0ff */
[----:B------:R-:W-:Y:S01]  /*8c40*/  @!P2 VIADD R9, R9, 0x1 ;  /* 0x000000010909a836 */ /* 0x000fe20000000000 */
[----:B------:R-:W-:Y:S01]  /*8c50*/  ISETP.NE.AND P2, PT, R6, RZ, PT ;  /* 0x000000ff0600720c */ /* 0x000fe20003f45270 */
[----:B------:R-:W-:Y:S01]  /*8c60*/  @!P4 VIADD R10, R10, 0x1 ;  /* 0x000000010a0ac836 */ /* 0x000fe20000000000 */
[-C--:B------:R-:W-:Y:S02]  /*8c70*/  ISETP.GE.U32.AND P5, PT, R4, R2.reuse, PT ;  /* 0x000000020400720c */ /* 0x080fe40003fa6070 */
[----:B------:R-:W-:Y:S01]  /*8c80*/  ISETP.GE.U32.AND P6, PT, R8, R2, PT ;  /* 0x000000020800720c */ /* 0x000fe20003fc6070 */
[----:B------:R-:W1:Y:S01]  /*8c90*/  LDC.64 R4, c[0x0][0x250] ;  /* 0x00009400ff047b82 */ /* 0x000e620000000a00 */
[----:B------:R-:W-:Y:S09]  /*8ca0*/  LOP3.LUT R2, RZ, R6, RZ, 0x33, !PT ;  /* 0x00000006ff027212 */ /* 0x000ff200078e33ff */
[----:B------:R-:W-:Y:S02]  /*8cb0*/  @P5 IADD3 R9, R9, 0x1, RZ ;  /* 0x0000000109095810 */ /* 0x000fe40007ffe0ff */
[----:B------:R-:W-:Y:S03]  /*8cc0*/  @P6 VIADD R10, R10, 0x1 ;  /* 0x000000010a0a6836 */ /* 0x000fe60000000000 */
[----:B------:R-:W-:Y:S02]  /*8cd0*/  @!P1 IMAD.MOV R9, RZ, RZ, -R9 ;  /* 0x000000ffff099224 */ /* 0x000fe400078e0a09 */
[----:B------:R-:W-:Y:S03]  /*8ce0*/  @!P3 IADD3 R10, -R10, RZ, RZ ;  /* 0x000000ff0a0ab210 */ /* 0x000fe60007ffe1ff */
[C---:B------:R-:W-:Y:S02]  /*8cf0*/  SEL R3, R2.reuse, R9, !P2 ;  /* 0x0000000902037207 */ /* 0x040fe40005000000 */
[----:B------:R-:W-:Y:S02]  /*8d00*/  SEL R9, R2, R10, !P2 ;  /* 0x0000000a02097207 */ /* 0x000fe40005000000 */
[-C--:B------:R-:W-:Y:S02]  /*8d10*/  LEA R14, P2, R3, R206.reuse, 0x2 ;  /* 0x000000ce030e7211 */ /* 0x080fe400078410ff */
[----:B------:R-:W-:Y:S02]  /*8d20*/  LEA R12, P1, R9, R206, 0x2 ;  /* 0x000000ce090c7211 */ /* 0x000fe400078210ff */
[-C--:B------:R-:W-:Y:S02]  /*8d30*/  LEA.HI.X.SX32 R15, R3, R207.reuse, 0x2, P2 ;  /* 0x000000cf030f7211 */ /* 0x080fe400010f16ff */
[C---:B------:R-:W-:Y:S01]  /*8d40*/  LEA.HI.X.SX32 R13, R9.reuse, R207, 0x2, P1 ;  /* 0x000000cf090d7211 */ /* 0x040fe200008f16ff */
[----:B------:R-:W-:Y:S02]  /*8d50*/  IMAD.IADD R9, R9, 0x1, -R3 ;  /* 0x0000000109097824 */ /* 0x000fe400078e0a03 */
[----:B------:R-:W2:Y:S01]  /*8d60*/  LDG.E R7, desc[UR10][R14.64] ;  /* 0x0000000a0e077981 */ /* 0x000ea2000c1e1900 */
[----:B------:R-:W3:Y:S01]  /*8d70*/  LDC.64 R2, c[0x0][0x238] ;  /* 0x00008e00ff027b82 */ /* 0x000ee20000000a00 */
[----:B------:R-:W-:Y:S02]  /*8d80*/  IMAD R9, R9, R6, -0x40 ;  /* 0xffffffc009097424 */ /* 0x000fe400078e0206 */
[----:B------:R-:W2:Y:S03]  /*8d90*/  LDG.E R8, desc[UR10][R12.64] ;  /* 0x0000000a0c087981 */ /* 0x000ea6000c1e1900 */
[----:B------:R-:W-:Y:S05]  /*8da0*/  SHF.R.S32.HI R11, RZ, 0x1f, R9 ;  /* 0x0000001fff0b7819 */ /* 0x000fea0000011409 */
[-C--:B-1----:R-:W-:Y:S02]  /*8db0*/  IMAD R6, R11, R4.reuse, RZ ;  /* 0x000000040b067224 */ /* 0x082fe400078e02ff */
[C---:B------:R-:W-:Y:S04]  /*8dc0*/  IMAD.WIDE.U32 R10, R9.reuse, R4, RZ ;  /* 0x00000004090a7225 */ /* 0x040fe800078e00ff */
[----:B------:R-:W-:Y:S04]  /*8dd0*/  IMAD R6, R9, R5, R6 ;  /* 0x0000000509067224 */ /* 0x000fe800078e0206 */
[----:B------:R-:W-:Y:S01]  /*8de0*/  IMAD.IADD R11, R11, 0x1, R6 ;  /* 0x000000010b0b7824 */ /* 0x000fe200078e0206 */
[----:B--2---:R-:W-:Y:S04]  /*8df0*/  IADD3 R7, -R8, R7, RZ ;  /* 0x0000000708077210 */ /* 0x004fe80007ffe1ff */
[----:B------:R-:W-:Y:S01]  /*8e00*/  SHF.R.S32.HI R5, RZ, 0x1f, R7 ;  /* 0x0000001fff057819 */ /* 0x000fe20000011407 */
[-C--:B---3--:R-:W-:Y:S04]  /*8e10*/  IMAD.WIDE.U32 R10, R7, R2.reuse, R10 ;  /* 0x00000002070a7225 */ /* 0x088fe800078e000a */
[----:B------:R-:W-:Y:S04]  /*8e20*/  IMAD R4, R5, R2, RZ ;  /* 0x0000000205047224 */ /* 0x000fe800078e02ff */
[----:B------:R-:W-:Y:S05]  /*8e30*/  IMAD R4, R7, R3, R4 ;  /* 0x0000000307047224 */ /* 0x000fea00078e0204 */
[----:B------:R-:W-:Y:S07]  /*8e40*/  IADD3 R2, R11, R4, RZ ;  /* 0x000000040b027210 */ /* 0x000fee0007ffe0ff */
.L_x_2089:
[C---:B------:R-:W-:Y:S04]  /*8e50*/  LEA R200, P1, R10.reuse, R200, 0x1 ;  /* 0x000000c80ac87211 */ /* 0x040fe800078208ff */
[----:B------:R-:W-:Y:S02]  /*8e60*/  LEA.HI.X R201, R10, R201, R2, 0x1, P1 ;  /* 0x000000c90ac97211 */ /* 0x000fe400008f0c02 */
[C---:B------:R-:W-:Y:S03]  /*8e70*/  IADD3 R220, P1, R213.reuse, R200, RZ ;  /* 0x000000c8d5dc7210 */ /* 0x040fe60007f3e0ff */
[----:B------:R-:W-:Y:S01]  /*8e80*/  @!PT LDS RZ, [RZ] ;  /* 0x00000000fffff984 */ /* 0x000fe20000000800 */
[----:B------:R-:W-:Y:S01]  /*8e90*/  @!PT LDS RZ, [RZ] ;  /* 0x00000000fffff984 */ /* 0x000fe20000000800 */
[----:B------:R-:W-:Y:S01]  /*8ea0*/  @!PT LDS RZ, [RZ] ;  /* 0x00000000fffff984 */ /* 0x000fe20000000800 */
[----:B------:R1:W-:Y:S02]  /*8eb0*/  LDGSTS.E.BYPASS.LTC128B.128 [R205+0xc000], desc[UR10][R200.64] ;  /* 0x0c000000c8cd7fae */ /* 0x0003e4000b901d4a */
[C---:B------:R-:W-:Y:S01]  /*8ec0*/  IMAD.X R221, R210.reuse, 0x1, R201, P1 ;  /* 0x00000001d2dd7824 */ /* 0x040fe200008e06c9 */
[C---:B------:R-:W-:Y:S01]  /*8ed0*/  IADD3 R134, P1, R213.reuse, R220, RZ ;  /* 0x000000dcd5867210 */ /* 0x040fe20007f3e0ff */
[----:B------:R1:W-:Y:S04]  /*8ee0*/  LDGSTS.E.BYPASS.LTC128B.128 [R205+0xe000], desc[UR10][R200.64+0x80] ;  /* 0x0e000080c8cd7fae */ /* 0x0003e8000b901d4a */
[----:B------:R1:W-:Y:S01]  /*8ef0*/  LDGSTS.E.BYPASS.LTC128B.128 [R205+0x10000], desc[UR10][R200.64+0x100] ;  /* 0x10000100c8cd7fae */ /* 0x0003e2000b901d4a */
[C---:B------:R-:W-:Y:S01]  /*8f00*/  IMAD.X R135, R210.reuse, 0x1, R221, P1 ;  /* 0x00000001d2877824 */ /* 0x040fe200008e06dd */
[----:B------:R-:W-:Y:S02]  /*8f10*/  IADD3 R2, P1, R213, R134, RZ ;  /* 0x00000086d5027210 */ /* 0x000fe40007f3e0ff */
[----:B------:R1:W-:Y:S03]  /*8f20*/  LDGSTS.E.BYPASS.LTC128B.128 [R205+0xc800], desc[UR10][R220.64] ;  /* 0x0c800000dccd7fae */ /* 0x0003e6000b901d4a */
[----:B------:R-:W-:Y:S01]  /*8f30*/  IMAD.X R3, R210, 0x1, R135, P1 ;  /* 0x00000001d2037824 */ /* 0x000fe200008e0687 */
[----:B------:R1:W-:Y:S01]  /*8f40*/  LDGSTS.E.BYPASS.LTC128B.128 [R205+0xe800], desc[UR10][R220.64+0x80] ;  /* 0x0e800080dccd7fae */ /* 0x0003e2000b901d4a */
[----:B------:R-:W-:Y:S03]  /*8f50*/  ISETP.GE.AND P1, PT, R203, 0x2, PT ;  /* 0x00000002cb00780c */ /* 0x000fe60003f26270 */
[----:B------:R1:W-:Y:S04]  /*8f60*/  LDGSTS.E.BYPASS.LTC128B.128 [R205+0x10800], desc[UR10][R220.64+0x100] ;  /* 0x10800100dccd7fae */ /* 0x0003e8000b901d4a */
[----:B------:R1:W-:Y:S04]  /*8f70*/  LDGSTS.E.BYPASS.LTC128B.128 [R205+0xd000], desc[UR10][R134.64] ;  /* 0x0d00000086cd7fae */ /* 0x0003e8000b901d4a */
[----:B------:R1:W-:Y:S04]  /*8f80*/  LDGSTS.E.BYPASS.LTC128B.128 [R205+0xf000], desc[UR10][R134.64+0x80] ;  /* 0x0f00008086cd7fae */ /* 0x0003e8000b901d4a */
[----:B------:R1:W-:Y:S04]  /*8f90*/  LDGSTS.E.BYPASS.LTC128B.128 [R205+0x11000], desc[UR10][R134.64+0x100] ;  /* 0x1100010086cd7fae */ /* 0x0003e8000b901d4a */
[----:B------:R1:W-:Y:S04]  /*8fa0*/  LDGSTS.E.BYPASS.LTC128B.128 [R205+0xd800], desc[UR10][R2.64] ;  /* 0x0d80000002cd7fae */ /* 0x0003e8000b901d4a */
[----:B------:R1:W-:Y:S04]  /*8fb0*/  LDGSTS.E.BYPASS.LTC128B.128 [R205+0xf800], desc[UR10][R2.64+0x80] ;  /* 0x0f80008002cd7fae */ /* 0x0003e8000b901d4a */
[----:B------:R1:W-:Y:S04]  /*8fc0*/  LDGSTS.E.BYPASS.LTC128B.128 [R205+0x11800], desc[UR10][R2.64+0x100] ;  /* 0x1180010002cd7fae */ /* 0x0003e8000b901d4a */
[----:B------:R-:W-:Y:S04]  /*8fd0*/  LDSM.16.M88.4 R136, [R198] ;  /* 0x00000000c688783b */ /* 0x000fe80000000200 */
[----:B------:R-:W2:Y:S04]  /*8fe0*/  LDSM.16.M88.4 R140, [R197+0x6000] ;  /* 0x00600000c58c783b */ /* 0x000ea80000000200 */
[----:B------:R-:W3:Y:S04]  /*8ff0*/  LDSM.16.M88.4 R144, [R197+0x6800] ;  /* 0x00680000c590783b */ /* 0x000ee80000000200 */
[----:B------:R-:W4:Y:S04]  /*9000*/  LDSM.16.M88.4 R148, [R197+0x7000] ;  /* 0x00700000c594783b */ /* 0x000f280000000200 */
[----:B------:R-:W5:Y:S04]  /*9010*/  LDSM.16.M88.4 R152, [R197+0x7800] ;  /* 0x00780000c598783b */ /* 0x000f680000000200 */
[----:B------:R-:W0:Y:S04]  /*9020*/  LDGDEPBAR ;  /* 0x00000000000079af */ /* 0x000e280000000000 */
        /* <DEDUP_REMOVED lines=160> */
[----:B------:R-:W-:Y:S05]  /*9a30*/  SHF.L.U32 R141, R203, 0x6, RZ ;  /* 0x00000006cb8d7819 */ /* 0x000fea00000006ff */
[C---:B------:R-:W-:Y:S02]  /*9a40*/  VIADD R139, R141.reuse, 0xffffff80 ;  /* 0xffffff808d8b7836 */ /* 0x040fe40000000000 */
[----:B------:R-:W-:Y:S03]  /*9a50*/  VIADD R141, R141, 0xffffffc0 ;  /* 0xffffffc08d8d7836 */ /* 0x000fe60000000000 */
[----:B------:R-:W-:Y:S02]  /*9a60*/  IABS R134, R139 ;  /* 0x0000008b00867213 */ /* 0x000fe40000000000 */
[----:B------:R-:W-:Y:S02]  /*9a70*/  IABS R136, R141 ;  /* 0x0000008d00887213 */ /* 0x000fe40000000000 */
[-C--:B-1----:R-:W-:Y:S02]  /*9a80*/  IABS R2, R132.reuse ;  /* 0x0000008400027213 */ /* 0x082fe40000000000 */
[-C--:B------:R-:W-:Y:S02]  /*9a90*/  LOP3.LUT R139, R139, R132.reuse, RZ, 0x3c, !PT ;  /* 0x000000848b8b7212 */ /* 0x080fe400078e3cff */
[----:B------:R-:W1:Y:S01]  /*9aa0*/  I2F.RP R135, R2 ;  /* 0x0000000200877306 */ /* 0x000e620000209400 */
[-C--:B------:R-:W-:Y:S02]  /*9ab0*/  LOP3.LUT R141, R141, R132.reuse, RZ, 0x3c, !PT ;  /* 0x000000848d8d7212 */ /* 0x080fe400078e3cff */
[----:B------:R-:W-:Y:S02]  /*9ac0*/  ISETP.GE.AND P1, PT, R139, RZ, PT ;  /* 0x000000ff8b00720c */ /* 0x000fe40003f26270 */
[----:B------:R-:W-:Y:S02]  /*9ad0*/  ISETP.GE.AND P3, PT, R141, RZ, PT ;  /* 0x000000ff8d00720c */ /* 0x000fe40003f66270 */
[----:B------:R-:W-:Y:S03]  /*9ae0*/  LOP3.LUT R139, RZ, R132, RZ, 0x33, !PT ;  /* 0x00000084ff8b7212 */ /* 0x000fe600078e33ff */
[----:B-1----:R-:W1:Y:S02]  /*9af0*/  MUFU.RCP R3, R135 ;  /* 0x0000008700037308 */ /* 0x002e640000001000 */
[----:B-1----:R-:W-:Y:S08]  /*9b00*/  VIADD R142, R3, 0xffffffe ;  /* 0x0ffffffe038e7836 */ /* 0x002ff00000000000 */
[----:B------:R-:W1:Y:S02]  /*9b10*/  F2I.FTZ.U32.TRUNC.NTZ R143, R142 ;  /* 0x0000008e008f7305 */ /* 0x000e64000021f000 */
[--C-:B-1----:R-:W-:Y:S01]  /*9b20*/  IMAD.MOV R3, RZ, RZ, -R143.reuse ;  /* 0x000000ffff037224 */ /* 0x102fe200078e0a8f */
[----:B------:R-:W-:Y:S03]  /*9b30*/  MOV R142, RZ ;  /* 0x000000ff008e7202 */ /* 0x000fe60000000f00 */
[----:B------:R-:W-:Y:S04]  /*9b40*/  IMAD R3, R3, R2, RZ ;  /* 0x0000000203037224 */ /* 0x000fe800078e02ff */
[----:B------:R-:W-:Y:S06]  /*9b50*/  IMAD.HI.U32 R3, R143, R3, R142 ;  /* 0x000000038f037227 */ /* 0x000fec00078e008e */
[C---:B------:R-:W-:Y:S04]  /*9b60*/  IMAD.HI.U32 R137, R3.reuse, R134, RZ ;  /* 0x0000008603897227 */ /* 0x040fe800078e00ff */
[----:B------:R-:W-:Y:S04]  /*9b70*/  IMAD.HI.U32 R138, R3, R136, RZ ;  /* 0x00000088038a7227 */ /* 0x000fe800078e00ff */
[----:B------:R-:W-:Y:S02]  /*9b80*/  IMAD.MOV R3, RZ, RZ, -R137 ;  /* 0x000000ffff037224 */ /* 0x000fe400078e0a89 */
[----:B------:R-:W-:Y:S02]  /*9b90*/  IMAD.MOV R135, RZ, RZ, -R138 ;  /* 0x000000ffff877224 */ /* 0x000fe400078e0a8a */
[C---:B------:R-:W-:Y:S02]  /*9ba0*/  IMAD R134, R2.reuse, R3, R134 ;  /* 0x0000000302867224 */ /* 0x040fe400078e0286 */
[C---:B------:R-:W-:Y:S03]  /*9bb0*/  IMAD R136, R2.reuse, R135, R136 ;  /* 0x0000008702887224 */ /* 0x040fe600078e0288 */
[C---:B------:R-:W-:Y:S02]  /*9bc0*/  ISETP.GT.U32.AND P2, PT, R2.reuse, R134, PT ;  /* 0x000000860200720c */ /* 0x040fe40003f44070 */
[----:B------:R-:W-:Y:S11]  /*9bd0*/  ISETP.GT.U32.AND P4, PT, R2, R136, PT ;  /* 0x000000880200720c */ /* 0x000ff60003f84070 */
[-C--:B------:R-:W-:Y:S01]  /*9be0*/  @!P2 IADD3 R134, R134, -R2.reuse, RZ ;  /* 0x800000028686a210 */ /* 0x080fe20007ffe0ff */
[----:B------:R-:W-:Y:S01]  /*9bf0*/  @!P2 VIADD R137, R137, 0x1 ;  /* 0x000000018989a836 */ /* 0x000fe20000000000 */
[----:B------:R-:W-:Y:S01]  /*9c00*/  @!P4 IADD3 R138, R138, 0x1, RZ ;  /* 0x000000018a8ac810 */ /* 0x000fe20007ffe0ff */
[----:B------:R-:W-:Y:S01]  /*9c10*/  @!P4 IMAD.IADD R136, R136, 0x1, -R2 ;  /* 0x000000018888c824 */ /* 0x000fe200078e0a02 */
[-C--:B------:R-:W-:Y:S02]  /*9c20*/  ISETP.GE.U32.AND P5, PT, R134, R2.reuse, PT ;  /* 0x000000028600720c */ /* 0x080fe40003fa6070 */
[----:B------:R-:W1:Y:S01]  /*9c30*/  LDC.64 R134, c[0x0][0x248] ;  /* 0x00009200ff867b82 */ /* 0x000e620000000a00 */
[----:B------:R-:W-:Y:S02]  /*9c40*/  ISETP.NE.AND P2, PT, R132, RZ, PT ;  /* 0x000000ff8400720c */ /* 0x000fe40003f45270 */
[----:B------:R-:W-:Y:S08]  /*9c50*/  ISETP.GE.U32.AND P6, PT, R136, R2, PT ;  /* 0x000000028800720c */ /* 0x000ff00003fc6070 */
[----:B------:R-:W-:Y:S05]  /*9c60*/  @P5 VIADD R137, R137, 0x1 ;  /* 0x0000000189895836 */ /* 0x000fea0000000000 */
[----:B------:R-:W-:Y:S01]  /*9c70*/  @P6 VIADD R138, R138, 0x1 ;  /* 0x000000018a8a6836 */ /* 0x000fe20000000000 */
[----:B------:R-:W-:Y:S03]  /*9c80*/  @!P1 IADD3 R137, -R137, RZ, RZ ;  /* 0x000000ff89899210 */ /* 0x000fe60007ffe1ff */
[----:B------:R-:W-:Y:S01]  /*9c90*/  @!P3 IMAD.MOV R138, RZ, RZ, -R138 ;  /* 0x000000ffff8ab224 */ /* 0x000fe200078e0a8a */
[C---:B------:R-:W-:Y:S04]  /*9ca0*/  SEL R3, R139.reuse, R137, !P2 ;  /* 0x000000898b037207 */ /* 0x040fe80005000000 */
        /* <DEDUP_REMOVED lines=17> */
[CC--:B---3--:R-:W-:Y:S04]  /*9dc0*/  IMAD.WIDE.U32 R140, R136.reuse, R2.reuse, R140 ;  /* 0x00000002888c7225 */ /* 0x0c8fe800078e008c */
[----:B------:R-:W-:Y:S04]  /*9dd0*/  IMAD R135, R135, R2, RZ ;  /* 0x0000000287877224 */ /* 0x000fe800078e02ff */
[----:B------:R-:W-:Y:S05]  /*9de0*/  IMAD R135, R136, R3, R135 ;  /* 0x0000000388877224 */ /* 0x000fea00078e0287 */
[----:B------:R-:W-:Y:S07]  /*9df0*/  IADD3 R135, R141, R135, RZ ;  /* 0x000000878d877210 */ /* 0x000fee0007ffe0ff */
.L_x_2091:
        /* <DEDUP_REMOVED lines=24> */
.L_x_2090:
        /* <DEDUP_REMOVED lines=412> */
.L_x_2088:
        /* <DEDUP_REMOVED lines=23> */
[----:B------:R-:W-:Y:S02]  /*bab0*/  LOP3.LUT R11, R8, 0x3ffffffc, RZ, 0xc0, !PT ;  /* 0x3ffffffc080b7812 */ /* 0x000fe400078ec0ff */
[----:B------:R-:W-:Y:S02]  /*bac0*/  LOP3.LUT R9, R9, 0xfffffff8, RZ, 0xc0, !PT ;  /* 0xfffffff809097812 */ /* 0x000fe400078ec0ff */
[----:B------:R-:W-:Y:S02]  /*bad0*/  SHF.R.S32.HI R8, RZ, 0x5, R7 ;  /* 0x00000005ff087819 */ /* 0x000fe40000011407 */
[----:B------:R-:W-:Y:S01]  /*bae0*/  IADD3 R9, R10, -R9, RZ ;  /* 0x800000090a097210 */ /* 0x000fe20007ffe0ff */
[----:B------:R-:W2:Y:S01]  /*baf0*/  @P4 MUFU.RCP R5, R4 ;  /* 0x0000000400054308 */ /* 0x000ea20000001000 */
[----:B------:R-:W-:-:S02]  /*bb00*/  IADD3 R11, -R11, R0, RZ ;  /* 0x000000000b0b7210 */ /* 0x000fc40007ffe1ff */
[C---:B------:R-:W-:Y:S02]  /*bb10*/  SHF.L.U32 R10, R9.reuse, 0x6, RZ ;  /* 0x00000006090a7819 */ /* 0x040fe400000006ff */
[----:B------:R-:W-:Y:S02]  /*bb20*/  LOP3.LUT R12, R9, 0x1, RZ, 0xc0, !PT ;  /* 0x00000001090c7812 */ /* 0x000fe400078ec0ff */
[----:B------:R-:W-:Y:S01]  /*bb30*/  LOP3.LUT R10, R10, 0x1c0, RZ, 0xc0, !PT ;  /* 0x000001c00a0a7812 */ /* 0x000fe200078ec0ff */
[----:B------:R-:W-:Y:S01]  /*bb40*/  @P4 MUFU.LG2 R4, R4 ;  /* 0x0000000400044308 */ /* 0x000fe20000000c00 */
[----:B------:R-:W-:Y:S01]  /*bb50*/  LEA R11, R8, R11, 0x9 ;  /* 0x0000000b080b7211 */ /* 0x000fe200078e48ff */
[----:B-1----:R-:W-:Y:S01]  /*bb60*/  FMUL.FTZ R131, R6, R131 ;  /* 0x0000008306837220 */ /* 0x002fe20000410000 */
[----:B------:R-:W-:Y:S01]  /*bb70*/  LEA.HI R10, R10, R10, RZ, 0x1d ;  /* 0x0000000a0a0a7211 */ /* 0x000fe200078fe8ff */
[----:B------:R-:W-:Y:S01]  /*bb80*/  FMUL.FTZ R130, R6, R130 ;  /* 0x0000008206827220 */ /* 0x000fe20000410000 */
[----:B------:R-:W-:Y:S01]  /*bb90*/  ISETP.NE.U32.AND P0, PT, R12, 0x1, PT ;  /* 0x000000010c00780c */ /* 0x000fe20003f05070 */
[C---:B------:R-:W-:Y:S01]  /*bba0*/  FMUL.FTZ R39, R6.reuse, R39 ;  /* 0x0000002706277220 */ /* 0x040fe20000410000 */
[----:B------:R-:W-:Y:S01]  /*bbb0*/  LEA R10, R11, R10, 0x1 ;  /* 0x0000000a0b0a7211 */ /* 0x000fe200078e08ff */
[----:B------:R-:W-:Y:S01]  /*bbc0*/  FMUL.FTZ R38, R6, R38 ;  /* 0x0000002606267220 */ /* 0x000fe20000410000 */
[----:B------:R-:W-:Y:S01]  /*bbd0*/  R2P PR, R9, 0x6 ;  /* 0x0000000609007804 */ /* 0x000fe20000000000 */
[C---:B--2---:R-:W-:Y:S01]  /*bbe0*/  FMUL.FTZ R128, R5.reuse, R128 ;  /* 0x0000008005807220 */ /* 0x044fe20000410000 */
[----:B------:R-:W-:Y:S01]  /*bbf0*/  MOV R9, 0x20 ;  /* 0x0000002000097802 */ /* 0x000fe20000000f00 */
[C---:B------:R-:W-:Y:S01]  /*bc00*/  FMUL.FTZ R129, R5.reuse, R129 ;  /* 0x0000008105817220 */ /* 0x040fe20000410000 */
        /* <DEDUP_REMOVED lines=65> */
[----:B------:R-:W-:Y:S01]  /*c020*/  FMUL.FTZ R78, R6, R78 ;  /* 0x0000004e064e7220 */ /* 0x000fe20000410000 */
[----:B------:R-:W-:Y:S01]  /*c030*/  F2FP.F16.F32.PACK_AB R56, R57, R56 ;  /* 0x000000383938723e */ /* 0x000fe200000000ff */
[----:B------:R-:W-:Y:S01]  /*c040*/  STS [R13], R36 ;  /* 0x000000240d007388 */ /* 0x000fe20000000800 */
[----:B------:R-:W-:Y:S01]  /*c050*/  F2FP.F16.F32.PACK_AB R58, R59, R58 ;  /* 0x0000003a3b3a723e */ /* 0x000fe200000000ff */
[----:B------:R-:W-:Y:S01]  /*c060*/  FMUL.FTZ R80, R5, R80 ;  /* 0x0000005005507220 */ /* 0x000fe20000410000 */
[----:B------:R-:W-:Y:S01]  /*c070*/  IADD3 R21, R15, R12, RZ ;  /* 0x0000000c0f157210 */ /* 0x000fe20007ffe0ff */
[----:B------:R-:W-:Y:S01]  /*c080*/  STS [R13+0x400], R38 ;  /* 0x000400260d007388 */ /* 0x000fe20000000800 */
[----:B------:R-:W-:Y:S01]  /*c090*/  ISETP.NE.AND P0, PT, R202, -0x1, PT ;  /* 0xffffffffca00780c */ /* 0x000fe20003f05270 */
        /* <DEDUP_REMOVED lines=92> */
[----:B------:R-:W1:Y:S01]  /*c660*/  @P0 LDC.64 R22, c[0x0][0x298] ;  /* 0x0000a600ff160b82 */ /* 0x000e620000000a00 */
[----:B------:R-:W-:Y:S01]  /*c670*/  F2FP.F16.F32.PACK_AB R108, R109, R108 ;  /* 0x0000006c6d6c723e */ /* 0x000fe200000000ff */
[----:B------:R-:W-:Y:S01]  /*c680*/  STS [R19+0x2000], R84 ;  /* 0x0020005413007388 */ /* 0x000fe20000000800 */
[----:B------:R-:W-:Y:S01]  /*c690*/  F2FP.F16.F32.PACK_AB R110, R111, R110 ;  /* 0x0000006e6f6e723e */ /* 0x000fe200000000ff */
[----:B------:R-:W2:Y:S01]  /*c6a0*/  @P3 MUFU.LG2 R14, R2 ;  /* 0x00000002000e3308 */ /* 0x000ea20000000c00 */
[----:B------:R-:W-:Y:S01]  /*c6b0*/  F2FP.F16.F32.PACK_AB R124, R125, R124 ;  /* 0x0000007c7d7c723e */ /* 0x000fe200000000ff */
[----:B------:R-:W-:Y:S01]  /*c6c0*/  STS [R19+0x2400], R86 ;  /* 0x0024005613007388 */ /* 0x000fe20000000800 */
[----:B------:R-:W-:Y:S01]  /*c6d0*/  F2FP.F16.F32.PACK_AB R126, R127, R126 ;  /* 0x0000007e7f7e723e */ /* 0x000fe200000000ff */
[----:B------:R-:W3:Y:S01]  /*c6e0*/  @P3 LDC R10, c[0x0][0x2e8] ;  /* 0x0000ba00ff0a3b82 */ /* 0x000ee20000000800 */
[----:B------:R-:W-:Y:S01]  /*c6f0*/  F2FP.F16.F32.PACK_AB R112, R113, R112 ;  /* 0x000000707170723e */ /* 0x000fe200000000ff */
[----:B------:R-:W-:Y:S01]  /*c700*/  STS [R21+0x2000], R88 ;  /* 0x0020005815007388 */ /* 0x000fe20000000800 */
[----:B------:R-:W-:Y:S01]  /*c710*/  F2FP.F16.F32.PACK_AB R114, R115, R114 ;  /* 0x000000727372723e */ /* 0x000fe200000000ff */
[C---:B------:R-:W-:Y:S01]  /*c720*/  FMUL.FTZ R119, R6.reuse, R119 ;  /* 0x0000007706777220 */ /* 0x040fe20000410000 */
[----:B------:R-:W-:Y:S01]  /*c730*/  F2FP.F16.F32.PACK_AB R120, R121, R120 ;  /* 0x000000787978723e */ /* 0x000fe200000000ff */
[----:B------:R-:W-:Y:S01]  /*c740*/  STS [R21+0x2400], R90 ;  /* 0x0024005a15007388 */ /* 0x000fe20000000800 */
[----:B------:R-:W-:Y:S01]  /*c750*/  F2FP.F16.F32.PACK_AB R122, R123, R122 ;  /* 0x0000007a7b7a723e */ /* 0x000fe200000000ff */
[----:B------:R-:W-:Y:S01]  /*c760*/  FMUL.FTZ R6, R6, R118 ;  /* 0x0000007606067220 */ /* 0x000fe20000410000 */
[----:B------:R-:W-:Y:S01]  /*c770*/  F2FP.F16.F32.PACK_AB R5, R5, R116 ;  /* 0x000000740505723e */ /* 0x000fe200000000ff */
[----:B------:R-:W-:Y:S01]  /*c780*/  STS [R25+0x2000], R92 ;  /* 0x0020005c19007388 */ /* 0x000fe20000000800 */
[----:B------:R-:W-:Y:S01]  /*c790*/  ULDC.U8 UR4, c[0x0][0x3d8] ;  /* 0x0000f60000047ab9 */ /* 0x000fe20000000000 */
[----:B------:R-:W-:Y:S01]  /*c7a0*/  MOV R12, 0x7f800000 ;  /* 0x7f800000000c7802 */ /* 0x000fe20000000f00 */
[----:B--2---:R-:W-:Y:S01]  /*c7b0*/  @P3 FMUL.FTZ R14, R14, 0.69314718246459960938 ;  /* 0x3f3172180e0e3820 */ /* 0x004fe20000410000 */
[----:B------:R-:W-:Y:S01]  /*c7c0*/  STS [R25+0x2400], R94 ;  /* 0x0024005e19007388 */ /* 0x000fe20000000800 */
[----:B------:R-:W-:-:S02]  /*c7d0*/  F2FP.F16.F32.PACK_AB R6, R119, R6 ;  /* 0x000000067706723e */ /* 0x000fc400000000ff */
[----:B------:R-:W-:Y:S01]  /*c7e0*/  ISETP.NE.AND P1, PT, RZ, UR4, PT ;  /* 0x00000004ff007c0c */ /* 0x000fe2000bf25270 */
        /* <DEDUP_REMOVED lines=8> */
[----:B--2---:R-:W-:-:S03]  /*c870*/  MOV R11, 0x7f800000 ;  /* 0x7f800000000b7802 */ /* 0x004fc60000000f00 */
[----:B------:R-:W-:Y:S04]  /*c880*/  STS [R17+0x4000], R124 ;  /* 0x0040007c11007388 */ /* 0x000fe80000000800 */
[----:B------:R1:W-:Y:S01]  /*c890*/  STS [R17+0x4400], R126 ;  /* 0x0044007e11007388 */ /* 0x0003e20000000800 */
[----:B----4-:R-:W-:-:S03]  /*c8a0*/  @P4 FMUL.FTZ R13, R4, 0.69314718246459960938 ;  /* 0x3f317218040d4820 */ /* 0x010fc60000410000 */
[----:B------:R-:W-:Y:S04]  /*c8b0*/  STS [R19+0x4000], R112 ;  /* 0x0040007013007388 */ /* 0x000fe80000000800 */
[----:B------:R-:W-:Y:S04]  /*c8c0*/  STS [R19+0x4400], R114 ;  /* 0x0044007213007388 */ /* 0x000fe80000000800 */
[----:B------:R-:W-:Y:S04]  /*c8d0*/  STS [R21+0x4000], R120 ;  /* 0x0040007815007388 */ /* 0x000fe80000000800 */
[----:B------:R-:W-:Y:S01]  /*c8e0*/  STS [R21+0x4400], R122 ;  /* 0x0044007a15007388 */ /* 0x000fe20000000800 */
[----:B-----5:R-:W2:Y:S03]  /*c8f0*/  @P4 LDC R9, c[0x0][0x2e8] ;  /* 0x0000ba00ff094b82 */ /* 0x020ea60000000800 */
[----:B------:R-:W-:Y:S04]  /*c900*/  STS [R25+0x4000], R5 ;  /* 0x0040000519007388 */ /* 0x000fe80000000800 */
[----:B------:R4:W-:Y:S01]  /*c910*/  STS [R25+0x4400], R6 ;  /* 0x0044000619007388 */ /* 0x0009e20000000800 */
[----:B-1----:R-:W-:-:S04]  /*c920*/  @P0 IMAD.WIDE.U32 R16, R202, R22, RZ ;  /* 0x00000016ca100225 */ /* 0x002fc800078e00ff */
[----:B------:R-:W-:Y:S01]  /*c930*/  @P0 IMAD R23, R202, R23, R17 ;  /* 0x00000017ca170224 */ /* 0x000fe200078e0211 */
[----:B----4-:R-:W-:Y:S01]  /*c940*/  @P0 MOV R6, R16 ;  /* 0x0000001000060202 */ /* 0x010fe20000000f00 */
[----:B---3--:R-:W-:Y:S06]  /*c950*/  @P0 BRA `(.L_x_2093) ;  /* 0x0000000000200947 */ /* 0x008fec0003800000 */
[----:B------:R-:W1:Y:S01]  /*c960*/  S2R R15, SR_CTAID.Y ;  /* 0x00000000000f7919 */ /* 0x000e620000002600 */
[----:B------:R-:W3:Y:S01]  /*c970*/  LDC.64 R4, c[0x0][0x290] ;  /* 0x0000a400ff047b82 */ /* 0x000ee20000000a00 */
[----:B-1----:R-:W-:-:S05]  /*c980*/  SHF.R.S32.HI R17, RZ, 0x1f, R15 ;  /* 0x0000001fff117819 */ /* 0x002fca000001140f */
[-C--:B---3--:R-:W-:Y:S02]  /*c990*/  IMAD R2, R17, R4.reuse, RZ ;  /* 0x0000000411027224 */ /* 0x088fe400078e02ff */
[----:B------:R-:W-:-:S04]  /*c9a0*/  IMAD.WIDE.U32 R16, R15, R4, RZ ;  /* 0x000000040f107225 */ /* 0x000fc800078e00ff */
[----:B------:R-:W-:Y:S01]  /*c9b0*/  IMAD R5, R15, R5, R2 ;  /* 0x000000050f057224 */ /* 0x000fe200078e0202 */
[----:B------:R-:W-:-:S04]  /*c9c0*/  MOV R6, R16 ;  /* 0x0000001000067202 */ /* 0x000fc80000000f00 */
[----:B------:R-:W-:Y:S02]  /*c9d0*/  IADD3 R23, R17, R5, RZ ;  /* 0x0000000511177210 */ /* 0x000fe40007ffe0ff */
.L_x_2093:
[----:B--2---:R-:W-:Y:S01]  /*c9e0*/  @P4 FFMA.FTZ R11, R132, R9, R13 ;  /* 0x00000009840b4223 */ /* 0x004fe2000001000d */
[----:B------:R-:W-:Y:S01]  /*c9f0*/  @P3 FFMA.FTZ R12, R3, R10, R14 ;  /* 0x0000000a030c3223 */ /* 0x000fe2000001000e */
[----:B------:R-:W-:Y:S06]  /*ca00*/  @!P1 BRA `(.L_x_2094) ;  /* 0x00000000001c9947 */ /* 0x000fec0003800000 */
[----:B------:R-:W1:Y:S01]  /*ca10*/  S2R R3, SR_CTAID.Y ;  /* 0x0000000000037919 */ /* 0x000e620000002600 */
[----:B------:R-:W1:Y:S08]  /*ca20*/  LDC R2, c[0x0][0x2c4] ;  /* 0x0000b100ff027b82 */ /* 0x000e700000000800 */
[----:B------:R-:W2:Y:S08]  /*ca30*/  S2UR UR6, SR_CTAID.Z ;  /* 0x00000000000679c3 */ /* 0x000eb00000002700 */
[----:B------:R-:W2:Y:S01]  /*ca40*/  LDC R5, c[0x0][0x2e4] ;  /* 0x0000b900ff057b82 */ /* 0x000ea20000000800 */
[----:B-1----:R-:W-:-:S04]  /*ca50*/  @!P0 IMAD R202, R3, R2, RZ ;  /* 0x0000000203ca8224 */ /* 0x002fc800078e02ff */
[----:B--2---:R-:W-:Y:S01]  /*ca60*/  IMAD R202, R5, UR6, R202 ;  /* 0x0000000605ca7c24 */ /* 0x004fe2000f8e02ca */
[----:B------:R-:W-:Y:S06]  /*ca70*/  BRA `(.L_x_2095) ;  /* 0x0000000000187947 */ /* 0x000fec0003800000 */
.L_x_2094:
[----:B------:R-:W1:Y:S01]  /*ca80*/  S2R R3, SR_CTAID.Y ;  /* 0x0000000000037919 */ /* 0x000e620000002600 */
[----:B------:R-:W1:Y:S08]  /*ca90*/  S2UR UR6, SR_CTAID.Z ;  /* 0x00000000000679c3 */ /* 0x000e700000002700 */
[----:B------:R-:W1:Y:S08]  /*caa0*/  LDC R2, c[0x0][0x270] ;  /* 0x00009c00ff027b82 */ /* 0x000e700000000800 */
[----:B------:R-:W2:Y:S01]  /*cab0*/  LDC R202, c[0x0][0x2c4] ;  /* 0x0000b100ffca7b82 */ /* 0x000ea20000000800 */
[----:B-1----:R-:W-:-:S04]  /*cac0*/  IMAD R3, R3, R2, UR6 ;  /* 0x0000000603037e24 */ /* 0x002fc8000f8e0202 */
[----:B--2---:R-:W-:-:S07]  /*cad0*/  IMAD R202, R3, R202, RZ ;  /* 0x000000ca03ca7224 */ /* 0x004fce00078e02ff */
.L_x_2095:
        /* <DEDUP_REMOVED lines=19> */
[----:B------:R-:W1:Y:S01]  /*cc10*/  S2R R7, SR_CTAID.X ;  /* 0x0000000000077919 */ /* 0x000e620000002500 */
[C---:B------:R-:W-:Y:S01]  /*cc20*/  VIADD R8, R0.reuse, 0x8 ;  /* 0x0000000800087836 */ /* 0x040fe20000000000 */
[----:B------:R-:W-:Y:S01]  /*cc30*/  ISETP.GE.AND P2, PT, R0, R199, PT ;  /* 0x000000c70000720c */ /* 0x000fe20003f46270 */
[----:B------:R-:W-:-:S03]  /*cc40*/  ULDC.64 UR4, c[0x0][0x2b0] ;  /* 0x0000ac0000047ab9 */ /* 0x000fc60000000a00 */
[----:B------:R-:W-:Y:S01]  /*cc50*/  ISETP.GE.AND P1, PT, R8, R199, PT ;  /* 0x000000c70800720c */ /* 0x000fe20003f26270 */
[----:B-1----:R-:W-:-:S05]  /*cc60*/  IMAD R7, R7, 0x40, R202 ;  /* 0x0000004007077824 */ /* 0x002fca00078e02ca */
[----:B------:R-:W-:Y:S02]  /*cc70*/  SHF.R.S32.HI R5, RZ, 0x1f, R7 ;  /* 0x0000001fff057819 */ /* 0x000fe40000011407 */
[----:B------:R-:W-:-:S04]  /*cc80*/  IADD3 R4, P0, R0, R7, RZ ;  /* 0x0000000700047210 */ /* 0x000fc80007f1e0ff */
[----:B------:R-:W-:Y:S02]  /*cc90*/  LEA.HI.X.SX32 R5, R0, R5, 0x1, P0 ;  /* 0x0000000500057211 */ /* 0x000fe400000f0eff */
[----:B------:R-:W-:-:S04]  /*cca0*/  LEA R8, P0, R4, UR4, 0x2 ;  /* 0x0000000404087c11 */ /* 0x000fc8000f8010ff */
[----:B------:R-:W-:-:S05]  /*ccb0*/  LEA.HI.X R9, R4, UR5, R5, 0x2, P0 ;  /* 0x0000000504097c11 */ /* 0x000fca00080f1405 */
[----:B------:R1:W-:Y:S04]  /*ccc0*/  @!P2 STG.E desc[UR10][R8.64], R11 ;  /* 0x0000000b0800a986 */ /* 0x0003e8000c10190a */
[----:B------:R1:W-:Y:S02]  /*ccd0*/  @!P1 STG.E desc[UR10][R8.64+0x20], R12 ;  /* 0x0000200c08009986 */ /* 0x0003e4000c10190a */
.L_x_2097:
[----:B------:R-:W-:Y:S05]  /*cce0*/  BSYNC B0 ;  /* 0x0000000000007941 */ /* 0x000fea0003800000 */
.L_x_2096:
[----:B------:R-:W2:Y:S01]  /*ccf0*/  S2UR UR5, SR_CTAID.X ;  /* 0x00000000000579c3 */ /* 0x000ea20000002500 */
[----:B------:R-:W-:Y:S01]  /*cd00*/  LEA.HI R7, R3, R2, RZ, 0x3 ;  /* 0x0000000203077211 */ /* 0x000fe200078f18ff */
[----:B------:R3:W4:Y:S01]  /*cd10*/  LDS.128 R16, [R205+0x1800] ;  /* 0x00180000cd107984 */ /* 0x0007220000000c00 */
[----:B------:R-:W-:Y:S02]  /*cd20*/  BSSY B0, `(.L_x_2098) ;  /* 0x000002d000007945 */ /* 0x000fe40003800000 */
[----:B------:R-:W-:Y:S01]  /*cd30*/  LOP3.LUT R3, R7, 0xfffffff8, RZ, 0xc0, !PT ;  /* 0xfffffff807037812 */ /* 0x000fe200078ec0ff */
[----:B-1----:R3:W1:Y:S02]  /*cd40*/  LDS.128 R12, [R205+0x3800] ;  /* 0x00380000cd0c7984 */ /* 0x0026640000000c00 */
[----:B------:R-:W5:Y:S02]  /*cd50*/  LDC.64 R4, c[0x0][0x298] ;  /* 0x0000a600ff047b82 */ /* 0x000f640000000a00 */
[----:B------:R-:W-:Y:S01]  /*cd60*/  IMAD.IADD R0, R2, 0x1, -R3 ;  /* 0x0000000102007824 */ /* 0x000fe200078e0a03 */
[----:B------:R3:W1:Y:S03]  /*cd70*/  LDS.128 R8, [R205+0x5800] ;  /* 0x00580000cd087984 */ /* 0x0006660000000c00 */
[----:B------:R-:W-:Y:S01]  /*cd80*/  IMAD.SHL.U32 R24, R0, 0x8, RZ ;  /* 0x0000000800187824 */ /* 0x000fe200078e00ff */
[----:B------:R-:W-:Y:S01]  /*cd90*/  SHF.R.S32.HI R0, RZ, 0x3, R7 ;  /* 0x00000003ff007819 */ /* 0x000fe20000011407 */
[----:B------:R-:W3:Y:S01]  /*cda0*/  LDC.64 R2, c[0x0][0x2a0] ;  /* 0x0000a800ff027b82 */ /* 0x000ee20000000a00 */
[----:B------:R1:W1:Y:S02]  /*cdb0*/  LDS.128 R28, [R205] ;  /* 0x00000000cd1c7984 */ /* 0x0002640000000c00 */
[----:B------:R-:W-:Y:S01]  /*cdc0*/  SHF.R.S32.HI R25, RZ, 0x1f, R24 ;  /* 0x0000001fff197819 */ /* 0x000fe20000011418 */
[----:B------:R-:W-:Y:S01]  /*cdd0*/  VIADD R20, R0, 0x10 ;  /* 0x0000001000147836 */ /* 0x000fe20000000000 */
[----:B--2---:R-:W-:-:S04]  /*cde0*/  USHF.L.U32 UR5, UR5, 0x6, URZ ;  /* 0x0000000605057899 */ /* 0x004fc8000800063f */
[----:B------:R-:W-:Y:S01]  /*cdf0*/  ISETP.GE.AND P3, PT, R20, R199, PT ;  /* 0x000000c71400720c */ /* 0x000fe20003f66270 */
[----:B------:R-:W-:Y:S01]  /*ce00*/  VIADD R20, R0, 0x30 ;  /* 0x0000003000147836 */ /* 0x000fe20000000000 */
[----:B------:R-:W-:-:S04]  /*ce10*/  USHF.R.S32.HI UR4, URZ, 0x1f, UR5 ;  /* 0x0000001f3f047899 */ /* 0x000fc80008011405 */
[----:B------:R-:W-:Y:S01]  /*ce20*/  ISETP.GE.AND P1, PT, R20, R199, PT ;  /* 0x000000c71400720c */ /* 0x000fe20003f26270 */
[----:B-----5:R-:W-:-:S04]  /*ce30*/  IMAD.WIDE.U32 R24, R4, UR5, R24 ;  /* 0x0000000504187c25 */ /* 0x020fc8000f8e0018 */
[----:B------:R-:W-:Y:S01]  /*ce40*/  IMAD R22, R4, UR4, RZ ;  /* 0x0000000404167c24 */ /* 0x000fe2000f8e02ff */
[----:B------:R-:W-:Y:S01]  /*ce50*/  USHF.R.S32.HI UR4, URZ, 0x1f, UR6 ;  /* 0x0000001f3f047899 */ /* 0x000fe20008011406 */
[----:B------:R-:W-:Y:S02]  /*ce60*/  IADD3 R34, P0, R6, R24, RZ ;  /* 0x0000001806227210 */ /* 0x000fe40007f1e0ff */
[----:B------:R-:W-:Y:S01]  /*ce70*/  IMAD R22, R5, UR5, R22 ;  /* 0x0000000505167c24 */ /* 0x000fe2000f8e0216 */
[----:B------:R-:W-:-:S04]  /*ce80*/  IADD3 R6, R0, 0x20, RZ ;  /* 0x0000002000067810 */ /* 0x000fc80007ffe0ff */
[----:B------:R-:W-:Y:S01]  /*ce90*/  IADD3.X R35, R23, R22, R25, P0, !PT ;  /* 0x0000001617237210 */ /* 0x000fe200007fe419 */
[----:B---3--:R-:W-:Y:S01]  /*cea0*/  IMAD R22, R2, UR4, RZ ;  /* 0x0000000402167c24 */ /* 0x008fe2000f8e02ff */
[----:B------:R2:W3:Y:S01]  /*ceb0*/  LDS.128 R24, [R205+0x2000] ;  /* 0x00200000cd187984 */ /* 0x0004e20000000c00 */
[-C--:B------:R-:W-:Y:S02]  /*cec0*/  ISETP.GE.AND P0, PT, R0, R199.reuse, PT ;  /* 0x000000c70000720c */ /* 0x080fe40003f06270 */
[----:B------:R-:W-:Y:S01]  /*ced0*/  IMAD R37, R3, UR6, R22 ;  /* 0x0000000603257c24 */ /* 0x000fe2000f8e0216 */
[----:B------:R-:W-:Y:S01]  /*cee0*/  ISETP.GE.AND P2, PT, R6, R199, PT ;  /* 0x000000c70600720c */ /* 0x000fe20003f46270 */
[----:B------:R2:W1:Y:S01]  /*cef0*/  LDS.128 R20, [R205+0x4000] ;  /* 0x00400000cd147984 */ /* 0x0004620000000c00 */
[----:B------:R-:W-:Y:S01]  /*cf00*/  IMAD.WIDE.U32 R34, R2, UR6, R34 ;  /* 0x0000000602227c25 */ /* 0x000fe2000f8e0022 */
[----:B------:R-:W-:-:S04]  /*cf10*/  SHF.R.S32.HI R3, RZ, 0x1f, R0 ;  /* 0x0000001fff037819 */ /* 0x000fc80000011400 */
[----:B------:R-:W-:-:S03]  /*cf20*/  IADD3 R37, R37, R35, RZ ;  /* 0x0000002325257210 */ /* 0x000fc60007ffe0ff */
[----:B----4-:R-:W-:Y:S05]  /*cf30*/  @P0 BRA `(.L_x_2099) ;  /* 0x00000000002c0947 */ /* 0x010fea0003800000 */
        /* <DEDUP_REMOVED lines=8> */
[----:B-1----:R4:W-:Y:S04]  /*cfc0*/  STG.E.128 desc[UR10][R32.64], R28 ;  /* 0x0000001c20007986 */ /* 0x0029e8000c101d0a */
[----:B---3--:R4:W-:Y:S04]  /*cfd0*/  STG.E.128 desc[UR10][R32.64+0x80], R24 ;  /* 0x0000801820007986 */ /* 0x0089e8000c101d0a */
[----:B------:R4:W-:Y:S02]  /*cfe0*/  STG.E.128 desc[UR10][R32.64+0x100], R20 ;  /* 0x0001001420007986 */ /* 0x0009e4000c101d0a */
.L_x_2099:
[----:B------:R-:W-:Y:S05]  /*cff0*/  BSYNC B0 ;  /* 0x0000000000007941 */ /* 0x000fea0003800000 */
.L_x_2098:
[----:B-1--4-:R1:W4:Y:S01]  /*d000*/  LDS.128 R28, [R205+0x800] ;  /* 0x00080000cd1c7984 */ /* 0x0123220000000c00 */
[----:B------:R-:W-:Y:S03]  /*d010*/  BSSY B0, `(.L_x_2100) ;  /* 0x0000012000007945 */ /* 0x000fe60003800000 */
[----:B---3--:R1:W3:Y:S04]  /*d020*/  LDS.128 R24, [R205+0x2800] ;  /* 0x00280000cd187984 */ /* 0x0082e80000000c00 */
[----:B------:R1:W1:Y:S01]  /*d030*/  LDS.128 R20, [R205+0x4800] ;  /* 0x00480000cd147984 */ /* 0x0002620000000c00 */
        /* <DEDUP_REMOVED lines=9> */
[----:B------:R-:W-:Y:S02]  /*d0d0*/  LEA R6, P0, R32, UR4, 0x1 ;  /* 0x0000000420067c11 */ /* 0x000fe4000f8008ff */
[----:B------:R-:W-:-:S04]  /*d0e0*/  IADD3 R2, R2, R33, RZ ;  /* 0x0000002102027210 */ /* 0x000fc80007ffe0ff */
[----:B------:R-:W-:-:S05]  /*d0f0*/  LEA.HI.X R7, R32, UR5, R2, 0x1, P0 ;  /* 0x0000000520077c11 */ /* 0x000fca00080f0c02 */
[----:B----4-:R4:W-:Y:S04]  /*d100*/  STG.E.128 desc[UR10][R6.64], R28 ;  /* 0x0000001c06007986 */ /* 0x0109e8000c101d0a */
[----:B---3--:R4:W-:Y:S04]  /*d110*/  STG.E.128 desc[UR10][R6.64+0x80], R24 ;  /* 0x0000801806007986 */ /* 0x0089e8000c101d0a */
[----:B-1----:R4:W-:Y:S02]  /*d120*/  STG.E.128 desc[UR10][R6.64+0x100], R20 ;  /* 0x0001001406007986 */ /* 0x0029e4000c101d0a */
.L_x_2101:
[----:B------:R-:W-:Y:S05]  /*d130*/  BSYNC B0 ;  /* 0x0000000000007941 */ /* 0x000fea0003800000 */
.L_x_2100:
[----:B---34-:R3:W4:Y:S01]  /*d140*/  LDS.128 R24, [R205+0x1000] ;  /* 0x00100000cd187984 */ /* 0x0187220000000c00 */
[----:B------:R-:W-:Y:S03]  /*d150*/  BSSY B0, `(.L_x_2102) ;  /* 0x0000012000007945 */ /* 0x000fe60003800000 */
[----:B-1----:R3:W1:Y:S04]  /*d160*/  LDS.128 R20, [R205+0x3000] ;  /* 0x00300000cd147984 */ /* 0x0026680000000c00 */
        /* <DEDUP_REMOVED lines=14> */
[----:B-1----:R4:W-:Y:S04]  /*d250*/  STG.E.128 desc[UR10][R6.64+0x80], R20 ;  /* 0x0000801406007986 */ /* 0x0029e8000c101d0a */
[----:B------:R4:W-:Y:S02]  /*d260*/  STG.E.128 desc[UR10][R6.64+0x100], R28 ;  /* 0x0001001c06007986 */ /* 0x0009e4000c101d0a */
.L_x_2103:
[----:B------:R-:W-:Y:S05]  /*d270*/  BSYNC B0 ;  /* 0x0000000000007941 */ /* 0x000fea0003800000 */
.L_x_2102:
[----:B------:R-:W-:Y:S05]  /*d280*/  @P1 EXIT ;  /* 0x000000000000194d */ /* 0x000fea0003800000 */
[----:B------:R-:W-:Y:S01]  /*d290*/  IADD3 R0, P0, R0, 0x30, RZ ;  /* 0x0000003000007810 */ /* 0x000fe20007f1e0ff */
[----:B----4-:R-:W-:Y:S01]  /*d2a0*/  IMAD.MOV.U32 R6, RZ, RZ, R34 ;  /* 0x000000ffff067224 */ /* 0x010fe200078e0022 */
[----:B------:R-:W-:Y:S01]  /*d2b0*/  MOV R7, R37 ;  /* 0x0000002500077202 */ /* 0x000fe20000000f00 */
[----:B------:R-:W-:Y:S02]  /*d2c0*/  ULDC.64 UR4, c[0x0][0x280] ;  /* 0x0000a00000047ab9 */ /* 0x000fe40000000a00 */
[----:B------:R-:W-:Y:S02]  /*d2d0*/  IMAD.X R3, RZ, RZ, R3, P0 ;  /* 0x000000ffff037224 */ /* 0x000fe400000e0603 */
[----:B------:R-:W-:-:S04]  /*d2e0*/  IMAD.WIDE.U32 R6, R0, R4, R6 ;  /* 0x0000000400067225 */ /* 0x000fc800078e0006 */
[----:B------:R-:W-:Y:S01]  /*d2f0*/  IMAD R2, R3, R4, RZ ;  /* 0x0000000403027224 */ /* 0x000fe200078e02ff */
[----:B------:R-:W-:-:S03]  /*d300*/  LEA R4, P0, R6, UR4, 0x1 ;  /* 0x0000000406047c11 */ /* 0x000fc6000f8008ff */
[----:B------:R-:W-:-:S05]  /*d310*/  IMAD R2, R0, R5, R2 ;  /* 0x0000000500027224 */ /* 0x000fca00078e0202 */
[----:B------:R-:W-:-:S04]  /*d320*/  IADD3 R2, R2, R7, RZ ;  /* 0x0000000702027210 */ /* 0x000fc80007ffe0ff */
[----:B------:R-:W-:-:S05]  /*d330*/  LEA.HI.X R5, R6, UR5, R2, 0x1, P0 ;  /* 0x0000000506057c11 */ /* 0x000fca00080f0c02 */
[----:B------:R-:W-:Y:S04]  /*d340*/  STG.E.128 desc[UR10][R4.64], R16 ;  /* 0x0000001004007986 */ /* 0x000fe8000c101d0a */
[----:B------:R-:W-:Y:S04]  /*d350*/  STG.E.128 desc[UR10][R4.64+0x80], R12 ;  /* 0x0000800c04007986 */ /* 0x000fe8000c101d0a */
[----:B------:R-:W-:Y:S01]  /*d360*/  STG.E.128 desc[UR10][R4.64+0x100], R8 ;  /* 0x0001000804007986 */ /* 0x000fe2000c101d0a */
[----:B------:R-:W-:Y:S05]  /*d370*/  EXIT ;  /* 0x000000000000794d */ /* 0x000fea0003800000 */
.L_x_2104:
        /* <DEDUP_REMOVED lines=16> */
.L_x_4166:


//--------------------- .text._ZN5flash24flash_fwd_splitkv_kernelI23Flash_fwd_kernel_traitsILi192ELi64ELi64ELi4ELb0ELb0EN7cutlass6half_tE19Flash_kernel_traitsILi192ELi64ELi64ELi4ES3_EELb1ELb0ELb0ELb0ELb1ELb1ELb0ELb0EEEvNS_16Flash_fwd_paramsE --------------------------
	.section	.text._ZN5flash24flash_fwd_splitkv_kernelI23Flash_fwd_kernel_traitsILi192ELi64ELi64ELi4ELb0ELb0EN7cutlass6half_tE19Flash_kernel_traitsILi192ELi64ELi64ELi4ES3_EELb1ELb0ELb0ELb0ELb1ELb1ELb0ELb0EEEvNS_16Flash_fwd_paramsE,"ax",@progbits
	.align	128
        .global         _ZN5flash24flash_fwd_splitkv_kernelI23Flash_fwd_kernel_traitsILi192ELi64ELi64ELi4ELb0ELb0EN7cutlass6half_tE19Flash_kernel_traitsILi192ELi64ELi64ELi4ES3_EELb1ELb0ELb0ELb0ELb1ELb1ELb0ELb0EEEvNS_16Flash_fwd_paramsE
        .type           _ZN5flash24flash_fwd_splitkv_kernelI23Flash_fwd_kernel_traitsILi192ELi64ELi64ELi4ELb0ELb0EN7cutlass6half_tE19Flash_kernel_traitsILi192ELi64ELi64ELi4ES3_EELb1ELb0ELb0ELb0ELb1ELb1ELb0ELb0EEEvNS_16Flash_fwd_paramsE,@function
        .size           _ZN5flash24flash_fwd_splitkv_kernelI23Flash_fwd_kernel_traitsILi192ELi64ELi64ELi4ELb0ELb0EN7cutlass6half_tE19Flash_kernel_traitsILi192ELi64ELi64ELi4ES3_EELb1ELb0ELb0ELb0ELb1ELb1ELb0ELb0EEEvNS_16Flash_fwd_paramsE,(.L_x_4167 - _ZN5flash24flash_fwd_splitkv_kernelI23Flash_fwd_kernel_traitsILi192ELi64ELi64ELi4ELb0ELb0EN7cutlass6half_tE19Flash_kernel_traitsILi192ELi64ELi64ELi4ES3_EELb1ELb0ELb0ELb0ELb1ELb1ELb0ELb0EEEvNS_16Flash_fwd_paramsE)
        .other          _ZN5flash24flash_fwd_splitkv_kernelI23Flash_fwd_kernel_traitsILi192ELi64ELi64ELi4ELb0ELb0EN7cutlass6half_tE19Flash_kernel_traitsILi192ELi64ELi64ELi4ES3_EELb1ELb0ELb0ELb0ELb1ELb1ELb0ELb0EEEvNS_16Flash_fwd_paramsE,@"STO_CUDA_ENTRY STV_DEFAULT"
_ZN5flash24flash_fwd_splitkv_kernelI23Flash_fwd_kernel_traitsILi192ELi64ELi64ELi4ELb0ELb0EN7cutlass6half_tE19Flash_kernel_traitsILi192ELi64ELi64ELi4ES3_EELb1ELb0ELb0ELb0ELb1ELb1ELb0ELb0EEEvNS_16Flash_fwd_paramsE:
.text._ZN5flash24flash_fwd_splitkv_kernelI23Flash_fwd_kernel_traitsILi192ELi64ELi64ELi4ELb0ELb0EN7cutlass6half_tE19Flash_kernel_traitsILi192ELi64ELi64ELi4ES3_EELb1ELb0ELb0ELb0ELb1ELb1ELb0ELb0EEEvNS_16Flash_fwd_paramsE:
        /* <DEDUP_REMOVED lines=16> */
[----:B------:R-:W4:Y:S03]  /*0100*/  @P2 LDG.E R9, desc[UR10][R16.64+0x4] ;  /* 0x0000040a10092981 */ /* 0x000f26000c1e1900 */
        /* <DEDUP_REMOVED lines=22> */
.L_x_2105:
[----:B------:R-:W1:Y:S02]  /*0270*/  LDC R0, c[0x0][0x2c8] ;  /* 0x0000b200ff007b82 */ /* 0x000e640000000800 */
.L_x_2106:
        /* <DEDUP_REMOVED lines=92> */
.L_x_2109:
[----:B------:R-:W-:Y:S05]  /*0840*/  BSYNC B0 ;  /* 0x0000000000007941 */ /* 0x000fea0003800000 */
.L_x_2108:
        /* <DEDUP_REMOVED lines=18> */
.L_x_2111:
[----:B------:R-:W-:Y:S05]  /*0970*/  BSYNC B0 ;  /* 0x0000000000007941 */ /* 0x000fea0003800000 */
.L_x_2110:
        /* <DEDUP_REMOVED lines=17> */
.L_x_2113:
[----:B------:R-:W-:Y:S05]  /*0a90*/  BSYNC B0 ;  /* 0x0000000000007941 */ /* 0x000fea0003800000 */
.L_x_2112:
        /* <DEDUP_REMOVED lines=15> */
.L_x_2115:
[----:B------:R-:W-:Y:S05]  /*0b90*/  BSYNC B0 ;  /* 0x0000000000007941 */ /* 0x000fea0003800000 */
.L_x_2114:
        /* <DEDUP_REMOVED lines=15> */
.L_x_2107:
[----:B------:R-:W1:Y:S01]  /*0c90*/  LDC.64 R4, c[0x0][0x368] ;  /* 0x0000da00ff047b82 */ /* 0x000e620000000a00 */
[----:B------:R-:W-:Y:S01]  /*0ca0*/  IMAD.MOV.U32 R0, RZ, RZ, R13 ;  /* 0x000000ffff007224 */ /* 0x000fe200078e000d */
[----:B------:R-:W-:Y:S01]  /*0cb0*/  ULDC.64 UR4, c[0x0][0x370] ;  /* 0x0000dc0000047ab9 */ /* 0x000fe20000000a00 */
[----:B-1----:R-:W-:-:S04]  /*0cc0*/  ISETP.NE.U32.AND P0, PT, R4, RZ, PT ;  /* 0x000000ff0400720c */ /* 0x002fc80003f05070 */
[----:B------:R-:W-:-:S13]  /*0cd0*/  ISETP.NE.AND.EX P0, PT, R5, RZ, PT, P0 ;  /* 0x000000ff0500720c */ /* 0x000fda0003f05300 */
[----:B------:R-:W1:Y:S02]  /*0ce0*/  @P0 LDC.64 R4, c[0x0][0x368] ;  /* 0x0000da00ff040b82 */ /* 0x000e640000000a00 */
[----:B-1----:R-:W-:-:S05]  /*0cf0*/  @P0 IMAD.WIDE R4, R13, 0x4, R4 ;  /* 0x000000040d040825 */ /* 0x002fca00078e0204 */
[----:B------:R1:W5:Y:S01]  /*0d00*/  @P0 LDG.E R0, desc[UR10][R4.64] ;  /* 0x0000000a04000981 */ /* 0x000362000c1e1900 */
[----:B------:R-:W-:Y:S02]  /*0d10*/  ISETP.NE.U32.AND P0, PT, RZ, UR4, PT ;  /* 0x00000004ff007c0c */ /* 0x000fe4000bf05070 */
[----:B------:R-:W-:Y:S02]  /*0d20*/  CS2R R214, SRZ ;  /* 0x0000000000d67805 */ /* 0x000fe4000001ff00 */
[----:B------:R-:W-:Y:S02]  /*0d30*/  PLOP3.LUT P6, PT, PT, PT, PT, 0x8, 0x0 ;  /* 0x000000000000781c */ /* 0x000fe40003fce170 */
[----:B------:R-:W-:-:S13]  /*0d40*/  ISETP.NE.AND.EX P0, PT, RZ, UR5, PT, P0 ;  /* 0x00000005ff007c0c */ /* 0x000fda000bf05300 */
[----:B------:R-:W-:Y:S05]  /*0d50*/  @!P0 BRA `(.L_x_2116) ;  /* 0x00000000002c8947 */ /* 0x000fea0003800000 */
        /* <DEDUP_REMOVED lines=11> */
.L_x_2116:
[----:B------:R-:W-:Y:S05]  /*0e10*/  @!P6 BRA `(.L_x_2117) ;  /* 0x000000040038e947 */ /* 0x000fea0003800000 */
[----:B------:R-:W1:Y:S01]  /*0e20*/  LDC R10, c[0x0][0x380] ;  /* 0x0000e000ff0a7b82 */ /* 0x000e620000000800 */
[----:B------:R-:W-:Y:S01]  /*0e30*/  LEA R27, R2, 0xffffffc0, 0x6 ;  /* 0xffffffc0021b7811 */ /* 0x000fe200078e30ff */
[----:B------:R-:W-:-:S03]  /*0e40*/  ULDC.64 UR4, c[0x0][0x230] ;  /* 0x00008c0000047ab9 */ /* 0x000fc60000000a00 */
[----:B-----5:R-:W-:-:S03]  /*0e50*/  IABS R0, R27 ;  /* 0x0000001b00007213 */ /* 0x020fc60000000000 */
[----:B------:R-:W2:Y:S01]  /*0e60*/  LDC R7, c[0x0][0x278] ;  /* 0x00009e00ff077b82 */ /* 0x000ea20000000800 */
[----:B------:R-:W-:-:S07]  /*0e70*/  MOV R14, RZ ;  /* 0x000000ff000e7202 */ /* 0x000fce0000000f00 */
        /* <DEDUP_REMOVED lines=24> */
[----:B------:R1:W4:Y:S01]  /*1000*/  LDG.E R0, desc[UR10][R16.64] ;  /* 0x0000000a10007981 */ /* 0x000322000c1e1900 */
[----:B--2---:R-:W-:-:S04]  /*1010*/  IABS R3, R7 ;  /* 0x0000000700037213 */ /* 0x004fc80000000000 */
[----:B------:R-:W2:Y:S08]  /*1020*/  I2F.RP R8, R3 ;  /* 0x0000000300087306 */ /* 0x000eb00000209400 */
[----:B--2---:R-:W2:Y:S02]  /*1030*/  MUFU.RCP R15, R8 ;  /* 0x00000008000f7308 */ /* 0x004ea40000001000 */
[----:B--2---:R-:W-:Y:S01]  /*1040*/  IADD3 R15, R15, 0xffffffe, RZ ;  /* 0x0ffffffe0f0f7810 */ /* 0x004fe20007ffe0ff */
[----:B------:R-:W-:-:S04]  /*1050*/  IMAD.MOV R8, RZ, RZ, -R9 ;  /* 0x000000ffff087224 */ /* 0x000fc800078e0a09 */
[----:B------:R-:W-:Y:S01]  /*1060*/  IMAD R27, R10, R8, R27 ;  /* 0x000000080a1b7224 */ /* 0x000fe200078e021b */
[----:B------:R-:W2:Y:S04]  /*1070*/  F2I.FTZ.U32.TRUNC.NTZ R15, R15 ;  /* 0x0000000f000f7305 */ /* 0x000ea8000021f000 */
[----:B------:R-:W-:Y:S01]  /*1080*/  SHF.R.S32.HI R25, RZ, 0x1f, R27 ;  /* 0x0000001fff197819 */ /* 0x000fe2000001141b */
[----:B--2---:R-:W-:-:S04]  /*1090*/  IMAD.MOV R4, RZ, RZ, -R15 ;  /* 0x000000ffff047224 */ /* 0x004fc800078e0a0f */
[----:B------:R-:W-:Y:S01]  /*10a0*/  IMAD R5, R4, R3, RZ ;  /* 0x0000000304057224 */ /* 0x000fe200078e02ff */
[----:B------:R-:W-:-:S03]  /*10b0*/  IABS R4, R34 ;  /* 0x0000002200047213 */ /* 0x000fc60000000000 */
        /* <DEDUP_REMOVED lines=10> */
[----:B------:R-:W-:Y:S01]  /*1160*/  LOP3.LUT R3, R34, R7, RZ, 0x3c, !PT ;  /* 0x0000000722037212 */ /* 0x000fe200078e3cff */
[----:B------:R-:W2:Y:S03]  /*1170*/  LDC.64 R4, c[0x0][0x238] ;  /* 0x00008e00ff047b82 */ /* 0x000ea60000000a00 */
[----:B------:R-:W-:-:S07]  /*1180*/  ISETP.GE.AND P0, PT, R3, RZ, PT ;  /* 0x000000ff0300720c */ /* 0x000fce0003f06270 */
[----:B------:R-:W-:-:S06]  /*1190*/  @P2 IADD3 R18, R18, 0x1, RZ ;  /* 0x0000000112122810 */ /* 0x000fcc0007ffe0ff */
[----:B------:R-:W-:Y:S01]  /*11a0*/  @!P0 IMAD.MOV R18, RZ, RZ, -R18 ;  /* 0x000000ffff128224 */ /* 0x000fe200078e0a12 */
[----:B------:R-:W-:-:S04]  /*11b0*/  @!P1 LOP3.LUT R18, RZ, R7, RZ, 0x33, !PT ;  /* 0x00000007ff129212 */ /* 0x000fc800078e33ff */
[----:B-1----:R-:W-:Y:S02]  /*11c0*/  SHF.R.S32.HI R17, RZ, 0x1f, R18 ;  /* 0x0000001fff117819 */ /* 0x002fe40000011412 */
[----:B----4-:R-:W-:Y:S01]  /*11d0*/  SHF.R.S32.HI R3, RZ, 0x1f, R0 ;  /* 0x0000001fff037819 */ /* 0x010fe20000011400 */
[----:B------:R-:W-:-:S04]  /*11e0*/  IMAD.WIDE.U32 R10, R0, UR4, RZ ;  /* 0x00000004000a7c25 */ /* 0x000fc8000f8e00ff */
[C---:B------:R-:W-:Y:S02]  /*11f0*/  IMAD R9, R3.reuse, UR4, RZ ;  /* 0x0000000403097c24 */ /* 0x040fe4000f8e02ff */
[-C--:B--2---:R-:W-:Y:S02]  /*1200*/  IMAD R3, R3, R4.reuse, RZ ;  /* 0x0000000403037224 */ /* 0x084fe400078e02ff */
[C---:B------:R-:W-:Y:S01]  /*1210*/  IMAD R8, R0.reuse, UR5, R9 ;  /* 0x0000000500087c24 */ /* 0x040fe2000f8e0209 */
[----:B------:R-:W-:Y:S01]  /*1220*/  ULDC.64 UR4, c[0x0][0x260] ;  /* 0x0000980000047ab9 */ /* 0x000fe20000000a00 */
[C---:B------:R-:W-:Y:S02]  /*1230*/  IMAD R3, R0.reuse, R5, R3 ;  /* 0x0000000500037224 */ /* 0x040fe400078e0203 */
[----:B------:R-:W-:Y:S01]  /*1240*/  IMAD.WIDE.U32 R22, R0, R4, RZ ;  /* 0x0000000400167225 */ /* 0x000fe200078e00ff */
[----:B------:R-:W-:-:S03]  /*1250*/  IADD3 R11, R11, R8, RZ ;  /* 0x000000080b0b7210 */ /* 0x000fc60007ffe0ff */
[----:B---3--:R-:W-:-:S04]  /*1260*/  IMAD R8, R25, R134, RZ ;  /* 0x0000008619087224 */ /* 0x008fc800078e02ff */
[C---:B------:R-:W-:Y:S02]  /*1270*/  IMAD R7, R27.reuse, R135, R8 ;  /* 0x000000871b077224 */ /* 0x040fe400078e0208 */
[----:B------:R-:W-:Y:S01]  /*1280*/  IMAD.WIDE.U32 R8, R27, R134, R10 ;  /* 0x000000861b087225 */ /* 0x000fe200078e000a */
[----:B------:R-:W-:-:S03]  /*1290*/  IADD3 R10, R23, R3, RZ ;  /* 0x00000003170a7210 */ /* 0x000fc60007ffe0ff */
[----:B------:R-:W-:Y:S02]  /*12a0*/  IMAD.IADD R9, R9, 0x1, R7 ;  /* 0x0000000109097824 */ /* 0x000fe400078e0207 */
[----:B------:R-:W-:Y:S02]  /*12b0*/  IMAD R7, R17, UR4, RZ ;  /* 0x0000000411077c24 */ /* 0x000fe4000f8e02ff */
[----:B------:R-:W-:-:S04]  /*12c0*/  IMAD.WIDE.U32 R36, R18, UR4, R8 ;  /* 0x0000000412247c25 */ /* 0x000fc8000f8e0008 */
[----:B------:R-:W-:-:S05]  /*12d0*/  IMAD R7, R18, UR5, R7 ;  /* 0x0000000512077c24 */ /* 0x000fca000f8e0207 */
[----:B------:R-:W-:Y:S01]  /*12e0*/  IADD3 R3, R37, R7, RZ ;  /* 0x0000000725037210 */ /* 0x000fe20007ffe0ff */
[----:B------:R-:W-:Y:S06]  /*12f0*/  BRA `(.L_x_2118) ;  /* 0x0000000400287947 */ /* 0x000fec0003800000 */
.L_x_2117:
[----:B------:R-:W1:Y:S01]  /*1300*/  LDC R3, c[0x0][0x278] ;  /* 0x00009e00ff037b82 */ /* 0x000e620000000800 */
[----:B------:R-:W-:Y:S02]  /*1310*/  ISETP.NE.AND P3, PT, R12, -0x1, PT ;  /* 0xffffffff0c00780c */ /* 0x000fe40003f65270 */
[----:B------:R-:W-:-:S04]  /*1320*/  LEA R27, R2, 0xffffffc0, 0x6 ;  /* 0xffffffc0021b7811 */ /* 0x000fc800078e30ff */
[----:B------:R-:W-:-:S07]  /*1330*/  SHF.R.S32.HI R25, RZ, 0x1f, R27 ;  /* 0x0000001fff197819 */ /* 0x000fce000001141b */
[----:B------:R-:W2:Y:S01]  /*1340*/  @P3 LDC.64 R134, c[0x0][0x248] ;  /* 0x00009200ff863b82 */ /* 0x000ea20000000a00 */
[----:B------:R-:W-:Y:S02]  /*1350*/  @P3 IADD3 R14, R7, R12, RZ ;  /* 0x0000000c070e3210 */ /* 0x000fe40007ffe0ff */
        /* <DEDUP_REMOVED lines=14> */
[----:B--2---:R-:W-:Y:S01]  /*1440*/  @P3 IMAD R11, R14, R135, RZ ;  /* 0x000000870e0b3224 */ /* 0x004fe200078e02ff */
[----:B------:R-:W-:Y:S01]  /*1450*/  IADD3 R4, -R18, RZ, RZ ;  /* 0x000000ff12047210 */ /* 0x000fe20007ffe1ff */
[----:B------:R-:W-:-:S04]  /*1460*/  @P3 IMAD.WIDE.U32 R14, R14, R134, RZ ;  /* 0x000000860e0e3225 */ /* 0x000fc800078e00ff */
[----:B------:R-:W-:Y:S02]  /*1470*/  IMAD R4, R5, R4, R8 ;  /* 0x0000000405047224 */ /* 0x000fe400078e0208 */
[----:B------:R-:W1:Y:S01]  /*1480*/  @P3 LDC.64 R8, c[0x0][0x250] ;  /* 0x00009400ff083b82 */ /* 0x000e620000000a00 */
[----:B------:R-:W-:Y:S02]  /*1490*/  @P3 IMAD.IADD R11, R15, 0x1, R11 ;  /* 0x000000010f0b3824 */ /* 0x000fe400078e020b */
[----:B------:R-:W-:-:S13]  /*14a0*/  ISETP.GT.U32.AND P0, PT, R5, R4, PT ;  /* 0x000000040500720c */ /* 0x000fda0003f04070 */
[----:B------:R-:W-:Y:S02]  /*14b0*/  @!P0 IMAD.IADD R4, R4, 0x1, -R5 ;  /* 0x0000000104048824 */ /* 0x000fe400078e0a05 */
[----:B------:R-:W-:Y:S01]  /*14c0*/  @!P0 VIADD R18, R18, 0x1 ;  /* 0x0000000112128836 */ /* 0x000fe20000000000 */
[----:B------:R-:W-:Y:S02]  /*14d0*/  ISETP.NE.AND P0, PT, R3, RZ, PT ;  /* 0x000000ff0300720c */ /* 0x000fe40003f05270 */
[----:B------:R-:W-:Y:S02]  /*14e0*/  ISETP.GE.U32.AND P2, PT, R4, R5, PT ;  /* 0x000000050400720c */ /* 0x000fe40003f46070 */
[----:B------:R-:W2:Y:S11]  /*14f0*/  LDC.64 R4, c[0x0][0x260] ;  /* 0x00009800ff047b82 */ /* 0x000eb60000000a00 */
[----:B------:R-:W-:-:S04]  /*1500*/  @P2 IADD3 R18, R18, 0x1, RZ ;  /* 0x0000000112122810 */ /* 0x000fc80007ffe0ff */
[----:B------:R-:W-:Y:S01]  /*1510*/  @!P1 IADD3 R18, -R18, RZ, RZ ;  /* 0x000000ff12129210 */ /* 0x000fe20007ffe1ff */
        /* <DEDUP_REMOVED lines=13> */
.L_x_2119:
[----:B------:R-:W-:Y:S01]  /*15f0*/  MOV R15, R11 ;  /* 0x0000000b000f7202 */ /* 0x000fe20000000f00 */
[----:B------:R-:W-:Y:S01]  /*1600*/  IMAD R10, R25, R134, RZ ;  /* 0x00000086190a7224 */ /* 0x000fe200078e02ff */
[----:B------:R-:W-:Y:S01]  /*1610*/  @!P0 LOP3.LUT R18, RZ, R3, RZ, 0x33, !PT ;  /* 0x00000003ff128212 */ /* 0x000fe200078e33ff */
[----:B------:R-:W-:-:S03]  /*1620*/  IMAD.WIDE.U32 R14, R134, R27, R14 ;  /* 0x0000001b860e7225 */ /* 0x000fc600078e000e */
[----:B------:R-:W-:Y:S01]  /*1630*/  SHF.R.S32.HI R17, RZ, 0x1f, R18 ;  /* 0x0000001fff117819 */ /* 0x000fe20000011412 */
[----:B------:R-:W-:Y:S01]  /*1640*/  IMAD R3, R135, R27, R10 ;  /* 0x0000001b87037224 */ /* 0x000fe200078e020a */
[----:B------:R-:W-:-:S04]  /*1650*/  @P3 IADD3 R10, R7, R12, RZ ;  /* 0x0000000c070a3210 */ /* 0x000fc80007ffe0ff */
[----:B------:R-:W-:Y:S01]  /*1660*/  IADD3 R15, R15, R3, RZ ;  /* 0x000000030f0f7210 */ /* 0x000fe20007ffe0ff */
[----:B--2---:R-:W-:Y:S02]  /*1670*/  IMAD R3, R17, R4, RZ ;  /* 0x0000000411037224 */ /* 0x004fe400078e02ff */
[----:B-1----:R-:W-:-:S04]  /*1680*/  @P3 IMAD.WIDE.U32 R22, R10, R8, RZ ;  /* 0x000000080a163225 */ /* 0x002fc800078e00ff */
        /* <DEDUP_REMOVED lines=17> */
.L_x_2118:
[----:B------:R-:W-:Y:S01]  /*17a0*/  SHF.R.S32.HI R7, RZ, 0x1f, R88 ;  /* 0x0000001fff077819 */ /* 0x000fe20000011458 */
[----:B------:R-:W-:Y:S01]  /*17b0*/  IMAD.IADD R207, R94, 0x1, -R93 ;  /* 0x000000015ecf7824 */ /* 0x000fe200078e0a5d */
[----:B------:R-:W-:Y:S01]  /*17c0*/  ISETP.NE.AND P3, PT, R210, -0x1, PT ;  /* 0xffffffffd200780c */ /* 0x000fe20003f65270 */
[----:B------:R-:W-:Y:S01]  /*17d0*/  ULDC.64 UR4, c[0x0][0x258] ;  /* 0x0000960000047ab9 */ /* 0x000fe20000000a00 */
[----:B------:R-:W-:Y:S01]  /*17e0*/  LEA.HI R15, R7, R88, RZ, 0x3 ;  /* 0x00000058070f7211 */ /* 0x000fe200078f18ff */
[----:B------:R-:W-:Y:S01]  /*17f0*/  VIADD R211, R2, 0xffffffff ;  /* 0xffffffff02d37836 */ /* 0x000fe20000000000 */
[----:B------:R-:W-:Y:S01]  /*1800*/  SHF.R.S32.HI R31, RZ, 0x1f, R34 ;  /* 0x0000001fff1f7819 */ /* 0x000fe20000011422 */
[----:B------:R-:W1:Y:S01]  /*1810*/  LDC.64 R136, c[0x0][0x250] ;  /* 0x00009400ff887b82 */ /* 0x000e620000000a00 */
[----:B------:R-:W-:Y:S01]  /*1820*/  SHF.R.S32.HI R20, RZ, 0x3, R15 ;  /* 0x00000003ff147819 */ /* 0x000fe2000001140f */
[----:B------:R-:W-:Y:S01]  /*1830*/  ULDC.64 UR6, c[0x0][0x268] ;  /* 0x00009a0000067ab9 */ /* 0x000fe20000000a00 */
[----:B------:R-:W-:Y:S01]  /*1840*/  LOP3.LUT R15, R15, 0xfffffff8, RZ, 0xc0, !PT ;  /* 0xfffffff80f0f7812 */ /* 0x000fe200078ec0ff */
[----:B------:R-:W-:Y:S01]  /*1850*/  IMAD R31, R31, UR4, RZ ;  /* 0x000000041f1f7c24 */ /* 0x000fe2000f8e02ff */
[CC--:B------:R-:W-:Y:S01]  /*1860*/  ISETP.GE.AND P1, PT, R20.reuse, R207.reuse, PT ;  /* 0x000000cf1400720c */ /* 0x0c0fe20003f26270 */
[C---:B------:R-:W-:Y:S01]  /*1870*/  VIADD R24, R20.reuse, 0x20 ;  /* 0x0000002014187836 */ /* 0x040fe20000000000 */
[--C-:B------:R-:W-:Y:S01]  /*1880*/  SHF.R.S32.HI R21, RZ, 0x1f, R20.reuse ;  /* 0x0000001fff157819 */ /* 0x100fe20000011414 */
[C---:B------:R-:W-:Y:S01]  /*1890*/  VIADD R28, R20.reuse, 0x10 ;  /* 0x00000010141c7836 */ /* 0x040fe20000000000 */
[----:B------:R-:W2:Y:S01]  /*18a0*/  @P3 LDC.64 R8, c[0x0][0x240] ;  /* 0x00009000ff083b82 */ /* 0x000ea20000000a00 */
[----:B------:R-:W-:Y:S01]  /*18b0*/  VIADD R16, R20, 0x30 ;  /* 0x0000003014107836 */ /* 0x000fe20000000000 */
[-C--:B------:R-:W-:Y:S01]  /*18c0*/  ISETP.GE.AND P0, PT, R24, R207.reuse, PT ;  /* 0x000000cf1800720c */ /* 0x080fe20003f06270 */
[----:B-----5:R-:W-:Y:S01]  /*18d0*/  IMAD.IADD R0, R88, 0x1, -R15 ;  /* 0x0000000158007824 */ /* 0x020fe200078e0a0f */
[-C--:B------:R-:W-:Y:S01]  /*18e0*/  ISETP.GE.AND P2, PT, R28, R207.reuse, PT ;  /* 0x000000cf1c00720c */ /* 0x080fe20003f46270 */
[----:B------:R-:W-:Y:S01]  /*18f0*/  IMAD.SHL.U32 R40, R20, 0x40, RZ ;  /* 0x0000004014287824 */ /* 0x000fe200078e00ff */
[----:B------:R-:W-:Y:S01]  /*1900*/  ISETP.GE.AND P5, PT, R16, R207, PT ;  /* 0x000000cf1000720c */ /* 0x000fe20003fa6270 */
[----:B------:R-:W-:Y:S01]  /*1910*/  IMAD.WIDE R38, R39, 0x40, R20 ;  /* 0x0000004027267825 */ /* 0x000fe200078e0214 */
[----:B------:R-:W3:Y:S01]  /*1920*/  @!P3 LDC.64 R4, c[0x0][0x228] ;  /* 0x00008a00ff04bb82 */ /* 0x000ee20000000a00 */
[----:B------:R-:W-:Y:S01]  /*1930*/  @!P3 SHF.R.S32.HI R11, RZ, 0x1f, R13 ;  /* 0x0000001fff0bb819 */ /* 0x000fe2000001140d */
[----:B------:R-:W-:Y:S01]  /*1940*/  ULDC.64 UR8, c[0x0][0x220] ;  /* 0x0000880000087ab9 */ /* 0x000fe20000000a00 */
[----:B------:R-:W-:Y:S01]  /*1950*/  LOP3.LUT R40, R40, 0x1c0, RZ, 0xc0, !PT ;  /* 0x000001c028287812 */ /* 0x000fe200078ec0ff */
[----:B------:R-:W-:Y:S01]  /*1960*/  IMAD R31, R34, UR5, R31 ;  /* 0x00000005221f7c24 */ /* 0x000fe2000f8e021f */
[----:B------:R-:W-:Y:S01]  /*1970*/  UMOV UR5, 0x400 ;  /* 0x0000040000057882 */ /* 0x000fe20000000000 */
[----:B------:R-:W-:Y:S01]  /*1980*/  IMAD R212, R21, R134, RZ ;  /* 0x0000008615d47224 */ /* 0x000fe200078e02ff */
[----:B------:R-:W4:Y:S01]  /*1990*/  @!P0 S2R R30, SR_CgaCtaId ;  /* 0x00000000001e8919 */ /* 0x000f220000008800 */
[----:B------:R-:W-:Y:S01]  /*19a0*/  SHF.R.U32.HI R19, RZ, 0x3, R40 ;  /* 0x00000003ff137819 */ /* 0x000fe20000011628 */
[----:B------:R-:W-:Y:S01]  /*19b0*/  IMAD R17, R17, UR6, RZ ;  /* 0x0000000611117c24 */ /* 0x000fe2000f8e02ff */
[----:B------:R-:W-:Y:S01]  /*19c0*/  LEA.HI R92, R7, R88, RZ, 0x5 ;  /* 0x00000058075c7211 */ /* 0x000fe200078f28ff */
[----:B------:R-:W1:Y:S01]  /*19d0*/  @!P2 S2R R32, SR_CgaCtaId ;  /* 0x000000000020a919 */ /* 0x000e620000008800 */
[----:B------:R-:W-:-:S02]  /*19e0*/  IMAD R212, R20, R135, R212 ;  /* 0x0000008714d47224 */ /* 0x000fc400078e02d4 */
[----:B------:R-:W-:Y:S01]  /*19f0*/  IMAD R17, R18, UR7, R17 ;  /* 0x0000000712117c24 */ /* 0x000fe2000f8e0211 */
[----:B------:R-:W1:Y:S01]  /*1a00*/  @!P5 S2R R26, SR_CgaCtaId ;  /* 0x00000000001ad919 */ /* 0x000e620000008800 */
[----:B--2---:R-:W-:Y:S01]  /*1a10*/  @P3 IMAD.WIDE.U32 R14, R210, R8, RZ ;  /* 0x00000008d20e3225 */ /* 0x004fe200078e00ff */
[----:B------:R-:W-:-:S03]  /*1a20*/  SHF.R.S32.HI R90, RZ, 0x5, R92 ;  /* 0x00000005ff5a7819 */ /* 0x000fc6000001145c */
[-C--:B---3--:R-:W-:Y:S02]  /*1a30*/  @!P3 IMAD R8, R11, R4.reuse, RZ ;  /* 0x000000040b08b224 */ /* 0x088fe400078e02ff */
[----:B------:R-:W-:Y:S02]  /*1a40*/  IMAD.SHL.U32 R11, R0, 0x8, RZ ;  /* 0x00000008000b7824 */ /* 0x000fe400078e00ff */
[C---:B------:R-:W-:Y:S02]  /*1a50*/  @!P3 IMAD R8, R13.reuse, R5, R8 ;  /* 0x000000050d08b224 */ /* 0x040fe400078e0208 */
[----:B------:R-:W-:Y:S01]  /*1a60*/  @P3 IMAD R5, R210, R9, R15 ;  /* 0x00000009d2053224 */ /* 0x000fe200078e020f */
[--C-:B------:R-:W-:Y:S01]  /*1a70*/  LOP3.LUT R12, R40, 0x38, R11.reuse, 0xf8, !PT ;  /* 0x00000038280c7812 */ /* 0x100fe200078ef80b */
[----:B------:R-:W-:Y:S01]  /*1a80*/  @!P3 IMAD.WIDE.U32 R40, R13, R4, RZ ;  /* 0x000000040d28b225 */ /* 0x000fe200078e00ff */
[----:B------:R-:W-:Y:S02]  /*1a90*/  @!P0 MOV R9, 0x400 ;  /* 0x0000040000098802 */ /* 0x000fe40000000f00 */
[----:B------:R-:W-:Y:S01]  /*1aa0*/  @!P2 MOV R15, 0x400 ;  /* 0x00000400000fa802 */ /* 0x000fe20000000f00 */
[----:B------:R-:W-:Y:S01]  /*1ab0*/  @P3 IMAD.MOV.U32 R4, RZ, RZ, R14 ;  /* 0x000000ffff043224 */ /* 0x000fe200078e000e */
[----:B------:R-:W-:Y:S01]  /*1ac0*/  LOP3.LUT R19, R12, R19, RZ, 0x3c, !PT ;  /* 0x000000130c137212 */ /* 0x000fe200078e3cff */
[----:B------:R-:W-:Y:S01]  /*1ad0*/  @!P3 IMAD.IADD R5, R41, 0x1, R8 ;  /* 0x000000012905b824 */ /* 0x000fe200078e0208 */
[----:B----4-:R-:W-:Y:S01]  /*1ae0*/  @!P0 LEA R30, R30, R9, 0x18 ;  /* 0x000000091e1e8211 */ /* 0x010fe200078ec0ff */
[----:B------:R-:W-:Y:S01]  /*1af0*/  @!P3 IMAD.MOV.U32 R4, RZ, RZ, R40 ;  /* 0x000000ffff04b224 */ /* 0x000fe200078e0028 */
[----:B------:R-:W-:Y:S01]  /*1b00*/  IADD3 R22, P4, R11, R22, RZ ;  /* 0x000000160b167210 */ /* 0x000fe20007f9e0ff */
[----:B------:R-:W2:Y:S01]  /*1b10*/  @!P2 LDC.64 R8, c[0x0][0x240] ;  /* 0x00009000ff08ab82 */ /* 0x000ea20000000a00 */
[----:B------:R-:W-:-:S02]  /*1b20*/  SHF.R.S32.HI R12, RZ, 0x1f, R11 ;  /* 0x0000001fff0c7819 */ /* 0x000fc4000001140b */
[----:B-1----:R-:W-:Y:S02]  /*1b30*/  @!P2 LEA R32, R32, R15, 0x18 ;  /* 0x0000000f2020a211 */ /* 0x002fe400078ec0ff */
[C---:B------:R-:W-:Y:S01]  /*1b40*/  IADD3 R36, P3, R11.reuse, R36, RZ ;  /* 0x000000240b247210 */ /* 0x040fe20007f7e0ff */
[C---:B------:R-:W-:Y:S01]  /*1b50*/  IMAD.X R23, R12.reuse, 0x1, R10, P4 ;  /* 0x000000010c177824 */ /* 0x040fe200020e060a */
[----:B------:R-:W-:Y:S01]  /*1b60*/  IADD3 R4, P4, R11, R4, RZ ;  /* 0x000000040b047210 */ /* 0x000fe20007f9e0ff */
[----:B------:R-:W1:Y:S01]  /*1b70*/  @!P1 LDC.64 R14, c[0x0][0x240] ;  /* 0x00009000ff0e9b82 */ /* 0x000e620000000a00 */
[----:B------:R-:W-:Y:S01]  /*1b80*/  @!P5 MOV R11, 0x400 ;  /* 0x00000400000bd802 */ /* 0x000fe20000000f00 */
[C---:B------:R-:W-:Y:S01]  /*1b90*/  IMAD.X R37, R12.reuse, 0x1, R3, P3 ;  /* 0x000000010c257824 */ /* 0x040fe200018e0603 */
[----:B------:R-:W-:Y:S01]  /*1ba0*/  LEA.HI R40, R7, R88, RZ, 0x6 ;  /* 0x0000005807287211 */ /* 0x000fe200078f30ff */
[----:B------:R-:W-:Y:S01]  /*1bb0*/  IMAD.X R5, R12, 0x1, R5, P4 ;  /* 0x000000010c057824 */ /* 0x000fe200020e0605 */
[----:B------:R-:W-:Y:S01]  /*1bc0*/  @!P2 IADD3 R33, P3, R38, 0x10, RZ ;  /* 0x000000102621a810 */ /* 0x000fe20007f7e0ff */
[----:B------:R-:W-:Y:S01]  /*1bd0*/  IMAD.WIDE.U32 R36, R20, R134, R36 ;  /* 0x0000008614247225 */ /* 0x000fe200078e0024 */
[----:B------:R-:W-:Y:S01]  /*1be0*/  @!P5 LEA R26, R26, R11, 0x18 ;  /* 0x0000000b1a1ad211 */ /* 0x000fe200078ec0ff */
[----:B------:R-:W3:Y:S02]  /*1bf0*/  @!P1 LDC.64 R12, c[0x0][0x210] ;  /* 0x00008400ff0c9b82 */ /* 0x000ee40000000a00 */
[----:B------:R-:W-:-:S04]  /*1c00*/  IMAD.WIDE.U32 R34, R34, UR4, R4 ;  /* 0x0000000422227c25 */ /* 0x000fc8000f8e0004 */
[----:B------:R-:W-:Y:S02]  /*1c10*/  IMAD.SHL.U32 R40, R40, 0x8, RZ ;  /* 0x0000000828287824 */ /* 0x000fe400078e00ff */
[----:B------:R-:W4:Y:S01]  /*1c20*/  S2UR UR4, SR_CgaCtaId ;  /* 0x00000000000479c3 */ /* 0x000f220000008800 */
[----:B------:R-:W-:Y:S02]  /*1c30*/  @!P2 IMAD.X R3, RZ, RZ, R39, P3 ;  /* 0x000000ffff03a224 */ /* 0x000fe400018e0627 */
[----:B------:R-:W-:Y:S01]  /*1c40*/  IMAD.IADD R35, R35, 0x1, R31 ;  /* 0x0000000123237824 */ /* 0x000fe200078e021f */
[----:B------:R-:W-:Y:S01]  /*1c50*/  LOP3.LUT R19, R19, 0xfffffe00, R40, 0xf8, !PT ;  /* 0xfffffe0013137812 */ /* 0x000fe200078ef828 */
[----:B--2---:R-:W-:Y:S02]  /*1c60*/  @!P2 IMAD R40, R3, R8, RZ ;  /* 0x000000080328a224 */ /* 0x004fe400078e02ff */
[----:B------:R-:W-:Y:S01]  /*1c70*/  @!P2 IMAD.MOV.U32 R44, RZ, RZ, R34 ;  /* 0x000000ffff2ca224 */ /* 0x000fe200078e0022 */
[----:B------:R-:W2:Y:S01]  /*1c80*/  @!P2 LDC.64 R10, c[0x0][0x210] ;  /* 0x00008400ff0aab82 */ /* 0x000ea20000000a00 */
[----:B------:R-:W-:-:S02]  /*1c90*/  @!P2 IMAD.MOV.U32 R45, RZ, RZ, R35 ;  /* 0x000000ffff2da224 */ /* 0x000fc400078e0023 */
[----:B-1----:R-:W-:Y:S02]  /*1ca0*/  @!P1 IMAD R29, R39, R14, RZ ;  /* 0x0000000e271d9224 */ /* 0x002fe400078e02ff */
[C---:B------:R-:W-:Y:S02]  /*1cb0*/  @!P2 IMAD R3, R33.reuse, R9, R40 ;  /* 0x000000092103a224 */ /* 0x040fe400078e0228 */
[----:B------:R-:W-:Y:S01]  /*1cc0*/  @!P2 IMAD.WIDE.U32 R44, R33, R8, R44 ;  /* 0x00000008212ca225 */ /* 0x000fe200078e002c */
[----:B------:R-:W1:Y:S03]  /*1cd0*/  @!P0 LDC.64 R4, c[0x0][0x240] ;  /* 0x00009000ff048b82 */ /* 0x000e660000000a00 */
[C---:B------:R-:W-:Y:S01]  /*1ce0*/  @!P1 IMAD R15, R38.reuse, R15, R29 ;  /* 0x0000000f260f9224 */ /* 0x040fe200078e021d */
[C---:B------:R-:W-:Y:S01]  /*1cf0*/  @!P0 IADD3 R29, P4, R38.reuse, 0x20, RZ ;  /* 0x00000020261d8810 */ /* 0x040fe20007f9e0ff */
[C---:B------:R-:W-:Y:S01]  /*1d00*/  @!P1 IMAD.WIDE.U32 R42, R38.reuse, R14, R34 ;  /* 0x0000000e262a9225 */ /* 0x040fe200078e0022 */
[----:B------:R-:W-:-:S02]  /*1d10*/  @!P5 IADD3 R14, P3, R38, 0x30, RZ ;  /* 0x00000030260ed810 */ /* 0x000fc40007f7e0ff */
[----:B------:R-:W1:Y:S01]  /*1d20*/  @!P0 LDC.64 R8, c[0x0][0x210] ;  /* 0x00008400ff088b82 */ /* 0x000e620000000a00 */
[----:B------:R-:W-:Y:S01]  /*1d30*/  @!P0 IMAD.X R31, RZ, RZ, R39, P4 ;  /* 0x000000ffff1f8224 */ /* 0x000fe200020e0627 */
[C---:B---3--:R-:W-:Y:S01]  /*1d40*/  @!P1 LEA R40, P4, R42.reuse, R12, 0x1 ;  /* 0x0000000c2a289211 */ /* 0x048fe200078808ff */
[----:B------:R-:W-:Y:S01]  /*1d50*/  @!P1 IMAD.IADD R38, R43, 0x1, R15 ;  /* 0x000000012b269824 */ /* 0x000fe200078e020f */
[----:B----4-:R-:W-:Y:S01]  /*1d60*/  ULEA UR4, UR4, UR5, 0x18 ;  /* 0x0000000504047291 */ /* 0x010fe2000f8ec03f */
[----:B------:R-:W-:Y:S02]  /*1d70*/  @!P5 IMAD.X R15, RZ, RZ, R39, P3 ;  /* 0x000000ffff0fd224 */ /* 0x000fe400018e0627 */
[----:B------:R-:W-:Y:S01]  /*1d80*/  @!P0 IMAD.MOV.U32 R43, RZ, RZ, R35 ;  /* 0x000000ffff2b8224 */ /* 0x000fe200078e0023 */
[----:B------:R-:W-:Y:S01]  /*1d90*/  @!P1 LEA.HI.X R41, R42, R13, R38, 0x1, P4 ;  /* 0x0000000d2a299211 */ /* 0x000fe200020f0c26 */
[----:B------:R-:W-:Y:S01]  /*1da0*/  @!P0 IMAD.MOV.U32 R42, RZ, RZ, R34 ;  /* 0x000000ffff2a8224 */ /* 0x000fe200078e0022 */
[C---:B--2---:R-:W-:Y:S01]  /*1db0*/  @!P2 LEA R38, P3, R44.reuse, R10, 0x1 ;  /* 0x0000000a2c26a211 */ /* 0x044fe200078608ff */
[----:B------:R-:W-:Y:S01]  /*1dc0*/  @!P2 IMAD.IADD R12, R45, 0x1, R3 ;  /* 0x000000012d0ca824 */ /* 0x000fe200078e0203 */
[----:B------:R-:W-:Y:S01]  /*1dd0*/  LEA R213, R19, UR4, 0x1 ;  /* 0x0000000413d57c11 */ /* 0x000fe2000f8e08ff */
[----:B------:R-:W-:Y:S01]  /*1de0*/  IMAD.SHL.U32 R3, R211, 0x40, RZ ;  /* 0x00000040d3037824 */ /* 0x000fe200078e00ff */
[----:B------:R-:W-:Y:S01]  /*1df0*/  ULDC UR5, c[0x0][0x39c] ;  /* 0x0000e70000057ab9 */ /* 0x000fe20000000800 */
[----:B------:R-:W-:Y:S01]  /*1e00*/  @!P0 IMAD R30, R19, 0x2, R30 ;  /* 0x00000002131e8824 */ /* 0x000fe200078e021e */
[----:B------:R-:W-:Y:S01]  /*1e10*/  @!P2 LEA.HI.X R39, R44, R11, R12, 0x1, P3 ;  /* 0x0000000b2c27a211 */ /* 0x000fe200018f0c0c */
[-C--:B-1----:R-:W-:Y:S01]  /*1e20*/  @!P0 IMAD R10, R31, R4.reuse, RZ ;  /* 0x000000041f0a8224 */ /* 0x082fe200078e02ff */
[----:B------:R-:W-:Y:S01]  /*1e30*/  @!PT LDS RZ, [RZ] ;  /* 0x00000000fffff984 */ /* 0x000fe20000000800 */
[----:B------:R-:W-:Y:S01]  /*1e40*/  @!PT LDS RZ, [RZ] ;  /* 0x00000000fffff984 */ /* 0x000fe20000000800 */
[----:B------:R-:W-:Y:S01]  /*1e50*/  @!PT LDS RZ, [RZ] ;  /* 0x00000000fffff984 */ /* 0x000fe20000000800 */
[----:B------:R-:W-:Y:S01]  /*1e60*/  @!P1 LDGSTS.E.BYPASS.LTC128B.128 [R213], desc[UR10][R40.64] ;  /* 0x0000000028d59fae */ /* 0x000fe2000b901d4a */
[----:B------:R-:W-:-:S03]  /*1e70*/  @!P0 IMAD.WIDE.U32 R42, R29, R4, R42 ;  /* 0x000000041d2a8225 */ /* 0x000fc600078e002a */
[----:B------:R-:W-:Y:S01]  /*1e80*/  @!P1 LDGSTS.E.BYPASS.LTC128B.128 [R213+0x2000], desc[UR10][R40.64+0x80] ;  /* 0x0200008028d59fae */ /* 0x000fe2000b901d4a */
[----:B------:R-:W-:Y:S02]  /*1e90*/  @!P0 IMAD R10, R29, R5, R10 ;  /* 0x000000051d0a8224 */ /* 0x000fe400078e020a */
[----:B------:R-:W1:Y:S01]  /*1ea0*/  @!P5 LDC.64 R4, c[0x0][0x240] ;  /* 0x00009000ff04db82 */ /* 0x000e620000000a00 */
[----:B------:R-:W-:Y:S01]  /*1eb0*/  IMAD.IADD R13, R6, 0x1, -R3 ;  /* 0x00000001060d7824 */ /* 0x000fe200078e0a03 */
[----:B------:R-:W-:Y:S01]  /*1ec0*/  @!P1 LDGSTS.E.BYPASS.LTC128B.128 [R213+0x4000], desc[UR10][R40.64+0x100] ;  /* 0x0400010028d59fae */ /* 0x000fe2000b901d4a */
[----:B------:R-:W-:Y:S01]  /*1ed0*/  @!P2 IMAD R29, R19, 0x2, R32 ;  /* 0x00000002131da824 */ /* 0x000fe200078e0220 */
[----:B------:R-:W-:Y:S01]  /*1ee0*/  @!P0 LEA R32, P1, R42, R8, 0x1 ;  /* 0x000000082a208211 */ /* 0x000fe200078208ff */
[----:B------:R-:W-:Y:S01]  /*1ef0*/  @!P0 IMAD.IADD R10, R43, 0x1, R10 ;  /* 0x000000012b0a8824 */ /* 0x000fe200078e020a */
[-C--:B------:R-:W-:Y:S01]  /*1f00*/  ISETP.GE.AND P4, PT, R20, R13.reuse, PT ;  /* 0x0000000d1400720c */ /* 0x080fe20003f86270 */
[----:B------:R-:W-:Y:S01]  /*1f10*/  IMAD.MOV.U32 R133, RZ, RZ, R36 ;  /* 0x000000ffff857224 */ /* 0x000fe200078e0024 */
[----:B------:R-:W-:Y:S01]  /*1f20*/  @!P2 LDGSTS.E.BYPASS.LTC128B.128 [R29+0x800], desc[UR10][R38.64] ;  /* 0x00800000261dafae */ /* 0x000fe2000b901d4a */
[----:B------:R-:W-:Y:S01]  /*1f30*/  ISETP.GE.AND P3, PT, R28, R13, PT ;  /* 0x0000000d1c00720c */ /* 0x000fe20003f66270 */
[----:B------:R-:W-:Y:S01]  /*1f40*/  IMAD.IADD R212, R37, 0x1, R212 ;  /* 0x0000000125d47824 */ /* 0x000fe200078e02d4 */
[----:B------:R-:W-:Y:S01]  /*1f50*/  @!P0 LEA.HI.X R33, R42, R9, R10, 0x1, P1 ;  /* 0x000000092a218211 */ /* 0x000fe200008f0c0a */
[----:B------:R-:W-:Y:S01]  /*1f60*/  @!P2 LDGSTS.E.BYPASS.LTC128B.128 [R29+0x2800], desc[UR10][R38.64+0x80] ;  /* 0x02800080261dafae */ /* 0x000fe2000b901d4a */
[----:B------:R-:W2:Y:S01]  /*1f70*/  @!P5 LDC.64 R10, c[0x0][0x210] ;  /* 0x00008400ff0adb82 */ /* 0x000ea20000000a00 */
[----:B------:R-:W-:-:S02]  /*1f80*/  IMAD.WIDE.U32 R22, R18, UR6, R22 ;  /* 0x0000000612167c25 */ /* 0x000fc4000f8e0016 */
[----:B------:R3:W-:Y:S01]  /*1f90*/  @!P2 LDGSTS.E.BYPASS.LTC128B.128 [R29+0x4800], desc[UR10][R38.64+0x100] ;  /* 0x04800100261dafae */ /* 0x0007e2000b901d4a */
[----:B------:R-:W-:Y:S01]  /*1fa0*/  ISETP.GE.AND P2, PT, R24, R13, PT ;  /* 0x0000000d1800720c */ /* 0x000fe20003f46270 */
[----:B------:R-:W-:Y:S02]  /*1fb0*/  IMAD.IADD R23, R23, 0x1, R17 ;  /* 0x0000000117177824 */ /* 0x000fe400078e0211 */
[----:B------:R-:W-:Y:S01]  /*1fc0*/  @!P0 LDGSTS.E.BYPASS.LTC128B.128 [R30+0x1000], desc[UR10][R32.64] ;  /* 0x01000000201e8fae */ /* 0x000fe2000b901d4a */
[----:B------:R-:W4:Y:S03]  /*1fd0*/  @!P4 LDC.64 R8, c[0x0][0x218] ;  /* 0x00008600ff08cb82 */ /* 0x000f260000000a00 */
[----:B------:R-:W-:Y:S01]  /*1fe0*/  @!P0 LDGSTS.E.BYPASS.LTC128B.128 [R30+0x3000], desc[UR10][R32.64+0x80] ;  /* 0x03000080201e8fae */ /* 0x000fe2000b901d4a */
[-C--:B-1----:R-:W-:Y:S02]  /*1ff0*/  @!P5 IMAD R15, R15, R4.reuse, RZ ;  /* 0x000000040f0fd224 */ /* 0x082fe400078e02ff */
[----:B------:R-:W-:Y:S01]  /*2000*/  @!P5 IMAD.WIDE.U32 R34, R14, R4, R34 ;  /* 0x000000040e22d225 */ /* 0x000fe200078e0022 */
[----:B------:R2:W-:Y:S01]  /*2010*/  @!P0 LDGSTS.E.BYPASS.LTC128B.128 [R30+0x5000], desc[UR10][R32.64+0x100] ;  /* 0x05000100201e8fae */ /* 0x0005e2000b901d4a */
[----:B------:R-:W-:Y:S01]  /*2020*/  IADD3 R27, P0, R20, R27, RZ ;  /* 0x0000001b141b7210 */ /* 0x000fe20007f1e0ff */
[----:B------:R-:W1:Y:S04]  /*2030*/  @!P4 S2R R12, SR_CgaCtaId ;  /* 0x00000000000cc919 */ /* 0x000e680000008800 */
[----:B------:R-:W-:Y:S01]  /*2040*/  IMAD.X R25, R21, 0x1, R25, P0 ;  /* 0x0000000115197824 */ /* 0x000fe200000e0619 */
[----:B------:R-:W-:Y:S01]  /*2050*/  ISETP.GE.AND P0, PT, R16, R13, PT ;  /* 0x0000000d1000720c */ /* 0x000fe20003f06270 */
[----:B------:R-:W-:Y:S01]  /*2060*/  IMAD.WIDE.U32 R150, R27, R136, R22 ;  /* 0x000000881b967225 */ /* 0x000fe200078e0016 */
[----:B------:R-:W-:-:S03]  /*2070*/  @!P4 MOV R21, 0x400 ;  /* 0x000004000015c802 */ /* 0x000fc60000000f00 */
[----:B---3--:R-:W-:Y:S02]  /*2080*/  @!P5 IMAD R29, R14, R5, R15 ;  /* 0x000000050e1dd224 */ /* 0x008fe400078e020f */
[----:B------:R-:W3:Y:S01]  /*2090*/  @!P3 S2R R14, SR_CgaCtaId ;  /* 0x00000000000eb919 */ /* 0x000ee20000008800 */
[----:B------:R-:W3:Y:S01]  /*20a0*/  @!P3 LDC.64 R4, c[0x0][0x218] ;  /* 0x00008600ff04bb82 */ /* 0x000ee20000000a00 */
[----:B------:R-:W3:Y:S01]  /*20b0*/  @!P2 S2R R15, SR_CgaCtaId ;  /* 0x00000000000fa919 */ /* 0x000ee20000008800 */
[C---:B--2---:R-:W-:Y:S01]  /*20c0*/  @!P5 LEA R32, P1, R34.reuse, R10, 0x1 ;  /* 0x0000000a2220d211 */ /* 0x044fe200078208ff */
[----:B------:R-:W-:Y:S02]  /*20d0*/  @!P5 IMAD.IADD R30, R35, 0x1, R29 ;  /* 0x00000001231ed824 */ /* 0x000fe400078e021d */
[----:B------:R-:W2:Y:S01]  /*20e0*/  @!P0 S2R R10, SR_CgaCtaId ;  /* 0x00000000000a8919 */ /* 0x000ea20000008800 */
[----:B------:R-:W-:Y:S02]  /*20f0*/  @!P3 MOV R29, 0x400 ;  /* 0x00000400001db802 */ /* 0x000fe40000000f00 */
[----:B------:R-:W-:Y:S01]  /*2100*/  @!P5 LEA.HI.X R33, R34, R11, R30, 0x1, P1 ;  /* 0x0000000b2221d211 */ /* 0x000fe200008f0c1e */
[----:B------:R-:W-:Y:S01]  /*2110*/  @!P5 IMAD R11, R19, 0x2, R26 ;  /* 0x00000002130bd824 */ /* 0x000fe200078e021a */
[----:B----4-:R-:W-:-:S02]  /*2120*/  @!P4 LEA R30, P1, R133, R8, 0x1 ;  /* 0x00000008851ec211 */ /* 0x010fc400078208ff */
[----:B-1----:R-:W-:Y:S02]  /*2130*/  @!P4 LEA R12, R12, R21, 0x18 ;  /* 0x000000150c0cc211 */ /* 0x002fe400078ec0ff */
[----:B------:R-:W-:Y:S01]  /*2140*/  @!P4 LEA.HI.X R31, R133, R9, R212, 0x1, P1 ;  /* 0x00000009851fc211 */ /* 0x000fe200008f0cd4 */
[----:B------:R-:W-:Y:S01]  /*2150*/  @!P5 LDGSTS.E.BYPASS.LTC128B.128 [R11+0x1800], desc[UR10][R32.64] ;  /* 0x01800000200bdfae */ /* 0x000fe2000b901d4a */
[C---:B------:R-:W-:Y:S01]  /*2160*/  @!P3 LEA R21, P1, R134.reuse, R133, 0x4 ;  /* 0x000000858615b211 */ /* 0x040fe200078220ff */
[----:B------:R-:W1:Y:S01]  /*2170*/  @!P2 LDC.64 R8, c[0x0][0x218] ;  /* 0x00008600ff08ab82 */ /* 0x000e620000000a00 */
[----:B------:R-:W-:Y:S01]  /*2180*/  @!P4 IMAD R12, R19, 0x2, R12 ;  /* 0x00000002130cc824 */ /* 0x000fe200078e020c */
[----:B------:R-:W-:Y:S01]  /*2190*/  @!P5 LDGSTS.E.BYPASS.LTC128B.128 [R11+0x3800], desc[UR10][R32.64+0x80] ;  /* 0x03800080200bdfae */ /* 0x000fe2000b901d4a */
[----:B------:R-:W-:-:S03]  /*21a0*/  @!P3 LEA.HI.X R26, R134, R212, R135, 0x4, P1 ;  /* 0x000000d4861ab211 */ /* 0x000fc600008f2487 */
[----:B------:R4:W-:Y:S01]  /*21b0*/  @!P5 LDGSTS.E.BYPASS.LTC128B.128 [R11+0x5800], desc[UR10][R32.64+0x100] ;  /* 0x05800100200bdfae */ /* 0x0009e2000b901d4a */
[----:B------:R-:W-:Y:S02]  /*21c0*/  ISETP.GE.AND P5, PT, R28, R13, PT ;  /* 0x0000000d1c00720c */ /* 0x000fe40003fa6270 */
[C---:B---3--:R-:W-:Y:S01]  /*21d0*/  @!P3 LEA R28, P1, R21.reuse, R4, 0x1 ;  /* 0x00000004151cb211 */ /* 0x048fe200078208ff */
[----:B------:R-:W-:Y:S01]  /*21e0*/  @!P4 LDGSTS.E.BYPASS.LTC128B.128 [R12+0x6000], desc[UR10][R30.64] ;  /* 0x060000001e0ccfae */ /* 0x000fe2000b901d4a */
[----:B------:R-:W-:Y:S02]  /*21f0*/  @!P3 LEA R14, R14, R29, 0x18 ;  /* 0x0000001d0e0eb211 */ /* 0x000fe400078ec0ff */
[----:B------:R-:W-:Y:S01]  /*2200*/  @!P3 LEA.HI.X R29, R21, R5, R26, 0x1, P1 ;  /* 0x00000005151db211 */ /* 0x000fe200008f0c1a */
[----:B------:R-:W-:Y:S01]  /*2210*/  @!P4 LDGSTS.E.BYPASS.LTC128B.128 [R12+0x8000], desc[UR10][R30.64+0x80] ;  /* 0x080000801e0ccfae */ /* 0x000fe2000b901d4a */
[----:B------:R-:W-:Y:S01]  /*2220*/  @!P2 MOV R4, 0x400 ;  /* 0x000004000004a802 */ /* 0x000fe20000000f00 */
[----:B------:R-:W-:Y:S01]  /*2230*/  IMAD.SHL.U32 R21, R135, 0x20, RZ ;  /* 0x0000002087157824 */ /* 0x000fe200078e00ff */
[----:B------:R-:W-:Y:S01]  /*2240*/  @!P0 MOV R5, 0x400 ;  /* 0x0000040000058802 */ /* 0x000fe20000000f00 */
[----:B------:R3:W-:Y:S01]  /*2250*/  @!P4 LDGSTS.E.BYPASS.LTC128B.128 [R12+0xa000], desc[UR10][R30.64+0x100] ;  /* 0x0a0001001e0ccfae */ /* 0x0007e2000b901d4a */
[----:B------:R-:W-:-:S02]  /*2260*/  ISETP.GE.AND P4, PT, R24, R13, PT ;  /* 0x0000000d1800720c */ /* 0x000fc40003f86270 */
[----:B--2---:R-:W-:Y:S01]  /*2270*/  @!P0 LEA R10, R10, R5, 0x18 ;  /* 0x000000050a0a8211 */ /* 0x004fe200078ec0ff */
[----:B----4-:R-:W-:-:S03]  /*2280*/  IMAD.WIDE.U32 R32, R134, 0x20, RZ ;  /* 0x0000002086207825 */ /* 0x010fc600078e00ff */
[----:B------:R-:W-:-:S04]  /*2290*/  @!P2 IADD3 R11, P1, R133, R32, RZ ;  /* 0x00000020850ba210 */ /* 0x000fc80007f3e0ff */
[----:B------:R-:W-:Y:S02]  /*22a0*/  @!P2 IADD3.X R32, R212, R33, R21, P1, !PT ;  /* 0x00000021d420a210 */ /* 0x000fe40000ffe415 */
[----:B-1----:R-:W-:Y:S02]  /*22b0*/  @!P2 LEA R8, P1, R11, R8, 0x1 ;  /* 0x000000080b08a211 */ /* 0x002fe400078208ff */
[----:B---3--:R-:W-:Y:S01]  /*22c0*/  @!P2 LEA R12, R15, R4, 0x18 ;  /* 0x000000040f0ca211 */ /* 0x008fe200078ec0ff */
[----:B------:R-:W-:Y:S01]  /*22d0*/  @!P3 IMAD R15, R19, 0x2, R14 ;  /* 0x00000002130fb824 */ /* 0x000fe200078e020e */
[----:B------:R-:W1:Y:S01]  /*22e0*/  @!P0 LDC.64 R4, c[0x0][0x218] ;  /* 0x00008600ff048b82 */ /* 0x000e620000000a00 */
[----:B------:R-:W-:Y:S01]  /*22f0*/  @!P0 IMAD.MOV.U32 R14, RZ, RZ, R133 ;  /* 0x000000ffff0e8224 */ /* 0x000fe200078e0085 */
[----:B------:R-:W-:Y:S01]  /*2300*/  @!P2 LEA.HI.X R9, R11, R9, R32, 0x1, P1 ;  /* 0x000000090b09a211 */ /* 0x000fe200008f0c20 */
[----:B------:R-:W-:Y:S01]  /*2310*/  @!P2 IMAD R11, R19, 0x2, R12 ;  /* 0x00000002130ba824 */ /* 0x000fe200078e020c */
[----:B------:R-:W-:Y:S01]  /*2320*/  @!P3 LDGSTS.E.BYPASS.LTC128B.128 [R15+0x6800], desc[UR10][R28.64] ;  /* 0x068000001c0fbfae */ /* 0x000fe2000b901d4a */
[----:B------:R-:W-:-:S02]  /*2330*/  @!P0 IMAD R12, R135, 0x30, RZ ;  /* 0x00000030870c8824 */ /* 0x000fc400078e02ff */
[----:B------:R-:W-:Y:S01]  /*2340*/  @!P0 IMAD R19, R19, 0x2, R10 ;  /* 0x0000000213138824 */ /* 0x000fe200078e020a */
[----:B------:R-:W-:Y:S01]  /*2350*/  @!P3 LDGSTS.E.BYPASS.LTC128B.128 [R15+0x8800], desc[UR10][R28.64+0x80] ;  /* 0x088000801c0fbfae */ /* 0x000fe2000b901d4a */
[----:B------:R-:W-:-:S03]  /*2360*/  IMAD.SHL.U32 R10, R20, 0x8, RZ ;  /* 0x00000008140a7824 */ /* 0x000fc600078e00ff */
[----:B------:R2:W-:Y:S01]  /*2370*/  @!P3 LDGSTS.E.BYPASS.LTC128B.128 [R15+0xa800], desc[UR10][R28.64+0x100] ;  /* 0x0a8001001c0fbfae */ /* 0x0005e2000b901d4a */
[----:B------:R-:W-:-:S03]  /*2380*/  ISETP.GE.AND P3, PT, R16, R13, PT ;  /* 0x0000000d1000720c */ /* 0x000fc60003f66270 */
[----:B------:R-:W-:Y:S04]  /*2390*/  @!P2 LDGSTS.E.BYPASS.LTC128B.128 [R11+0x7000], desc[UR10][R8.64] ;  /* 0x07000000080bafae */ /* 0x000fe8000b901d4a */
[----:B------:R-:W-:Y:S04]  /*23a0*/  @!P2 LDGSTS.E.BYPASS.LTC128B.128 [R11+0x9000], desc[UR10][R8.64+0x80] ;  /* 0x09000080080bafae */ /* 0x000fe8000b901d4a */
[----:B------:R3:W-:Y:S01]  /*23b0*/  @!P2 LDGSTS.E.BYPASS.LTC128B.128 [R11+0xb000], desc[UR10][R8.64+0x100] ;  /* 0x0b000100080bafae */ /* 0x0007e2000b901d4a */
[----:B------:R-:W-:Y:S01]  /*23c0*/  ISETP.GE.AND P2, PT, R20, R13, PT ;  /* 0x0000000d1400720c */ /* 0x000fe20003f46270 */
[----:B--2---:R-:W-:-:S02]  /*23d0*/  @!P0 IMAD.MOV.U32 R15, RZ, RZ, R212 ;  /* 0x000000ffff0f8224 */ /* 0x004fc400078e00d4 */
[----:B------:R-:W-:Y:S01]  /*23e0*/  @!P0 IMAD.WIDE.U32 R30, R134, 0x30, R14 ;  /* 0x00000030861e8825 */ /* 0x000fe200078e000e */
[----:B------:R-:W-:-:S03]  /*23f0*/  LEA.HI R14, R7, R88, RZ, 0x4 ;  /* 0x00000058070e7211 */ /* 0x000fc600078f20ff */
[----:B------:R-:W-:Y:S01]  /*2400*/  @!P0 IMAD.IADD R12, R31, 0x1, R12 ;  /* 0x000000011f0c8824 */ /* 0x000fe200078e020c */
[----:B-1----:R-:W-:Y:S01]  /*2410*/  @!P0 LEA R28, P1, R30, R4, 0x1 ;  /* 0x000000041e1c8211 */ /* 0x002fe200078208ff */
[----:B------:R-:W-:Y:S01]  /*2420*/  IMAD R4, R25, R136, RZ ;  /* 0x0000008819047224 */ /* 0x000fe200078e02ff */
[----:B---3--:R-:W-:Y:S01]  /*2430*/  LOP3.LUT R11, R14, 0xfffffff0, RZ, 0xc0, !PT ;  /* 0xfffffff00e0b7812 */ /* 0x008fe200078ec0ff */
[----:B------:R-:W-:Y:S01]  /*2440*/  IMAD.MOV.U32 R7, RZ, RZ, 0x10 ;  /* 0x00000010ff077424 */ /* 0x000fe200078e00ff */
[----:B------:R-:W-:Y:S01]  /*2450*/  @!P0 LEA.HI.X R29, R30, R5, R12, 0x1, P1 ;  /* 0x000000051e1d8211 */ /* 0x000fe200008f0c0c */
[----:B------:R-:W-:Y:S01]  /*2460*/  IMAD R9, R27, R137, R4 ;  /* 0x000000891b097224 */ /* 0x000fe200078e0204 */
[----:B------:R-:W-:Y:S01]  /*2470*/  SHF.R.S32.HI R5, RZ, 0x4, R14 ;  /* 0x00000004ff057819 */ /* 0x000fe2000001140e */
[----:B------:R-:W-:Y:S02]  /*2480*/  IMAD.IADD R8, R88, 0x1, -R11 ;  /* 0x0000000158087824 */ /* 0x000fe400078e0a0b */
[----:B------:R-:W-:Y:S01]  /*2490*/  @!P0 LDGSTS.E.BYPASS.LTC128B.128 [R19+0x7800], desc[UR10][R28.64] ;  /* 0x078000001c138fae */ /* 0x000fe2000b901d4a */
[----:B------:R-:W-:Y:S01]  /*24a0*/  IMAD.SHL.U32 R11, R0, 0x40, RZ ;  /* 0x00000040000b7824 */ /* 0x000fe200078e00ff */
[----:B------:R-:W-:Y:S01]  /*24b0*/  LEA.HI R14, R14, R5, RZ, 0x1 ;  /* 0x000000050e0e7211 */ /* 0x000fe200078f08ff */
[----:B------:R-:W-:Y:S01]  /*24c0*/  IMAD.IADD R148, R151, 0x1, R9 ;  /* 0x0000000197947824 */ /* 0x000fe200078e0209 */
[----:B------:R-:W-:Y:S01]  /*24d0*/  @!P0 LDGSTS.E.BYPASS.LTC128B.128 [R19+0x9800], desc[UR10][R28.64+0x80] ;  /* 0x098000801c138fae */ /* 0x000fe2000b901d4a */
[----:B------:R-:W-:Y:S01]  /*24e0*/  SHF.R.S32.HI R89, RZ, 0x1f, R8 ;  /* 0x0000001fff597819 */ /* 0x000fe20000011408 */
[----:B------:R-:W-:Y:S01]  /*24f0*/  IMAD.WIDE.U32 R12, R136, 0x20, RZ ;  /* 0x00000020880c7825 */ /* 0x000fe200078e00ff */
[----:B------:R-:W-:Y:S01]  /*2500*/  LOP3.LUT R11, R11, 0x1c0, RZ, 0xc0, !PT ;  /* 0x000001c00b0b7812 */ /* 0x000fe200078ec0ff */
[----:B------:R1:W-:Y:S01]  /*2510*/  @!P0 LDGSTS.E.BYPASS.LTC128B.128 [R19+0xb800], desc[UR10][R28.64+0x100] ;  /* 0x0b8001001c138fae */ /* 0x0003e2000b901d4a */
[----:B------:R-:W-:Y:S01]  /*2520*/  LEA.HI R89, R89, R8, RZ, 0x3 ;  /* 0x0000000859597211 */ /* 0x000fe200078f18ff */
[----:B------:R-:W-:Y:S01]  /*2530*/  IMAD.SHL.U32 R4, R137, 0x20, RZ ;  /* 0x0000002089047824 */ /* 0x000fe200078e00ff */
[----:B------:R-:W-:Y:S01]  /*2540*/  LEA R208, P0, R150, UR8, 0x1 ;  /* 0x0000000896d07c11 */ /* 0x000fe2000f8008ff */
[----:B------:R-:W0:Y:S01]  /*2550*/  LDGDEPBAR ;  /* 0x00000000000079af */ /* 0x000e220000000000 */
[----:B------:R-:W-:-:S02]  /*2560*/  LOP3.LUT R10, R11, 0x8, R10, 0xf8, !PT ;  /* 0x000000080b0a7812 */ /* 0x000fc400078ef80a */
[----:B------:R-:W-:Y:S02]  /*2570*/  SHF.R.U32.HI R9, RZ, 0x3, R11 ;  /* 0x00000003ff097819 */ /* 0x000fe4000001160b */
[C---:B------:R-:W-:Y:S01]  /*2580*/  LOP3.LUT R11, R89.reuse, 0xfffffff8, RZ, 0xc0, !PT ;  /* 0xfffffff8590b7812 */ /* 0x040fe200078ec0ff */
[----:B------:R-:W-:Y:S01]  /*2590*/  IMAD.SHL.U32 R89, R89, 0x40, RZ ;  /* 0x0000004059597824 */ /* 0x000fe200078e00ff */
[----:B------:R-:W-:Y:S02]  /*25a0*/  LOP3.LUT R14, R14, 0xfffffffe, RZ, 0xc0, !PT ;  /* 0xfffffffe0e0e7812 */ /* 0x000fe400078ec0ff */
[----:B------:R-:W-:Y:S01]  /*25b0*/  LEA.HI.X R209, R150, UR9, R148, 0x1, P0 ;  /* 0x0000000996d17c11 */ /* 0x000fe200080f0c94 */
[----:B------:R-:W-:Y:S01]  /*25c0*/  IMAD.IADD R11, R8, 0x1, -R11 ;  /* 0x00000001080b7824 */ /* 0x000fe200078e0a0b */
[----:B------:R-:W-:Y:S01]  /*25d0*/  @!P5 IADD3 R12, P0, R208, R12, RZ ;  /* 0x0000000cd00cd210 */ /* 0x000fe20007f1e0ff */
[----:B------:R-:W-:Y:S01]  /*25e0*/  IMAD.IADD R5, R5, 0x1, -R14 ;  /* 0x0000000105057824 */ /* 0x000fe200078e0a0e */
[----:B------:R-:W-:Y:S01]  /*25f0*/  LOP3.LUT R10, R10, R9, RZ, 0x3c, !PT ;  /* 0x000000090a0a7212 */ /* 0x000fe200078e3cff */
[----:B------:R-:W-:Y:S01]  /*2600*/  @!P3 IMAD R8, R137, 0x60, RZ ;  /* 0x000000608908b824 */ /* 0x000fe200078e02ff */
[----:B------:R-:W-:Y:S01]  /*2610*/  @!P5 IADD3.X R13, R209, R13, R4, P0, !PT ;  /* 0x0000000dd10dd210 */ /* 0x000fe200007fe404 */
[----:B------:R-:W-:Y:S01]  /*2620*/  IMAD.SHL.U32 R4, R11, 0x40, RZ ;  /* 0x000000400b047824 */ /* 0x000fe200078e00ff */
[----:B------:R-:W-:Y:S01]  /*2630*/  LOP3.LUT R89, R89, 0xfffffe00, RZ, 0xc0, !PT ;  /* 0xfffffe0059597812 */ /* 0x000fe200078ec0ff */
[----:B------:R-:W-:-:S02]  /*2640*/  IMAD R205, R5, 0x200, R10 ;  /* 0x0000020005cd7824 */ /* 0x000fc400078e020a */
[----:B------:R-:W-:Y:S01]  /*2650*/  IMAD.SHL.U32 R5, R5, 0x8, RZ ;  /* 0x0000000805057824 */ /* 0x000fe200078e00ff */
[----:B------:R-:W-:Y:S02]  /*2660*/  LOP3.LUT R4, R4, 0x1c0, RZ, 0xc0, !PT ;  /* 0x000001c004047812 */ /* 0x000fe400078ec0ff */
[----:B------:R-:W-:Y:S01]  /*2670*/  LEA R205, R205, UR4, 0x1 ;  /* 0x00000004cdcd7c11 */ /* 0x000fe2000f8e08ff */
[----:B------:R-:W-:-:S04]  /*2680*/  DEPBAR.LE SB0, 0x0 ;  /* 0x000080000000791a */ /* 0x000fc80000000000 */
[----:B------:R-:W-:Y:S01]  /*2690*/  BAR.SYNC.DEFER_BLOCKING 0x0 ;  /* 0x0000000000007b1d */ /* 0x000fe20000010000 */
[----:B------:R-:W-:Y:S01]  /*26a0*/  LOP3.LUT R5, R4, 0x8, R5, 0xf8, !PT ;  /* 0x0000000804057812 */ /* 0x000fe200078ef805 */
[----:B------:R-:W-:Y:S01]  /*26b0*/  VIADD R203, R205, 0x6020 ;  /* 0x00006020cdcb7836 */ /* 0x000fe20000000000 */
[----:B------:R-:W-:-:S04]  /*26c0*/  SHF.R.U32.HI R4, RZ, 0x3, R4 ;  /* 0x00000003ff047819 */ /* 0x000fc80000011604 */
[----:B------:R-:W-:Y:S01]  /*26d0*/  LOP3.LUT R4, R5, R4, RZ, 0x3c, !PT ;  /* 0x0000000405047212 */ /* 0x000fe200078e3cff */
[C---:B------:R-:W-:Y:S02]  /*26e0*/  IMAD R5, R90.reuse, 0x400, R89 ;  /* 0x000004005a057824 */ /* 0x040fe400078e0259 */
[----:B------:R-:W-:Y:S02]  /*26f0*/  IMAD R90, R90, 0x10, R93 ;  /* 0x000000105a5a7824 */ /* 0x000fe400078e025d */
[----:B------:R-:W-:Y:S02]  /*2700*/  IMAD.IADD R206, R4, 0x1, R5 ;  /* 0x0000000104ce7824 */ /* 0x000fe400078e0205 */
[----:B------:R-:W-:Y:S02]  /*2710*/  IMAD.MOV.U32 R5, RZ, RZ, 0x20 ;  /* 0x00000020ff057424 */ /* 0x000fe400078e00ff */
[----:B------:R-:W-:Y:S01]  /*2720*/  IMAD.IADD R200, R89, 0x1, R4 ;  /* 0x0000000159c87824 */ /* 0x000fe200078e0204 */
        /* <DEDUP_REMOVED lines=9> */
[----:B------:R-:W-:Y:S01]  /*27c0*/  @!P2 LDGSTS.E.BYPASS.LTC128B.128 [R213+0x10000], desc[UR10][R208.64+0x100] ;  /* 0x10000100d0d5afae */ /* 0x000fe2000b901d4a */
[----:B------:R-:W-:Y:S01]  /*27d0*/  R2P PR, R11, 0x6 ;  /* 0x000000060b007804 */ /* 0x000fe20000000000 */
[----:B------:R-:W-:-:S02]  /*27e0*/  @!P3 IMAD.WIDE.U32 R10, R136, 0x60, R208 ;  /* 0x00000060880ab825 */ /* 0x000fc400078e00d0 */
[----:B------:R-:W-:Y:S02]  /*27f0*/  @P5 STS.128 [R213+0xc800], RZ ;  /* 0x00c800ffd5005388 */ /* 0x000fe40000000c00 */
[----:B------:R-:W-:Y:S01]  /*2800*/  @!P3 IMAD.IADD R11, R11, 0x1, R8 ;  /* 0x000000010b0bb824 */ /* 0x000fe200078e0208 */
[C---:B------:R-:W-:Y:S01]  /*2810*/  @!P4 LEA R8, P0, R136.reuse, R208, 0x6 ;  /* 0x000000d08808c211 */ /* 0x040fe200078030ff */
[----:B------:R-:W-:Y:S01]  /*2820*/  @P5 STS.128 [R213+0xe800], RZ ;  /* 0x00e800ffd5005388 */ /* 0x000fe20000000c00 */
[----:B------:R-:W-:Y:S02]  /*2830*/  SEL R7, R7, 0xfffffff0, !P1 ;  /* 0xfffffff007077807 */ /* 0x000fe40004800000 */
[----:B------:R-:W-:Y:S01]  /*2840*/  @!P4 LEA.HI.X R9, R136, R209, R137, 0x6, P0 ;  /* 0x000000d18809c211 */ /* 0x000fe200000f3489 */
[----:B------:R-:W-:Y:S01]  /*2850*/  @P5 STS.128 [R213+0x10800], RZ ;  /* 0x010800ffd5005388 */ /* 0x000fe20000000c00 */
[----:B------:R-:W-:Y:S01]  /*2860*/  SEL R5, R5, 0xffffffe0, !P2 ;  /* 0xffffffe005057807 */ /* 0x000fe20005000000 */
[----:B------:R-:W-:Y:S01]  /*2870*/  IMAD R204, R7, 0x2, R206 ;  /* 0x0000000207cc7824 */ /* 0x000fe200078e02ce */
[----:B------:R-:W-:Y:S01]  /*2880*/  R2P PR, R0, 0x6 ;  /* 0x0000000600007804 */ /* 0x000fe20000000000 */
[----:B------:R-:W-:Y:S01]  /*2890*/  @!PT LDS RZ, [RZ] ;  /* 0x00000000fffff984 */ /* 0x000fe20000000800 */
[----:B------:R-:W-:Y:S01]  /*28a0*/  @!PT LDS RZ, [RZ] ;  /* 0x00000000fffff984 */ /* 0x000fe20000000800 */
[----:B------:R-:W-:Y:S01]  /*28b0*/  @!PT LDS RZ, [RZ] ;  /* 0x00000000fffff984 */ /* 0x000fe20000000800 */
[----:B------:R-:W-:Y:S01]  /*28c0*/  @!P5 LDGSTS.E.BYPASS.LTC128B.128 [R213+0xc800], desc[UR10][R12.64] ;  /* 0x0c8000000cd5dfae */ /* 0x000fe2000b901d4a */
[----:B------:R-:W-:-:S02]  /*28d0*/  VIADD R0, R205, 0x6000 ;  /* 0x00006000cd007836 */ /* 0x000fc40000000000 */
[C---:B------:R-:W-:Y:S01]  /*28e0*/  IMAD R202, R5.reuse, 0x2, R206 ;  /* 0x0000000205ca7824 */ /* 0x040fe200078e02ce */
[----:B------:R-:W-:Y:S01]  /*28f0*/  @!P5 LDGSTS.E.BYPASS.LTC128B.128 [R213+0xe800], desc[UR10][R12.64+0x80] ;  /* 0x0e8000800cd5dfae */ /* 0x000fe2000b901d4a */
[----:B------:R-:W-:-:S03]  /*2900*/  IMAD R201, R5, 0x2, R204 ;  /* 0x0000000205c97824 */ /* 0x000fc600078e02cc */
[----:B------:R-:W-:Y:S04]  /*2910*/  @!P5 LDGSTS.E.BYPASS.LTC128B.128 [R213+0x10800], desc[UR10][R12.64+0x100] ;  /* 0x108001000cd5dfae */ /* 0x000fe8000b901d4a */
[----:B------:R-:W-:Y:S01]  /*2920*/  @P4 STS.128 [R213+0xd000], RZ ;  /* 0x00d000ffd5004388 */ /* 0x000fe20000000c00 */
[----:B------:R-:W-:Y:S02]  /*2930*/  @P1 VIADD R203, R0, 0xffffffe0 ;  /* 0xffffffe000cb1836 */ /* 0x000fe40000000000 */
[----:B------:R-:W-:Y:S01]  /*2940*/  IMAD.MOV.U32 R0, RZ, RZ, 0x40 ;  /* 0x00000040ff007424 */ /* 0x000fe200078e00ff */
[----:B------:R-:W-:Y:S01]  /*2950*/  @P4 STS.128 [R213+0xf000], RZ ;  /* 0x00f000ffd5004388 */ /* 0x000fe20000000c00 */
[C---:B------:R-:W-:Y:S02]  /*2960*/  VIADD R195, R203.reuse, 0x800 ;  /* 0x00000800cbc37836 */ /* 0x040fe40000000000 */
[C---:B------:R-:W-:Y:S01]  /*2970*/  VIADD R194, R203.reuse, 0x1000 ;  /* 0x00001000cbc27836 */ /* 0x040fe20000000000 */
[----:B------:R-:W-:Y:S01]  /*2980*/  @P4 STS.128 [R213+0x11000], RZ ;  /* 0x011000ffd5004388 */ /* 0x000fe20000000c00 */
[----:B------:R-:W-:Y:S01]  /*2990*/  SEL R0, R0, 0xffffffc0, !P2 ;  /* 0xffffffc000007807 */ /* 0x000fe20005000000 */
[----:B------:R-:W-:-:S02]  /*29a0*/  VIADD R193, R203, 0x1800 ;  /* 0x00001800cbc17836 */ /* 0x000fc40000000000 */
[----:B------:R-:W-:Y:S01]  /*29b0*/  @!PT LDS RZ, [RZ] ;  /* 0x00000000fffff984 */ /* 0x000fe20000000800 */
[----:B------:R-:W-:Y:S01]  /*29c0*/  @!PT LDS RZ, [RZ] ;  /* 0x00000000fffff984 */ /* 0x000fe20000000800 */
[----:B------:R-:W-:Y:S01]  /*29d0*/  @!PT LDS RZ, [RZ] ;  /* 0x00000000fffff984 */ /* 0x000fe20000000800 */
[----:B------:R-:W-:Y:S01]  /*29e0*/  @!P4 LDGSTS.E.BYPASS.LTC128B.128 [R213+0xd000], desc[UR10][R8.64] ;  /* 0x0d00000008d5cfae */ /* 0x000fe2000b901d4a */
[----:B------:R-:W-:Y:S02]  /*29f0*/  VIADD R191, R203, 0x2000 ;  /* 0x00002000cbbf7836 */ /* 0x000fe40000000000 */
[----:B------:R-:W-:Y:S01]  /*2a00*/  IMAD.IADD R199, R205, 0x1, R0 ;  /* 0x00000001cdc77824 */ /* 0x000fe200078e0200 */
[----:B------:R-:W-:Y:S01]  /*2a10*/  @!P4 LDGSTS.E.BYPASS.LTC128B.128 [R213+0xf000], desc[UR10][R8.64+0x80] ;  /* 0x0f00008008d5cfae */ /* 0x000fe2000b901d4a */
[----:B------:R-:W-:Y:S02]  /*2a20*/  IMAD.IADD R192, R0, 0x1, R203 ;  /* 0x0000000100c07824 */ /* 0x000fe400078e02cb */
[C---:B------:R-:W-:Y:S01]  /*2a30*/  VIADD R190, R203.reuse, 0x2800 ;  /* 0x00002800cbbe7836 */ /* 0x040fe20000000000 */
[----:B------:R-:W-:Y:S01]  /*2a40*/  @!P4 LDGSTS.E.BYPASS.LTC128B.128 [R213+0x11000], desc[UR10][R8.64+0x100] ;  /* 0x1100010008d5cfae */ /* 0x000fe2000b901d4a */
[C---:B------:R-:W-:Y:S02]  /*2a50*/  VIADD R189, R203.reuse, 0x3000 ;  /* 0x00003000cbbd7836 */ /* 0x040fe40000000000 */
[C---:B------:R-:W-:Y:S01]  /*2a60*/  VIADD R188, R203.reuse, 0x3800 ;  /* 0x00003800cbbc7836 */ /* 0x040fe20000000000 */
[----:B------:R-:W-:Y:S01]  /*2a70*/  @P3 STS.128 [R213+0xd800], RZ ;  /* 0x00d800ffd5003388 */ /* 0x000fe20000000c00 */
[----:B------:R-:W-:-:S02]  /*2a80*/  VIADD R187, R203, 0x4000 ;  /* 0x00004000cbbb7836 */ /* 0x000fc40000000000 */
[C---:B------:R-:W-:Y:S01]  /*2a90*/  VIADD R186, R203.reuse, 0x4800 ;  /* 0x00004800cbba7836 */ /* 0x040fe20000000000 */
[----:B------:R-:W-:Y:S01]  /*2aa0*/  @P3 STS.128 [R213+0xf800], RZ ;  /* 0x00f800ffd5003388 */ /* 0x000fe20000000c00 */
[C---:B------:R-:W-:Y:S02]  /*2ab0*/  VIADD R185, R203.reuse, 0x5000 ;  /* 0x00005000cbb97836 */ /* 0x040fe40000000000 */
[----:B------:R-:W-:Y:S01]  /*2ac0*/  VIADD R184, R203, 0x5800 ;  /* 0x00005800cbb87836 */ /* 0x000fe20000000000 */
[----:B------:R-:W-:Y:S04]  /*2ad0*/  @P3 STS.128 [R213+0x11800], RZ ;  /* 0x011800ffd5003388 */ /* 0x000fe80000000c00 */
[----:B------:R-:W-:Y:S01]  /*2ae0*/  @!PT LDS RZ, [RZ] ;  /* 0x00000000fffff984 */ /* 0x000fe20000000800 */
[----:B------:R-:W-:Y:S01]  /*2af0*/  @!PT LDS RZ, [RZ] ;  /* 0x00000000fffff984 */ /* 0x000fe20000000800 */
[----:B------:R-:W-:Y:S01]  /*2b00*/  @!PT LDS RZ, [RZ] ;  /* 0x00000000fffff984 */ /* 0x000fe20000000800 */
[----:B------:R-:W-:Y:S04]  /*2b10*/  @!P3 LDGSTS.E.BYPASS.LTC128B.128 [R213+0xd800], desc[UR10][R10.64] ;  /* 0x0d8000000ad5bfae */ /* 0x000fe8000b901d4a */
[----:B------:R-:W-:Y:S04]  /*2b20*/  @!P3 LDGSTS.E.BYPASS.LTC128B.128 [R213+0xf800], desc[UR10][R10.64+0x80] ;  /* 0x0f8000800ad5bfae */ /* 0x000fe8000b901d4a */
[----:B------:R2:W-:Y:S04]  /*2b30*/  @!P3 LDGSTS.E.BYPASS.LTC128B.128 [R213+0x11800], desc[UR10][R10.64+0x100] ;  /* 0x118001000ad5bfae */ /* 0x0005e8000b901d4a */
[----:B-1----:R-:W-:Y:S04]  /*2b40*/  LDSM.16.M88.4 R28, [R206] ;  /* 0x00000000ce1c783b */ /* 0x002fe80000000200 */
[----:B------:R-:W1:Y:S04]  /*2b50*/  LDSM.16.M88.4 R20, [R205+0x6000] ;  /* 0x00600000cd14783b */ /* 0x000e680000000200 */
[----:B------:R-:W3:Y:S04]  /*2b60*/  LDSM.16.M88.4 R48, [R205+0x6800] ;  /* 0x00680000cd30783b */ /* 0x000ee80000000200 */
[----:B------:R-:W4:Y:S04]  /*2b70*/  LDSM.16.M88.4 R68, [R205+0x7000] ;  /* 0x00700000cd44783b */ /* 0x000f280000000200 */
[----:B------:R-:W4:Y:S04]  /*2b80*/  LDSM.16.M88.4 R40, [R205+0x7800] ;  /* 0x00780000cd28783b */ /* 0x000f280000000200 */
[----:B------:R-:W-:Y:S04]  /*2b90*/  LDSM.16.M88.4 R32, [R204] ;  /* 0x00000000cc20783b */ /* 0x000fe80000000200 */
[----:B--2---:R-:W2:Y:S04]  /*2ba0*/  LDSM.16.M88.4 R8, [R203] ;  /* 0x00000000cb08783b */ /* 0x004ea80000000200 */
[----:B------:R-:W2:Y:S04]  /*2bb0*/  LDSM.16.M88.4 R16, [R203+0x800] ;  /* 0x00080000cb10783b */ /* 0x000ea80000000200 */
[----:B------:R-:W2:Y:S04]  /*2bc0*/  LDSM.16.M88.4 R80, [R203+0x1000] ;  /* 0x00100000cb50783b */ /* 0x000ea80000000200 */
[----:B------:R-:W2:Y:S04]  /*2bd0*/  LDSM.16.M88.4 R76, [R203+0x1800] ;  /* 0x00180000cb4c783b */ /* 0x000ea80000000200 */
[----:B------:R-:W-:Y:S01]  /*2be0*/  LDSM.16.M88.4 R60, [R202] ;  /* 0x00000000ca3c783b */ /* 0x000fe20000000200 */
[C---:B-1----:R-:W-:Y:S03]  /*2bf0*/  HMMA.16816.F32 R24, R28.reuse, R20, RZ ;  /* 0x000000141c18723c */ /* 0x042fe600000018ff */
[----:B------:R-:W1:Y:S04]  /*2c00*/  LDSM.16.M88.4 R12, [R199+0x6000] ;  /* 0x00600000c70c783b */ /* 0x000e680000000200 */
[----:B------:R-:W1:Y:S01]  /*2c10*/  LDSM.16.M88.4 R56, [R199+0x6800] ;  /* 0x00680000c738783b */ /* 0x000e620000000200 */
[C---:B------:R-:W-:Y:S03]  /*2c20*/  HMMA.16816.F32 R20, R28.reuse, R22, RZ ;  /* 0x000000161c14723c */ /* 0x040fe600000018ff */
[----:B------:R-:W1:Y:S03]  /*2c30*/  LDSM.16.M88.4 R44, [R199+0x7000] ;  /* 0x00700000c72c783b */ /* 0x000e660000000200 */
[C---:B---3--:R-:W-:Y:S01]  /*2c40*/  HMMA.16816.F32 R36, R28.reuse, R48, RZ ;  /* 0x000000301c24723c */ /* 0x048fe200000018ff */
[----:B------:R-:W-:Y:S04]  /*2c50*/  LDSM.16.M88.4 R52, [R201] ;  /* 0x00000000c934783b */ /* 0x000fe80000000200 */
[----:B------:R-:W-:Y:S01]  /*2c60*/  LDSM.16.M88.4 R84, [R199+0x8000] ;  /* 0x00800000c754783b */ /* 0x000fe20000000200 */
[C---:B----4-:R-:W-:Y:S03]  /*2c70*/  HMMA.16816.F32 R72, R28.reuse, R68, RZ ;  /* 0x000000441c48723c */ /* 0x050fe600000018ff */
[----:B------:R-:W0:Y:S03]  /*2c80*/  LDGDEPBAR ;  /* 0x00000000000079af */ /* 0x000e260000000000 */
[C---:B------:R-:W-:Y:S06]  /*2c90*/  HMMA.16816.F32 R48, R28.reuse, R50, RZ ;  /* 0x000000321c30723c */ /* 0x040fec00000018ff */
[C---:B------:R-:W-:Y:S06]  /*2ca0*/  HMMA.16816.F32 R68, R28.reuse, R70, RZ ;  /* 0x000000461c44723c */ /* 0x040fec00000018ff */
[----:B------:R-:W-:Y:S06]  /*2cb0*/  HMMA.16816.F32 R64, R28, R40, RZ ;  /* 0x000000281c40723c */ /* 0x000fec00000018ff */
[----:B--2---:R-:W-:Y:S06]  /*2cc0*/  HMMA.16816.F32 R20, R32, R10, R20 ;  /* 0x0000000a2014723c */ /* 0x004fec0000001814 */
[----:B------:R-:W-:Y:S01]  /*2cd0*/  HMMA.16816.F32 R28, R28, R42, RZ ;  /* 0x0000002a1c1c723c */ /* 0x000fe200000018ff */
[----:B------:R-:W2:Y:S05]  /*2ce0*/  LDSM.16.M88.4 R40, [R199+0x7800] ;  /* 0x00780000c728783b */ /* 0x000eaa0000000200 */
[C---:B------:R-:W-:Y:S01]  /*2cf0*/  HMMA.16816.F32 R24, R32.reuse, R8, R24 ;  /* 0x000000082018723c */ /* 0x040fe20000001818 */
[----:B------:R-:W3:Y:S05]  /*2d00*/  LDSM.16.M88.4 R8, [R192] ;  /* 0x00000000c008783b */ /* 0x000eea0000000200 */
[C---:B------:R-:W-:Y:S06]  /*2d10*/  HMMA.16816.F32 R36, R32.reuse, R16, R36 ;  /* 0x000000102024723c */ /* 0x040fec0000001824 */
[C---:B------:R-:W-:Y:S01]  /*2d20*/  HMMA.16816.F32 R48, R32.reuse, R18, R48 ;  /* 0x000000122030723c */ /* 0x040fe20000001830 */
[----:B------:R-:W4:Y:S05]  /*2d30*/  LDSM.16.M88.4 R16, [R192+0x800] ;  /* 0x00080000c010783b */ /* 0x000f2a0000000200 */
[C---:B------:R-:W-:Y:S06]  /*2d40*/  HMMA.16816.F32 R72, R32.reuse, R80, R72 ;  /* 0x000000502048723c */ /* 0x040fec0000001848 */
[C---:B------:R-:W-:Y:S01]  /*2d50*/  HMMA.16816.F32 R68, R32.reuse, R82, R68 ;  /* 0x000000522044723c */ /* 0x040fe20000001844 */
[----:B------:R-:W-:Y:S05]  /*2d60*/  LDSM.16.M88.4 R80, [R192+0x1800] ;  /* 0x00180000c050783b */ /* 0x000fea0000000200 */
[----:B------:R-:W-:Y:S06]  /*2d70*/  HMMA.16816.F32 R64, R32, R76, R64 ;  /* 0x0000004c2040723c */ /* 0x000fec0000001840 */
[----:B-1----:R-:W-:Y:S06]  /*2d80*/  HMMA.16816.F32 R20, R60, R14, R20 ;  /* 0x0000000e3c14723c */ /* 0x002fec0000001814 */
[----:B------:R-:W-:Y:S01]  /*2d90*/  HMMA.16816.F32 R28, R32, R78, R28 ;  /* 0x0000004e201c723c */ /* 0x000fe2000000181c */
[----:B------:R-:W-:Y:S04]  /*2da0*/  LDSM.16.M88.4 R32, [R206+0x2000] ;  /* 0x00200000ce20783b */ /* 0x000fe80000000200 */
[----:B------:R-:W-:Y:S01]  /*2db0*/  LDSM.16.M88.4 R76, [R205+0x8000] ;  /* 0x00800000cd4c783b */ /* 0x000fe20000000200 */
[C---:B------:R-:W-:Y:S03]  /*2dc0*/  HMMA.16816.F32 R24, R60.reuse, R12, R24 ;  /* 0x0000000c3c18723c */ /* 0x040fe60000001818 */
[----:B------:R-:W1:Y:S03]  /*2dd0*/  LDSM.16.M88.4 R12, [R192+0x1000] ;  /* 0x00100000c00c783b */ /* 0x000e660000000200 */
[C---:B------:R-:W-:Y:S06]  /*2de0*/  HMMA.16816.F32 R36, R60.reuse, R56, R36 ;  /* 0x000000383c24723c */ /* 0x040fec0000001824 */
[C---:B------:R-:W-:Y:S01]  /*2df0*/  HMMA.16816.F32 R48, R60.reuse, R58, R48 ;  /* 0x0000003a3c30723c */ /* 0x040fe20000001830 */
[----:B------:R-:W-:Y:S05]  /*2e00*/  LDSM.16.M88.4 R56, [R205+0x9800] ;  /* 0x00980000cd38783b */ /* 0x000fea0000000200 */
[C---:B------:R-:W-:Y:S06]  /*2e10*/  HMMA.16816.F32 R72, R60.reuse, R44, R72 ;  /* 0x0000002c3c48723c */ /* 0x040fec0000001848 */
[C---:B------:R-:W-:Y:S01]  /*2e20*/  HMMA.16816.F32 R68, R60.reuse, R46, R68 ;  /* 0x0000002e3c44723c */ /* 0x040fe20000001844 */
[----:B------:R-:W1:Y:S05]  /*2e30*/  LDSM.16.M88.4 R44, [R205+0x8800] ;  /* 0x00880000cd2c783b */ /* 0x000e6a0000000200 */
[----:B--2---:R-:W-:Y:S06]  /*2e40*/  HMMA.16816.F32 R64, R60, R40, R64 ;  /* 0x000000283c40723c */ /* 0x004fec0000001840 */
[----:B---3--:R-:W-:Y:S06]  /*2e50*/  HMMA.16816.F32 R20, R52, R10, R20 ;  /* 0x0000000a3414723c */ /* 0x008fec0000001814 */
[----:B------:R-:W-:Y:S01]  /*2e60*/  HMMA.16816.F32 R60, R60, R42, R28 ;  /* 0x0000002a3c3c723c */ /* 0x000fe2000000181c */
[----:B------:R-:W2:Y:S04]  /*2e70*/  LDSM.16.M88.4 R28, [R205+0x9000] ;  /* 0x00900000cd1c783b */ /* 0x000ea80000000200 */
[----:B------:R-:W-:Y:S01]  /*2e80*/  LDSM.16.M88.4 R40, [R203+0x2000] ;  /* 0x00200000cb28783b */ /* 0x000fe20000000200 */
[C---:B------:R-:W-:Y:S03]  /*2e90*/  HMMA.16816.F32 R24, R52.reuse, R8, R24 ;  /* 0x000000083418723c */ /* 0x040fe60000001818 */
[----:B------:R-:W3:Y:S03]  /*2ea0*/  LDSM.16.M88.4 R8, [R204+0x2000] ;  /* 0x00200000cc08783b */ /* 0x000ee60000000200 */
[C---:B----4-:R-:W-:Y:S06]  /*2eb0*/  HMMA.16816.F32 R36, R52.reuse, R16, R36 ;  /* 0x000000103424723c */ /* 0x050fec0000001824 */
[C---:B------:R-:W-:Y:S01]  /*2ec0*/  HMMA.16816.F32 R48, R52.reuse, R18, R48 ;  /* 0x000000123430723c */ /* 0x040fe20000001830 */
[----:B------:R-:W-:Y:S05]  /*2ed0*/  LDSM.16.M88.4 R16, [R203+0x2800] ;  /* 0x00280000cb10783b */ /* 0x000fea0000000200 */
[C---:B-1----:R-:W-:Y:S06]  /*2ee0*/  HMMA.16816.F32 R72, R52.reuse, R12, R72 ;  /* 0x0000000c3448723c */ /* 0x042fec0000001848 */
[----:B------:R-:W-:Y:S01]  /*2ef0*/  HMMA.16816.F32 R68, R52, R14, R68 ;  /* 0x0000000e3444723c */ /* 0x000fe20000001844 */
[----:B------:R-:W1:Y:S05]  /*2f00*/  LDSM.16.M88.4 R12, [R202+0x2000] ;  /* 0x00200000ca0c783b */ /* 0x000e6a0000000200 */
[C---:B------:R-:W-:Y:S06]  /*2f10*/  HMMA.16816.F32 R20, R32.reuse, R78, R20 ;  /* 0x0000004e2014723c */ /* 0x040fec0000001814 */
        /* <DEDUP_REMOVED lines=8> */
[----:B------:R-:W4:Y:S05]  /*2fa0*/  LDSM.16.M88.4 R44, [R203+0x3000] ;  /* 0x00300000cb2c783b */ /* 0x000f2a0000000200 */
[C---:B--2---:R-:W-:Y:S06]  /*2fb0*/  HMMA.16816.F32 R72, R32.reuse, R28, R72 ;  /* 0x0000001c2048723c */ /* 0x044fec0000001848 */
[----:B------:R-:W-:Y:S01]  /*2fc0*/  HMMA.16816.F32 R68, R32, R30, R68 ;  /* 0x0000001e2044723c */ /* 0x000fe20000001844 */
[----:B------:R-:W2:Y:S05]  /*2fd0*/  LDSM.16.M88.4 R28, [R203+0x3800] ;  /* 0x00380000cb1c783b */ /* 0x000eaa0000000200 */
[C---:B---3--:R-:W-:Y:S06]  /*2fe0*/  HMMA.16816.F32 R20, R8.reuse, R42, R20 ;  /* 0x0000002a0814723c */ /* 0x048fec0000001814 */
[----:B------:R-:W-:Y:S01]  /*2ff0*/  HMMA.16816.F32 R24, R8, R40, R24 ;  /* 0x000000280818723c */ /* 0x000fe20000001818 */
[----:B------:R-:W-:Y:S05]  /*3000*/  LDSM.16.M88.4 R40, [R199+0x9000] ;  /* 0x00900000c728783b */ /* 0x000fea0000000200 */
[C---:B------:R-:W-:Y:S06]  /*3010*/  HMMA.16816.F32 R64, R32.reuse, R56, R64 ;  /* 0x000000382040723c */ /* 0x040fec0000001840 */
[----:B------:R-:W-:Y:S01]  /*3020*/  HMMA.16816.F32 R60, R32, R58, R60 ;  /* 0x0000003a203c723c */ /* 0x000fe2000000183c */
[----:B------:R-:W-:Y:S04]  /*3030*/  LDSM.16.M88.4 R56, [R206+0x4000] ;  /* 0x00400000ce38783b */ /* 0x000fe80000000200 */
[----:B------:R-:W-:Y:S01]  /*3040*/  LDSM.16.M88.4 R32, [R199+0x9800] ;  /* 0x00980000c720783b */ /* 0x000fe20000000200 */
[----:B-1----:R-:W-:Y:S06]  /*3050*/  HMMA.16816.F32 R20, R12, R86, R20 ;  /* 0x000000560c14723c */ /* 0x002fec0000001814 */
[C---:B------:R-:W-:Y:S06]  /*3060*/  HMMA.16816.F32 R36, R8.reuse, R16, R36 ;  /* 0x000000100824723c */ /* 0x040fec0000001824 */
[----:B------:R-:W-:Y:S01]  /*3070*/  HMMA.16816.F32 R48, R8, R18, R48 ;  /* 0x000000120830723c */ /* 0x000fe20000001830 */
[----:B------:R-:W1:Y:S05]  /*3080*/  LDSM.16.M88.4 R16, [R205+0xa000] ;  /* 0x00a00000cd10783b */ /* 0x000e6a0000000200 */
[----:B------:R-:W-:Y:S01]  /*3090*/  HMMA.16816.F32 R24, R12, R84, R24 ;  /* 0x000000540c18723c */ /* 0x000fe20000001818 */
[----:B------:R-:W-:Y:S05]  /*30a0*/  LDSM.16.M88.4 R84, [R205+0xa800] ;  /* 0x00a80000cd54783b */ /* 0x000fea0000000200 */
[C---:B----4-:R-:W-:Y:S06]  /*30b0*/  HMMA.16816.F32 R72, R8.reuse, R44, R72 ;  /* 0x0000002c0848723c */ /* 0x050fec0000001848 */
[C---:B------:R-:W-:Y:S01]  /*30c0*/  HMMA.16816.F32 R68, R8.reuse, R46, R68 ;  /* 0x0000002e0844723c */ /* 0x040fe20000001844 */
[----:B------:R-:W-:Y:S05]  /*30d0*/  LDSM.16.M88.4 R44, [R204+0x4000] ;  /* 0x00400000cc2c783b */ /* 0x000fea0000000200 */
[C---:B--2---:R-:W-:Y:S06]  /*30e0*/  HMMA.16816.F32 R64, R8.reuse, R28, R64 ;  /* 0x0000001c0840723c */ /* 0x044fec0000001840 */
[----:B------:R-:W-:Y:S01]  /*30f0*/  HMMA.16816.F32 R60, R8, R30, R60 ;  /* 0x0000001e083c723c */ /* 0x000fe2000000183c */
[----:B------:R-:W2:Y:S04]  /*3100*/  LDSM.16.M88.4 R8, [R192+0x2800] ;  /* 0x00280000c008783b */ /* 0x000ea80000000200 */
[----:B------:R-:W3:Y:S01]  /*3110*/  LDSM.16.M88.4 R28, [R203+0x4000] ;  /* 0x00400000cb1c783b */ /* 0x000ee20000000200 */
[----:B------:R-:W-:Y:S06]  /*3120*/  HMMA.16816.F32 R20, R80, R54, R20 ;  /* 0x000000365014723c */ /* 0x000fec0000001814 */
[C---:B------:R-:W-:Y:S06]  /*3130*/  HMMA.16816.F32 R36, R12.reuse, R76, R36 ;  /* 0x0000004c0c24723c */ /* 0x040fec0000001824 */
[----:B------:R-:W-:Y:S01]  /*3140*/  HMMA.16816.F32 R48, R12, R78, R48 ;  /* 0x0000004e0c30723c */ /* 0x000fe20000001830 */
[----:B------:R-:W4:Y:S05]  /*3150*/  LDSM.16.M88.4 R76, [R192+0x3000] ;  /* 0x00300000c04c783b */ /* 0x000f2a0000000200 */
[----:B------:R-:W-:Y:S01]  /*3160*/  HMMA.16816.F32 R24, R80, R52, R24 ;  /* 0x000000345018723c */ /* 0x000fe20000001818 */
[----:B------:R-:W-:Y:S05]  /*3170*/  LDSM.16.M88.4 R52, [R205+0xb000] ;  /* 0x00b00000cd34783b */ /* 0x000fea0000000200 */
[----:B-1----:R-:W-:Y:S06]  /*3180*/  HMMA.16816.F32 R20, R56, R18, R20 ;  /* 0x000000123814723c */ /* 0x002fec0000001814 */
[----:B------:R-:W-:Y:S06]  /*3190*/  HMMA.16816.F32 R72, R12, R40, R72 ;  /* 0x000000280c48723c */ /* 0x000fec0000001848 */
[C---:B--2---:R-:W-:Y:S06]  /*31a0*/  HMMA.16816.F32 R36, R80.reuse, R8, R36 ;  /* 0x000000085024723c */ /* 0x044fec0000001824 */
[----:B------:R-:W-:Y:S01]  /*31b0*/  HMMA.16816.F32 R48, R80, R10, R48 ;  /* 0x0000000a5030723c */ /* 0x000fe20000001830 */
[----:B------:R-:W-:Y:S05]  /*31c0*/  LDSM.16.M88.4 R8, [R201+0x4000] ;  /* 0x00400000c908783b */ /* 0x000fea0000000200 */
[C---:B------:R-:W-:Y:S01]  /*31d0*/  HMMA.16816.F32 R68, R12.reuse, R42, R68 ;  /* 0x0000002a0c44723c */ /* 0x040fe20000001844 */
[----:B------:R-:W1:Y:S05]  /*31e0*/  LDSM.16.M88.4 R40, [R203+0x4800] ;  /* 0x00480000cb28783b */ /* 0x000e6a0000000200 */
[C---:B------:R-:W-:Y:S06]  /*31f0*/  HMMA.16816.F32 R64, R12.reuse, R32, R64 ;  /* 0x000000200c40723c */ /* 0x040fec0000001840 */
[----:B------:R-:W-:Y:S01]  /*3200*/  HMMA.16816.F32 R60, R12, R34, R60 ;  /* 0x000000220c3c723c */ /* 0x000fe2000000183c */
[----:B------:R-:W-:Y:S04]  /*3210*/  LDSM.16.M88.4 R12, [R202+0x4000] ;  /* 0x00400000ca0c783b */ /* 0x000fe80000000200 */
[----:B------:R-:W2:Y:S01]  /*3220*/  LDSM.16.M88.4 R32, [R199+0xa000] ;  /* 0x00a00000c720783b */ /* 0x000ea20000000200 */
[----:B------:R-:W-:Y:S03]  /*3230*/  HMMA.16816.F32 R24, R56, R16, R24 ;  /* 0x000000103818723c */ /* 0x000fe60000001818 */
[----:B------:R-:W2:Y:S03]  /*3240*/  LDSM.16.M88.4 R16, [R192+0x4000] ;  /* 0x00400000c010783b */ /* 0x000ea60000000200 */
[----:B---3--:R-:W-:Y:S06]  /*3250*/  HMMA.16816.F32 R20, R44, R30, R20 ;  /* 0x0000001e2c14723c */ /* 0x008fec0000001814 */
[C---:B------:R-:W-:Y:S06]  /*3260*/  HMMA.16816.F32 R36, R56.reuse, R84, R36 ;  /* 0x000000543824723c */ /* 0x040fec0000001824 */
[----:B------:R-:W-:Y:S01]  /*3270*/  HMMA.16816.F32 R48, R56, R86, R48 ;  /* 0x000000563830723c */ /* 0x000fe20000001830 */
[----:B------:R-:W-:Y:S05]  /*3280*/  LDSM.16.M88.4 R84, [R203+0x5000] ;  /* 0x00500000cb54783b */ /* 0x000fea0000000200 */
[----:B------:R-:W-:Y:S01]  /*3290*/  HMMA.16816.F32 R24, R44, R28, R24 ;  /* 0x0000001c2c18723c */ /* 0x000fe20000001818 */
[----:B------:R-:W3:Y:S05]  /*32a0*/  LDSM.16.M88.4 R28, [R199+0xa800] ;  /* 0x00a80000c71c783b */ /* 0x000eea0000000200 */
[----:B----4-:R-:W-:Y:S06]  /*32b0*/  HMMA.16816.F32 R72, R80, R76, R72 ;  /* 0x0000004c5048723c */ /* 0x010fec0000001848 */
[----:B-1----:R-:W-:Y:S06]  /*32c0*/  HMMA.16816.F32 R36, R44, R40, R36 ;  /* 0x000000282c24723c */ /* 0x002fec0000001824 */
[----:B--2---:R-:W-:Y:S06]  /*32d0*/  HMMA.16816.F32 R20, R12, R34, R20 ;  /* 0x000000220c14723c */ /* 0x004fec0000001814 */
[----:B------:R-:W-:Y:S01]  /*32e0*/  HMMA.16816.F32 R48, R44, R42, R48 ;  /* 0x0000002a2c30723c */ /* 0x000fe20000001830 */
[----:B------:R-:W1:Y:S05]  /*32f0*/  LDSM.16.M88.4 R40, [R192+0x3800] ;  /* 0x00380000c028783b */ /* 0x000e6a0000000200 */
[----:B------:R-:W-:Y:S06]  /*3300*/  HMMA.16816.F32 R68, R80, R78, R68 ;  /* 0x0000004e5044723c */ /* 0x000fec0000001844 */
[----:B------:R-:W-:Y:S01]  /*3310*/  HMMA.16816.F32 R24, R12, R32, R24 ;  /* 0x000000200c18723c */ /* 0x000fe20000001818 */
[----:B------:R-:W2:Y:S05]  /*3320*/  LDSM.16.M88.4 R32, [R192+0x4800] ;  /* 0x00480000c020783b */ /* 0x000eaa0000000200 */
[----:B------:R-:W-:Y:S06]  /*3330*/  HMMA.16816.F32 R20, R8, R18, R20 ;  /* 0x000000120814723c */ /* 0x000fec0000001814 */
[----:B---3--:R-:W-:Y:S06]  /*3340*/  HMMA.16816.F32 R36, R12, R28, R36 ;  /* 0x0000001c0c24723c */ /* 0x008fec0000001824 */
[----:B------:R-:W-:Y:S06]  /*3350*/  HMMA.16816.F32 R72, R56, R52, R72 ;  /* 0x000000343848723c */ /* 0x000fec0000001848 */
[----:B------:R-:W-:Y:S01]  /*3360*/  HMMA.16816.F32 R48, R12, R30, R48 ;  /* 0x0000001e0c30723c */ /* 0x000fe20000001830 */
[----:B------:R-:W3:Y:S05]  /*3370*/  LDSM.16.M88.4 R28, [R205+0xb800] ;  /* 0x00b80000cd1c783b */ /* 0x000eea0000000200 */
[----:B------:R-:W-:Y:S01]  /*3380*/  HMMA.16816.F32 R68, R56, R54, R68 ;  /* 0x000000363844723c */ /* 0x000fe20000001844 */
[----:B------:R-:W-:Y:S01]  /*3390*/  FMUL.FTZ R20, R20, UR5 ;  /* 0x0000000514147c20 */ /* 0x000fe20008410000 */
[----:B------:R-:W-:Y:S01]  /*33a0*/  FMUL.FTZ R21, R21, UR5 ;  /* 0x0000000515157c20 */ /* 0x000fe20008410000 */
[----:B------:R-:W-:Y:S03]  /*33b0*/  LDSM.16.M88.4 R52, [R192+0x5000] ;  /* 0x00500000c034783b */ /* 0x000fe60000000200 */
[----:B------:R-:W-:Y:S01]  /*33c0*/  HMMA.16816.F32 R24, R8, R16, R24 ;  /* 0x000000100818723c */ /* 0x000fe20000001818 */
[----:B------:R-:W4:Y:S05]  /*33d0*/  LDSM.16.M88.4 R16, [R199+0xb000] ;  /* 0x00b00000c710783b */ /* 0x000f2a0000000200 */
[----:B-1----:R-:W-:Y:S06]  /*33e0*/  HMMA.16816.F32 R64, R80, R40, R64 ;  /* 0x000000285040723c */ /* 0x002fec0000001840 */
[----:B--2---:R-:W-:Y:S01]  /*33f0*/  HMMA.16816.F32 R36, R8, R32, R36 ;  /* 0x000000200824723c */ /* 0x004fe20000001824 */
[----:B------:R-:W-:Y:S01]  /*3400*/  MUFU.TANH R32, R20 ;  /* 0x0000001400207308 */ /* 0x000fe20000002400 */
[----:B------:R-:W-:Y:S01]  /*3410*/  FMUL.FTZ R40, R22, UR5 ;  /* 0x0000000516287c20 */ /* 0x000fe20008410000 */
[----:B------:R-:W-:-:S03]  /*3420*/  FMUL.FTZ R41, R23, UR5 ;  /* 0x0000000517297c20 */ /* 0x000fc60008410000 */
[----:B------:R-:W-:Y:S03]  /*3430*/  HMMA.16816.F32 R60, R80, R42, R60 ;  /* 0x0000002a503c723c */ /* 0x000fe6000000183c */
[----:B------:R1:W2:Y:S03]  /*3440*/  MUFU.TANH R33, R21 ;  /* 0x0000001500217308 */ /* 0x0002a60000002400 */
[C---:B------:R-:W-:Y:S01]  /*3450*/  HMMA.16816.F32 R72, R44.reuse, R84, R72 ;  /* 0x000000542c48723c */ /* 0x040fe20000001848 */
[----:B------:R-:W-:Y:S01]  /*3460*/  FMUL.FTZ R25, R25, UR5 ;  /* 0x0000000519197c20 */ /* 0x000fe20008410000 */
[----:B------:R-:W-:Y:S01]  /*3470*/  FMUL.FTZ R27, R27, UR5 ;  /* 0x000000051b1b7c20 */ /* 0x000fe20008410000 */
[----:B------:R-:W-:Y:S02]  /*3480*/  FMUL.FTZ R24, R24, UR5 ;  /* 0x0000000518187c20 */ /* 0x000fe40008410000 */
[----:B------:R-:W2:Y:S01]  /*3490*/  MUFU.TANH R41, R41 ;  /* 0x0000002900297308 */ /* 0x000ea20000002400 */
[----:B------:R-:W-:Y:S06]  /*34a0*/  HMMA.16816.F32 R68, R44, R86, R68 ;  /* 0x000000562c44723c */ /* 0x000fec0000001844 */
[C---:B---3--:R-:W-:Y:S01]  /*34b0*/  HMMA.16816.F32 R64, R56.reuse, R28, R64 ;  /* 0x0000001c3840723c */ /* 0x048fe20000001840 */
[----:B------:R-:W3:Y:S01]  /*34c0*/  MUFU.TANH R25, R25 ;  /* 0x0000001900197308 */ /* 0x000ee20000002400 */
[----:B-1----:R-:W1:Y:S04]  /*34d0*/  LDSM.16.M88.4 R20, [R203+0x5800] ;  /* 0x00580000cb14783b */ /* 0x002e680000000200 */
[----:B------:R-:W-:Y:S01]  /*34e0*/  HMMA.16816.F32 R60, R56, R30, R60 ;  /* 0x0000001e383c723c */ /* 0x000fe2000000183c */
[----:B------:R-:W-:-:S02]  /*34f0*/  LOP3.LUT R29, R92, 0xffffffe0, RZ, 0xc0, !PT ;  /* 0xffffffe05c1d7812 */ /* 0x000fc400078ec0ff */
[----:B------:R-:W3:Y:S03]  /*3500*/  MUFU.TANH R27, R27 ;  /* 0x0000001b001b7308 */ /* 0x000ee60000002400 */
[C---:B----4-:R-:W-:Y:S01]  /*3510*/  HMMA.16816.F32 R72, R12.reuse, R16, R72 ;  /* 0x000000100c48723c */ /* 0x050fe20000001848 */
[C---:B------:R-:W-:Y:S02]  /*3520*/  IMAD.IADD R0, R88.reuse, 0x1, -R29 ;  /* 0x0000000158007824 */ /* 0x040fe400078e0a1d */
[----:B------:R-:W-:Y:S01]  /*3530*/  LDSM.16.M88.4 R28, [R192+0x5800] ;  /* 0x00580000c01c783b */ /* 0x000fe20000000200 */
[----:B------:R-:W-:Y:S01]  /*3540*/  IMAD.SHL.U32 R88, R88, 0x2, RZ ;  /* 0x0000000258587824 */ /* 0x000fe200078e00ff */
[----:B------:R-:W4:Y:S01]  /*3550*/  MUFU.TANH R40, R40 ;  /* 0x0000002800287308 */ /* 0x000f220000002400 */
[----:B------:R-:W-:Y:S01]  /*3560*/  HMMA.16816.F32 R68, R12, R18, R68 ;  /* 0x000000120c44723c */ /* 0x000fe20000001844 */
[----:B------:R-:W2:Y:S01]  /*3570*/  LDSM.16.M88.4 R16, [R199+0xb800] ;  /* 0x00b80000c710783b */ /* 0x000ea20000000200 */
[----:B------:R-:W-:-:S04]  /*3580*/  DEPBAR.LE SB0, 0x0 ;  /* 0x000080000000791a */ /* 0x000fc80000000000 */
[----:B------:R-:W-:Y:S01]  /*3590*/  LOP3.LUT R88, R88, 0x6, RZ, 0xc0, !PT ;  /* 0x0000000658587812 */ /* 0x000fe200078ec0ff */
[C---:B------:R-:W-:Y:S01]  /*35a0*/  HMMA.16816.F32 R48, R8.reuse, R34, R48 ;  /* 0x000000220830723c */ /* 0x040fe20000001830 */
[----:B------:R-:W-:Y:S06]  /*35b0*/  MUFU.TANH R24, R24 ;  /* 0x0000001800187308 */ /* 0x000fec0000002400 */
[----:B------:R-:W-:Y:S01]  /*35c0*/  FMUL.FTZ R34, R36, UR5 ;  /* 0x0000000524227c20 */ /* 0x000fe20008410000 */
[----:B------:R-:W-:Y:S01]  /*35d0*/  FMUL.FTZ R36, R38, UR5 ;  /* 0x0000000526247c20 */ /* 0x000fe20008410000 */
[----:B------:R-:W-:Y:S01]  /*35e0*/  FMUL.FTZ R35, R37, UR5 ;  /* 0x0000000525237c20 */ /* 0x000fe20008410000 */
[----:B------:R-:W-:Y:S01]  /*35f0*/  FMUL.FTZ R37, R39, UR5 ;  /* 0x0000000527257c20 */ /* 0x000fe20008410000 */
[----:B------:R-:W-:Y:S02]  /*3600*/  HMMA.16816.F32 R72, R8, R52, R72 ;  /* 0x000000340848723c */ /* 0x000fe40000001848 */
[----:B------:R-:W4:Y:S04]  /*3610*/  MUFU.TANH R34, R34 ;  /* 0x0000002200227308 */ /* 0x000f280000002400 */
[C---:B-1----:R-:W-:Y:S04]  /*3620*/  HMMA.16816.F32 R64, R44.reuse, R20, R64 ;  /* 0x000000142c40723c */ /* 0x042fe80000001840 */
[----:B------:R-:W1:Y:S02]  /*3630*/  MUFU.TANH R36, R36 ;  /* 0x0000002400247308 */ /* 0x000e640000002400 */
[----:B------:R-:W-:Y:S01]  /*3640*/  HMMA.16816.F32 R60, R44, R22, R60 ;  /* 0x000000162c3c723c */ /* 0x000fe2000000183c */
[----:B------:R-:W-:Y:S01]  /*3650*/  SHF.R.S32.HI R21, RZ, 0x1f, R0 ;  /* 0x0000001fff157819 */ /* 0x000fe20000011400 */
[----:B------:R-:W-:Y:S01]  /*3660*/  FMUL.FTZ R38, R48, UR5 ;  /* 0x0000000530267c20 */ /* 0x000fe20008410000 */
[----:B------:R-:W-:Y:S01]  /*3670*/  FMUL.FTZ R42, R50, UR5 ;  /* 0x00000005322a7c20 */ /* 0x000fe20008410000 */
[----:B------:R-:W-:Y:S01]  /*3680*/  FMUL.FTZ R39, R49, UR5 ;  /* 0x0000000531277c20 */ /* 0x000fe20008410000 */
[----:B------:R-:W-:Y:S01]  /*3690*/  LEA.HI R0, R21, R0, RZ, 0x2 ;  /* 0x0000000015007211 */ /* 0x000fe200078f10ff */
[----:B------:R-:W-:Y:S01]  /*36a0*/  HMMA.16816.F32 R68, R8, R54, R68 ;  /* 0x000000360844723c */ /* 0x000fe20000001844 */
[----:B------:R-:W1:Y:S01]  /*36b0*/  MUFU.TANH R35, R35 ;  /* 0x0000002300237308 */ /* 0x000e620000002400 */
[----:B------:R-:W-:Y:S01]  /*36c0*/  FMUL.FTZ R51, R51, UR5 ;  /* 0x0000000533337c20 */ /* 0x000fe20008410000 */
[----:B------:R-:W-:-:S03]  /*36d0*/  SHF.R.S32.HI R21, RZ, 0x2, R0 ;  /* 0x00000002ff157819 */ /* 0x000fc60000011400 */
[----:B------:R-:W-:Y:S01]  /*36e0*/  FMUL.FTZ R72, R72, UR5 ;  /* 0x0000000548487c20 */ /* 0x000fe20008410000 */
[----:B------:R-:W-:Y:S01]  /*36f0*/  IADD3 R21, R90, 0x1, R21 ;  /* 0x000000015a157810 */ /* 0x000fe20007ffe015 */
[----:B------:R-:W-:Y:S01]  /*3700*/  FMUL.FTZ R75, R75, UR5 ;  /* 0x000000054b4b7c20 */ /* 0x000fe20008410000 */
[----:B------:R-:W1:Y:S01]  /*3710*/  MUFU.TANH R37, R37 ;  /* 0x0000002500257308 */ /* 0x000e620000002400 */
[----:B------:R-:W-:Y:S01]  /*3720*/  FMUL.FTZ R74, R74, UR5 ;  /* 0x000000054a4a7c20 */ /* 0x000fe20008410000 */
[----:B------:R-:W-:Y:S01]  /*3730*/  IADD3 R94, R6, R21, -R94 ;  /* 0x00000015065e7210 */ /* 0x000fe20007ffe85e */
[C---:B--2---:R-:W-:Y:S01]  /*3740*/  HMMA.16816.F32 R64, R12.reuse, R16, R64 ;  /* 0x000000100c40723c */ /* 0x044fe20000001840 */
[----:B------:R-:W-:Y:S02]  /*3750*/  IMAD.IADD R21, R3, 0x1, R88 ;  /* 0x0000000103157824 */ /* 0x000fe400078e0258 */
[----:B------:R-:W-:Y:S01]  /*3760*/  FMUL.FTZ R73, R73, UR5 ;  /* 0x0000000549497c20 */ /* 0x000fe20008410000 */
[----:B------:R-:W-:Y:S01]  /*3770*/  IMAD.IADD R91, R94, 0x1, R91 ;  /* 0x000000015e5b7824 */ /* 0x000fe200078e025b */
[----:B------:R-:W2:Y:S01]  /*3780*/  MUFU.TANH R167, R72 ;  /* 0x0000004800a77308 */ /* 0x000ea20000002400 */
[----:B------:R-:W-:Y:S01]  /*3790*/  HMMA.16816.F32 R60, R12, R18, R60 ;  /* 0x000000120c3c723c */ /* 0x000fe2000000183c */
[----:B------:R-:W-:-:S02]  /*37a0*/  VIADD R17, R21, 0x1 ;  /* 0x0000000115117836 */ /* 0x000fc40000000000 */
[----:B------:R-:W-:Y:S01]  /*37b0*/  VIMNMX R218, R91, R6, PT ;  /* 0x000000065bda7248 */ /* 0x000fe20003fe0100 */
[----:B------:R-:W-:Y:S01]  /*37c0*/  VIADD R23, R21, 0x8 ;  /* 0x0000000815177836 */ /* 0x000fe20000000000 */
[----:B------:R-:W-:Y:S01]  /*37d0*/  VIADDMNMX R0, R91, 0x8, R6, PT ;  /* 0x000000085b007846 */ /* 0x000fe20003800106 */
[----:B------:R-:W-:Y:S01]  /*37e0*/  FMUL.FTZ R68, R68, UR5 ;  /* 0x0000000544447c20 */ /* 0x000fe20008410000 */
[----:B------:R-:W-:Y:S01]  /*37f0*/  ISETP.GE.AND P5, PT, R17, R218, PT ;  /* 0x000000da1100720c */ /* 0x000fe20003fa6270 */
[----:B------:R-:W-:Y:S01]  /*3800*/  VIADD R13, R21, 0x18 ;  /* 0x00000018150d7836 */ /* 0x000fe20000000000 */
[----:B------:R-:W-:Y:S01]  /*3810*/  ISETP.GE.AND P3, PT, R17, R0, PT ;  /* 0x000000001100720c */ /* 0x000fe20003f66270 */
[----:B------:R-:W-:Y:S01]  /*3820*/  VIADD R17, R21, 0x9 ;  /* 0x0000000915117836 */ /* 0x000fe20000000000 */
[----:B------:R-:W-:Y:S01]  /*3830*/  ISETP.GE.AND P1, PT, R23, R218, PT ;  /* 0x000000da1700720c */ /* 0x000fe20003f26270 */
[----:B------:R-:W-:Y:S01]  /*3840*/  VIADD R15, R21, 0x11 ;  /* 0x00000011150f7836 */ /* 0x000fe20000000000 */
[----:B------:R-:W-:Y:S01]  /*3850*/  ISETP.GE.AND P4, PT, R23, R0, PT ;  /* 0x000000001700720c */ /* 0x000fe20003f86270 */
[----:B------:R-:W-:Y:S01]  /*3860*/  VIADD R19, R21, 0x20 ;  /* 0x0000002015137836 */ /* 0x000fe20000000000 */
[C---:B------:R-:W-:Y:S01]  /*3870*/  ISETP.GE.AND P2, PT, R17.reuse, R218, PT ;  /* 0x000000da1100720c */ /* 0x040fe20003f46270 */
[----:B------:R-:W2:Y:S01]  /*3880*/  MUFU.TANH R38, R38 ;  /* 0x0000002600267308 */ /* 0x000ea20000002400 */
[----:B------:R-:W-:Y:S01]  /*3890*/  ISETP.GE.AND P0, PT, R17, R0, PT ;  /* 0x000000001100720c */ /* 0x000fe20003f06270 */
[----:B------:R-:W-:Y:S01]  /*38a0*/  VIADD R17, R21, 0x10 ;  /* 0x0000001015117836 */ /* 0x000fe20000000000 */
[C---:B------:R-:W-:Y:S01]  /*38b0*/  HMMA.16816.F32 R64, R8.reuse, R28, R64 ;  /* 0x0000001c0840723c */ /* 0x040fe20000001840 */
[----:B------:R-:W-:Y:S01]  /*38c0*/  FSEL R33, R33, -INF , !P2 ;  /* 0xff80000021217808 */ /* 0x000fe20005000000 */
[----:B------:R-:W-:Y:S01]  /*38d0*/  FMUL.FTZ R69, R69, UR5 ;  /* 0x0000000545457c20 */ /* 0x000fe20008410000 */
[----:B------:R-:W-:Y:S01]  /*38e0*/  FSEL R16, R41, -INF , !P0 ;  /* 0xff80000029107808 */ /* 0x000fe20004000000 */
[----:B------:R-:W-:Y:S01]  /*38f0*/  FMUL.FTZ R70, R70, UR5 ;  /* 0x0000000546467c20 */ /* 0x000fe20008410000 */
[----:B---3--:R-:W-:Y:S01]  /*3900*/  FSEL R25, R25, -INF , !P5 ;  /* 0xff80000019197808 */ /* 0x008fe20006800000 */
[----:B------:R-:W-:Y:S01]  /*3910*/  HMMA.16816.F32 R60, R8, R30, R60 ;  /* 0x0000001e083c723c */ /* 0x000fe2000000183c */
[----:B------:R-:W-:Y:S01]  /*3920*/  FSEL R18, R27, -INF , !P3 ;  /* 0xff8000001b127808 */ /* 0x000fe20005800000 */
[----:B------:R-:W3:Y:S01]  /*3930*/  MUFU.TANH R42, R42 ;  /* 0x0000002a002a7308 */ /* 0x000ee20000002400 */
[----:B------:R-:W-:Y:S01]  /*3940*/  ISETP.GE.AND P2, PT, R13, R218, PT ;  /* 0x000000da0d00720c */ /* 0x000fe20003f46270 */
[----:B------:R-:W-:Y:S01]  /*3950*/  FMUL.FTZ R71, R71, UR5 ;  /* 0x0000000547477c20 */ /* 0x000fe20008410000 */
[----:B------:R-:W-:Y:S01]  /*3960*/  ISETP.GE.AND P0, PT, R13, R0, PT ;  /* 0x000000000d00720c */ /* 0x000fe20003f06270 */
[----:B------:R-:W-:Y:S01]  /*3970*/  VIADD R13, R21, 0x19 ;  /* 0x00000019150d7836 */ /* 0x000fe20000000000 */
[----:B------:R-:W-:Y:S01]  /*3980*/  ISETP.GE.AND P5, PT, R17, R218, PT ;  /* 0x000000da1100720c */ /* 0x000fe20003fa6270 */
[----:B------:R-:W-:Y:S01]  /*3990*/  VIADD R9, R21, 0x21 ;  /* 0x0000002115097836 */ /* 0x000fe20000000000 */
[----:B------:R-:W-:Y:S01]  /*39a0*/  ISETP.GE.AND P3, PT, R17, R0, PT ;  /* 0x000000001100720c */ /* 0x000fe20003f66270 */
[----:B------:R-:W3:Y:S01]  /*39b0*/  MUFU.TANH R39, R39 ;  /* 0x0000002700277308 */ /* 0x000ee20000002400 */
[----:B------:R-:W-:Y:S01]  /*39c0*/  FSEL R17, R32, -INF , !P1 ;  /* 0xff80000020117808 */ /* 0x000fe20004800000 */
[----:B------:R-:W-:Y:S01]  /*39d0*/  VIADD R23, R21, 0x29 ;  /* 0x0000002915177836 */ /* 0x000fe20000000000 */
[----:B------:R-:W-:Y:S01]  /*39e0*/  ISETP.GE.AND P1, PT, R15, R218, PT ;  /* 0x000000da0f00720c */ /* 0x000fe20003f26270 */
[----:B------:R-:W-:Y:S01]  /*39f0*/  FMUL.FTZ R10, R26, UR5 ;  /* 0x000000051a0a7c20 */ /* 0x000fe20008410000 */
[----:B----4-:R-:W-:-:S02]  /*3a00*/  FSEL R40, R40, -INF , !P4 ;  /* 0xff80000028287808 */ /* 0x010fc40006000000 */
[----:B------:R-:W-:Y:S01]  /*3a10*/  ISETP.GE.AND P4, PT, R15, R0, PT ;  /* 0x000000000f00720c */ /* 0x000fe20003f86270 */
[----:B------:R-:W4:Y:S01]  /*3a20*/  MUFU.TANH R20, R51 ;  /* 0x0000003300147308 */ /* 0x000f220000002400 */
[----:B------:R-:W-:Y:S01]  /*3a30*/  FSEL R15, R34, -INF , !P5 ;  /* 0xff800000220f7808 */ /* 0x000fe20006800000 */
[----:B------:R-:W-:Y:S01]  /*3a40*/  FMUL.FTZ R64, R64, UR5 ;  /* 0x0000000540407c20 */ /* 0x000fe20008410000 */
[----:B-1----:R-:W-:Y:S01]  /*3a50*/  FSEL R14, R36, -INF , !P3 ;  /* 0xff800000240e7808 */ /* 0x002fe20005800000 */
[----:B------:R-:W-:Y:S01]  /*3a60*/  FMUL.FTZ R65, R65, UR5 ;  /* 0x0000000541417c20 */ /* 0x000fe20008410000 */
[C---:B------:R-:W-:Y:S01]  /*3a70*/  ISETP.GE.AND P5, PT, R13.reuse, R218, PT ;  /* 0x000000da0d00720c */ /* 0x040fe20003fa6270 */
[----:B------:R-:W-:Y:S01]  /*3a80*/  FMUL.FTZ R66, R66, UR5 ;  /* 0x0000000542427c20 */ /* 0x000fe20008410000 */
[----:B------:R-:W-:Y:S01]  /*3a90*/  ISETP.GE.AND P3, PT, R13, R0, PT ;  /* 0x000000000d00720c */ /* 0x000fe20003f66270 */
[----:B------:R-:W1:Y:S01]  /*3aa0*/  MUFU.TANH R174, R75 ;  /* 0x0000004b00ae7308 */ /* 0x000e620000002400 */
[----:B------:R-:W-:Y:S01]  /*3ab0*/  FSEL R13, R35, -INF , !P1 ;  /* 0xff800000230d7808 */ /* 0x000fe20004800000 */
[----:B------:R-:W-:Y:S01]  /*3ac0*/  FMUL.FTZ R67, R67, UR5 ;  /* 0x0000000543437c20 */ /* 0x000fe20008410000 */
[----:B------:R-:W-:Y:S01]  /*3ad0*/  ISETP.GE.AND P1, PT, R19, R218, PT ;  /* 0x000000da1300720c */ /* 0x000fe20003f26270 */
[----:B------:R-:W-:Y:S01]  /*3ae0*/  FMUL.FTZ R60, R60, UR5 ;  /* 0x000000053c3c7c20 */ /* 0x000fe20008410000 */
[----:B------:R-:W-:Y:S01]  /*3af0*/  FSEL R12, R37, -INF , !P4 ;  /* 0xff800000250c7808 */ /* 0x000fe20006000000 */
[----:B------:R-:W-:Y:S01]  /*3b00*/  FMUL.FTZ R62, R62, UR5 ;  /* 0x000000053e3e7c20 */ /* 0x000fe20008410000 */
[----:B--2---:R-:W-:Y:S01]  /*3b10*/  FSEL R167, R167, -INF , !P1 ;  /* 0xff800000a7a77808 */ /* 0x004fe20004800000 */
[----:B------:R-:W2:Y:S01]  /*3b20*/  MUFU.TANH R169, R68 ;  /* 0x0000004400a97308 */ /* 0x000ea20000002400 */
[----:B------:R-:W-:Y:S01]  /*3b30*/  ISETP.GT.AND P1, PT, R2, 0x1, PT ;  /* 0x000000010200780c */ /* 0x000fe20003f24270 */
[----:B------:R-:W-:Y:S01]  /*3b40*/  FMUL.FTZ R61, R61, UR5 ;  /* 0x000000053d3d7c20 */ /* 0x000fe20008410000 */
[----:B------:R-:W-:Y:S01]  /*3b50*/  ISETP.GE.AND P4, PT, R19, R0, PT ;  /* 0x000000001300720c */ /* 0x000fe20003f86270 */
[----:B------:R-:W-:Y:S01]  /*3b60*/  VIADD R19, R21, 0x28 ;  /* 0x0000002815137836 */ /* 0x000fe20000000000 */
[----:B------:R-:W-:Y:S01]  /*3b70*/  FSEL R11, R38, -INF , !P2 ;  /* 0xff800000260b7808 */ /* 0x000fe20005000000 */
[----:B------:R-:W-:Y:S01]  /*3b80*/  FMUL.FTZ R63, R63, UR5 ;  /* 0x000000053f3f7c20 */ /* 0x000fe20008410000 */
[----:B---3--:R-:W-:Y:S01]  /*3b90*/  FSEL R8, R42, -INF , !P0 ;  /* 0xff8000002a087808 */ /* 0x008fe20004000000 */
[----:B------:R-:W3:Y:S01]  /*3ba0*/  MUFU.TANH R224, R74 ;  /* 0x0000004a00e07308 */ /* 0x000ee20000002400 */
[----:B------:R-:W-:-:S02]  /*3bb0*/  ISETP.GE.AND P2, PT, R9, R218, PT ;  /* 0x000000da0900720c */ /* 0x000fc40003f46270 */
[----:B------:R-:W-:Y:S02]  /*3bc0*/  ISETP.GE.AND P0, PT, R9, R0, PT ;  /* 0x000000000900720c */ /* 0x000fe40003f06270 */
[----:B------:R-:W-:Y:S01]  /*3bd0*/  FSEL R9, R39, -INF , !P5 ;  /* 0xff80000027097808 */ /* 0x000fe20006800000 */
[----:B------:R-:W3:Y:S01]  /*3be0*/  @!P1 LDC.64 R138, c[0x0][0x218] ;  /* 0x00008600ff8a9b82 */ /* 0x000ee20000000a00 */
[----:B----4-:R-:W-:Y:S01]  /*3bf0*/  FSEL R6, R20, -INF , !P3 ;  /* 0xff80000014067808 */ /* 0x010fe20005800000 */
[----:B------:R-:W4:Y:S01]  /*3c00*/  MUFU.TANH R171, R69 ;  /* 0x0000004500ab7308 */ /* 0x000f220000002400 */
[C---:B------:R-:W-:Y:S02]  /*3c10*/  ISETP.GE.AND P5, PT, R19.reuse, R218, PT ;  /* 0x000000da1300720c */ /* 0x040fe40003fa6270 */
[----:B------:R-:W-:Y:S01]  /*3c20*/  ISETP.GE.AND P3, PT, R19, R0, PT ;  /* 0x000000001300720c */ /* 0x000fe20003f66270 */
[----:B------:R-:W-:Y:S01]  /*3c30*/  VIADD R19, R21, 0x30 ;  /* 0x0000003015137836 */ /* 0x000fe20000000000 */
[----:B-1----:R-:W-:-:S02]  /*3c40*/  FSEL R174, R174, -INF , !P0 ;  /* 0xff800000aeae7808 */ /* 0x002fc40004000000 */
[----:B--2---:R-:W-:Y:S01]  /*3c50*/  FSEL R169, R169, -INF , !P5 ;  /* 0xff800000a9a97808 */ /* 0x004fe20006800000 */
[----:B------:R-:W1:Y:S01]  /*3c60*/  MUFU.TANH R222, R70 ;  /* 0x0000004600de7308 */ /* 0x000e620000002400 */
[----:B---3--:R-:W-:Y:S02]  /*3c70*/  FSEL R224, R224, -INF , !P4 ;  /* 0xff800000e0e07808 */ /* 0x008fe40006000000 */
[C---:B------:R-:W-:Y:S02]  /*3c80*/  ISETP.GE.AND P0, PT, R19.reuse, R218, PT ;  /* 0x000000da1300720c */ /* 0x040fe40003f06270 */
[----:B------:R-:W-:Y:S01]  /*3c90*/  ISETP.GE.AND P5, PT, R19, R0, PT ;  /* 0x000000001300720c */ /* 0x000fe20003fa6270 */
[----:B------:R-:W-:Y:S01]  /*3ca0*/  VIADD R19, R21, 0x31 ;  /* 0x0000003115137836 */ /* 0x000fe20000000000 */
[----:B------:R-:W-:Y:S01]  /*3cb0*/  ISETP.GE.AND P4, PT, R23, R218, PT ;  /* 0x000000da1700720c */ /* 0x000fe20003f86270 */
[----:B------:R-:W2:Y:S03]  /*3cc0*/  MUFU.TANH R175, R73 ;  /* 0x0000004900af7308 */ /* 0x000ea60000002400 */
[----:B----4-:R-:W-:-:S02]  /*3cd0*/  FSEL R171, R171, -INF , !P4 ;  /* 0xff800000abab7808 */ /* 0x010fc40006000000 */
[----:B------:R-:W-:-:S03]  /*3ce0*/  ISETP.GE.AND P4, PT, R19, R0, PT ;  /* 0x000000001300720c */ /* 0x000fc60003f86270 */
        /* <DEDUP_REMOVED lines=18> */
[----:B---3--:R-:W-:Y:S01]  /*3e10*/  FSEL R182, R182, -INF , !P5 ;  /* 0xff800000b6b67808 */ /* 0x008fe20006800000 */
[----:B------:R-:W-:Y:S01]  /*3e20*/  BAR.SYNC.DEFER_BLOCKING 0x0 ;  /* 0x0000000000007b1d */ /* 0x000fe20000010000 */
[----:B------:R-:W-:-:S05]  /*3e30*/  ISETP.GE.AND P5, PT, R21, R218, PT ;  /* 0x000000da1500720c */ /* 0x000fca0003fa6270 */
[----:B------:R-:W3:Y:S01]  /*3e40*/  MUFU.TANH R176, R62 ;  /* 0x0000003e00b07308 */ /* 0x000ee20000002400 */
[----:B-1----:R-:W-:Y:S02]  /*3e50*/  FSEL R178, R178, -INF , !P4 ;  /* 0xff800000b2b27808 */ /* 0x002fe40006000000 */
[----:B------:R-:W-:-:S05]  /*3e60*/  ISETP.GE.AND P4, PT, R19, R218, PT ;  /* 0x000000da1300720c */ /* 0x000fca0003f86270 */
[----:B------:R-:W1:Y:S01]  /*3e70*/  MUFU.TANH R10, R10 ;  /* 0x0000000a000a7308 */ /* 0x000e620000002400 */
[----:B--2---:R-:W-:Y:S02]  /*3e80*/  FSEL R179, R179, -INF , !P2 ;  /* 0xff800000b3b37808 */ /* 0x004fe40005000000 */
[----:B------:R-:W-:Y:S02]  /*3e90*/  ISETP.GE.AND P2, PT, R19, R0, PT ;  /* 0x000000001300720c */ /* 0x000fe40003f46270 */
[----:B------:R-:W-:-:S03]  /*3ea0*/  FSEL R19, R24, -INF , !P5 ;  /* 0xff80000018137808 */ /* 0x000fc60006800000 */
[----:B------:R-:W2:Y:S01]  /*3eb0*/  MUFU.TANH R177, R61 ;  /* 0x0000003d00b17308 */ /* 0x000ea20000002400 */
[----:B---3--:R-:W-:Y:S02]  /*3ec0*/  FSEL R176, R176, -INF , !P0 ;  /* 0xff800000b0b07808 */ /* 0x008fe40004000000 */
[----:B------:R-:W-:-:S04]  /*3ed0*/  @!P1 LEA R216, P0, R133, R138, 0x1 ;  /* 0x0000008a85d89211 */ /* 0x000fc800078008ff */
[----:B------:R-:W-:Y:S01]  /*3ee0*/  @!P1 LEA.HI.X R217, R133, R139, R212, 0x1, P0 ;  /* 0x0000008b85d99211 */ /* 0x000fe200000f0cd4 */
[----:B------:R-:W3:Y:S01]  /*3ef0*/  MUFU.TANH R172, R63 ;  /* 0x0000003f00ac7308 */ /* 0x000ee20000002400 */
[----:B-1----:R-:W-:Y:S02]  /*3f00*/  FSEL R4, R10, -INF , !P3 ;  /* 0xff8000000a047808 */ /* 0x002fe40005800000 */
[----:B--2---:R-:W-:Y:S02]  /*3f10*/  FSEL R177, R177, -INF , !P4 ;  /* 0xff800000b1b17808 */ /* 0x004fe40006000000 */
[----:B---3--:R-:W-:Y:S01]  /*3f20*/  FSEL R172, R172, -INF , !P2 ;  /* 0xff800000acac7808 */ /* 0x008fe20005000000 */
        /* <DEDUP_REMOVED lines=61> */
.L_x_2121:
[----:B------:R-:W-:-:S04]  /*4300*/  LEA R10, -R134, RZ, 0x6 ;  /* 0x000000ff860a7211 */ /* 0x000fc800078e31ff */
[----:B------:R-:W-:-:S07]  /*4310*/  SHF.R.S32.HI R3, RZ, 0x1f, R10 ;  /* 0x0000001fff037819 */ /* 0x000fce000001140a */
.L_x_2122:
        /* <DEDUP_REMOVED lines=29> */
.L_x_2120:
[----:B-1----:R-:W-:Y:S01]  /*44f0*/  FMNMX.FTZ R20, R19, R25, !PT ;  /* 0x0000001913147209 */ /* 0x002fe20007810000 */
        /* <DEDUP_REMOVED lines=45> */
[----:B------:R-:W-:Y:S04]  /*47d0*/  LDSM.16.MT88.4 R108, [R197+0xc000] ;  /* 0x00c00000c56c783b */ /* 0x000fe80000004200 */
        /* <DEDUP_REMOVED lines=9> */
[C---:B------:R-:W-:Y:S01]  /*4870*/  FMUL.FTZ R173, R3.reuse, UR6 ;  /* 0x0000000603ad7c20 */ /* 0x040fe20008410000 */
        /* <DEDUP_REMOVED lines=11> */
[----:B------:R-:W1:Y:S01]  /*4930*/  LDSM.16.MT88.4 R40, [R200+0xe000] ;  /* 0x00e00000c828783b */ /* 0x000e620000004200 */
        /* <DEDUP_REMOVED lines=8> */
[--C-:B------:R-:W-:Y:S01]  /*49c0*/  FFMA.FTZ R153, R8, UR6, -R173.reuse ;  /* 0x0000000608997c23 */ /* 0x100fe200080108ad */
[----:B------:R-:W2:Y:S01]  /*49d0*/  LDSM.16.MT88.4 R12, [R198+0xc800] ;  /* 0x00c80000c60c783b */ /* 0x000ea20000004200 */
[----:B------:R-:W3:Y:S01]  /*49e0*/  MUFU.EX2 R163, R163 ;  /* 0x000000a300a37308 */ /* 0x000ee20000000800 */
[--C-:B------:R-:W-:Y:S01]  /*49f0*/  FFMA.FTZ R152, R6, UR6, -R173.reuse ;  /* 0x0000000606987c23 */ /* 0x100fe200080108ad */
[--C-:B------:R-:W-:Y:S01]  /*4a00*/  FFMA.FTZ R168, R175, UR6, -R220.reuse ;  /* 0x00000006afa87c23 */ /* 0x100fe200080108dc */
[----:B------:R-:W4:Y:S01]  /*4a10*/  LDSM.16.MT88.4 R8, [R200+0xe800] ;  /* 0x00e80000c808783b */ /* 0x000f220000004200 */
[--C-:B------:R-:W-:Y:S01]  /*4a20*/  FFMA.FTZ R170, R171, UR6, -R220.reuse ;  /* 0x00000006abaa7c23 */ /* 0x100fe200080108dc */
[--C-:B------:R-:W-:Y:S01]  /*4a30*/  FFMA.FTZ R167, R167, UR6, -R220.reuse ;  /* 0x00000006a7a77c23 */ /* 0x100fe200080108dc */
[--C-:B------:R-:W-:Y:S01]  /*4a40*/  FFMA.FTZ R169, R169, UR6, -R220.reuse ;  /* 0x00000006a9a97c23 */ /* 0x100fe200080108dc */
[----:B------:R-:W5:Y:S01]  /*4a50*/  LDSM.16.MT88.4 R16, [R196+0xe800] ;  /* 0x00e80000c410783b */ /* 0x000f620000004200 */
[----:B------:R-:W-:Y:S01]  /*4a60*/  MUFU.EX2 R162, R162 ;  /* 0x000000a200a27308 */ /* 0x000fe20000000800 */
[--C-:B------:R-:W-:Y:S01]  /*4a70*/  FFMA.FTZ R171, R224, UR6, -R173.reuse ;  /* 0x00000006e0ab7c23 */ /* 0x100fe200080108ad */
[--C-:B------:R-:W-:Y:S01]  /*4a80*/  FFMA.FTZ R174, R174, UR6, -R173.reuse ;  /* 0x00000006aeae7c23 */ /* 0x100fe200080108ad */
[----:B------:R-:W-:Y:S01]  /*4a90*/  LDSM.16.MT88.4 R32, [R197+0xc800] ;  /* 0x00c80000c520783b */ /* 0x000fe20000004200 */
[--C-:B------:R-:W-:Y:S01]  /*4aa0*/  FFMA.FTZ R175, R222, UR6, -R173.reuse ;  /* 0x00000006deaf7c23 */ /* 0x100fe200080108ad */
[--C-:B------:R-:W-:Y:S01]  /*4ab0*/  FFMA.FTZ R180, R180, UR6, -R173.reuse ;  /* 0x00000006b4b47c23 */ /* 0x100fe200080108ad */
[--C-:B------:R-:W-:Y:S01]  /*4ac0*/  FFMA.FTZ R183, R183, UR6, -R220.reuse ;  /* 0x00000006b7b77c23 */ /* 0x100fe200080108dc */
[----:B------:R-:W-:Y:S01]  /*4ad0*/  LDSM.16.MT88.4 R140, [R200+0xc800] ;  /* 0x00c80000c88c783b */ /* 0x000fe20000004200 */
[----:B------:R-:W1:Y:S01]  /*4ae0*/  MUFU.EX2 R159, R159 ;  /* 0x0000009f009f7308 */ /* 0x000e620000000800 */
[----:B---3--:R-:W-:Y:S01]  /*4af0*/  F2FP.F16.F32.PACK_AB R96, R163, R164 ;  /* 0x000000a4a360723e */ /* 0x008fe200000000ff */
[--C-:B------:R-:W-:Y:S01]  /*4b00*/  FFMA.FTZ R222, R181, UR6, -R220.reuse ;  /* 0x00000006b5de7c23 */ /* 0x100fe200080108dc */
[----:B------:R-:W-:Y:S01]  /*4b10*/  LDSM.16.MT88.4 R28, [R196+0xc800] ;  /* 0x00c80000c41c783b */ /* 0x000fe20000004200 */
[--C-:B------:R-:W-:Y:S01]  /*4b20*/  FFMA.FTZ R179, R179, UR6, -R220.reuse ;  /* 0x00000006b3b37c23 */ /* 0x100fe200080108dc */
[----:B------:R-:W-:Y:S01]  /*4b30*/  FFMA.FTZ R220, R177, UR6, -R220 ;  /* 0x00000006b1dc7c23 */ /* 0x000fe200080108dc */
[--C-:B------:R-:W-:Y:S01]  /*4b40*/  FFMA.FTZ R177, R182, UR6, -R173.reuse ;  /* 0x00000006b6b17c23 */ /* 0x100fe200080108ad */
[----:B------:R-:W-:Y:S01]  /*4b50*/  LDSM.16.MT88.4 R24, [R198+0xe800] ;  /* 0x00e80000c618783b */ /* 0x000fe20000004200 */
[----:B------:R-:W-:Y:S01]  /*4b60*/  MUFU.EX2 R165, R165 ;  /* 0x000000a500a57308 */ /* 0x000fe20000000800 */
[--C-:B------:R-:W-:Y:S01]  /*4b70*/  FFMA.FTZ R178, R178, UR6, -R173.reuse ;  /* 0x00000006b2b27c23 */ /* 0x100fe200080108ad */
[--C-:B------:R-:W-:Y:S01]  /*4b80*/  FFMA.FTZ R176, R176, UR6, -R173.reuse ;  /* 0x00000006b0b07c23 */ /* 0x100fe200080108ad */
[----:B------:R-:W-:Y:S01]  /*4b90*/  FFMA.FTZ R225, R172, UR6, -R173 ;  /* 0x00000006ace17c23 */ /* 0x000fe200080108ad */
[----:B------:R-:W-:Y:S01]  /*4ba0*/  FADD.FTZ R163, R164, R163 ;  /* 0x000000a3a4a37221 */ /* 0x000fe20000010000 */
[----:B------:R-:W-:-:S03]  /*4bb0*/  ISETP.GE.AND P0, PT, R2, 0x2, PT ;  /* 0x000000020200780c */ /* 0x000fc60003f06270 */
[----:B------:R-:W3:Y:S01]  /*4bc0*/  MUFU.EX2 R166, R166 ;  /* 0x000000a600a67308 */ /* 0x000ee20000000800 */
[----:B-1----:R-:W-:Y:S01]  /*4bd0*/  F2FP.F16.F32.PACK_AB R98, R159, R162 ;  /* 0x000000a29f62723e */ /* 0x002fe200000000ff */
[----:B------:R-:W-:-:S04]  /*4be0*/  FADD.FTZ R162, R162, R163 ;  /* 0x000000a3a2a27221 */ /* 0x000fc80000010000 */
[----:B------:R-:W-:Y:S02]  /*4bf0*/  FADD.FTZ R159, R159, R162 ;  /* 0x000000a29f9f7221 */ /* 0x000fe40000010000 */
[----:B------:R-:W-:Y:S08]  /*4c00*/  MUFU.EX2 R161, R161 ;  /* 0x000000a100a17308 */ /* 0x000ff00000000800 */
        /* <DEDUP_REMOVED lines=40> */
[----:B------:R-:W-:Y:S05]  /*4e90*/  MUFU.EX2 R169, R169 ;  /* 0x000000a900a97308 */ /* 0x000fea0000000800 */
[C---:B------:R-:W-:Y:S01]  /*4ea0*/  HMMA.16816.F32 R116, R4.reuse, R14, R116 ;  /* 0x0000000e0474723c */ /* 0x040fe20000001874 */
[----:B------:R-:W2:Y:S02]  /*4eb0*/  LDSM.16.MT88.4 R12, [R200+0x10800] ;  /* 0x01080000c80c783b */ /* 0x000ea40000004200 */
        /* <DEDUP_REMOVED lines=12> */
[----:B------:R-:W1:Y:S05]  /*4f80*/  LDSM.16.MT88.4 R20, [R197+0x10800] ;  /* 0x01080000c514783b */ /* 0x000e6a0000004200 */
[C---:B-----5:R-:W-:Y:S01]  /*4f90*/  HMMA.16816.F32 R60, R4.reuse, R16, R60 ;  /* 0x00000010043c723c */ /* 0x060fe2000000183c */
[----:B------:R-:W-:Y:S05]  /*4fa0*/  MUFU.EX2 R183, R183 ;  /* 0x000000b700b77308 */ /* 0x000fea0000000800 */
[----:B------:R-:W-:Y:S01]  /*4fb0*/  HMMA.16816.F32 R64, R4, R18, R64 ;  /* 0x000000120440723c */ /* 0x000fe20000001840 */
[----:B------:R-:W5:Y:S02]  /*4fc0*/  LDSM.16.MT88.4 R16, [R196+0x10800] ;  /* 0x01080000c410783b */ /* 0x000f640000004200 */
[----:B------:R-:W4:Y:S03]  /*4fd0*/  MUFU.EX2 R222, R222 ;  /* 0x000000de00de7308 */ /* 0x000f260000000800 */
[----:B------:R-:W-:Y:S05]  /*4fe0*/  HMMA.16816.F32 R108, R96, R110, RZ ;  /* 0x0000006e606c723c */ /* 0x000fea00000018ff */
[----:B------:R-:W-:Y:S01]  /*4ff0*/  MUFU.EX2 R179, R179 ;  /* 0x000000b300b37308 */ /* 0x000fe20000000800 */
[C---:B--2---:R-:W-:Y:S06]  /*5000*/  HMMA.16816.F32 R68, R4.reuse, R12, R68 ;  /* 0x0000000c0444723c */ /* 0x044fec0000001844 */
[C---:B------:R-:W-:Y:S01]  /*5010*/  HMMA.16816.F32 R72, R4.reuse, R14, R72 ;  /* 0x0000000e0448723c */ /* 0x040fe20000001848 */
[----:B------:R-:W2:Y:S01]  /*5020*/  LDSM.16.MT88.4 R12, [R197+0xd000] ;  /* 0x00d00000c50c783b */ /* 0x000ea20000004200 */
        /* <DEDUP_REMOVED lines=47> */
[----:B--2---:R-:W-:Y:S01]  /*5320*/  HMMA.16816.F32 R112, R4, R12, R112 ;  /* 0x0000000c0470723c */ /* 0x004fe20000001870 */
[----:B------:R-:W-:Y:S01]  /*5330*/  FADD.FTZ R170, R170, R169 ;  /* 0x000000a9aaaa7221 */ /* 0x000fe20000010000 */
[----:B------:R-:W-:-:S04]  /*5340*/  FADD.FTZ R180, R180, R175 ;  /* 0x000000afb4b47221 */ /* 0x000fc80000010000 */
[C---:B------:R-:W-:Y:S01]  /*5350*/  HMMA.16816.F32 R108, R4.reuse, R14, R108 ;  /* 0x0000000e046c723c */ /* 0x040fe2000000186c */
[----:B------:R-:W2:Y:S05]  /*5360*/  LDSM.16.MT88.4 R12, [R198+0x11000] ;  /* 0x01100000c60c783b */ /* 0x000eaa0000004200 */
[C---:B---3--:R-:W-:Y:S06]  /*5370*/  HMMA.16816.F32 R52, R4.reuse, R8, R52 ;  /* 0x000000080434723c */ /* 0x048fec0000001834 */
[C---:B------:R-:W-:Y:S01]  /*5380*/  HMMA.16816.F32 R56, R4.reuse, R10, R56 ;  /* 0x0000000a0438723c */ /* 0x040fe20000001838 */
[----:B------:R-:W3:Y:S05]  /*5390*/  LDSM.16.MT88.4 R8, [R197+0x11000] ;  /* 0x01100000c508783b */ /* 0x000eea0000004200 */
[C---:B-1----:R-:W-:Y:S06]  /*53a0*/  HMMA.16816.F32 R60, R4.reuse, R20, R60 ;  /* 0x00000014043c723c */ /* 0x042fec000000183c */
[C---:B------:R-:W-:Y:S01]  /*53b0*/  HMMA.16816.F32 R64, R4.reuse, R22, R64 ;  /* 0x000000160440723c */ /* 0x040fe20000001840 */
[----:B------:R-:W1:Y:S05]  /*53c0*/  LDSM.16.MT88.4 R20, [R196+0x11000] ;  /* 0x01100000c414783b */ /* 0x000e6a0000004200 */
[C---:B-----5:R-:W-:Y:S06]  /*53d0*/  HMMA.16816.F32 R68, R4.reuse, R16, R68 ;  /* 0x000000100444723c */ /* 0x060fec0000001844 */
[C---:B------:R-:W-:Y:S01]  /*53e0*/  HMMA.16816.F32 R72, R4.reuse, R18, R72 ;  /* 0x000000120448723c */ /* 0x040fe20000001848 */
[----:B------:R-:W4:Y:S05]  /*53f0*/  LDSM.16.MT88.4 R16, [R200+0xd800] ;  /* 0x00d80000c810783b */ /* 0x000f2a0000004200 */
[C---:B--2---:R-:W-:Y:S06]  /*5400*/  HMMA.16816.F32 R76, R4.reuse, R12, R76 ;  /* 0x0000000c044c723c */ /* 0x044fec000000184c */
[C---:B------:R-:W-:Y:S01]  /*5410*/  HMMA.16816.F32 R80, R4.reuse, R14, R80 ;  /* 0x0000000e0450723c */ /* 0x040fe20000001850 */
[----:B------:R-:W2:Y:S05]  /*5420*/  LDSM.16.MT88.4 R12, [R198+0xd800] ;  /* 0x00d80000c60c783b */ /* 0x000eaa0000004200 */
        /* <DEDUP_REMOVED lines=18> */
[C---:B-1----:R-:W-:Y:S06]  /*5550*/  HMMA.16816.F32 R92, R4.reuse, R20, R92 ;  /* 0x00000014045c723c */ /* 0x042fec000000185c */
[----:B------:R-:W-:Y:S01]  /*5560*/  HMMA.16816.F32 R96, R4, R22, R96 ;  /* 0x000000160460723c */ /* 0x000fe20000001860 */
[----:B------:R-:W1:Y:S06]  /*5570*/  LDSM.16.MT88.4 R20, [R200+0x11800] ;  /* 0x01180000c814783b */ /* 0x000e6c0000004200 */
        /* <DEDUP_REMOVED lines=105> */
.L_x_2124:
[----:B------:R-:W-:-:S04]  /*5c10*/  LEA R4, -R136, RZ, 0x6 ;  /* 0x000000ff88047211 */ /* 0x000fc800078e31ff */
[----:B------:R-:W-:-:S07]  /*5c20*/  SHF.R.S32.HI R5, RZ, 0x1f, R4 ;  /* 0x0000001fff057819 */ /* 0x000fce0000011404 */
.L_x_2125:
[----:B------:R-:W-:Y:S02]  /*5c30*/  IADD3 R7, P0, R4, R150, RZ ;  /* 0x0000009604077210 */ /* 0x000fe40007f1e0ff */
[----:B------:R-:W-:Y:S02]  /*5c40*/  LEA R9, P1, R136, R4, 0x4 ;  /* 0x0000000488097211 */ /* 0x000fe400078220ff */
[----:B------:R-:W-:Y:S01]  /*5c50*/  LEA R208, P3, R4, R208, 0x1 ;  /* 0x000000d004d07211 */ /* 0x000fe200078608ff */
[----:B------:R-:W-:Y:S01]  /*5c60*/  IMAD.X R6, R5, 0x1, R148, P0 ;  /* 0x0000000105067824 */ /* 0x000fe200000e0694 */
[----:B------:R-:W-:Y:S02]  /*5c70*/  IADD3 R150, P0, R9, R150, RZ ;  /* 0x0000009609967210 */ /* 0x000fe40007f1e0ff */
[----:B------:R-:W-:Y:S02]  /*5c80*/  LEA.HI.X R9, R136, R5, R137, 0x4, P1 ;  /* 0x0000000588097211 */ /* 0x000fe400008f2489 */
[----:B------:R-:W-:-:S02]  /*5c90*/  LEA R10, P2, R7, UR8, 0x1 ;  /* 0x00000008070a7c11 */ /* 0x000fc4000f8408ff */
[----:B------:R-:W-:Y:S01]  /*5ca0*/  LEA.HI.X R209, R4, R209, R5, 0x1, P3 ;  /* 0x000000d104d17211 */ /* 0x000fe200018f0c05 */
[----:B------:R-:W-:Y:S01]  /*5cb0*/  IMAD.SHL.U32 R5, R136, 0x20, RZ ;  /* 0x0000002088057824 */ /* 0x000fe200078e00ff */
[----:B------:R-:W-:Y:S01]  /*5cc0*/  LEA.HI.X R11, R7, UR9, R6, 0x1, P2 ;  /* 0x00000009070b7c11 */ /* 0x000fe200090f0c06 */
[----:B------:R-:W-:Y:S01]  /*5cd0*/  IMAD.X R9, R9, 0x1, R148, P0 ;  /* 0x0000000109097824 */ /* 0x000fe200000e0694 */
[----:B------:R-:W-:Y:S01]  /*5ce0*/  LEA R6, P0, R150, UR8, 0x1 ;  /* 0x0000000896067c11 */ /* 0x000fe2000f8008ff */
[----:B------:R-:W-:Y:S01]  /*5cf0*/  @!PT LDS RZ, [RZ] ;  /* 0x00000000fffff984 */ /* 0x000fe20000000800 */
[----:B------:R-:W-:Y:S01]  /*5d00*/  @!PT LDS RZ, [RZ] ;  /* 0x00000000fffff984 */ /* 0x000fe20000000800 */
[----:B------:R-:W-:Y:S01]  /*5d10*/  @!PT LDS RZ, [RZ] ;  /* 0x00000000fffff984 */ /* 0x000fe20000000800 */
[----:B------:R-:W-:Y:S01]  /*5d20*/  LDGSTS.E.BYPASS.LTC128B.128 [R213+0xc000], desc[UR10][R208.64] ;  /* 0x0c000000d0d57fae */ /* 0x000fe2000b901d4a */
[----:B------:R-:W-:Y:S02]  /*5d30*/  SHF.L.U64.HI R4, R136, 0x5, R137 ;  /* 0x0000000588047819 */ /* 0x000fe40000010289 */
[----:B------:R-:W-:Y:S01]  /*5d40*/  IADD3 R8, P1, R5, R208, RZ ;  /* 0x000000d005087210 */ /* 0x000fe20007f3e0ff */
[----:B------:R-:W-:Y:S01]  /*5d50*/  LDGSTS.E.BYPASS.LTC128B.128 [R213+0xe000], desc[UR10][R10.64+0x80] ;  /* 0x0e0000800ad57fae */ /* 0x000fe2000b901d4a */
[----:B------:R-:W-:-:S02]  /*5d60*/  LEA.HI.X R7, R150, UR9, R9, 0x1, P0 ;  /* 0x0000000996077c11 */ /* 0x000fc400080f0c09 */
[-C--:B------:R-:W-:Y:S01]  /*5d70*/  IADD3 R12, P0, R8, R5.reuse, RZ ;  /* 0x00000005080c7210 */ /* 0x080fe20007f1e0ff */
[----:B------:R-:W-:Y:S01]  /*5d80*/  IMAD.X R9, R4, 0x1, R209, P1 ;  /* 0x0000000104097824 */ /* 0x000fe200008e06d1 */
[-C--:B------:R-:W-:Y:S01]  /*5d90*/  IADD3 R14, P2, R6, R5.reuse, RZ ;  /* 0x00000005060e7210 */ /* 0x080fe20007f5e0ff */
[----:B------:R-:W-:Y:S01]  /*5da0*/  LDGSTS.E.BYPASS.LTC128B.128 [R213+0x10000], desc[UR10][R10.64+0x100] ;  /* 0x100001000ad57fae */ /* 0x000fe2000b901d4a */
[-C--:B------:R-:W-:Y:S01]  /*5db0*/  IADD3 R16, P1, R12, R5.reuse, RZ ;  /* 0x000000050c107210 */ /* 0x080fe20007f3e0ff */
[--C-:B------:R-:W-:Y:S01]  /*5dc0*/  IMAD.X R13, R9, 0x1, R4.reuse, P0 ;  /* 0x00000001090d7824 */ /* 0x100fe200000e0604 */
[----:B------:R-:W-:Y:S01]  /*5dd0*/  IADD3 R18, P0, R14, R5, RZ ;  /* 0x000000050e127210 */ /* 0x000fe20007f1e0ff */
[--C-:B------:R-:W-:Y:S01]  /*5de0*/  IMAD.X R15, R7, 0x1, R4.reuse, P2 ;  /* 0x00000001070f7824 */ /* 0x100fe200010e0604 */
[----:B------:R1:W-:Y:S01]  /*5df0*/  LDGSTS.E.BYPASS.LTC128B.128 [R213+0xc800], desc[UR10][R8.64] ;  /* 0x0c80000008d57fae */ /* 0x0003e2000b901d4a */
[--C-:B------:R-:W-:Y:S02]  /*5e00*/  IMAD.X R17, R13, 0x1, R4.reuse, P1 ;  /* 0x000000010d117824 */ /* 0x100fe400008e0604 */
[----:B------:R-:W-:Y:S01]  /*5e10*/  IMAD.X R19, R15, 0x1, R4, P0 ;  /* 0x000000010f137824 */ /* 0x000fe200000e0604 */
[----:B------:R-:W-:Y:S01]  /*5e20*/  LDGSTS.E.BYPASS.LTC128B.128 [R213+0xe800], desc[UR10][R6.64+0x80] ;  /* 0x0e80008006d57fae */ /* 0x000fe2000b901d4a */
[----:B------:R-:W-:-:S03]  /*5e30*/  ISETP.GE.AND P0, PT, R2, 0x3, PT ;  /* 0x000000030200780c */ /* 0x000fc60003f06270 */
[----:B------:R-:W-:Y:S04]  /*5e40*/  LDGSTS.E.BYPASS.LTC128B.128 [R213+0x10800], desc[UR10][R6.64+0x100] ;  /* 0x1080010006d57fae */ /* 0x000fe8000b901d4a */
[----:B------:R-:W-:Y:S04]  /*5e50*/  LDGSTS.E.BYPASS.LTC128B.128 [R213+0xd000], desc[UR10][R12.64] ;  /* 0x0d0000000cd57fae */ /* 0x000fe8000b901d4a */
[----:B------:R-:W-:Y:S04]  /*5e60*/  LDGSTS.E.BYPASS.LTC128B.128 [R213+0xf000], desc[UR10][R14.64+0x80] ;  /* 0x0f0000800ed57fae */ /* 0x000fe8000b901d4a */
[----:B------:R2:W-:Y:S04]  /*5e70*/  LDGSTS.E.BYPASS.LTC128B.128 [R213+0x11000], desc[UR10][R14.64+0x100] ;  /* 0x110001000ed57fae */ /* 0x0005e8000b901d4a */
[----:B------:R-:W-:Y:S04]  /*5e80*/  LDGSTS.E.BYPASS.LTC128B.128 [R213+0xd800], desc[UR10][R16.64] ;  /* 0x0d80000010d57fae */ /* 0x000fe8000b901d4a */
[----:B------:R-:W-:Y:S04]  /*5e90*/  LDGSTS.E.BYPASS.LTC128B.128 [R213+0xf800], desc[UR10][R18.64+0x80] ;  /* 0x0f80008012d57fae */ /* 0x000fe8000b901d4a */
[----:B------:R3:W-:Y:S04]  /*5ea0*/  LDGSTS.E.BYPASS.LTC128B.128 [R213+0x11800], desc[UR10][R18.64+0x100] ;  /* 0x1180010012d57fae */ /* 0x0007e8000b901d4a */
[----:B------:R-:W-:Y:S04]  /*5eb0*/  LDSM.16.M88.4 R176, [R206] ;  /* 0x00000000ceb0783b */ /* 0x000fe80000000200 */
[----:B------:R-:W2:Y:S04]  /*5ec0*/  LDSM.16.M88.4 R24, [R205+0x6000] ;  /* 0x00600000cd18783b */ /* 0x000ea80000000200 */
[----:B-1----:R-:W-:Y:S04]  /*5ed0*/  LDSM.16.M88.4 R8, [R204] ;  /* 0x00000000cc08783b */ /* 0x002fe80000000200 */
[----:B------:R-:W-:Y:S04]  /*5ee0*/  LDSM.16.M88.4 R164, [R203] ;  /* 0x00000000cba4783b */ /* 0x000fe80000000200 */
[----:B------:R-:W1:Y:S04]  /*5ef0*/  LDSM.16.M88.4 R160, [R205+0x6800] ;  /* 0x00680000cda0783b */ /* 0x000e680000000200 */
[----:B------:R-:W4:Y:S04]  /*5f00*/  LDSM.16.M88.4 R152, [R205+0x7000] ;  /* 0x00700000cd98783b */ /* 0x000f280000000200 */
[----:B------:R-:W-:Y:S04]  /*5f10*/  LDSM.16.M88.4 R168, [R202] ;  /* 0x00000000caa8783b */ /* 0x000fe80000000200 */
[----:B------:R-:W5:Y:S04]  /*5f20*/  LDSM.16.M88.4 R228, [R199+0x6000] ;  /* 0x00600000c7e4783b */ /* 0x000f680000000200 */
[----:B------:R-:W5:Y:S04]  /*5f30*/  LDSM.16.M88.4 R32, [R205+0x7800] ;  /* 0x00780000cd20783b */ /* 0x000f680000000200 */
[----:B------:R-:W5:Y:S04]  /*5f40*/  LDSM.16.M88.4 R20, [R195] ;  /* 0x00000000c314783b */ /* 0x000f680000000200 */
[----:B------:R-:W5:Y:S01]  /*5f50*/  LDSM.16.M88.4 R28, [R194] ;  /* 0x00000000c21c783b */ /* 0x000f620000000200 */
[C---:B--2---:R-:W-:Y:S03]  /*5f60*/  HMMA.16816.F32 R12, R176.reuse, R24, RZ ;  /* 0x00000018b00c723c */ /* 0x044fe600000018ff */
[----:B---3--:R-:W-:Y:S04]  /*5f70*/  LDSM.16.M88.4 R16, [R201] ;  /* 0x00000000c910783b */ /* 0x008fe80000000200 */
[----:B------:R-:W2:Y:S01]  /*5f80*/  LDSM.16.M88.4 R220, [R192] ;  /* 0x00000000c0dc783b */ /* 0x000ea20000000200 */
[C---:B------:R-:W-:Y:S03]  /*5f90*/  HMMA.16816.F32 R24, R176.reuse, R26, RZ ;  /* 0x0000001ab018723c */ /* 0x040fe600000018ff */
[----:B------:R-:W3:Y:S03]  /*5fa0*/  LDSM.16.M88.4 R148, [R193] ;  /* 0x00000000c194783b */ /* 0x000ee60000000200 */
[C---:B-1----:R-:W-:Y:S01]  /*5fb0*/  HMMA.16816.F32 R140, R176.reuse, R160, RZ ;  /* 0x000000a0b08c723c */ /* 0x042fe200000018ff */
[----:B------:R-:W1:Y:S04]  /*5fc0*/  LDSM.16.M88.4 R4, [R199+0x6800] ;  /* 0x00680000c704783b */ /* 0x000e680000000200 */
[----:B------:R-:W1:Y:S01]  /*5fd0*/  LDSM.16.M88.4 R144, [R199+0x7000] ;  /* 0x00700000c790783b */ /* 0x000e620000000200 */
[----:B----4-:R-:W-:Y:S03]  /*5fe0*/  HMMA.16816.F32 R156, R176, R152, RZ ;  /* 0x00000098b09c723c */ /* 0x010fe600000018ff */
        /* <DEDUP_REMOVED lines=9> */
[C---:B-----5:R-:W-:Y:S06]  /*6080*/  HMMA.16816.F32 R12, R168.reuse, R228, R12 ;  /* 0x000000e4a80c723c */ /* 0x060fec000000180c */
[----:B------:R-:W-:Y:S01]  /*6090*/  HMMA.16816.F32 R24, R168, R230, R24 ;  /* 0x000000e6a818723c */ /* 0x000fe20000001818 */
[----:B------:R-:W-:Y:S05]  /*60a0*/  LDSM.16.M88.4 R228, [R204+0x2000] ;  /* 0x00200000cce4783b */ /* 0x000fea0000000200 */
[C---:B------:R-:W-:Y:S06]  /*60b0*/  HMMA.16816.F32 R180, R176.reuse, R32, RZ ;  /* 0x00000020b0b4723c */ /* 0x040fec00000018ff */
[----:B------:R-:W-:Y:S01]  /*60c0*/  HMMA.16816.F32 R176, R176, R34, RZ ;  /* 0x00000022b0b0723c */ /* 0x000fe200000018ff */
[----:B------:R-:W-:Y:S05]  /*60d0*/  LDSM.16.M88.4 R32, [R192+0x800] ;  /* 0x00080000c020783b */ /* 0x000fea0000000200 */
[C---:B------:R-:W-:Y:S06]  /*60e0*/  HMMA.16816.F32 R140, R8.reuse, R20, R140 ;  /* 0x00000014088c723c */ /* 0x040fec000000188c */
[C---:B------:R-:W-:Y:S01]  /*60f0*/  HMMA.16816.F32 R160, R8.reuse, R22, R160 ;  /* 0x0000001608a0723c */ /* 0x040fe200000018a0 */
[----:B------:R-:W-:Y:S05]  /*6100*/  LDSM.16.M88.4 R20, [R192+0x1000] ;  /* 0x00100000c014783b */ /* 0x000fea0000000200 */
[C---:B------:R-:W-:Y:S06]  /*6110*/  HMMA.16816.F32 R156, R8.reuse, R28, R156 ;  /* 0x0000001c089c723c */ /* 0x040fec000000189c */
[----:B------:R-:W-:Y:S01]  /*6120*/  HMMA.16816.F32 R152, R8, R30, R152 ;  /* 0x0000001e0898723c */ /* 0x000fe20000001898 */
[----:B------:R-:W4:Y:S05]  /*6130*/  LDSM.16.M88.4 R28, [R206+0x2000] ;  /* 0x00200000ce1c783b */ /* 0x000f2a0000000200 */
[C---:B--2---:R-:W-:Y:S06]  /*6140*/  HMMA.16816.F32 R12, R16.reuse, R220, R12 ;  /* 0x000000dc100c723c */ /* 0x044fec000000180c */
[----:B------:R-:W-:Y:S01]  /*6150*/  HMMA.16816.F32 R24, R16, R222, R24 ;  /* 0x000000de1018723c */ /* 0x000fe20000001818 */
[----:B------:R-:W-:Y:S05]  /*6160*/  LDSM.16.M88.4 R220, [R188] ;  /* 0x00000000bcdc783b */ /* 0x000fea0000000200 */
[C---:B---3--:R-:W-:Y:S06]  /*6170*/  HMMA.16816.F32 R180, R8.reuse, R148, R180 ;  /* 0x0000009408b4723c */ /* 0x048fec00000018b4 */
[----:B------:R-:W-:Y:S01]  /*6180*/  HMMA.16816.F32 R176, R8, R150, R176 ;  /* 0x0000009608b0723c */ /* 0x000fe200000018b0 */
[----:B------:R-:W-:Y:S04]  /*6190*/  LDSM.16.M88.4 R148, [R192+0x1800] ;  /* 0x00180000c094783b */ /* 0x000fe80000000200 */
[----:B------:R-:W-:Y:S01]  /*61a0*/  LDSM.16.M88.4 R8, [R205+0x8800] ;  /* 0x00880000cd08783b */ /* 0x000fe20000000200 */
[C---:B-1----:R-:W-:Y:S06]  /*61b0*/  HMMA.16816.F32 R140, R168.reuse, R4, R140 ;  /* 0x00000004a88c723c */ /* 0x042fec000000188c */
[C---:B------:R-:W-:Y:S01]  /*61c0*/  HMMA.16816.F32 R160, R168.reuse, R6, R160 ;  /* 0x00000006a8a0723c */ /* 0x040fe200000018a0 */
[----:B------:R-:W-:Y:S05]  /*61d0*/  LDSM.16.M88.4 R4, [R205+0x9000] ;  /* 0x00900000cd04783b */ /* 0x000fea0000000200 */
[C---:B------:R-:W-:Y:S06]  /*61e0*/  HMMA.16816.F32 R156, R168.reuse, R144, R156 ;  /* 0x00000090a89c723c */ /* 0x040fec000000189c */
[----:B------:R-:W-:Y:S01]  /*61f0*/  HMMA.16816.F32 R152, R168, R146, R152 ;  /* 0x00000092a898723c */ /* 0x000fe20000001898 */
[----:B------:R-:W1:Y:S05]  /*6200*/  LDSM.16.M88.4 R144, [R191] ;  /* 0x00000000bf90783b */ /* 0x000e6a0000000200 */
[C---:B----4-:R-:W-:Y:S06]  /*6210*/  HMMA.16816.F32 R12, R28.reuse, R164, R12 ;  /* 0x000000a41c0c723c */ /* 0x050fec000000180c */
        /* <DEDUP_REMOVED lines=33> */
[C---:B------:R-:W-:Y:S06]  /*6430*/  HMMA.16816.F32 R140, R228.reuse, R16, R140 ;  /* 0x00000010e48c723c */ /* 0x040fec000000188c */
[----:B------:R-:W-:Y:S01]  /*6440*/  HMMA.16816.F32 R160, R228, R18, R160 ;  /* 0x00000012e4a0723c */ /* 0x000fe200000018a0 */
[----:B------:R-:W1:Y:S05]  /*6450*/  LDSM.16.M88.4 R16, [R187] ;  /* 0x00000000bb10783b */ /* 0x000e6a0000000200 */
[----:B------:R-:W-:Y:S01]  /*6460*/  HMMA.16816.F32 R24, R148, R10, R24 ;  /* 0x0000000a9418723c */ /* 0x000fe20000001818 */
[----:B------:R-:W-:Y:S05]  /*6470*/  LDSM.16.M88.4 R8, [R202+0x4000] ;  /* 0x00400000ca08783b */ /* 0x000fea0000000200 */
[----:B--2---:R-:W-:Y:S06]  /*6480*/  HMMA.16816.F32 R156, R228, R4, R156 ;  /* 0x00000004e49c723c */ /* 0x004fec000000189c */
[----:B------:R-:W-:Y:S06]  /*6490*/  HMMA.16816.F32 R140, R172, R236, R140 ;  /* 0x000000ecac8c723c */ /* 0x000fec000000188c */
[----:B---3--:R-:W-:Y:S06]  /*64a0*/  HMMA.16816.F32 R12, R32, R232, R12 ;  /* 0x000000e8200c723c */ /* 0x008fec000000180c */
[----:B------:R-:W-:Y:S06]  /*64b0*/  HMMA.16816.F32 R160, R172, R238, R160 ;  /* 0x000000eeaca0723c */ /* 0x000fec00000018a0 */
[C---:B------:R-:W-:Y:S06]  /*64c0*/  HMMA.16816.F32 R180, R228.reuse, R220, R180 ;  /* 0x000000dce4b4723c */ /* 0x040fec00000018b4 */
[----:B------:R-:W-:Y:S01]  /*64d0*/  HMMA.16816.F32 R176, R228, R222, R176 ;  /* 0x000000dee4b0723c */ /* 0x000fe200000018b0 */
[----:B------:R-:W2:Y:S05]  /*64e0*/  LDSM.16.M88.4 R220, [R192+0x3000] ;  /* 0x00300000c0dc783b */ /* 0x000eaa0000000200 */
[----:B------:R-:W-:Y:S01]  /*64f0*/  HMMA.16816.F32 R24, R32, R234, R24 ;  /* 0x000000ea2018723c */ /* 0x000fe20000001818 */
[----:B------:R-:W-:Y:S05]  /*6500*/  LDSM.16.M88.4 R232, [R201+0x4000] ;  /* 0x00400000c9e8783b */ /* 0x000fea0000000200 */
[----:B------:R-:W-:Y:S01]  /*6510*/  HMMA.16816.F32 R152, R228, R6, R152 ;  /* 0x00000006e498723c */ /* 0x000fe20000001898 */
[----:B------:R-:W3:Y:S04]  /*6520*/  LDSM.16.M88.4 R4, [R199+0xa000] ;  /* 0x00a00000c704783b */ /* 0x000ee80000000200 */
[----:B------:R-:W-:Y:S01]  /*6530*/  LDSM.16.M88.4 R228, [R186] ;  /* 0x00000000bae4783b */ /* 0x000fe20000000200 */
[----:B------:R-:W-:Y:S03]  /*6540*/  HMMA.16816.F32 R236, R172, R168, R156 ;  /* 0x000000a8acec723c */ /* 0x000fe6000000189c */
[----:B------:R-:W-:Y:S03]  /*6550*/  LDSM.16.M88.4 R156, [R192+0x4000] ;  /* 0x00400000c09c783b */ /* 0x000fe60000000200 */
[----:B-1----:R-:W-:Y:S06]  /*6560*/  HMMA.16816.F32 R12, R20, R16, R12 ;  /* 0x00000010140c723c */ /* 0x002fec000000180c */
[C---:B------:R-:W-:Y:S06]  /*6570*/  HMMA.16816.F32 R140, R148.reuse, R144, R140 ;  /* 0x00000090948c723c */ /* 0x040fec000000188c */
[----:B------:R-:W-:Y:S01]  /*6580*/  HMMA.16816.F32 R160, R148, R146, R160 ;  /* 0x0000009294a0723c */ /* 0x000fe200000018a0 */
[----:B------:R-:W-:Y:S05]  /*6590*/  LDSM.16.M88.4 R144, [R199+0xa800] ;  /* 0x00a80000c790783b */ /* 0x000fea0000000200 */
[----:B------:R-:W-:Y:S01]  /*65a0*/  HMMA.16816.F32 R24, R20, R18, R24 ;  /* 0x000000121418723c */ /* 0x000fe20000001818 */
[----:B------:R-:W1:Y:S05]  /*65b0*/  LDSM.16.M88.4 R16, [R205+0xb000] ;  /* 0x00b00000cd10783b */ /* 0x000e6a0000000200 */
[----:B------:R-:W-:Y:S06]  /*65c0*/  HMMA.16816.F32 R152, R172, R170, R152 ;  /* 0x000000aaac98723c */ /* 0x000fec0000001898 */
[----:B--2---:R-:W-:Y:S06]  /*65d0*/  HMMA.16816.F32 R236, R148, R220, R236 ;  /* 0x000000dc94ec723c */ /* 0x004fec00000018ec */
[----:B---3--:R-:W-:Y:S06]  /*65e0*/  HMMA.16816.F32 R12, R8, R4, R12 ;  /* 0x00000004080c723c */ /* 0x008fec000000180c */
[C---:B------:R-:W-:Y:S06]  /*65f0*/  HMMA.16816.F32 R140, R32.reuse, R28, R140 ;  /* 0x0000001c208c723c */ /* 0x040fec000000188c */
[----:B------:R-:W-:Y:S01]  /*6600*/  HMMA.16816.F32 R160, R32, R30, R160 ;  /* 0x0000001e20a0723c */ /* 0x000fe200000018a0 */
[----:B------:R-:W-:Y:S05]  /*6610*/  LDSM.16.M88.4 R28, [R192+0x4800] ;  /* 0x00480000c01c783b */ /* 0x000fea0000000200 */
[----:B------:R-:W-:Y:S01]  /*6620*/  HMMA.16816.F32 R24, R8, R6, R24 ;  /* 0x000000060818723c */ /* 0x000fe20000001818 */
[----:B------:R-:W2:Y:S05]  /*6630*/  LDSM.16.M88.4 R4, [R185] ;  /* 0x00000000b904783b */ /* 0x000eaa0000000200 */
[C---:B------:R-:W-:Y:S06]  /*6640*/  HMMA.16816.F32 R180, R172.reuse, R164, R180 ;  /* 0x000000a4acb4723c */ /* 0x040fec00000018b4 */
[----:B------:R-:W-:Y:S01]  /*6650*/  HMMA.16816.F32 R176, R172, R166, R176 ;  /* 0x000000a6acb0723c */ /* 0x000fe200000018b0 */
[----:B------:R-:W3:Y:S05]  /*6660*/  LDSM.16.M88.4 R164, [R192+0x3800] ;  /* 0x00380000c0a4783b */ /* 0x000eea0000000200 */
[----:B------:R-:W-:Y:S06]  /*6670*/  HMMA.16816.F32 R152, R148, R222, R152 ;  /* 0x000000de9498723c */ /* 0x000fec0000001898 */
[----:B-1----:R-:W-:Y:S06]  /*6680*/  HMMA.16816.F32 R236, R32, R16, R236 ;  /* 0x0000001020ec723c */ /* 0x002fec00000018ec */
[----:B------:R-:W-:Y:S06]  /*6690*/  HMMA.16816.F32 R12, R232, R156, R12 ;  /* 0x0000009ce80c723c */ /* 0x000fec000000180c */
[C---:B------:R-:W-:Y:S06]  /*66a0*/  HMMA.16816.F32 R140, R20.reuse, R228, R140 ;  /* 0x000000e4148c723c */ /* 0x040fec000000188c */
[----:B------:R-:W-:Y:S06]  /*66b0*/  HMMA.16816.F32 R160, R20, R230, R160 ;  /* 0x000000e614a0723c */ /* 0x000fec00000018a0 */
[----:B------:R-:W-:Y:S01]  /*66c0*/  HMMA.16816.F32 R24, R232, R158, R24 ;  /* 0x0000009ee818723c */ /* 0x000fe20000001818 */
[----:B------:R-:W1:Y:S05]  /*66d0*/  LDSM.16.M88.4 R156, [R199+0xb000] ;  /* 0x00b00000c79c783b */ /* 0x000e6a0000000200 */
[----:B------:R-:W-:Y:S01]  /*66e0*/  HMMA.16816.F32 R152, R32, R18, R152 ;  /* 0x000000122098723c */ /* 0x000fe20000001898 */
[----:B------:R-:W4:Y:S01]  /*66f0*/  LDSM.16.M88.4 R16, [R205+0xb800] ;  /* 0x00b80000cd10783b */ /* 0x000f220000000200 */
[----:B------:R-:W-:Y:S01]  /*6700*/  FMUL.FTZ R12, R12, UR5 ;  /* 0x000000050c0c7c20 */ /* 0x000fe20008410000 */
[----:B------:R-:W-:Y:S01]  /*6710*/  FMUL.FTZ R13, R13, UR5 ;  /* 0x000000050d0d7c20 */ /* 0x000fe20008410000 */
[----:B------:R-:W-:-:S02]  /*6720*/  FMUL.FTZ R172, R14, UR5 ;  /* 0x000000050eac7c20 */ /* 0x000fc40008410000 */
[----:B--2---:R-:W-:Y:S04]  /*6730*/  HMMA.16816.F32 R236, R20, R4, R236 ;  /* 0x0000000414ec723c */ /* 0x004fe800000018ec */
[----:B------:R-:W-:Y:S02]  /*6740*/  MUFU.TANH R172, R172 ;  /* 0x000000ac00ac7308 */ /* 0x000fe40000002400 */
[----:B---3--:R-:W-:Y:S06]  /*6750*/  HMMA.16816.F32 R180, R148, R164, R180 ;  /* 0x000000a494b4723c */ /* 0x008fec00000018b4 */
[----:B------:R-:W-:Y:S01]  /*6760*/  HMMA.16816.F32 R140, R8, R144, R140 ;  /* 0x00000090088c723c */ /* 0x000fe2000000188c */
[----:B------:R-:W-:Y:S01]  /*6770*/  MUFU.TANH R144, R12 ;  /* 0x0000000c00907308 */ /* 0x000fe20000002400 */
[----:B------:R-:W-:Y:S01]  /*6780*/  FMUL.FTZ R24, R24, UR5 ;  /* 0x0000000518187c20 */ /* 0x000fe20008410000 */
[----:B------:R-:W-:Y:S01]  /*6790*/  FMUL.FTZ R25, R25, UR5 ;  /* 0x0000000519197c20 */ /* 0x000fe20008410000 */
[----:B------:R-:W-:-:S02]  /*67a0*/  FMUL.FTZ R26, R26, UR5 ;  /* 0x000000051a1a7c20 */ /* 0x000fc40008410000 */
[----:B------:R-:W-:Y:S03]  /*67b0*/  HMMA.16816.F32 R160, R8, R146, R160 ;  /* 0x0000009208a0723c */ /* 0x000fe600000018a0 */
[----:B------:R2:W3:Y:S03]  /*67c0*/  MUFU.TANH R145, R13 ;  /* 0x0000000d00917308 */ /* 0x0004e60000002400 */
[----:B------:R-:W-:Y:S01]  /*67d0*/  HMMA.16816.F32 R176, R148, R166, R176 ;  /* 0x000000a694b0723c */ /* 0x000fe200000018b0 */
[----:B------:R-:W-:-:S04]  /*67e0*/  FMUL.FTZ R146, R15, UR5 ;  /* 0x000000050f927c20 */ /* 0x000fc80008410000 */
[----:B------:R-:W-:Y:S01]  /*67f0*/  MUFU.TANH R147, R26 ;  /* 0x0000001a00937308 */ /* 0x000fe20000002400 */
[----:B------:R-:W-:Y:S01]  /*6800*/  HMMA.16816.F32 R152, R20, R6, R152 ;  /* 0x000000061498723c */ /* 0x000fe20000001898 */
[----:B------:R-:W5:Y:S05]  /*6810*/  LDSM.16.M88.4 R4, [R184] ;  /* 0x00000000b804783b */ /* 0x000f6a0000000200 */
[----:B-1----:R-:W-:Y:S01]  /*6820*/  HMMA.16816.F32 R236, R8, R156, R236 ;  /* 0x0000009c08ec723c */ /* 0x002fe200000018ec */
[----:B------:R-:W1:Y:S01]  /*6830*/  MUFU.TANH R146, R146 ;  /* 0x0000009200927308 */ /* 0x000e620000002400 */
[----:B--2---:R-:W2:Y:S04]  /*6840*/  LDSM.16.M88.4 R12, [R192+0x5000] ;  /* 0x00500000c00c783b */ /* 0x004ea80000000200 */
[----:B----4-:R-:W-:Y:S01]  /*6850*/  HMMA.16816.F32 R180, R32, R16, R180 ;  /* 0x0000001020b4723c */ /* 0x010fe200000018b4 */
[----:B------:R-:W-:-:S05]  /*6860*/  FMUL.FTZ R156, R27, UR5 ;  /* 0x000000051b9c7c20 */ /* 0x000fca0008410000 */
[----:B------:R-:W-:Y:S01]  /*6870*/  HMMA.16816.F32 R140, R232, R28, R140 ;  /* 0x0000001ce88c723c */ /* 0x000fe2000000188c */
[----:B------:R-:W-:Y:S05]  /*6880*/  MUFU.TANH R28, R24 ;  /* 0x00000018001c7308 */ /* 0x000fea0000002400 */
[----:B------:R-:W-:Y:S01]  /*6890*/  HMMA.16816.F32 R176, R32, R18, R176 ;  /* 0x0000001220b0723c */ /* 0x000fe200000018b0 */
[----:B------:R-:W-:Y:S02]  /*68a0*/  LDSM.16.M88.4 R16, [R192+0x5800] ;  /* 0x00580000c010783b */ /* 0x000fe40000000200 */
[----:B------:R4:W1:Y:S03]  /*68b0*/  MUFU.TANH R29, R25 ;  /* 0x00000019001d7308 */ /* 0x0008660000002400 */
[----:B------:R-:W-:Y:S05]  /*68c0*/  HMMA.16816.F32 R152, R8, R158, R152 ;  /* 0x0000009e0898723c */ /* 0x000fea0000001898 */
[----:B------:R-:W1:Y:S01]  /*68d0*/  MUFU.TANH R156, R156 ;  /* 0x0000009c009c7308 */ /* 0x000e620000002400 */
[----:B------:R-:W-:Y:S06]  /*68e0*/  HMMA.16816.F32 R160, R232, R30, R160 ;  /* 0x0000001ee8a0723c */ /* 0x000fec00000018a0 */
[----:B-----5:R-:W-:Y:S01]  /*68f0*/  HMMA.16816.F32 R180, R20, R4, R180 ;  /* 0x0000000414b4723c */ /* 0x020fe200000018b4 */
[----:B------:R-:W-:Y:S01]  /*6900*/  FMUL.FTZ R30, R140, UR5 ;  /* 0x000000058c1e7c20 */ /* 0x000fe20008410000 */
[----:B----4-:R-:W4:Y:S01]  /*6910*/  LDSM.16.M88.4 R24, [R199+0xb800] ;  /* 0x00b80000c718783b */ /* 0x010f220000000200 */
[----:B------:R-:W-:Y:S01]  /*6920*/  FMUL.FTZ R140, R143, UR5 ;  /* 0x000000058f8c7c20 */ /* 0x000fe20008410000 */
[----:B------:R-:W-:Y:S01]  /*6930*/  FMUL.FTZ R142, R142, UR5 ;  /* 0x000000058e8e7c20 */ /* 0x000fe20008410000 */
[----:B------:R-:W-:Y:S01]  /*6940*/  FMUL.FTZ R31, R141, UR5 ;  /* 0x000000058d1f7c20 */ /* 0x000fe20008410000 */
[----:B--2---:R-:W-:Y:S01]  /*6950*/  HMMA.16816.F32 R236, R232, R12, R236 ;  /* 0x0000000ce8ec723c */ /* 0x004fe200000018ec */
[----:B------:R-:W2:Y:S01]  /*6960*/  S2R R12, SR_TID.X ;  /* 0x00000000000c7919 */ /* 0x000ea20000002100 */
[----:B------:R-:W5:Y:S01]  /*6970*/  MUFU.TANH R30, R30 ;  /* 0x0000001e001e7308 */ /* 0x000f620000002400 */
[----:B------:R-:W-:-:S04]  /*6980*/  DEPBAR.LE SB0, 0x0 ;  /* 0x000080000000791a */ /* 0x000fc80000000000 */
[----:B------:R-:W-:Y:S03]  /*6990*/  HMMA.16816.F32 R176, R20, R6, R176 ;  /* 0x0000000614b0723c */ /* 0x000fe600000018b0 */
[----:B------:R-:W-:Y:S02]  /*69a0*/  MUFU.TANH R140, R140 ;  /* 0x0000008c008c7308 */ /* 0x000fe40000002400 */
[----:B------:R-:W-:Y:S01]  /*69b0*/  FMUL.FTZ R143, R160, UR5 ;  /* 0x00000005a08f7c20 */ /* 0x000fe20008410000 */
[----:B------:R-:W-:Y:S01]  /*69c0*/  HMMA.16816.F32 R152, R232, R14, R152 ;  /* 0x0000000ee898723c */ /* 0x000fe20000001898 */
[----:B------:R-:W-:Y:S01]  /*69d0*/  FMUL.FTZ R141, R161, UR5 ;  /* 0x00000005a18d7c20 */ /* 0x000fe20008410000 */
[----:B------:R-:W-:Y:S01]  /*69e0*/  FMUL.FTZ R158, R162, UR5 ;  /* 0x00000005a29e7c20 */ /* 0x000fe20008410000 */
[----:B------:R-:W-:Y:S02]  /*69f0*/  FMUL.FTZ R4, R163, UR5 ;  /* 0x00000005a3047c20 */ /* 0x000fe40008410000 */
[----:B------:R-:W5:Y:S06]  /*6a00*/  MUFU.TANH R143, R143 ;  /* 0x0000008f008f7308 */ /* 0x000f6c0000002400 */
[----:B------:R-:W-:Y:S01]  /*6a10*/  FMUL.FTZ R5, R236, UR5 ;  /* 0x00000005ec057c20 */ /* 0x000fe20008410000 */
[----:B------:R-:W-:Y:S01]  /*6a20*/  FMUL.FTZ R13, R237, UR5 ;  /* 0x00000005ed0d7c20 */ /* 0x000fe20008410000 */
[----:B------:R-:W5:Y:S01]  /*6a30*/  MUFU.TANH R142, R142 ;  /* 0x0000008e008e7308 */ /* 0x000f620000002400 */
[----:B------:R-:W-:Y:S01]  /*6a40*/  FMUL.FTZ R14, R238, UR5 ;  /* 0x00000005ee0e7c20 */ /* 0x000fe20008410000 */
[----:B--2---:R-:W-:-:S06]  /*6a50*/  IMAD.SHL.U32 R6, R12, 0x2, RZ ;  /* 0x000000020c067824 */ /* 0x004fcc00078e00ff */
[----:B------:R-:W2:Y:S01]  /*6a60*/  MUFU.TANH R31, R31 ;  /* 0x0000001f001f7308 */ /* 0x000ea20000002400 */
[----:B------:R-:W-:Y:S01]  /*6a70*/  FMUL.FTZ R12, R239, UR5 ;  /* 0x00000005ef0c7c20 */ /* 0x000fe20008410000 */
[C---:B----4-:R-:W-:Y:S01]  /*6a80*/  HMMA.16816.F32 R180, R8.reuse, R24, R180 ;  /* 0x0000001808b4723c */ /* 0x050fe200000018b4 */
[----:B------:R-:W-:Y:S01]  /*6a90*/  FMUL.FTZ R149, R153, UR5 ;  /* 0x0000000599957c20 */ /* 0x000fe20008410000 */
[----:B------:R-:W-:Y:S01]  /*6aa0*/  LOP3.LUT R6, R6, 0x6, RZ, 0xc0, !PT ;  /* 0x0000000606067812 */ /* 0x000fe200078ec0ff */
[----:B------:R-:W-:Y:S01]  /*6ab0*/  FMUL.FTZ R150, R154, UR5 ;  /* 0x000000059a967c20 */ /* 0x000fe20008410000 */
[----:B------:R-:W-:Y:S01]  /*6ac0*/  FMUL.FTZ R151, R152, UR5 ;  /* 0x0000000598977c20 */ /* 0x000fe20008410000 */
[----:B------:R-:W-:Y:S01]  /*6ad0*/  FMUL.FTZ R148, R155, UR5 ;  /* 0x000000059b947c20 */ /* 0x000fe20008410000 */
[----:B------:R-:W-:Y:S01]  /*6ae0*/  HMMA.16816.F32 R176, R8, R26, R176 ;  /* 0x0000001a08b0723c */ /* 0x000fe200000018b0 */
[----:B------:R-:W-:Y:S01]  /*6af0*/  IMAD R7, R211, 0x40, R6 ;  /* 0x00000040d3077824 */ /* 0x000fe200078e0206 */
[----:B------:R-:W-:Y:S03]  /*6b00*/  MUFU.TANH R141, R141 ;  /* 0x0000008d008d7308 */ /* 0x000fe60000002400 */
[----:B------:R-:W-:-:S05]  /*6b10*/  VIADD R15, R7, 0x1 ;  /* 0x00000001070f7836 */ /* 0x000fca0000000000 */
[C---:B------:R-:W-:Y:S01]  /*6b20*/  ISETP.GE.AND P4, PT, R15.reuse, R218, PT ;  /* 0x000000da0f00720c */ /* 0x040fe20003f86270 */
[----:B------:R-:W4:Y:S01]  /*6b30*/  MUFU.TANH R158, R158 ;  /* 0x0000009e009e7308 */ /* 0x000f220000002400 */
[----:B------:R-:W-:Y:S01]  /*6b40*/  ISETP.GE.AND P5, PT, R15, R0, PT ;  /* 0x000000000f00720c */ /* 0x000fe20003fa6270 */
[----:B------:R-:W-:Y:S01]  /*6b50*/  VIADD R15, R7, 0x9 ;  /* 0x00000009070f7836 */ /* 0x000fe20000000000 */
[----:B---3--:R-:W-:Y:S02]  /*6b60*/  FSEL R9, R145, -INF , !P4 ;  /* 0xff80000091097808 */ /* 0x008fe40006000000 */
[----:B-1----:R-:W-:Y:S02]  /*6b70*/  FSEL R146, R146, -INF , !P5 ;  /* 0xff80000092927808 */ /* 0x002fe40006800000 */
[C---:B------:R-:W-:Y:S01]  /*6b80*/  HMMA.16816.F32 R180, R232.reuse, R16, R180 ;  /* 0x00000010e8b4723c */ /* 0x040fe200000018b4 */
[C---:B------:R-:W-:Y:S01]  /*6b90*/  ISETP.GE.AND P2, PT, R15.reuse, R218, PT ;  /* 0x000000da0f00720c */ /* 0x040fe20003f46270 */
[----:B------:R-:W1:Y:S01]  /*6ba0*/  MUFU.TANH R5, R5 ;  /* 0x0000000500057308 */ /* 0x000e620000002400 */
[----:B------:R-:W-:Y:S01]  /*6bb0*/  ISETP.GE.AND P4, PT, R15, R0, PT ;  /* 0x000000000f00720c */ /* 0x000fe20003f86270 */
[----:B------:R-:W-:Y:S01]  /*6bc0*/  VIADD R15, R7, 0x10 ;  /* 0x00000010070f7836 */ /* 0x000fe20000000000 */
[----:B------:R-:W-:Y:S01]  /*6bd0*/  FSEL R29, R29, -INF , !P2 ;  /* 0xff8000001d1d7808 */ /* 0x000fe20005000000 */
[----:B------:R-:W-:Y:S01]  /*6be0*/  HMMA.16816.F32 R176, R232, R18, R176 ;  /* 0x00000012e8b0723c */ /* 0x000fe200000018b0 */
[----:B------:R-:W-:Y:S01]  /*6bf0*/  VIADD R17, R7, 0x8 ;  /* 0x0000000807117836 */ /* 0x000fe20000000000 */
[----:B------:R-:W-:-:S02]  /*6c00*/  FSEL R6, R156, -INF , !P4 ;  /* 0xff8000009c067808 */ /* 0x000fc40006000000 */
[-C--:B------:R-:W-:Y:S01]  /*6c10*/  ISETP.GE.AND P5, PT, R15, R218.reuse, PT ;  /* 0x000000da0f00720c */ /* 0x080fe20003fa6270 */
[----:B------:R-:W-:Y:S01]  /*6c20*/  MUFU.TANH R13, R13 ;  /* 0x0000000d000d7308 */ /* 0x000fe20000002400 */
[C---:B------:R-:W-:Y:S02]  /*6c30*/  ISETP.GE.AND P3, PT, R17.reuse, R218, PT ;  /* 0x000000da1100720c */ /* 0x040fe40003f66270 */
[-C--:B------:R-:W-:Y:S01]  /*6c40*/  ISETP.GE.AND P1, PT, R17, R0.reuse, PT ;  /* 0x000000001100720c */ /* 0x080fe20003f26270 */
[----:B------:R-:W-:Y:S01]  /*6c50*/  VIADD R17, R7, 0x11 ;  /* 0x0000001107117836 */ /* 0x000fe20000000000 */
[----:B------:R-:W-:Y:S02]  /*6c60*/  FSEL R11, R28, -INF , !P3 ;  /* 0xff8000001c0b7808 */ /* 0x000fe40005800000 */
[----:B------:R-:W-:Y:S01]  /*6c70*/  ISETP.GE.AND P3, PT, R15, R0, PT ;  /* 0x000000000f00720c */ /* 0x000fe20003f66270 */
[----:B------:R-:W-:Y:S01]  /*6c80*/  VIADD R15, R7, 0x18 ;  /* 0x00000018070f7836 */ /* 0x000fe20000000000 */
[----:B------:R-:W-:Y:S01]  /*6c90*/  FSEL R8, R147, -INF , !P1 ;  /* 0xff80000093087808 */ /* 0x000fe20004800000 */
[----:B------:R-:W3:Y:S01]  /*6ca0*/  MUFU.TANH R14, R14 ;  /* 0x0000000e000e7308 */ /* 0x000ee20000002400 */
[----:B-----5:R-:W-:-:S02]  /*6cb0*/  FSEL R147, R30, -INF , !P5 ;  /* 0xff8000001e937808 */ /* 0x020fc40006800000 */
[C---:B------:R-:W-:Y:S01]  /*6cc0*/  ISETP.GE.AND P4, PT, R15.reuse, R218, PT ;  /* 0x000000da0f00720c */ /* 0x040fe20003f86270 */
[----:B------:R-:W-:Y:S01]  /*6cd0*/  FMUL.FTZ R175, R180, UR5 ;  /* 0x00000005b4af7c20 */ /* 0x000fe20008410000 */
[----:B------:R-:W-:Y:S01]  /*6ce0*/  ISETP.GE.AND P5, PT, R15, R0, PT ;  /* 0x000000000f00720c */ /* 0x000fe20003fa6270 */
[----:B------:R-:W-:Y:S01]  /*6cf0*/  VIADD R15, R7, 0x20 ;  /* 0x00000020070f7836 */ /* 0x000fe20000000000 */
[C---:B------:R-:W-:Y:S01]  /*6d00*/  ISETP.GE.AND P1, PT, R17.reuse, R218, PT ;  /* 0x000000da1100720c */ /* 0x040fe20003f26270 */
[----:B------:R-:W5:Y:S01]  /*6d10*/  MUFU.TANH R4, R4 ;  /* 0x0000000400047308 */ /* 0x000f620000002400 */
[----:B------:R-:W-:Y:S01]  /*6d20*/  ISETP.GE.AND P2, PT, R17, R0, PT ;  /* 0x000000001100720c */ /* 0x000fe20003f46270 */
[----:B------:R-:W-:Y:S02]  /*6d30*/  VIADD R17, R7, 0x19 ;  /* 0x0000001907117836 */ /* 0x000fe40000000000 */
[----:B------:R-:W-:Y:S01]  /*6d40*/  FMUL.FTZ R170, R182, UR5 ;  /* 0x00000005b6aa7c20 */ /* 0x000fe20008410000 */
[----:B------:R-:W-:Y:S01]  /*6d50*/  FSEL R143, R143, -INF , !P4 ;  /* 0xff8000008f8f7808 */ /* 0x000fe20006000000 */
[----:B------:R-:W-:Y:S01]  /*6d60*/  FMUL.FTZ R173, R181, UR5 ;  /* 0x00000005b5ad7c20 */ /* 0x000fe20008410000 */
[----:B------:R-:W-:Y:S01]  /*6d70*/  FSEL R140, R140, -INF , !P2 ;  /* 0xff8000008c8c7808 */ /* 0x000fe20005000000 */
[----:B------:R-:W-:Y:S01]  /*6d80*/  FMUL.FTZ R168, R183, UR5 ;  /* 0x00000005b7a87c20 */ /* 0x000fe20008410000 */
[----:B------:R-:W5:Y:S01]  /*6d90*/  MUFU.TANH R12, R12 ;  /* 0x0000000c000c7308 */ /* 0x000f620000002400 */
[----:B------:R-:W-:Y:S01]  /*6da0*/  FSEL R142, R142, -INF , !P3 ;  /* 0xff8000008e8e7808 */ /* 0x000fe20005800000 */
[----:B------:R-:W-:Y:S01]  /*6db0*/  FMUL.FTZ R171, R176, UR5 ;  /* 0x00000005b0ab7c20 */ /* 0x000fe20008410000 */
[----:B------:R-:W-:Y:S01]  /*6dc0*/  ISETP.GE.AND P2, PT, R15, R218, PT ;  /* 0x000000da0f00720c */ /* 0x000fe20003f46270 */
[----:B------:R-:W-:Y:S01]  /*6dd0*/  FMUL.FTZ R169, R177, UR5 ;  /* 0x00000005b1a97c20 */ /* 0x000fe20008410000 */
[----:B------:R-:W-:Y:S01]  /*6de0*/  ISETP.GE.AND P4, PT, R15, R0, PT ;  /* 0x000000000f00720c */ /* 0x000fe20003f86270 */
[----:B------:R-:W-:Y:S01]  /*6df0*/  VIADD R15, R7, 0x21 ;  /* 0x00000021070f7836 */ /* 0x000fe20000000000 */
[----:B------:R-:W-:Y:S01]  /*6e00*/  ISETP.GE.AND P3, PT, R17, R218, PT ;  /* 0x000000da1100720c */ /* 0x000fe20003f66270 */
[----:B------:R-:W-:Y:S01]  /*6e10*/  MUFU.TANH R149, R149 ;  /* 0x0000009500957308 */ /* 0x000fe20000002400 */
[----:B--2---:R-:W-:Y:S01]  /*6e20*/  FSEL R145, R31, -INF , !P1 ;  /* 0xff8000001f917808 */ /* 0x004fe20004800000 */
[----:B------:R-:W-:Y:S01]  /*6e30*/  FMUL.FTZ R166, R178, UR5 ;  /* 0x00000005b2a67c20 */ /* 0x000fe20008410000 */
[----:B----4-:R-:W-:Y:S01]  /*6e40*/  FSEL R158, R158, -INF , !P5 ;  /* 0xff8000009e9e7808 */ /* 0x010fe20006800000 */
[----:B------:R-:W-:Y:S01]  /*6e50*/  FMUL.FTZ R164, R179, UR5 ;  /* 0x00000005b3a47c20 */ /* 0x000fe20008410000 */
[----:B------:R-:W-:-:S02]  /*6e60*/  FSEL R141, R141, -INF , !P3 ;  /* 0xff8000008d8d7808 */ /* 0x000fc40005800000 */
[----:B------:R-:W-:Y:S01]  /*6e70*/  ISETP.GE.AND P1, PT, R17, R0, PT ;  /* 0x000000001100720c */ /* 0x000fe20003f26270 */
[----:B------:R-:W2:Y:S01]  /*6e80*/  MUFU.TANH R150, R150 ;  /* 0x0000009600967308 */ /* 0x000ea20000002400 */
[----:B------:R-:W-:Y:S01]  /*6e90*/  ISETP.GE.AND P5, PT, R15, R218, PT ;  /* 0x000000da0f00720c */ /* 0x000fe20003fa6270 */
[----:B------:R-:W-:Y:S01]  /*6ea0*/  VIADD R17, R7, 0x28 ;  /* 0x0000002807117836 */ /* 0x000fe20000000000 */
[----:B------:R-:W-:Y:S01]  /*6eb0*/  ISETP.GE.AND P3, PT, R15, R0, PT ;  /* 0x000000000f00720c */ /* 0x000fe20003f66270 */
[----:B------:R-:W-:Y:S01]  /*6ec0*/  VIADD R15, R7, 0x29 ;  /* 0x00000029070f7836 */ /* 0x000fe20000000000 */
[----:B-1----:R-:W-:Y:S01]  /*6ed0*/  FSEL R155, R5, -INF , !P2 ;  /* 0xff800000059b7808 */ /* 0x002fe20005000000 */
[----:B------:R-:W-:Y:S01]  /*6ee0*/  VIADD R5, R7, 0x31 ;  /* 0x0000003107057836 */ /* 0x000fe20000000000 */
[----:B---3--:R-:W-:Y:S01]  /*6ef0*/  FSEL R154, R14, -INF , !P4 ;  /* 0xff8000000e9a7808 */ /* 0x008fe20006000000 */
[----:B------:R-:W1:Y:S01]  /*6f00*/  MUFU.TANH R151, R151 ;  /* 0x0000009700977308 */ /* 0x000e620000002400 */
[----:B------:R-:W-:Y:S01]  /*6f10*/  FSEL R153, R13, -INF , !P5 ;  /* 0xff8000000d997808 */ /* 0x000fe20006800000 */
[----:B------:R-:W-:Y:S01]  /*6f20*/  VIADD R13, R7, 0x30 ;  /* 0x00000030070d7836 */ /* 0x000fe20000000000 */
[----:B-----5:R-:W-:-:S02]  /*6f30*/  FSEL R156, R4, -INF , !P1 ;  /* 0xff800000049c7808 */ /* 0x020fc40004800000 */
[----:B------:R-:W-:Y:S02]  /*6f40*/  ISETP.GE.AND P2, PT, R17, R0, PT ;  /* 0x000000001100720c */ /* 0x000fe40003f46270 */
[-C--:B------:R-:W-:Y:S01]  /*6f50*/  ISETP.GE.AND P4, PT, R15, R218.reuse, PT ;  /* 0x000000da0f00720c */ /* 0x080fe20003f86270 */
[----:B------:R-:W3:Y:S01]  /*6f60*/  MUFU.TANH R148, R148 ;  /* 0x0000009400947308 */ /* 0x000ee20000002400 */
[----:B------:R-:W-:Y:S02]  /*6f70*/  ISETP.GE.AND P1, PT, R17, R218, PT ;  /* 0x000000da1100720c */ /* 0x000fe40003f26270 */
[----:B------:R-:W-:Y:S02]  /*6f80*/  FSEL R152, R12, -INF , !P3 ;  /* 0xff8000000c987808 */ /* 0x000fe40005800000 */
[----:B--2---:R-:W-:Y:S02]  /*6f90*/  FSEL R150, R150, -INF , !P2 ;  /* 0xff80000096967808 */ /* 0x004fe40005000000 */
[----:B------:R-:W-:Y:S01]  /*6fa0*/  FSEL R149, R149, -INF , !P4 ;  /* 0xff80000095957808 */ /* 0x000fe20006000000 */
[----:B------:R-:W2:Y:S01]  /*6fb0*/  MUFU.TANH R175, R175 ;  /* 0x000000af00af7308 */ /* 0x000ea20000002400 */
[----:B------:R-:W-:-:S02]  /*6fc0*/  ISETP.GE.AND P5, PT, R15, R0, PT ;  /* 0x000000000f00720c */ /* 0x000fc40003fa6270 */
[-C--:B------:R-:W-:Y:S02]  /*6fd0*/  ISETP.GE.AND P3, PT, R13, R218.reuse, PT ;  /* 0x000000da0d00720c */ /* 0x080fe40003f66270 */
[----:B-1----:R-:W-:Y:S02]  /*6fe0*/  FSEL R151, R151, -INF , !P1 ;  /* 0xff80000097977808 */ /* 0x002fe40004800000 */
[C---:B------:R-:W-:Y:S01]  /*6ff0*/  ISETP.GE.AND P2, PT, R5.reuse, R218, PT ;  /* 0x000000da0500720c */ /* 0x040fe20003f46270 */
[----:B------:R-:W1:Y:S01]  /*7000*/  MUFU.TANH R170, R170 ;  /* 0x000000aa00aa7308 */ /* 0x000e620000002400 */
[-C--:B------:R-:W-:Y:S01]  /*7010*/  ISETP.GE.AND P4, PT, R5, R0.reuse, PT ;  /* 0x000000000500720c */ /* 0x080fe20003f86270 */
[----:B------:R-:W-:Y:S01]  /*7020*/  VIADD R5, R7, 0x38 ;  /* 0x0000003807057836 */ /* 0x000fe20000000000 */
[----:B------:R-:W-:Y:S02]  /*7030*/  ISETP.GE.AND P1, PT, R13, R0, PT ;  /* 0x000000000d00720c */ /* 0x000fe40003f26270 */
[----:B---3--:R-:W-:-:S02]  /*7040*/  FSEL R148, R148, -INF , !P5 ;  /* 0xff80000094947808 */ /* 0x008fc40006800000 */
[----:B------:R-:W-:Y:S01]  /*7050*/  ISETP.GE.AND P5, PT, R7, R218, PT ;  /* 0x000000da0700720c */ /* 0x000fe20003fa6270 */
[----:B------:R-:W3:Y:S01]  /*7060*/  MUFU.TANH R173, R173 ;  /* 0x000000ad00ad7308 */ /* 0x000ee20000002400 */
[----:B--2---:R-:W-:Y:S02]  /*7070*/  FSEL R175, R175, -INF , !P3 ;  /* 0xff800000afaf7808 */ /* 0x004fe40005800000 */
[C---:B------:R-:W-:Y:S01]  /*7080*/  ISETP.GE.AND P3, PT, R7.reuse, R0, PT ;  /* 0x000000000700720c */ /* 0x040fe20003f66270 */
[----:B------:R-:W-:-:S04]  /*7090*/  VIADD R7, R7, 0x39 ;  /* 0x0000003907077836 */ /* 0x000fc80000000000 */
[----:B------:R-:W2:Y:S01]  /*70a0*/  MUFU.TANH R168, R168 ;  /* 0x000000a800a87308 */ /* 0x000ea20000002400 */
[----:B-1----:R-:W-:Y:S01]  /*70b0*/  FSEL R170, R170, -INF , !P1 ;  /* 0xff800000aaaa7808 */ /* 0x002fe20004800000 */
[----:B------:R-:W-:Y:S01]  /*70c0*/  BAR.SYNC.DEFER_BLOCKING 0x0 ;  /* 0x0000000000007b1d */ /* 0x000fe20000010000 */
[----:B------:R-:W-:-:S05]  /*70d0*/  ISETP.GE.AND P1, PT, R5, R218, PT ;  /* 0x000000da0500720c */ /* 0x000fca0003f26270 */
[----:B------:R-:W1:Y:S01]  /*70e0*/  MUFU.TANH R171, R171 ;  /* 0x000000ab00ab7308 */ /* 0x000e620000002400 */
[----:B---3--:R-:W-:Y:S02]  /*70f0*/  FSEL R173, R173, -INF , !P2 ;  /* 0xff800000adad7808 */ /* 0x008fe40005000000 */
[----:B------:R-:W-:Y:S02]  /*7100*/  ISETP.GE.AND P2, PT, R5, R0, PT ;  /* 0x000000000500720c */ /* 0x000fe40003f46270 */
[----:B------:R-:W-:-:S03]  /*7110*/  FSEL R5, R144, -INF , !P5 ;  /* 0xff80000090057808 */ /* 0x000fc60006800000 */
[----:B------:R-:W3:Y:S01]  /*7120*/  MUFU.TANH R169, R169 ;  /* 0x000000a900a97308 */ /* 0x000ee20000002400 */
[----:B--2---:R-:W-:Y:S02]  /*7130*/  FSEL R168, R168, -INF , !P4 ;  /* 0xff800000a8a87808 */ /* 0x004fe40006000000 */
[----:B------:R-:W-:-:S05]  /*7140*/  ISETP.GE.AND P4, PT, R7, R218, PT ;  /* 0x000000da0700720c */ /* 0x000fca0003f86270 */
[----:B------:R-:W2:Y:S01]  /*7150*/  MUFU.TANH R166, R166 ;  /* 0x000000a600a67308 */ /* 0x000ea20000002400 */
[----:B-1----:R-:W-:Y:S02]  /*7160*/  FSEL R171, R171, -INF , !P1 ;  /* 0xff800000abab7808 */ /* 0x002fe40004800000 */
[----:B------:R-:W-:Y:S02]  /*7170*/  ISETP.GE.AND P1, PT, R7, R0, PT ;  /* 0x000000000700720c */ /* 0x000fe40003f26270 */
[----:B------:R-:W-:-:S03]  /*7180*/  FSEL R0, R172, -INF , !P3 ;  /* 0xff800000ac007808 */ /* 0x000fc60005800000 */
[----:B------:R-:W1:Y:S01]  /*7190*/  MUFU.TANH R164, R164 ;  /* 0x000000a400a47308 */ /* 0x000e620000002400 */
[----:B---3--:R-:W-:Y:S02]  /*71a0*/  FSEL R169, R169, -INF , !P4 ;  /* 0xff800000a9a97808 */ /* 0x008fe40006000000 */
[----:B--2---:R-:W-:Y:S02]  /*71b0*/  FSEL R166, R166, -INF , !P2 ;  /* 0xff800000a6a67808 */ /* 0x004fe40005000000 */
[----:B-1----:R-:W-:Y:S01]  /*71c0*/  FSEL R164, R164, -INF , !P1 ;  /* 0xff800000a4a47808 */ /* 0x002fe20004800000 */
        /* <DEDUP_REMOVED lines=44> */
[----:B------:R-:W-:Y:S02]  /*7490*/  IMAD.WIDE R16, R2, 0x4, R214 ;  /* 0x0000000402107825 */ /* 0x000fe400078e02d6 */
[----:B------:R-:W2:Y:S04]  /*74a0*/  LDG.E R15, desc[UR10][R14.64] ;  /* 0x0000000a0e0f7981 */ /* 0x000ea8000c1e1900 */
[----:B------:R-:W2:Y:S01]  /*74b0*/  LDG.E R10, desc[UR10][R16.64] ;  /* 0x0000000a100a7981 */ /* 0x000ea2000c1e1900 */
[----:B------:R-:W-:-:S05]  /*74c0*/  IADD3 R7, R7, -R2, RZ ;  /* 0x8000000207077210 */ /* 0x000fca0007ffe0ff */
[----:B------:R-:W-:-:S05]  /*74d0*/  IMAD R7, R7, R4, -0x40 ;  /* 0xffffffc007077424 */ /* 0x000fca00078e0204 */
[----:B------:R-:W-:-:S05]  /*74e0*/  SHF.R.S32.HI R13, RZ, 0x1f, R7 ;  /* 0x0000001fff0d7819 */ /* 0x000fca0000011407 */
[-C--:B------:R-:W-:Y:S02]  /*74f0*/  IMAD R2, R13, R134.reuse, RZ ;  /* 0x000000860d027224 */ /* 0x080fe400078e02ff */
[----:B------:R-:W-:-:S04]  /*7500*/  IMAD.WIDE.U32 R12, R7, R134, RZ ;  /* 0x00000086070c7225 */ /* 0x000fc800078e00ff */
[----:B------:R-:W-:-:S05]  /*7510*/  IMAD R2, R7, R135, R2 ;  /* 0x0000008707027224 */ /* 0x000fca00078e0202 */
[----:B------:R-:W-:Y:S01]  /*7520*/  IADD3 R13, R13, R2, RZ ;  /* 0x000000020d0d7210 */ /* 0x000fe20007ffe0ff */
[----:B--2---:R-:W-:-:S04]  /*7530*/  IMAD.IADD R10, R10, 0x1, -R15 ;  /* 0x000000010a0a7824 */ /* 0x004fc800078e0a0f */
[----:B------:R-:W-:Y:S01]  /*7540*/  IMAD.WIDE.U32 R12, R10, UR4, R12 ;  /* 0x000000040a0c7c25 */ /* 0x000fe2000f8e000c */
[----:B------:R-:W-:-:S05]  /*7550*/  SHF.R.S32.HI R4, RZ, 0x1f, R10 ;  /* 0x0000001fff047819 */ /* 0x000fca000001140a */
[----:B------:R-:W-:-:S04]  /*7560*/  IMAD R7, R4, UR4, RZ ;  /* 0x0000000404077c24 */ /* 0x000fc8000f8e02ff */
[----:B------:R-:W-:-:S04]  /*7570*/  IMAD R7, R10, UR5, R7 ;  /* 0x000000050a077c24 */ /* 0x000fc8000f8e0207 */
[----:B------:R-:W-:Y:S01]  /*7580*/  IMAD.IADD R7, R13, 0x1, R7 ;  /* 0x000000010d077824 */ /* 0x000fe200078e0207 */
[----:B------:R-:W-:Y:S06]  /*7590*/  BRA `(.L_x_2128) ;  /* 0x0000000000087947 */ /* 0x000fec0003800000 */
.L_x_2127:
[----:B------:R-:W-:-:S04]  /*75a0*/  LEA R12, -R134, RZ, 0x6 ;  /* 0x000000ff860c7211 */ /* 0x000fc800078e31ff */
[----:B------:R-:W-:-:S07]  /*75b0*/  SHF.R.S32.HI R7, RZ, 0x1f, R12 ;  /* 0x0000001fff077819 */ /* 0x000fce000001140c */
.L_x_2128:
[----:B------:R-:W-:Y:S01]  /*75c0*/  IADD3 R133, P0, R133, R12, RZ ;  /* 0x0000000c85857210 */ /* 0x000fe20007f1e0ff */
[C---:B------:R-:W-:Y:S01]  /*75d0*/  IMAD.SHL.U32 R2, R134.reuse, 0x20, RZ ;  /* 0x0000002086027824 */ /* 0x040fe200078e00ff */
[----:B------:R-:W-:Y:S02]  /*75e0*/  SHF.L.U64.HI R4, R134, 0x5, R135 ;  /* 0x0000000586047819 */ /* 0x000fe40000010287 */
[----:B------:R-:W-:Y:S01]  /*75f0*/  LEA R216, P1, R133, R138, 0x1 ;  /* 0x0000008a85d87211 */ /* 0x000fe200078208ff */
[----:B------:R-:W-:-:S03]  /*7600*/  IMAD.X R212, R212, 0x1, R7, P0 ;  /* 0x00000001d4d47824 */ /* 0x000fc600000e0607 */
        /* <DEDUP_REMOVED lines=23> */
.L_x_2126:
        /* <DEDUP_REMOVED lines=90> */
[----:B------:R-:W-:-:S02]  /*7d20*/  FFMA.FTZ R166, R166, UR6, -R167 ;  /* 0x00000006a6a67c23 */ /* 0x000fc400080108a7 */
        /* <DEDUP_REMOVED lines=73> */
[----:B------:R-:W-:Y:S01]  /*81c0*/  FMUL.FTZ R97, R97, R132 ;  /* 0x0000008461617220 */ /* 0x000fe20000410000 */
[-C--:B------:R-:W-:Y:S01]  /*81d0*/  FMUL.FTZ R98, R98, R3.reuse ;  /* 0x0000000362627220 */ /* 0x080fe20000410000 */
[----:B------:R-:W-:-:S03]  /*81e0*/  FMUL.FTZ R99, R99, R3 ;  /* 0x0000000363637220 */ /* 0x000fc60000410000 */
[----:B------:R-:W-:Y:S01]  /*81f0*/  MUFU.EX2 R178, R178 ;  /* 0x000000b200b27308 */ /* 0x000fe20000000800 */
        /* <DEDUP_REMOVED lines=8> */
[----:B------:R-:W5:Y:S01]  /*8280*/  MUFU.EX2 R181, R181 ;  /* 0x000000b500b57308 */ /* 0x000f620000000800 */
[C---:B--2---:R-:W-:Y:S06]  /*8290*/  HMMA.16816.F32 R92, R4.reuse, R144, R92 ;  /* 0x00000090045c723c */ /* 0x044fec000000185c */
[C---:B---3--:R-:W-:Y:S01]  /*82a0*/  HMMA.16816.F32 R40, R4.reuse, R116, R104 ;  /* 0x000000740428723c */ /* 0x048fe20000001868 */
[----:B------:R-:W2:Y:S01]  /*82b0*/  LDSM.16.MT88.4 R104, [R196+0xe000] ;  /* 0x00e00000c468783b */ /* 0x000ea20000004200 */
[----:B------:R-:W-:Y:S04]  /*82c0*/  MUFU.EX2 R180, R180 ;  /* 0x000000b400b47308 */ /* 0x000fe80000000800 */
        /* <DEDUP_REMOVED lines=53> */
[-C--:B------:R-:W-:Y:S01]  /*8620*/  FMUL.FTZ R81, R85, R132.reuse ;  /* 0x0000008455517220 */ /* 0x080fe20000410000 */
[----:B------:R-:W-:Y:S01]  /*8630*/  MUFU.EX2 R218, R218 ;  /* 0x000000da00da7308 */ /* 0x000fe20000000800 */
[C---:B-1----:R-:W-:Y:S01]  /*8640*/  HMMA.16816.F32 R76, R4.reuse, R108, R76 ;  /* 0x0000006c044c723c */ /* 0x042fe2000000184c */
[-C--:B------:R-:W-:Y:S01]  /*8650*/  FMUL.FTZ R114, R82, R3.reuse ;  /* 0x0000000352727220 */ /* 0x080fe20000410000 */
[-C--:B------:R-:W-:Y:S01]  /*8660*/  FMUL.FTZ R115, R83, R3.reuse ;  /* 0x0000000353737220 */ /* 0x080fe20000410000 */
[-C--:B------:R-:W-:Y:S01]  /*8670*/  FMUL.FTZ R82, R86, R3.reuse ;  /* 0x0000000356527220 */ /* 0x080fe20000410000 */
[-C--:B------:R-:W-:Y:S01]  /*8680*/  FMUL.FTZ R83, R87, R3.reuse ;  /* 0x0000000357537220 */ /* 0x080fe20000410000 */
[----:B------:R-:W-:Y:S01]  /*8690*/  FFMA.FTZ R132, R227, R132, R162 ;  /* 0x00000084e3847223 */ /* 0x000fe200000100a2 */
[----:B------:R-:W-:Y:S01]  /*86a0*/  FFMA.FTZ R3, R225, R3, R138 ;  /* 0x00000003e1037223 */ /* 0x000fe2000001008a */
[----:B------:R-:W1:Y:S02]  /*86b0*/  MUFU.EX2 R223, R223 ;  /* 0x000000df00df7308 */ /* 0x000e640000000800 */
[----:B------:R-:W-:Y:S01]  /*86c0*/  HMMA.16816.F32 R84, R4, R110, R112 ;  /* 0x0000006e0454723c */ /* 0x000fe20000001870 */
[----:B------:R-:W1:Y:S01]  /*86d0*/  LDSM.16.MT88.4 R112, [R198+0xe800] ;  /* 0x00e80000c670783b */ /* 0x000e620000004200 */
[----:B------:R-:W-:Y:S01]  /*86e0*/  FADD.FTZ R139, R139, R132 ;  /* 0x000000848b8b7221 */ /* 0x000fe20000010000 */
[----:B------:R-:W-:Y:S01]  /*86f0*/  FADD.FTZ R3, R2, R3 ;  /* 0x0000000302037221 */ /* 0x000fe20000010000 */
[----:B------:R-:W-:Y:S01]  /*8700*/  MOV R132, R163 ;  /* 0x000000a300847202 */ /* 0x000fe20000000f00 */
[----:B------:R-:W1:Y:S01]  /*8710*/  LDSM.16.MT88.4 R108, [R197+0xe800] ;  /* 0x00e80000c56c783b */ /* 0x000e620000004200 */
[----:B------:R-:W-:Y:S01]  /*8720*/  MUFU.EX2 R220, R220 ;  /* 0x000000dc00dc7308 */ /* 0x000fe20000000800 */
[----:B------:R-:W-:Y:S01]  /*8730*/  FADD.FTZ R160, R160, R139 ;  /* 0x0000008ba0a07221 */ /* 0x000fe20000010000 */
[----:B------:R-:W-:Y:S01]  /*8740*/  FADD.FTZ R0, R0, R3 ;  /* 0x0000000300007221 */ /* 0x000fe20000010000 */
[----:B------:R-:W-:-:S02]  /*8750*/  MOV R3, R161 ;  /* 0x000000a100037202 */ /* 0x000fc40000000f00 */
[----:B------:R-:W-:Y:S01]  /*8760*/  FADD.FTZ R133, R133, R160 ;  /* 0x000000a085857221 */ /* 0x000fe20000010000 */
[----:B------:R-:W-:Y:S01]  /*8770*/  FADD.FTZ R165, R165, R0 ;  /* 0x00000000a5a57221 */ /* 0x000fe20000010000 */
[C---:B--2---:R-:W-:Y:S01]  /*8780*/  HMMA.16816.F32 R80, R4.reuse, R104, R80 ;  /* 0x000000680450723c */ /* 0x044fe20000001850 */
[----:B------:R-:W2:Y:S05]  /*8790*/  MUFU.EX2 R229, R229 ;  /* 0x000000e500e57308 */ /* 0x000eaa0000000800 */
        /* <DEDUP_REMOVED lines=18> */
[----:B------:R-:W-:-:S03]  /*88c0*/  FADD.FTZ R183, R183, R180 ;  /* 0x000000b4b7b77221 */ /* 0x000fc60000010000 */
[C---:B------:R-:W-:Y:S01]  /*88d0*/  HMMA.16816.F32 R16, R104.reuse, R118, R16 ;  /* 0x000000766810723c */ /* 0x040fe20000001810 */
[----:B------:R-:W3:Y:S05]  /*88e0*/  LDSM.16.MT88.4 R116, [R196+0xe800] ;  /* 0x00e80000c474783b */ /* 0x000eea0000004200 */
[C---:B------:R-:W-:Y:S06]  /*88f0*/  HMMA.16816.F32 R28, R104.reuse, R128, R28 ;  /* 0x00000080681c723c */ /* 0x040fec000000181c */
[C---:B------:R-:W-:Y:S01]  /*8900*/  HMMA.16816.F32 R24, R104.reuse, R130, R24 ;  /* 0x000000826818723c */ /* 0x040fe20000001818 */
[----:B------:R-:W4:Y:S05]  /*8910*/  LDSM.16.MT88.4 R128, [R200+0x10800] ;  /* 0x01080000c880783b */ /* 0x000f2a0000004200 */
        /* <DEDUP_REMOVED lines=22> */
[----:B------:R-:W-:Y:S01]  /*8a80*/  F2FP.F16.F32.PACK_AB R97, R223, R218 ;  /* 0x000000dadf61723e */ /* 0x000fe200000000ff */
[----:B------:R-:W-:-:S02]  /*8a90*/  FADD.FTZ R218, R218, R183 ;  /* 0x000000b7dada7221 */ /* 0x000fc40000010000 */
[C---:B----4-:R-:W-:Y:S01]  /*8aa0*/  HMMA.16816.F32 R72, R104.reuse, R128, R72 ;  /* 0x000000806848723c */ /* 0x050fe20000001848 */
        /* <DEDUP_REMOVED lines=63> */
[----:B------:R-:W-:-:S04]  /*8ea0*/  FADD.FTZ R156, R156, R221 ;  /* 0x000000dd9c9c7221 */ /* 0x000fc80000010000 */
        /* <DEDUP_REMOVED lines=36> */
[----:B------:R-:W-:-:S15]  /*90f0*/  HMMA.16816.F32 R96, R96, R18, R4 ;  /* 0x000000126060723c */ /* 0x000fde0000001804 */
[----:B------:R-:W-:-:S09]  /*9100*/  NOP ;  /* 0x0000000000007918 */ /* 0x000fd20000000000 */
.L_x_2123:
[----:B------:R-:W-:-:S13]  /*9110*/  ISETP.GE.AND P0, PT, R211, 0x1, PT ;  /* 0x00000001d300780c */ /* 0x000fda0003f06270 */
[----:B------:R-:W-:Y:S05]  /*9120*/  @!P0 BRA `(.L_x_2129) ;  /* 0x0000003000ec8947 */ /* 0x000fea0003800000 */
[----:B------:R-:W-:Y:S01]  /*9130*/  IMAD.U32 R224, R136, -0x40, RZ ;  /* 0xffffffc088e07824 */ /* 0x000fe200078e00ff */
[C---:B------:R-:W-:Y:S01]  /*9140*/  SHF.L.U64.HI R212, R134.reuse, 0x5, R135 ;  /* 0x0000000586d47819 */ /* 0x040fe20000010287 */
[----:B------:R-:W-:Y:S01]  /*9150*/  IMAD.U32 R222, R134, -0x40, RZ ;  /* 0xffffffc086de7824 */ /* 0x000fe200078e00ff */
[C---:B------:R-:W-:Y:S01]  /*9160*/  SHF.L.U64.HI R218, R136.reuse, 0x5, R137 ;  /* 0x0000000588da7819 */ /* 0x040fe20000010289 */
[----:B------:R-:W-:Y:S01]  /*9170*/  IMAD.SHL.U32 R221, R136, 0x20, RZ ;  /* 0x0000002088dd7824 */ /* 0x000fe200078e00ff */
[----:B------:R-:W-:Y:S01]  /*9180*/  SHF.L.U32 R219, R134, 0x5, RZ ;  /* 0x0000000586db7819 */ /* 0x000fe200000006ff */
[----:B------:R-:W-:Y:S01]  /*9190*/  IMAD.MOV.U32 R0, RZ, RZ, R3 ;  /* 0x000000ffff007224 */ /* 0x000fe200078e0003 */
[----:B------:R-:W-:Y:S01]  /*91a0*/  MOV R135, R132 ;  /* 0x0000008400877202 */ /* 0x000fe20000000f00 */
[----:B------:R-:W-:Y:S01]  /*91b0*/  ULDC UR5, c[0x0][0x39c] ;  /* 0x0000e70000057ab9 */ /* 0x000fe20000000800 */
[----:B------:R-:W-:Y:S01]  /*91c0*/  SHF.R.S32.HI R223, RZ, 0x1f, R224 ;  /* 0x0000001fffdf7819 */ /* 0x000fe200000114e0 */
[----:B------:R-:W-:Y:S01]  /*91d0*/  ULDC UR4, c[0x0][0x2ec] ;  /* 0x0000bb0000047ab9 */ /* 0x000fe20000000800 */
[----:B------:R-:W-:-:S07]  /*91e0*/  SHF.R.S32.HI R220, RZ, 0x1f, R222 ;  /* 0x0000001fffdc7819 */ /* 0x000fce00000114de */
.L_x_2133:
        /* <DEDUP_REMOVED lines=66> */
.L_x_2130:
[C---:B------:R-:W-:Y:S04]  /*9610*/  LEA R208, P0, R10.reuse, R208, 0x1 ;  /* 0x000000d00ad07211 */ /* 0x040fe800078008ff */
[----:B------:R-:W-:Y:S02]  /*9620*/  LEA.HI.X R209, R10, R209, R2, 0x1, P0 ;  /* 0x000000d10ad17211 */ /* 0x000fe400000f0c02 */
[C---:B------:R-:W-:Y:S03]  /*9630*/  IADD3 R228, P0, R221.reuse, R208, RZ ;  /* 0x000000d0dde47210 */ /* 0x040fe60007f1e0ff */
[----:B------:R-:W-:Y:S01]  /*9640*/  @!PT LDS RZ, [RZ] ;  /* 0x00000000fffff984 */ /* 0x000fe20000000800 */
[----:B------:R-:W-:Y:S01]  /*9650*/  @!PT LDS RZ, [RZ] ;  /* 0x00000000fffff984 */ /* 0x000fe20000000800 */
[----:B------:R-:W-:Y:S01]  /*9660*/  @!PT LDS RZ, [RZ] ;  /* 0x00000000fffff984 */ /* 0x000fe20000000800 */
[----:B------:R-:W-:Y:S01]  /*9670*/  LDGSTS.E.BYPASS.LTC128B.128 [R213+0xc000], desc[UR10][R208.64] ;  /* 0x0c000000d0d57fae */ /* 0x000fe2000b901d4a */
[C---:B------:R-:W-:Y:S02]  /*9680*/  IADD3.X R229, R218.reuse, R209, RZ, P0, !PT ;  /* 0x000000d1dae57210 */ /* 0x040fe400007fe4ff */
[C---:B------:R-:W-:Y:S02]  /*9690*/  IADD3 R132, P0, R221.reuse, R228, RZ ;  /* 0x000000e4dd847210 */ /* 0x040fe40007f1e0ff */
[----:B------:R-:W-:Y:S02]  /*96a0*/  LDGSTS.E.BYPASS.LTC128B.128 [R213+0xe000], desc[UR10][R208.64+0x80] ;  /* 0x0e000080d0d57fae */ /* 0x000fe4000b901d4a */
[C---:B------:R-:W-:Y:S03]  /*96b0*/  IADD3.X R133, R218.reuse, R229, RZ, P0, !PT ;  /* 0x000000e5da857210 */ /* 0x040fe600007fe4ff */
[----:B------:R-:W-:Y:S01]  /*96c0*/  LDGSTS.E.BYPASS.LTC128B.128 [R213+0x10000], desc[UR10][R208.64+0x100] ;  /* 0x10000100d0d57fae */ /* 0x000fe2000b901d4a */
[----:B------:R-:W-:Y:S04]  /*96d0*/  IADD3 R2, P0, R221, R132, RZ ;  /* 0x00000084dd027210 */ /* 0x000fe80007f1e0ff */
[----:B------:R-:W-:Y:S01]  /*96e0*/  LDGSTS.E.BYPASS.LTC128B.128 [R213+0xc800], desc[UR10][R228.64] ;  /* 0x0c800000e4d57fae */ /* 0x000fe2000b901d4a */
[----:B------:R-:W-:Y:S02]  /*96f0*/  IADD3.X R3, R218, R133, RZ, P0, !PT ;  /* 0x00000085da037210 */ /* 0x000fe400007fe4ff */
[----:B------:R-:W-:Y:S02]  /*9700*/  ISETP.GE.AND P0, PT, R211, 0x2, PT ;  /* 0x00000002d300780c */ /* 0x000fe40003f06270 */
[----:B------:R-:W-:Y:S05]  /*9710*/  LDGSTS.E.BYPASS.LTC128B.128 [R213+0xe800], desc[UR10][R228.64+0x80] ;  /* 0x0e800080e4d57fae */ /* 0x000fea000b901d4a */
[----:B------:R-:W-:Y:S05]  /*9720*/  LDGSTS.E.BYPASS.LTC128B.128 [R213+0x10800], desc[UR10][R228.64+0x100] ;  /* 0x10800100e4d57fae */ /* 0x000fea000b901d4a */
[----:B------:R-:W-:Y:S05]  /*9730*/  LDGSTS.E.BYPASS.LTC128B.128 [R213+0xd000], desc[UR10][R132.64] ;  /* 0x0d00000084d57fae */ /* 0x000fea000b901d4a */
[----:B------:R-:W-:Y:S05]  /*9740*/  LDGSTS.E.BYPASS.LTC128B.128 [R213+0xf000], desc[UR10][R132.64+0x80] ;  /* 0x0f00008084d57fae */ /* 0x000fea000b901d4a */
[----:B------:R1:W-:Y:S05]  /*9750*/  LDGSTS.E.BYPASS.LTC128B.128 [R213+0x11000], desc[UR10][R132.64+0x100] ;  /* 0x1100010084d57fae */ /* 0x0003ea000b901d4a */
[----:B------:R-:W-:Y:S05]  /*9760*/  LDGSTS.E.BYPASS.LTC128B.128 [R213+0xd800], desc[UR10][R2.64] ;  /* 0x0d80000002d57fae */ /* 0x000fea000b901d4a */
[----:B------:R-:W-:Y:S05]  /*9770*/  LDGSTS.E.BYPASS.LTC128B.128 [R213+0xf800], desc[UR10][R2.64+0x80] ;  /* 0x0f80008002d57fae */ /* 0x000fea000b901d4a */
[----:B------:R2:W-:Y:S05]  /*9780*/  LDGSTS.E.BYPASS.LTC128B.128 [R213+0x11800], desc[UR10][R2.64+0x100] ;  /* 0x1180010002d57fae */ /* 0x0005ea000b901d4a */
[----:B------:R-:W-:Y:S05]  /*9790*/  LDSM.16.M88.4 R136, [R206] ;  /* 0x00000000ce88783b */ /* 0x000fea0000000200 */
[----:B------:R-:W3:Y:S05]  /*97a0*/  LDSM.16.M88.4 R140, [R205+0x6000] ;  /* 0x00600000cd8c783b */ /* 0x000eea0000000200 */
[----:B------:R-:W4:Y:S05]  /*97b0*/  LDSM.16.M88.4 R144, [R205+0x6800] ;  /* 0x00680000cd90783b */ /* 0x000f2a0000000200 */
[----:B------:R-:W5:Y:S05]  /*97c0*/  LDSM.16.M88.4 R148, [R205+0x7000] ;  /* 0x00700000cd94783b */ /* 0x000f6a0000000200 */
[----:B------:R-:W1:Y:S05]  /*97d0*/  LDSM.16.M88.4 R152, [R205+0x7800] ;  /* 0x00780000cd98783b */ /* 0x000e6a0000000200 */
[----:B------:R-:W0:Y:S05]  /*97e0*/  LDGDEPBAR ;  /* 0x00000000000079af */ /* 0x000e2a0000000000 */
[----:B------:R-:W-:Y:S05]  /*97f0*/  LDSM.16.M88.4 R156, [R204] ;  /* 0x00000000cc9c783b */ /* 0x000fea0000000200 */
[----:B------:R-:W2:Y:S05]  /*9800*/  LDSM.16.M88.4 R160, [R203] ;  /* 0x00000000cba0783b */ /* 0x000eaa0000000200 */
[----:B------:R-:W2:Y:S05]  /*9810*/  LDSM.16.M88.4 R164, [R195] ;  /* 0x00000000c3a4783b */ /* 0x000eaa0000000200 */
[----:B------:R-:W2:Y:S01]  /*9820*/  LDSM.16.M88.4 R168, [R194] ;  /* 0x00000000c2a8783b */ /* 0x000ea20000000200 */
[C---:B---3--:R-:W-:Y:S04]  /*9830*/  HMMA.16816.F32 R4, R136.reuse, R140, RZ ;  /* 0x0000008c8804723c */ /* 0x048fe800000018ff */
[----:B------:R-:W3:Y:S02]  /*9840*/  LDSM.16.M88.4 R172, [R193] ;  /* 0x00000000c1ac783b */ /* 0x000ee40000000200 */
[C---:B------:R-:W-:Y:S03]  /*9850*/  HMMA.16816.F32 R8, R136.reuse, R142, RZ ;  /* 0x0000008e8808723c */ /* 0x040fe600000018ff */
[----:B------:R-:W-:Y:S03]  /*9860*/  LDSM.16.M88.4 R176, [R202] ;  /* 0x00000000cab0783b */ /* 0x000fe60000000200 */
[C---:B----4-:R-:W-:Y:S02]  /*9870*/  HMMA.16816.F32 R12, R136.reuse, R144, RZ ;  /* 0x00000090880c723c */ /* 0x050fe400000018ff */
[----:B------:R-:W4:Y:S04]  /*9880*/  LDSM.16.M88.4 R180, [R199+0x6000] ;  /* 0x00600000c7b4783b */ /* 0x000f280000000200 */
[C---:B------:R-:W-:Y:S01]  /*9890*/  HMMA.16816.F32 R16, R136.reuse, R146, RZ ;  /* 0x000000928810723c */ /* 0x040fe200000018ff */
[----:B------:R-:W-:Y:S05]  /*98a0*/  LDSM.16.M88.4 R140, [R199+0x7000] ;  /* 0x00700000c78c783b */ /* 0x000fea0000000200 */
[C---:B-----5:R-:W-:Y:S01]  /*98b0*/  HMMA.16816.F32 R20, R136.reuse, R148, RZ ;  /* 0x000000948814723c */ /* 0x060fe200000018ff */
[----:B------:R-:W-:Y:S05]  /*98c0*/  LDSM.16.M88.4 R144, [R199+0x7800] ;  /* 0x00780000c790783b */ /* 0x000fea0000000200 */
[C---:B------:R-:W-:Y:S01]  /*98d0*/  HMMA.16816.F32 R24, R136.reuse, R150, RZ ;  /* 0x000000968818723c */ /* 0x040fe200000018ff */
[----:B------:R-:W-:Y:S05]  /*98e0*/  LDSM.16.M88.4 R148, [R201] ;  /* 0x00000000c994783b */ /* 0x000fea0000000200 */
[C---:B-1----:R-:W-:Y:S06]  /*98f0*/  HMMA.16816.F32 R28, R136.reuse, R152, RZ ;  /* 0x00000098881c723c */ /* 0x042fec00000018ff */
[----:B------:R-:W-:Y:S01]  /*9900*/  HMMA.16816.F32 R32, R136, R154, RZ ;  /* 0x0000009a8820723c */ /* 0x000fe200000018ff */
[----:B------:R-:W1:Y:S05]  /*9910*/  LDSM.16.M88.4 R136, [R199+0x6800] ;  /* 0x00680000c788783b */ /* 0x000e6a0000000200 */
[C---:B--2---:R-:W-:Y:S01]  /*9920*/  HMMA.16816.F32 R4, R156.reuse, R160, R4 ;  /* 0x000000a09c04723c */ /* 0x044fe20000001804 */
[----:B------:R-:W2:Y:S05]  /*9930*/  LDSM.16.M88.4 R152, [R192] ;  /* 0x00000000c098783b */ /* 0x000eaa0000000200 */
        /* <DEDUP_REMOVED lines=11> */
[C---:B----4-:R-:W-:Y:S01]  /*99f0*/  HMMA.16816.F32 R4, R176.reuse, R180, R4 ;  /* 0x000000b4b004723c */ /* 0x050fe20000001804 */
[----:B------:R-:W4:Y:S05]  /*9a00*/  LDSM.16.M88.4 R172, [R205+0x8000] ;  /* 0x00800000cdac783b */ /* 0x000f2a0000000200 */
[C---:B------:R-:W-:Y:S01]  /*9a10*/  HMMA.16816.F32 R8, R176.reuse, R182, R8 ;  /* 0x000000b6b008723c */ /* 0x040fe20000001808 */
[----:B------:R-:W-:Y:S05]  /*9a20*/  LDSM.16.M88.4 R180, [R191] ;  /* 0x00000000bfb4783b */ /* 0x000fea0000000200 */
[C---:B-1----:R-:W-:Y:S06]  /*9a30*/  HMMA.16816.F32 R12, R176.reuse, R136, R12 ;  /* 0x00000088b00c723c */ /* 0x042fec000000180c */
[C---:B------:R-:W-:Y:S01]  /*9a40*/  HMMA.16816.F32 R16, R176.reuse, R138, R16 ;  /* 0x0000008ab010723c */ /* 0x040fe20000001810 */
[----:B------:R-:W1:Y:S05]  /*9a50*/  LDSM.16.M88.4 R136, [R205+0x8800] ;  /* 0x00880000cd88783b */ /* 0x000e6a0000000200 */
[C---:B------:R-:W-:Y:S06]  /*9a60*/  HMMA.16816.F32 R20, R176.reuse, R140, R20 ;  /* 0x0000008cb014723c */ /* 0x040fec0000001814 */
[C---:B------:R-:W-:Y:S01]  /*9a70*/  HMMA.16816.F32 R24, R176.reuse, R142, R24 ;  /* 0x0000008eb018723c */ /* 0x040fe20000001818 */
[----:B------:R-:W5:Y:S05]  /*9a80*/  LDSM.16.M88.4 R140, [R205+0x9000] ;  /* 0x00900000cd8c783b */ /* 0x000f6a0000000200 */
[C---:B------:R-:W-:Y:S06]  /*9a90*/  HMMA.16816.F32 R28, R176.reuse, R144, R28 ;  /* 0x00000090b01c723c */ /* 0x040fec000000181c */
[----:B------:R-:W-:Y:S01]  /*9aa0*/  HMMA.16816.F32 R32, R176, R146, R32 ;  /* 0x00000092b020723c */ /* 0x000fe20000001820 */
[----:B------:R-:W5:Y:S05]  /*9ab0*/  LDSM.16.M88.4 R144, [R205+0x9800] ;  /* 0x00980000cd90783b */ /* 0x000f6a0000000200 */
[C---:B--2---:R-:W-:Y:S01]  /*9ac0*/  HMMA.16816.F32 R4, R148.reuse, R152, R4 ;  /* 0x000000989404723c */ /* 0x044fe20000001804 */
[----:B------:R-:W2:Y:S05]  /*9ad0*/  LDSM.16.M88.4 R176, [R204+0x2000] ;  /* 0x00200000ccb0783b */ /* 0x000eaa0000000200 */
[C---:B------:R-:W-:Y:S01]  /*9ae0*/  HMMA.16816.F32 R8, R148.reuse, R154, R8 ;  /* 0x0000009a9408723c */ /* 0x040fe20000001808 */
[----:B------:R-:W-:Y:S05]  /*9af0*/  LDSM.16.M88.4 R152, [R189] ;  /* 0x00000000bd98783b */ /* 0x000fea0000000200 */
[C---:B---3--:R-:W-:Y:S06]  /*9b00*/  HMMA.16816.F32 R12, R148.reuse, R156, R12 ;  /* 0x0000009c940c723c */ /* 0x048fec000000180c */
[C---:B------:R-:W-:Y:S01]  /*9b10*/  HMMA.16816.F32 R16, R148.reuse, R158, R16 ;  /* 0x0000009e9410723c */ /* 0x040fe20000001810 */
[----:B------:R-:W-:Y:S05]  /*9b20*/  LDSM.16.M88.4 R156, [R188] ;  /* 0x00000000bc9c783b */ /* 0x000fea0000000200 */
[C---:B------:R-:W-:Y:S06]  /*9b30*/  HMMA.16816.F32 R20, R148.reuse, R160, R20 ;  /* 0x000000a09414723c */ /* 0x040fec0000001814 */
[C---:B------:R-:W-:Y:S01]  /*9b40*/  HMMA.16816.F32 R24, R148.reuse, R162, R24 ;  /* 0x000000a29418723c */ /* 0x040fe20000001818 */
[----:B------:R-:W-:Y:S05]  /*9b50*/  LDSM.16.M88.4 R160, [R202+0x2000] ;  /* 0x00200000caa0783b */ /* 0x000fea0000000200 */
[C---:B------:R-:W-:Y:S06]  /*9b60*/  HMMA.16816.F32 R28, R148.reuse, R164, R28 ;  /* 0x000000a4941c723c */ /* 0x040fec000000181c */
[----:B------:R-:W-:Y:S01]  /*9b70*/  HMMA.16816.F32 R32, R148, R166, R32 ;  /* 0x000000a69420723c */ /* 0x000fe20000001820 */
[----:B------:R-:W3:Y:S05]  /*9b80*/  LDSM.16.M88.4 R148, [R190] ;  /* 0x00000000be94783b */ /* 0x000eea0000000200 */
[C---:B----4-:R-:W-:Y:S01]  /*9b90*/  HMMA.16816.F32 R4, R168.reuse, R172, R4 ;  /* 0x000000aca804723c */ /* 0x050fe20000001804 */
[----:B------:R-:W4:Y:S05]  /*9ba0*/  LDSM.16.M88.4 R164, [R199+0x8000] ;  /* 0x00800000c7a4783b */ /* 0x000f2a0000000200 */
[C---:B------:R-:W-:Y:S01]  /*9bb0*/  HMMA.16816.F32 R8, R168.reuse, R174, R8 ;  /* 0x000000aea808723c */ /* 0x040fe20000001808 */
[----:B------:R-:W-:Y:S05]  /*9bc0*/  LDSM.16.M88.4 R172, [R192+0x2000] ;  /* 0x00200000c0ac783b */ /* 0x000fea0000000200 */
[C---:B-1----:R-:W-:Y:S06]  /*9bd0*/  HMMA.16816.F32 R12, R168.reuse, R136, R12 ;  /* 0x00000088a80c723c */ /* 0x042fec000000180c */
[C---:B------:R-:W-:Y:S01]  /*9be0*/  HMMA.16816.F32 R16, R168.reuse, R138, R16 ;  /* 0x0000008aa810723c */ /* 0x040fe20000001810 */
[----:B------:R-:W1:Y:S05]  /*9bf0*/  LDSM.16.M88.4 R136, [R199+0x8800] ;  /* 0x00880000c788783b */ /* 0x000e6a0000000200 */
[C---:B-----5:R-:W-:Y:S06]  /*9c00*/  HMMA.16816.F32 R20, R168.reuse, R140, R20 ;  /* 0x0000008ca814723c */ /* 0x060fec0000001814 */
        /* <DEDUP_REMOVED lines=57> */
[----:B------:R-:W5:Y:S01]  /*9fa0*/  LDSM.16.M88.4 R176, [R201+0x4000] ;  /* 0x00400000c9b0783b */ /* 0x000f620000000200 */
[C---:B--2---:R-:W-:Y:S06]  /*9fb0*/  HMMA.16816.F32 R4, R160.reuse, R164, R4 ;  /* 0x000000a4a004723c */ /* 0x044fec0000001804 */
[C---:B------:R-:W-:Y:S06]  /*9fc0*/  HMMA.16816.F32 R8, R160.reuse, R166, R8 ;  /* 0x000000a6a008723c */ /* 0x040fec0000001808 */
[C---:B---3--:R-:W-:Y:S06]  /*9fd0*/  HMMA.16816.F32 R12, R160.reuse, R148, R12 ;  /* 0x00000094a00c723c */ /* 0x048fec000000180c */
[C---:B------:R-:W-:Y:S06]  /*9fe0*/  HMMA.16816.F32 R16, R160.reuse, R150, R16 ;  /* 0x00000096a010723c */ /* 0x040fec0000001810 */
[C---:B------:R-:W-:Y:S06]  /*9ff0*/  HMMA.16816.F32 R20, R160.reuse, R152, R20 ;  /* 0x00000098a014723c */ /* 0x040fec0000001814 */
[C---:B------:R-:W-:Y:S06]  /*a000*/  HMMA.16816.F32 R24, R160.reuse, R154, R24 ;  /* 0x0000009aa018723c */ /* 0x040fec0000001818 */
[C---:B------:R-:W-:Y:S06]  /*a010*/  HMMA.16816.F32 R28, R160.reuse, R156, R28 ;  /* 0x0000009ca01c723c */ /* 0x040fec000000181c */
[----:B------:R-:W-:Y:S06]  /*a020*/  HMMA.16816.F32 R32, R160, R158, R32 ;  /* 0x0000009ea020723c */ /* 0x000fec0000001820 */
[C---:B----4-:R-:W-:Y:S06]  /*a030*/  HMMA.16816.F32 R4, R168.reuse, R172, R4 ;  /* 0x000000aca804723c */ /* 0x050fec0000001804 */
[C---:B------:R-:W-:Y:S06]  /*a040*/  HMMA.16816.F32 R8, R168.reuse, R174, R8 ;  /* 0x000000aea808723c */ /* 0x040fec0000001808 */
[C---:B-1----:R-:W-:Y:S06]  /*a050*/  HMMA.16816.F32 R12, R168.reuse, R136, R12 ;  /* 0x00000088a80c723c */ /* 0x042fec000000180c */
[C---:B------:R-:W-:Y:S01]  /*a060*/  HMMA.16816.F32 R16, R168.reuse, R138, R16 ;  /* 0x0000008aa810723c */ /* 0x040fe20000001810 */
[----:B------:R-:W1:Y:S05]  /*a070*/  LDSM.16.M88.4 R136, [R192+0x4800] ;  /* 0x00480000c088783b */ /* 0x000e6a0000000200 */
[C---:B-----5:R-:W-:Y:S06]  /*a080*/  HMMA.16816.F32 R20, R168.reuse, R140, R20 ;  /* 0x0000008ca814723c */ /* 0x060fec0000001814 */
[C---:B------:R-:W-:Y:S01]  /*a090*/  HMMA.16816.F32 R24, R168.reuse, R142, R24 ;  /* 0x0000008ea818723c */ /* 0x040fe20000001818 */
[----:B------:R-:W2:Y:S05]  /*a0a0*/  LDSM.16.M88.4 R140, [R192+0x5000] ;  /* 0x00500000c08c783b */ /* 0x000eaa0000000200 */
[C---:B------:R-:W-:Y:S06]  /*a0b0*/  HMMA.16816.F32 R28, R168.reuse, R144, R28 ;  /* 0x00000090a81c723c */ /* 0x040fec000000181c */
        /* <DEDUP_REMOVED lines=17> */
[----:B------:R3:W4:Y:S01]  /*a1d0*/  MUFU.TANH R174, R133 ;  /* 0x0000008500ae7308 */ /* 0x0007220000002400 */
        /* <DEDUP_REMOVED lines=20> */
[----:B------:R3:W1:Y:S01]  /*a320*/  MUFU.TANH R175, R3 ;  /* 0x0000000300af7308 */ /* 0x0006620000002400 */
[----:B------:R-:W-:Y:S01]  /*a330*/  FMUL.FTZ R132, R9, UR5 ;  /* 0x0000000509847c20 */ /* 0x000fe20008410000 */
[----:B------:R-:W-:Y:S08]  /*a340*/  FMUL.FTZ R2, R11, UR5 ;  /* 0x000000050b027c20 */ /* 0x000ff00008410000 */
[----:B------:R3:W1:Y:S01]  /*a350*/  MUFU.TANH R170, R132 ;  /* 0x0000008400aa7308 */ /* 0x0006620000002400 */
        /* <DEDUP_REMOVED lines=8> */
[----:B------:R3:W1:Y:S01]  /*a3e0*/  MUFU.TANH R181, R2 ;  /* 0x0000000200b57308 */ /* 0x0006620000002400 */
        /* <DEDUP_REMOVED lines=25> */
[----:B--2-4-:R-:W-:Y:S05]  /*a580*/  @!P0 BRA `(.L_x_2131) ;  /* 0x0000000400648947 */ /* 0x014fea0003800000 */
[----:B------:R-:W-:Y:S02]  /*a590*/  MOV R10, R222 ;  /* 0x000000de000a7202 */ /* 0x000fe40000000f00 */
[----:B---3--:R-:W-:Y:S01]  /*a5a0*/  MOV R3, R220 ;  /* 0x000000dc00037202 */ /* 0x008fe20000000f00 */
        /* <DEDUP_REMOVED lines=10> */
[-C--:B------:R-:W-:Y:S02]  /*a650*/  LOP3.LUT R11, R11, R6.reuse, RZ, 0x3c, !PT ;  /* 0x000000060b0b7212 */ /* 0x080fe400078e3cff */
[----:B------:R-:W-:Y:S02]  /*a660*/  ISETP.GE.AND P0, PT, R9, RZ, PT ;  /* 0x000000ff0900720c */ /* 0x000fe40003f06270 */
[----:B------:R-:W-:Y:S02]  /*a670*/  ISETP.GE.AND P2, PT, R11, RZ, PT ;  /* 0x000000ff0b00720c */ /* 0x000fe40003f46270 */
[----:B------:R-:W-:Y:S03]  /*a680*/  LOP3.LUT R9, RZ, R6, RZ, 0x33, !PT ;  /* 0x00000006ff097212 */ /* 0x000fe600078e33ff */
[----:B--2---:R-:W2:Y:S02]  /*a690*/  MUFU.RCP R3, R5 ;  /* 0x0000000500037308 */ /* 0x004ea40000001000 */
[----:B--2---:R-:W-:Y:S08]  /*a6a0*/  VIADD R12, R3, 0xffffffe ;  /* 0x0ffffffe030c7836 */ /* 0x004ff00000000000 */
[----:B------:R-:W2:Y:S02]  /*a6b0*/  F2I.FTZ.U32.TRUNC.NTZ R13, R12 ;  /* 0x0000000c000d7305 */ /* 0x000ea4000021f000 */
[--C-:B--2---:R-:W-:Y:S01]  /*a6c0*/  IMAD.MOV R3, RZ, RZ, -R13.reuse ;  /* 0x000000ffff037224 */ /* 0x104fe200078e0a0d */
        /* <DEDUP_REMOVED lines=16> */
[----:B------:R-:W2:Y:S01]  /*a7d0*/  LDC.64 R4, c[0x0][0x248] ;  /* 0x00009200ff047b82 */ /* 0x000ea20000000a00 */
        /* <DEDUP_REMOVED lines=13> */
[----:B------:R-:W3:Y:S01]  /*a8b0*/  LDG.E R7, desc[UR10][R14.64] ;  /* 0x0000000a0e077981 */ /* 0x000ee2000c1e1900 */
[----:B------:R-:W4:Y:S01]  /*a8c0*/  LDC.64 R2, c[0x0][0x230] ;  /* 0x00008c00ff027b82 */ /* 0x000f220000000a00 */
[----:B------:R-:W-:Y:S02]  /*a8d0*/  IMAD R9, R9, R6, -0x40 ;  /* 0xffffffc009097424 */ /* 0x000fe400078e0206 */
[----:B------:R-:W3:Y:S03]  /*a8e0*/  LDG.E R8, desc[UR10][R12.64] ;  /* 0x0000000a0c087981 */ /* 0x000ee6000c1e1900 */
[----:B------:R-:W-:Y:S05]  /*a8f0*/  SHF.R.S32.HI R11, RZ, 0x1f, R9 ;  /* 0x0000001fff0b7819 */ /* 0x000fea0000011409 */
[-C--:B--2---:R-:W-:Y:S02]  /*a900*/  IMAD R6, R11, R4.reuse, RZ ;  /* 0x000000040b067224 */ /* 0x084fe400078e02ff */
[C---:B------:R-:W-:Y:S04]  /*a910*/  IMAD.WIDE.U32 R10, R9.reuse, R4, RZ ;  /* 0x00000004090a7225 */ /* 0x040fe800078e00ff */
[----:B------:R-:W-:Y:S04]  /*a920*/  IMAD R6, R9, R5, R6 ;  /* 0x0000000509067224 */ /* 0x000fe800078e0206 */
[----:B------:R-:W-:Y:S01]  /*a930*/  IMAD.IADD R11, R11, 0x1, R6 ;  /* 0x000000010b0b7824 */ /* 0x000fe200078e0206 */
[----:B---3--:R-:W-:Y:S04]  /*a940*/  IADD3 R7, -R8, R7, RZ ;  /* 0x0000000708077210 */ /* 0x008fe80007ffe1ff */
[----:B------:R-:W-:Y:S01]  /*a950*/  SHF.R.S32.HI R5, RZ, 0x1f, R7 ;  /* 0x0000001fff057819 */ /* 0x000fe20000011407 */
[-C--:B----4-:R-:W-:Y:S04]  /*a960*/  IMAD.WIDE.U32 R10, R7, R2.reuse, R10 ;  /* 0x00000002070a7225 */ /* 0x090fe800078e000a */
[----:B------:R-:W-:Y:S04]  /*a970*/  IMAD R4, R5, R2, RZ ;  /* 0x0000000205047224 */ /* 0x000fe800078e02ff */
[----:B------:R-:W-:Y:S05]  /*a980*/  IMAD R4, R7, R3, R4 ;  /* 0x0000000307047224 */ /* 0x000fea00078e0204 */
[----:B------:R-:W-:Y:S07]  /*a990*/  IADD3 R3, R11, R4, RZ ;  /* 0x000000040b037210 */ /* 0x000fee0007ffe0ff */
.L_x_2132:
        /* <DEDUP_REMOVED lines=24> */
.L_x_2131:
[----:B--2---:R-:W-:Y:S01]  /*ab20*/  FMNMX.FTZ R5, R252, R135, !PT ;  /* 0x00000087fc057209 */ /* 0x004fe20007810000 */
[----:B------:R-:W-:Y:S01]  /*ab30*/  LDSM.16.MT88.4 R16, [R200+0xc000] ;  /* 0x00c00000c810783b */ /* 0x000fe20000004200 */
[----:B-1-3--:R-:W-:Y:S02]  /*ab40*/  FMNMX.FTZ R2, R249, R0, !PT ;  /* 0x00000000f9027209 */ /* 0x00afe40007810000 */
        /* <DEDUP_REMOVED lines=163> */
[C---:B------:R-:W-:Y:S01]  /*b580*/  FMUL.FTZ R80, R2.reuse, R80 ;  /* 0x0000005002507220 */ /* 0x040fe20000410000 */
[C---:B------:R-:W-:Y:S05]  /*b590*/  HMMA.16816.F32 R8, R128.reuse, R18, R8 ;  /* 0x000000128008723c */ /* 0x040fea0000001808 */
[----:B------:R-:W3:Y:S01]  /*b5a0*/  MUFU.EX2 R175, R175 ;  /* 0x000000af00af7308 */ /* 0x000ee20000000800 */
        /* <DEDUP_REMOVED lines=87> */
[----:B------:R-:W-:Y:S01]  /*bb20*/  IADD3 R0, R211, -0x1, RZ ;  /* 0xffffffffd3007810 */ /* 0x000fe20007ffe0ff */
        /* <DEDUP_REMOVED lines=14> */
[----:B------:R-:W-:Y:S01]  /*bc10*/  MOV R211, R0 ;  /* 0x0000000000d37202 */ /* 0x000fe20000000f00 */
        /* <DEDUP_REMOVED lines=31> */
[----:B------:R-:W-:Y:S01]  /*be10*/  MOV R0, R3 ;  /* 0x0000000300007202 */ /* 0x000fe20000000f00 */
        /* <DEDUP_REMOVED lines=108> */
.L_x_2129:
        /* <DEDUP_REMOVED lines=266> */
.L_x_2134:
        /* <DEDUP_REMOVED lines=10> */
.L_x_2135:
[----:B------:R-:W1:Y:S01]  /*d620*/  S2R R3, SR_CTAID.Y ;  /* 0x0000000000037919 */ /* 0x000e620000002600 */
[----:B------:R-:W1:Y:S08]  /*d630*/  S2UR UR6, SR_CTAID.Z ;  /* 0x00000000000679c3 */ /* 0x000e700000002700 */
[----:B------:R-:W1:Y:S08]  /*d640*/  LDC R2, c[0x0][0x270] ;  /* 0x00009c00ff027b82 */ /* 0x000e700000000800 */
[----:B------:R-:W2:Y:S01]  /*d650*/  LDC R210, c[0x0][0x2c4] ;  /* 0x0000b100ffd27b82 */ /* 0x000ea20000000800 */
[----:B-1----:R-:W-:-:S04]  /*d660*/  IMAD R3, R3, R2, UR6 ;  /* 0x0000000603037e24 */ /* 0x002fc8000f8e0202 */
[----:B--2---:R-:W-:-:S07]  /*d670*/  IMAD R210, R3, R210, RZ ;  /* 0x000000d203d27224 */ /* 0x004fce00078e02ff */
.L_x_2136:
        /* <DEDUP_REMOVED lines=32> */
.L_x_2138:
[----:B------:R-:W-:Y:S05]  /*d880*/  BSYNC B0 ;  /* 0x0000000000007941 */ /* 0x000fea0003800000 */
.L_x_2137:
        /* <DEDUP_REMOVED lines=48> */
.L_x_2140:
[----:B------:R-:W-:Y:S05]  /*db90*/  BSYNC B0 ;  /* 0x0000000000007941 */ /* 0x000fea0003800000 */
.L_x_2139:
        /* <DEDUP_REMOVED lines=19> */
.L_x_2142:
[----:B------:R-:W-:Y:S05]  /*dcd0*/  BSYNC B0 ;  /* 0x0000000000007941 */ /* 0x000fea0003800000 */
.L_x_2141:
        /* <DEDUP_REMOVED lines=19> */
.L_x_2144:
[----:B------:R-:W-:Y:S05]  /*de10*/  BSYNC B0 ;  /* 0x0000000000007941 */ /* 0x000fea0003800000 */
.L_x_2143:
        /* <DEDUP_REMOVED lines=16> */
.L_x_2145:
        /* <DEDUP_REMOVED lines=14> */
.L_x_4167:


//--------------------- .text._ZN5flash24flash_fwd_splitkv_kernelI23Flash_fwd_kernel_traitsILi192ELi64ELi64ELi4ELb0ELb0EN7cutlass6half_tE19Flash_kernel_traitsILi192ELi64ELi64ELi4ES3_EELb1ELb0ELb1ELb0ELb0ELb0ELb0ELb0EEEvNS_16Flash_fwd_paramsE --------------------------
	.section	.text._ZN5flash24flash_fwd_splitkv_kernelI23Flash_fwd_kernel_traitsILi192ELi64ELi64ELi4ELb0ELb0EN7cutlass6half_tE19Flash_kernel_traitsILi192ELi64ELi64ELi4ES3_EELb1ELb0ELb1ELb0ELb0ELb0ELb0ELb0EEEvNS_16Flash_fwd_paramsE,"ax",@progbits
	.align	128
        .global         _ZN5flash24flash_fwd_splitkv_kernelI23Flash_fwd_kernel_traitsILi192ELi64ELi64ELi4ELb0ELb0EN7cutlass6half_tE19Flash_kernel_traitsILi192ELi64ELi64ELi4ES3_EELb1ELb0ELb1ELb0ELb0ELb0ELb0ELb0EEEvNS_16Flash_fwd_paramsE
        .type           _ZN5flash24flash_fwd_splitkv_kernelI23Flash_fwd_kernel_traitsILi192ELi64ELi64ELi4ELb0ELb0EN7cutlass6half_tE19Flash_kernel_traitsILi192ELi64ELi64ELi4ES3_EELb1ELb0ELb1ELb0ELb0ELb0ELb0ELb0EEEvNS_16Flash_fwd_paramsE,@function
        .size           _ZN5flash24flash_fwd_splitkv_kernelI23Flash_fwd_kernel_traitsILi192ELi64ELi64ELi4ELb0ELb0EN7cutlass6half_tE19Flash_kernel_traitsILi192ELi64ELi64ELi4ES3_EELb1ELb0ELb1ELb0ELb0ELb0ELb0ELb0EEEvNS_16Flash_fwd_paramsE,(.L_x_4168 - _ZN5flash24flash_fwd_splitkv_kernelI23Flash_fwd_kernel_traitsILi192ELi64ELi64ELi4ELb0ELb0EN7cutlass6half_tE19Flash_kernel_traitsILi192ELi64ELi64ELi4ES3_EELb1ELb0ELb1ELb0ELb0ELb0ELb0ELb0EEEvNS_16Flash_fwd_paramsE)
        .other          _ZN5flash24flash_fwd_splitkv_kernelI23Flash_fwd_kernel_traitsILi192ELi64ELi64ELi4ELb0ELb0EN7cutlass6half_tE19Flash_kernel_traitsILi192ELi64ELi64ELi4ES3_EELb1ELb0ELb1ELb0ELb0ELb0ELb0ELb0EEEvNS_16Flash_fwd_paramsE,@"STO_CUDA_ENTRY STV_DEFAULT"
_ZN5flash24flash_fwd_splitkv_kernelI23Flash_fwd_kernel_traitsILi192ELi64ELi64ELi4ELb0ELb0EN7cutlass6half_tE19Flash_kernel_traitsILi192ELi64ELi64ELi4ES3_EELb1ELb0ELb1ELb0ELb0ELb0ELb0ELb0EEEvNS_16Flash_fwd_paramsE:
.text._ZN5flash24flash_fwd_splitkv_kernelI23Flash_fwd_kernel_traitsILi192ELi64ELi64ELi4ELb0ELb0EN7cutlass6half_tE19Flash_kernel_traitsILi192ELi64ELi64ELi4ES3_EELb1ELb0ELb1ELb0ELb0ELb0ELb0ELb0EEEvNS_16Flash_fwd_paramsE:
        /* <DEDUP_REMOVED lines=54> */
.L_x_2146:
[----:B------:R-:W-:-:S03]  /*0360*/  ULDC UR6, c[0x0][0x2c8] ;  /* 0x0000b20000067ab9 */ /* 0x000fc60000000800 */
.L_x_2147:
        /* <DEDUP_REMOVED lines=49> */
[----:B------:R-:W-:Y:S01]  /*0680*/  USHF.R.S32.HI UR10, URZ, 0x1f, UR22 ;  /* 0x0000001f3f0a7899 */ /* 0x000fe20008011416 */
[----:B------:R-:W-:Y:S02]  /*0690*/  ULDC.64 UR6, c[0x0][0x2a0] ;  /* 0x0000a80000067ab9 */ /* 0x000fe40000000a00 */
[----:B------:R-:W-:Y:S01]  /*06a0*/  LOP3.LUT R0, R8, 0xfffffff8, RZ, 0xc0, !PT ;  /* 0xfffffff808007812 */ /* 0x000fe200078ec0ff */
[----:B------:R-:W-:Y:S01]  /*06b0*/  UIMAD UR10, UR10, UR6, URZ ;  /* 0x000000060a0a72a4 */ /* 0x000fe2000f8e023f */
[----:B------:R-:W-:Y:S01]  /*06c0*/  SHF.R.S32.HI R8, RZ, 0x3, R8 ;  /* 0x00000003ff087819 */ /* 0x000fe20000011408 */
[----:B------:R-:W-:Y:S01]  /*06d0*/  @!UP0 USHF.R.S32.HI UR9, URZ, 0x1f, UR21 ;  /* 0x0000001f3f098899 */ /* 0x000fe20008011415 */
[----:B------:R-:W-:Y:S01]  /*06e0*/  IMAD.U32 R10, RZ, RZ, UR6 ;  /* 0x00000006ff0a7e24 */ /* 0x000fe2000f8e00ff */
[----:B------:R-:W-:Y:S01]  /*06f0*/  @!UP0 ULDC.64 UR4, c[0x0][0x290] ;  /* 0x0000a40000048ab9 */ /* 0x000fe20000000a00 */
[----:B------:R-:W-:Y:S01]  /*0700*/  IMAD.IADD R3, R3, 0x1, -R0 ;  /* 0x0000000103037824 */ /* 0x000fe200078e0a00 */
[----:B------:R-:W-:Y:S01]  /*0710*/  @!UP0 UIMAD UR9, UR9, UR4, URZ ;  /* 0x00000004090982a4 */ /* 0x000fe2000f8e023f */
[----:B------:R-:W-:Y:S01]  /*0720*/  ISETP.GE.AND P1, PT, R8, UR12, PT ;  /* 0x0000000c08007c0c */ /* 0x000fe2000bf26270 */
[----:B------:R-:W-:Y:S01]  /*0730*/  @!UP0 UIMAD.WIDE.U32 UR14, UR21, UR4, URZ ;  /* 0x00000004150e82a5 */ /* 0x000fe2000f8e003f */
[C---:B------:R-:W-:Y:S01]  /*0740*/  IMAD.SHL.U32 R16, R3.reuse, 0x8, RZ ;  /* 0x0000000803107824 */ /* 0x040fe200078e00ff */
[----:B------:R-:W-:Y:S01]  /*0750*/  @!UP0 UIMAD UR9, UR21, UR5, UR9 ;  /* 0x00000005150982a4 */ /* 0x000fe2000f8e0209 */
[----:B------:R-:W-:Y:S01]  /*0760*/  ISETP.NE.AND P6, PT, R3, RZ, PT ;  /* 0x000000ff0300720c */ /* 0x000fe20003fc5270 */
[----:B------:R-:W-:Y:S01]  /*0770*/  UIMAD UR7, UR22, UR7, UR10 ;  /* 0x00000007160772a4 */ /* 0x000fe2000f8e020a */
[C---:B------:R-:W-:Y:S01]  /*0780*/  VIADD R7, R16.reuse, 0x40 ;  /* 0x0000004010077836 */ /* 0x040fe20000000000 */
[----:B------:R-:W-:Y:S01]  /*0790*/  ULDC.64 UR4, c[0x0][0x298] ;  /* 0x0000a60000047ab9 */ /* 0x000fe20000000a00 */
[--C-:B------:R-:W-:Y:S01]  /*07a0*/  SHF.R.S32.HI R17, RZ, 0x1f, R16.reuse ;  /* 0x0000001fff117819 */ /* 0x100fe20000011410 */
[----:B------:R-:W-:Y:S01]  /*07b0*/  UIMAD UR8, UR8, UR4, URZ ;  /* 0x00000004080872a4 */ /* 0x000fe2000f8e023f */
[----:B------:R-:W-:Y:S01]  /*07c0*/  IMAD.U32 R5, RZ, RZ, UR4 ;  /* 0x00000004ff057e24 */ /* 0x000fe2000f8e00ff */
[----:B------:R-:W-:Y:S01]  /*07d0*/  @UP0 UIMAD.WIDE.U32 UR16, UR13, UR4, URZ ;  /* 0x000000040d1002a5 */ /* 0x000fe2000f8e003f */
[----:B------:R-:W-:Y:S01]  /*07e0*/  VIADD R6, R16, 0x80 ;  /* 0x0000008010067836 */ /* 0x000fe20000000000 */
[----:B------:R-:W-:Y:S01]  /*07f0*/  UIMAD UR8, UR23, UR5, UR8 ;  /* 0x00000005170872a4 */ /* 0x000fe2000f8e0208 */
[----:B------:R-:W-:Y:S01]  /*0800*/  IMAD.WIDE.U32 R4, R5, UR23, R16 ;  /* 0x0000001705047c25 */ /* 0x000fe2000f8e0010 */
[----:B------:R-:W-:-:S02]  /*0810*/  @UP0 UIMAD UR13, UR13, UR5, UR17 ;  /* 0x000000050d0d02a4 */ /* 0x000fc4000f8e0211 */
[----:B------:R-:W-:Y:S01]  /*0820*/  @!UP0 UIADD3 UR13, UR15, UR9, URZ ;  /* 0x000000090f0d8290 */ /* 0x000fe2000fffe03f */
[----:B------:R-:W-:Y:S01]  /*0830*/  @!UP0 UMOV UR16, UR14 ;  /* 0x0000000e00108c82 */ /* 0x000fe20008000000 */
[----:B------:R-:W-:Y:S01]  /*0840*/  IMAD.U32 R0, RZ, RZ, UR8 ;  /* 0x00000008ff007e24 */ /* 0x000fe2000f8e00ff */
[----:B------:R-:W-:Y:S01]  /*0850*/  IADD3 R2, P0, R4, UR16, RZ ;  /* 0x0000001004027c10 */ /* 0x000fe2000ff1e0ff */
[----:B------:R-:W-:Y:S01]  /*0860*/  ULDC UR8, c[0x0][0x270] ;  /* 0x00009c0000087ab9 */ /* 0x000fe20000000800 */
[----:B------:R-:W-:Y:S01]  /*0870*/  ULDC UR6, c[0x0][0x2c4] ;  /* 0x0000b10000067ab9 */ /* 0x000fe20000000800 */
[----:B------:R-:W-:Y:S01]  /*0880*/  UIMAD UR8, UR21, UR8, UR22 ;  /* 0x00000008150872a4 */ /* 0x000fe2000f8e0216 */
[----:B------:R-:W-:Y:S01]  /*0890*/  IADD3.X R3, R5, UR13, R0, P0, !PT ;  /* 0x0000000d05037c10 */ /* 0x000fe200087fe400 */
[C---:B------:R-:W-:Y:S02]  /*08a0*/  VIADD R0, R8.reuse, 0x10 ;  /* 0x0000001008007836 */ /* 0x040fe40000000000 */
[----:B------:R-:W-:Y:S01]  /*08b0*/  UIMAD UR23, UR8, UR6, UR23 ;  /* 0x00000006081772a4 */ /* 0x000fe2000f8e0217 */
[----:B------:R-:W-:-:S02]  /*08c0*/  VIADD R5, R8, 0x20 ;  /* 0x0000002008057836 */ /* 0x000fc40000000000 */
[----:B------:R-:W-:Y:S01]  /*08d0*/  IMAD.WIDE.U32 R10, R10, UR22, R2 ;  /* 0x000000160a0a7c25 */ /* 0x000fe2000f8e0002 */
[C---:B------:R-:W-:Y:S02]  /*08e0*/  ISETP.GE.AND P0, PT, R0.reuse, UR12, PT ;  /* 0x0000000c00007c0c */ /* 0x040fe4000bf06270 */
[----:B------:R-:W-:Y:S01]  /*08f0*/  ISETP.GE.OR P4, PT, R0, UR12, P6 ;  /* 0x0000000c00007c0c */ /* 0x000fe2000b786670 */
[----:B------:R-:W-:Y:S01]  /*0900*/  VIADD R15, R11, UR7 ;  /* 0x000000070b0f7c36 */ /* 0x000fe20008000000 */
[----:B------:R-:W-:Y:S01]  /*0910*/  SHF.R.S32.HI R2, RZ, 0x1f, R8 ;  /* 0x0000001fff027819 */ /* 0x000fe20000011408 */
[----:B------:R-:W-:Y:S10]  /*0920*/  @P1 BRA `(.L_x_2150) ;  /* 0x00000000003c1947 */ /* 0x000ff40003800000 */
        /* <DEDUP_REMOVED lines=15> */
.L_x_2150:
[----:B------:R-:W-:Y:S05]  /*0a20*/  BSYNC B0 ;  /* 0x0000000000007941 */ /* 0x000fea0003800000 */
.L_x_2149:
        /* <DEDUP_REMOVED lines=22> */
.L_x_2152:
[----:B------:R-:W-:Y:S05]  /*0b90*/  BSYNC B0 ;  /* 0x0000000000007941 */ /* 0x000fea0003800000 */
.L_x_2151:
        /* <DEDUP_REMOVED lines=21> */
.L_x_2154:
[----:B------:R-:W-:Y:S05]  /*0cf0*/  BSYNC B0 ;  /* 0x0000000000007941 */ /* 0x000fea0003800000 */
.L_x_2153:
        /* <DEDUP_REMOVED lines=20> */
.L_x_2156:
[----:B------:R-:W-:Y:S05]  /*0e40*/  BSYNC B0 ;  /* 0x0000000000007941 */ /* 0x000fea0003800000 */
.L_x_2155:
        /* <DEDUP_REMOVED lines=18> */
.L_x_2148:
        /* <DEDUP_REMOVED lines=29> */
.L_x_2157:
        /* <DEDUP_REMOVED lines=19> */
[----:B------:R-:W-:-:S04]  /*1270*/  UIMAD.WIDE.U32 UR8, UR9, UR4, UR8 ;  /* 0x00000004090872a5 */ /* 0x000fc8000f8e0008 */
[----:B------:R-:W-:-:S04]  /*1280*/  UIMAD.WIDE.U32 UR8, UR9, UR5, URZ ;  /* 0x00000005090872a5 */ /* 0x000fc8000f8e003f */
        /* <DEDUP_REMOVED lines=9> */
[----:B------:R-:W-:-:S05]  /*1320*/  UISETP.NE.AND UP1, UPT, UR7, URZ, UPT ;  /* 0x0000003f0700728c */ /* 0x000fca000bf25270 */
[----:B------:R-:W-:Y:S02]  /*1330*/  UMOV UR6, UR9 ;  /* 0x0000000900067c82 */ /* 0x000fe40008000000 */
[----:B------:R-:W-:-:S04]  /*1340*/  @!UP0 UIADD3 UR6, -UR6, URZ, URZ ;  /* 0x0000003f06068290 */ /* 0x000fc8000fffe13f */
        /* <DEDUP_REMOVED lines=11> */
[----:B------:R-:W-:Y:S01]  /*1400*/  ULDC.64 UR6, c[0x0][0x248] ;  /* 0x0000920000067ab9 */ /* 0x000fe20000000a00 */
[----:B------:R-:W-:-:S03]  /*1410*/  USHF.R.S32.HI UR26, URZ, 0x1f, UR27 ;  /* 0x0000001f3f1a7899 */ /* 0x000fc6000801141b */
        /* <DEDUP_REMOVED lines=28> */
[----:B------:R-:W-:Y:S02]  /*15e0*/  UIMAD UR14, UR26, UR6, URZ ;  /* 0x000000061a0e72a4 */ /* 0x000fe4000f8e023f */
[----:B------:R-:W-:Y:S02]  /*15f0*/  UIADD3 UR9, UR9, UR5, URZ ;  /* 0x0000000509097290 */ /* 0x000fe4000fffe03f */
[----:B------:R-:W-:Y:S02]  /*1600*/  UIMAD UR14, UR27, UR7, UR14 ;  /* 0x000000071b0e72a4 */ /* 0x000fe4000f8e020e */
[----:B------:R-:W-:Y:S01]  /*1610*/  UIMAD.WIDE.U32 UR28, UR27, UR6, UR8 ;  /* 0x000000061b1c72a5 */ /* 0x000fe2000f8e0008 */
[----:B------:R-:W-:Y:S02]  /*1620*/  ULDC.64 UR4, c[0x0][0x238] ;  /* 0x00008e0000047ab9 */ /* 0x000fe40000000a00 */
[----:B------:R-:W-:Y:S01]  /*1630*/  ULDC.64 UR8, c[0x0][0x260] ;  /* 0x0000980000087ab9 */ /* 0x000fe20000000a00 */
[----:B------:R-:W-:Y:S01]  /*1640*/  UIADD3 UR14, UR29, UR14, URZ ;  /* 0x0000000e1d0e7290 */ /* 0x000fe2000fffe03f */
[----:B------:R-:W-:Y:S01]  /*1650*/  IMAD R9, R5, UR8, RZ ;  /* 0x0000000805097c24 */ /* 0x000fe2000f8e02ff */
[----:B------:R-:W-:Y:S01]  /*1660*/  UIMAD UR10, UR10, UR4, URZ ;  /* 0x000000040a0a72a4 */ /* 0x000fe2000f8e023f */
[----:B------:R-:W-:-:S02]  /*1670*/  IMAD.U32 R7, RZ, RZ, UR29 ;  /* 0x0000001dff077e24 */ /* 0x000fc4000f8e00ff */
[----:B------:R-:W-:Y:S01]  /*1680*/  IMAD.U32 R6, RZ, RZ, UR28 ;  /* 0x0000001cff067e24 */ /* 0x000fe2000f8e00ff */
[----:B------:R-:W-:Y:S01]  /*1690*/  MOV R7, UR14 ;  /* 0x0000000e00077c02 */ /* 0x000fe20008000f00 */
[----:B------:R-:W-:Y:S01]  /*16a0*/  UIMAD.WIDE.U32 UR28, UR11, UR4, URZ ;  /* 0x000000040b1c72a5 */ /* 0x000fe2000f8e003f */
[C---:B------:R-:W-:Y:S01]  /*16b0*/  IMAD R24, R4.reuse, UR9, R9 ;  /* 0x0000000904187c24 */ /* 0x040fe2000f8e0209 */
[----:B------:R-:W-:Y:S01]  /*16c0*/  UIMAD UR5, UR11, UR5, UR10 ;  /* 0x000000050b0572a4 */ /* 0x000fe2000f8e020a */
[----:B------:R-:W-:-:S03]  /*16d0*/  IMAD.WIDE.U32 R26, R4, UR8, R6 ;  /* 0x00000008041a7c25 */ /* 0x000fc6000f8e0006 */
[----:B------:R-:W-:Y:S01]  /*16e0*/  UIADD3 UR14, UR29, UR5, URZ ;  /* 0x000000051d0e7290 */ /* 0x000fe2000fffe03f */
[----:B------:R-:W-:Y:S01]  /*16f0*/  IMAD.IADD R24, R27, 0x1, R24 ;  /* 0x000000011b187824 */ /* 0x000fe200078e0218 */
[----:B------:R-:W-:Y:S01]  /*1700*/  UMOV UR20, UR28 ;  /* 0x0000001c00147c82 */ /* 0x000fe20008000000 */
[----:B------:R-:W-:Y:S09]  /*1710*/  BRA `(.L_x_2159) ;  /* 0x0000000400547947 */ /* 0x000ff20003800000 */
.L_x_2158:
        /* <DEDUP_REMOVED lines=11> */
[----:B-1----:R-:W-:Y:S01]  /*17d0*/  IABS R5, R8 ;  /* 0x0000000800057213 */ /* 0x002fe20000000000 */
[----:B------:R-:W-:Y:S01]  /*17e0*/  @UP0 UMOV UR14, UR28 ;  /* 0x0000001c000e0c82 */ /* 0x000fe20008000000 */
        /* <DEDUP_REMOVED lines=28> */
[----:B------:R-:W-:-:S03]  /*19b0*/  ULDC.64 UR4, c[0x0][0x230] ;  /* 0x00008c0000047ab9 */ /* 0x000fc60000000a00 */
[----:B------:R-:W-:Y:S02]  /*19c0*/  UIADD3 UR29, UR29, UR11, URZ ;  /* 0x0000000b1d1d7290 */ /* 0x000fe4000fffe03f */
[----:B------:R-:W-:Y:S02]  /*19d0*/  UIMAD UR14, UR14, UR4, URZ ;  /* 0x000000040e0e72a4 */ /* 0x000fe4000f8e023f */
[----:B------:R-:W-:Y:S02]  /*19e0*/  UIMAD.WIDE.U32 UR28, UR8, UR4, UR28 ;  /* 0x00000004081c72a5 */ /* 0x000fe4000f8e001c */
[----:B------:R-:W-:-:S04]  /*19f0*/  UIMAD UR5, UR8, UR5, UR14 ;  /* 0x00000005080572a4 */ /* 0x000fc8000f8e020e */
[----:B------:R-:W-:Y:S01]  /*1a00*/  UIADD3 UR5, UR29, UR5, URZ ;  /* 0x000000051d057290 */ /* 0x000fe2000fffe03f */
[----:B------:R-:W-:-:S11]  /*1a10*/  UMOV UR14, UR28 ;  /* 0x0000001c000e7c82 */ /* 0x000fd60008000000 */
.L_x_2160:
[----:B------:R-:W-:Y:S01]  /*1a20*/  UIMAD UR4, UR26, UR6, URZ ;  /* 0x000000061a0472a4 */ /* 0x000fe2000f8e023f */
[----:B------:R-:W-:Y:S01]  /*1a30*/  @!P3 IADD3 R4, -R4, RZ, RZ ;  /* 0x000000ff0404b210 */ /* 0x000fe20007ffe1ff */
[----:B------:R-:W-:Y:S01]  /*1a40*/  UMOV UR28, UR14 ;  /* 0x0000000e001c7c82 */ /* 0x000fe20008000000 */
[----:B------:R-:W-:Y:S01]  /*1a50*/  UMOV UR29, UR5 ;  /* 0x00000005001d7c82 */ /* 0x000fe20008000000 */
[----:B------:R-:W-:Y:S01]  /*1a60*/  UIMAD UR4, UR7, UR27, UR4 ;  /* 0x0000001b070472a4 */ /* 0x000fe2000f8e0204 */
[----:B------:R-:W-:Y:S01]  /*1a70*/  @!P2 LOP3.LUT R4, RZ, R8, RZ, 0x33, !PT ;  /* 0x00000008ff04a212 */ /* 0x000fe200078e33ff */
[----:B------:R-:W-:Y:S02]  /*1a80*/  UIMAD.WIDE.U32 UR28, UR6, UR27, UR28 ;  /* 0x0000001b061c72a5 */ /* 0x000fe4000f8e001c */
[----:B------:R-:W-:Y:S01]  /*1a90*/  @UP0 UIADD3 UR10, UR9, UR10, URZ ;  /* 0x0000000a090a0290 */ /* 0x000fe2000fffe03f */
[--C-:B------:R-:W-:Y:S01]  /*1aa0*/  SHF.R.S32.HI R5, RZ, 0x1f, R4.reuse ;  /* 0x0000001fff057819 */ /* 0x100fe20000011404 */
[----:B------:R-:W-:Y:S01]  /*1ab0*/  UIADD3 UR4, UR29, UR4, URZ ;  /* 0x000000041d047290 */ /* 0x000fe2000fffe03f */
[----:B------:R-:W-:Y:S01]  /*1ac0*/  IMAD.MOV.U32 R16, RZ, RZ, R4 ;  /* 0x000000ffff107224 */ /* 0x000fe200078e0004 */
[----:B------:R-:W-:-:S02]  /*1ad0*/  MOV R9, UR29 ;  /* 0x0000001d00097c02 */ /* 0x000fc40008000f00 */
[----:B------:R-:W-:Y:S01]  /*1ae0*/  MOV R8, UR28 ;  /* 0x0000001c00087c02 */ /* 0x000fe20008000f00 */
[-C--:B-1----:R-:W-:Y:S02]  /*1af0*/  IMAD R0, R5, R6.reuse, RZ ;  /* 0x0000000605007224 */ /* 0x082fe400078e02ff */
[----:B------:R-:W-:Y:S01]  /*1b00*/  IMAD.U32 R9, RZ, RZ, UR4 ;  /* 0x00000004ff097e24 */ /* 0x000fe2000f8e00ff */
[----:B------:R-:W-:Y:S01]  /*1b10*/  @UP0 ULDC.64 UR4, c[0x0][0x250] ;  /* 0x0000940000040ab9 */ /* 0x000fe20000000a00 */
[C---:B------:R-:W-:Y:S01]  /*1b20*/  IMAD R7, R4.reuse, R7, R0 ;  /* 0x0000000704077224 */ /* 0x040fe200078e0200 */
[----:B------:R-:W-:Y:S01]  /*1b30*/  @UP0 UIMAD.WIDE.U32 UR28, UR10, UR4, URZ ;  /* 0x000000040a1c02a5 */ /* 0x000fe2000f8e003f */
[----:B------:R-:W-:-:S03]  /*1b40*/  IMAD.WIDE.U32 R26, R4, R6, R8 ;  /* 0x00000006041a7225 */ /* 0x000fc600078e0008 */
[----:B------:R-:W-:Y:S02]  /*1b50*/  @UP0 UIMAD UR14, UR10, UR5, UR29 ;  /* 0x000000050a0e02a4 */ /* 0x000fe4000f8e021d */
[----:B------:R-:W-:Y:S01]  /*1b60*/  IADD3 R24, R27, R7, RZ ;  /* 0x000000071b187210 */ /* 0x000fe20007ffe0ff */
[----:B------:R-:W-:Y:S01]  /*1b70*/  @UP0 UMOV UR20, UR28 ;  /* 0x0000001c00140c82 */ /* 0x000fe20008000000 */
[----:B------:R-:W-:Y:S08]  /*1b80*/  @P1 BRA `(.L_x_2159) ;  /* 0x0000000000381947 */ /* 0x000ff00003800000 */
[----:B------:R-:W-:Y:S01]  /*1b90*/  USHF.R.S32.HI UR10, URZ, 0x1f, UR9 ;  /* 0x0000001f3f0a7899 */ /* 0x000fe20008011409 */
[----:B------:R-:W-:-:S03]  /*1ba0*/  ULDC.64 UR4, c[0x0][0x250] ;  /* 0x0000940000047ab9 */ /* 0x000fc60000000a00 */
[----:B------:R-:W-:Y:S02]  /*1bb0*/  UIMAD UR10, UR10, UR4, URZ ;  /* 0x000000040a0a72a4 */ /* 0x000fe4000f8e023f */
[----:B------:R-:W-:Y:S02]  /*1bc0*/  UIMAD.WIDE.U32 UR28, UR9, UR4, URZ ;  /* 0x00000004091c72a5 */ /* 0x000fe4000f8e003f */
[----:B------:R-:W-:Y:S02]  /*1bd0*/  UIMAD UR10, UR9, UR5, UR10 ;  /* 0x00000005090a72a4 */ /* 0x000fe4000f8e020a */
[----:B------:R-:W-:Y:S02]  /*1be0*/  USHF.R.S32.HI UR9, URZ, 0x1f, UR8 ;  /* 0x0000001f3f097899 */ /* 0x000fe40008011408 */
[----:B------:R-:W-:Y:S01]  /*1bf0*/  UIADD3 UR11, UR29, UR10, URZ ;  /* 0x0000000a1d0b7290 */ /* 0x000fe2000fffe03f */
[----:B------:R-:W-:Y:S02]  /*1c00*/  ULDC.64 UR4, c[0x0][0x238] ;  /* 0x00008e0000047ab9 */ /* 0x000fe40000000a00 */
[----:B------:R-:W-:Y:S01]  /*1c10*/  UMOV UR10, UR28 ;  /* 0x0000001c000a7c82 */ /* 0x000fe20008000000 */
[----:B------:R-:W-:-:S02]  /*1c20*/  UIMAD UR9, UR9, UR4, URZ ;  /* 0x00000004090972a4 */ /* 0x000fc4000f8e023f */
[----:B------:R-:W-:Y:S02]  /*1c30*/  UIMAD.WIDE.U32 UR10, UR8, UR4, UR10 ;  /* 0x00000004080a72a5 */ /* 0x000fe4000f8e000a */
[----:B------:R-:W-:-:S04]  /*1c40*/  UIMAD UR5, UR8, UR5, UR9 ;  /* 0x00000005080572a4 */ /* 0x000fc8000f8e0209 */
[----:B------:R-:W-:Y:S01]  /*1c50*/  UIADD3 UR14, UR11, UR5, URZ ;  /* 0x000000050b0e7290 */ /* 0x000fe2000fffe03f */
[----:B------:R-:W-:-:S11]  /*1c60*/  UMOV UR20, UR10 ;  /* 0x0000000a00147c82 */ /* 0x000fd60008000000 */
.L_x_2159:
[----:B------:R-:W-:Y:S01]  /*1c70*/  UISETP.NE.AND UP0, UPT, UR13, -0x1, UPT ;  /* 0xffffffff0d00788c */ /* 0x000fe2000bf05270 */
[----:B------:R-:W-:Y:S01]  /*1c80*/  SHF.R.S32.HI R6, RZ, 0x1f, R3 ;  /* 0x0000001fff067819 */ /* 0x000fe20000011403 */
[----:B------:R-:W1:Y:S01]  /*1c90*/  S2R R31, SR_CTAID.X ;  /* 0x00000000001f7919 */ /* 0x000e620000002500 */
[----:B------:R-:W-:Y:S01]  /*1ca0*/  ULDC.64 UR10, c[0x0][0x258] ;  /* 0x00009600000a7ab9 */ /* 0x000fe20000000a00 */
[----:B------:R-:W-:Y:S01]  /*1cb0*/  ULDC.64 UR8, c[0x0][0x268] ;  /* 0x00009a0000087ab9 */ /* 0x000fe20000000a00 */
[CC--:B------:R-:W-:Y:S01]  /*1cc0*/  LEA.HI R2, R6.reuse, R3.reuse, RZ, 0x3 ;  /* 0x0000000306027211 */ /* 0x0c0fe200078f18ff */
[----:B------:R-:W-:Y:S01]  /*1cd0*/  IMAD.U32 R22, RZ, RZ, UR10 ;  /* 0x0000000aff167e24 */ /* 0x000fe2000f8e00ff */
[----:B------:R-:W-:Y:S01]  /*1ce0*/  LEA.HI R13, R6, R3, RZ, 0x4 ;  /* 0x00000003060d7211 */ /* 0x000fe200078f20ff */
[----:B------:R-:W-:Y:S01]  /*1cf0*/  IMAD R5, R5, UR8, RZ ;  /* 0x0000000805057c24 */ /* 0x000fe2000f8e02ff */
[----:B------:R-:W-:Y:S01]  /*1d00*/  SHF.R.S32.HI R20, RZ, 0x3, R2 ;  /* 0x00000003ff147819 */ /* 0x000fe20000011402 */
[----:B------:R-:W-:Y:S01]  /*1d10*/  BSSY B0, `(.L_x_2161) ;  /* 0x0000064000007945 */ /* 0x000fe20003800000 */
[----:B------:R-:W-:Y:S01]  /*1d20*/  @UP0 ULDC.64 UR4, c[0x0][0x240] ;  /* 0x0000900000040ab9 */ /* 0x000fe20000000a00 */
[----:B------:R-:W-:Y:S01]  /*1d30*/  LOP3.LUT R2, R2, 0xfffffff8, RZ, 0xc0, !PT ;  /* 0xfffffff802027812 */ /* 0x000fe200078ec0ff */
[----:B------:R-:W-:Y:S01]  /*1d40*/  @UP0 UIMAD.WIDE.U32 UR32, UR13, UR4, URZ ;  /* 0x000000040d2002a5 */ /* 0x000fe2000f8e003f */
[C---:B------:R-:W-:Y:S01]  /*1d50*/  IMAD.SHL.U32 R203, R20.reuse, 0x40, RZ ;  /* 0x0000004014cb7824 */ /* 0x040fe200078e00ff */
[----:B------:R-:W-:Y:S01]  /*1d60*/  @!UP0 USHF.R.S32.HI UR30, URZ, 0x1f, UR21 ;  /* 0x0000001f3f1e8899 */ /* 0x000fe20008011415 */
[----:B------:R-:W-:Y:S01]  /*1d70*/  LOP3.LUT R0, R13, 0xfffffff0, RZ, 0xc0, !PT ;  /* 0xfffffff00d007812 */ /* 0x000fe200078ec0ff */
[----:B------:R-:W-:Y:S01]  /*1d80*/  IMAD.IADD R2, R3, 0x1, -R2 ;  /* 0x0000000103027824 */ /* 0x000fe200078e0a02 */
[----:B------:R-:W-:Y:S01]  /*1d90*/  @UP0 UIMAD UR29, UR13, UR5, UR33 ;  /* 0x000000050d1d02a4 */ /* 0x000fe2000f8e0221 */
[----:B------:R-:W-:Y:S01]  /*1da0*/  LOP3.LUT R203, R203, 0x1c0, RZ, 0xc0, !PT ;  /* 0x000001c0cbcb7812 */ /* 0x000fe200078ec0ff */
[----:B------:R-:W-:Y:S01]  /*1db0*/  VIADD R18, R20, 0x10 ;  /* 0x0000001014127836 */ /* 0x000fe20000000000 */
[----:B------:R-:W-:Y:S01]  /*1dc0*/  @!UP0 ULDC.64 UR4, c[0x0][0x228] ;  /* 0x00008a0000048ab9 */ /* 0x000fe20000000a00 */
[----:B------:R-:W-:Y:S01]  /*1dd0*/  IMAD.SHL.U32 R204, R2, 0x8, RZ ;  /* 0x0000000802cc7824 */ /* 0x000fe200078e00ff */
[----:B------:R-:W-:Y:S01]  /*1de0*/  @!UP0 UIMAD UR30, UR30, UR4, URZ ;  /* 0x000000041e1e82a4 */ /* 0x000fe2000f8e023f */
[----:B------:R-:W-:Y:S01]  /*1df0*/  IMAD.IADD R7, R3, 0x1, -R0 ;  /* 0x0000000103077824 */ /* 0x000fe200078e0a00 */
[----:B------:R-:W-:Y:S01]  /*1e00*/  @!UP0 UIMAD.WIDE.U32 UR34, UR21, UR4, URZ ;  /* 0x00000004152282a5 */ /* 0x000fe2000f8e003f */
[----:B------:R-:W2:Y:S01]  /*1e10*/  S2UR UR4, SR_CgaCtaId ;  /* 0x00000000000479c3 */ /* 0x000ea20000008800 */
[--C-:B------:R-:W-:Y:S01]  /*1e20*/  LOP3.LUT R4, R203, 0x38, R204.reuse, 0xf8, !PT ;  /* 0x00000038cb047812 */ /* 0x100fe200078ef8cc */
[----:B------:R-:W-:Y:S01]  /*1e30*/  @!UP0 UIMAD UR30, UR21, UR5, UR30 ;  /* 0x00000005151e82a4 */ /* 0x000fe2000f8e021e */
[----:B------:R-:W-:Y:S01]  /*1e40*/  SHF.R.U32.HI R203, RZ, 0x3, R203 ;  /* 0x00000003ffcb7819 */ /* 0x000fe200000116cb */
[----:B------:R-:W-:Y:S01]  /*1e50*/  USHF.R.S32.HI UR5, URZ, 0x1f, UR22 ;  /* 0x0000001f3f057899 */ /* 0x000fe20008011416 */
[----:B------:R-:W-:Y:S01]  /*1e60*/  SHF.R.S32.HI R0, RZ, 0x1f, R7 ;  /* 0x0000001fff007819 */ /* 0x000fe20000011407 */
[----:B------:R-:W-:Y:S01]  /*1e70*/  @!UP0 UMOV UR32, UR34 ;  /* 0x0000002200208c82 */ /* 0x000fe20008000000 */
[----:B------:R-:W-:Y:S01]  /*1e80*/  LOP3.LUT R203, R4, R203, RZ, 0x3c, !PT ;  /* 0x000000cb04cb7212 */ /* 0x000fe200078e3cff */
[----:B------:R-:W-:Y:S01]  /*1e90*/  UIMAD UR28, UR5, UR10, URZ ;  /* 0x0000000a051c72a4 */ /* 0x000fe2000f8e023f */
[----:B------:R-:W-:Y:S01]  /*1ea0*/  LEA.HI R4, R6, R3, RZ, 0x6 ;  /* 0x0000000306047211 */ /* 0x000fe200078f30ff */
[----:B------:R-:W-:Y:S01]  /*1eb0*/  UIADD3 UR10, -UR23, UR12, URZ ;  /* 0x0000000c170a7290 */ /* 0x000fe2000fffe13f */
[----:B------:R-:W-:Y:S01]  /*1ec0*/  LEA.HI R0, R0, R7, RZ, 0x3 ;  /* 0x0000000700007211 */ /* 0x000fe200078f18ff */
[----:B------:R-:W-:Y:S01]  /*1ed0*/  @!UP0 UIADD3 UR29, UR35, UR30, URZ ;  /* 0x0000001e231d8290 */ /* 0x000fe2000fffe03f */
[----:B------:R-:W-:Y:S01]  /*1ee0*/  SHF.R.S32.HI R19, RZ, 0x1f, R204 ;  /* 0x0000001fff137819 */ /* 0x000fe200000114cc */
[----:B------:R-:W-:Y:S01]  /*1ef0*/  IMAD.SHL.U32 R4, R4, 0x8, RZ ;  /* 0x0000000804047824 */ /* 0x000fe200078e00ff */
[----:B------:R-:W-:Y:S01]  /*1f00*/  IADD3 R10, P2, R204, UR20, RZ ;  /* 0x00000014cc0a7c10 */ /* 0x000fe2000ff5e0ff */
[----:B------:R-:W-:Y:S01]  /*1f10*/  VIADD R12, R20, 0x20 ;  /* 0x00000020140c7836 */ /* 0x000fe20000000000 */
[----:B------:R-:W-:Y:S01]  /*1f20*/  IADD3 R8, P1, R204, UR32, RZ ;  /* 0x00000020cc087c10 */ /* 0x000fe2000ff3e0ff */
[----:B------:R-:W-:Y:S01]  /*1f30*/  UIMAD UR28, UR22, UR11, UR28 ;  /* 0x0000000b161c72a4 */ /* 0x000fe2000f8e021c */
[----:B------:R-:W-:Y:S01]  /*1f40*/  LOP3.LUT R14, R0, 0xfffffff8, RZ, 0xc0, !PT ;  /* 0xfffffff8000e7812 */ /* 0x000fe200078ec0ff */
[----:B------:R-:W-:Y:S01]  /*1f50*/  UIADD3 UR11, UR15, -0x1, URZ ;  /* 0xffffffff0f0b7890 */ /* 0x000fe2000fffe03f */
[----:B------:R-:W-:Y:S01]  /*1f60*/  ISETP.GE.AND P6, PT, R20, UR10, PT ;  /* 0x0000000a14007c0c */ /* 0x000fe2000bfc6270 */
[----:B------:R-:W-:Y:S01]  /*1f70*/  VIADD R200, R204, 0x40 ;  /* 0x00000040ccc87836 */ /* 0x000fe20000000000 */
[----:B------:R-:W-:Y:S01]  /*1f80*/  IADD3.X R11, R19, UR14, RZ, P2, !PT ;  /* 0x0000000e130b7c10 */ /* 0x000fe200097fe4ff */
[----:B------:R-:W-:Y:S01]  /*1f90*/  IMAD.IADD R14, R7, 0x1, -R14 ;  /* 0x00000001070e7824 */ /* 0x000fe200078e0a0e */
[----:B------:R-:W-:Y:S01]  /*1fa0*/  IADD3.X R9, R19, UR29, RZ, P1, !PT ;  /* 0x0000001d13097c10 */ /* 0x000fe20008ffe4ff */
[----:B------:R-:W-:Y:S01]  /*1fb0*/  USHF.L.U32 UR14, UR11, 0x6, URZ ;  /* 0x000000060b0e7899 */ /* 0x000fe2000800063f */
[----:B------:R-:W-:Y:S01]  /*1fc0*/  LOP3.LUT R203, R203, 0xfffffe00, R4, 0xf8, !PT ;  /* 0xfffffe00cbcb7812 */ /* 0x000fe200078ef804 */
[----:B------:R-:W-:Y:S01]  /*1fd0*/  IMAD R4, R16, UR9, R5 ;  /* 0x0000000910047c24 */ /* 0x000fe2000f8e0205 */
[----:B------:R-:W-:Y:S01]  /*1fe0*/  IADD3 R154, P5, R20, UR27, RZ ;  /* 0x0000001b149a7c10 */ /* 0x000fe2000ffbe0ff */
[----:B------:R-:W-:Y:S01]  /*1ff0*/  IMAD.WIDE.U32 R16, R16, UR8, R10 ;  /* 0x0000000810107c25 */ /* 0x000fe2000f8e000a */
[----:B------:R-:W-:Y:S01]  /*2000*/  ISETP.GE.AND P4, PT, R18, UR10, PT ;  /* 0x0000000a12007c0c */ /* 0x000fe2000bf86270 */
[----:B------:R-:W-:Y:S01]  /*2010*/  UMOV UR8, 0x400 ;  /* 0x0000040000087882 */ /* 0x000fe20000000000 */
[----:B------:R-:W-:Y:S01]  /*2020*/  ISETP.GE.AND P3, PT, R12, UR10, PT ;  /* 0x0000000a0c007c0c */ /* 0x000fe2000bf66270 */
[----:B------:R-:W-:Y:S01]  /*2030*/  IMAD.WIDE.U32 R22, R22, UR22, R8 ;  /* 0x0000001616167c25 */ /* 0x000fe2000f8e0008 */
[--C-:B------:R-:W-:Y:S01]  /*2040*/  SHF.R.S32.HI R21, RZ, 0x1f, R20.reuse ;  /* 0x0000001fff157819 */ /* 0x100fe20000011414 */
[----:B--2---:R-:W-:Y:S01]  /*2050*/  ULEA UR4, UR4, UR8, 0x18 ;  /* 0x0000000804047291 */ /* 0x004fe2000f8ec03f */
[----:B------:R-:W-:Y:S01]  /*2060*/  R2P PR, R14, 0x6 ;  /* 0x000000060e007804 */ /* 0x000fe20000000000 */
[----:B------:R-:W-:Y:S01]  /*2070*/  IMAD.MOV.U32 R7, RZ, RZ, 0x10 ;  /* 0x00000010ff077424 */ /* 0x000fe200078e00ff */
[----:B------:R-:W-:Y:S01]  /*2080*/  UIADD3 UR20, -UR14, UR17, URZ ;  /* 0x000000110e147290 */ /* 0x000fe2000fffe13f */
[----:B------:R-:W-:Y:S01]  /*2090*/  IMAD.MOV.U32 R5, RZ, RZ, 0x20 ;  /* 0x00000020ff057424 */ /* 0x000fe200078e00ff */
[----:B------:R-:W-:Y:S01]  /*20a0*/  IADD3.X R15, R21, UR26, RZ, P5, !PT ;  /* 0x0000001a150f7c10 */ /* 0x000fe2000affe4ff */
[----:B------:R-:W-:Y:S01]  /*20b0*/  VIADD R29, R23, UR28 ;  /* 0x0000001c171d7c36 */ /* 0x000fe20008000000 */
[----:B------:R-:W-:Y:S01]  /*20c0*/  LEA R203, R203, UR4, 0x1 ;  /* 0x00000004cbcb7c11 */ /* 0x000fe2000f8e08ff */
[----:B-1----:R-:W-:Y:S01]  /*20d0*/  IMAD.WIDE R30, R31, 0x40, R20 ;  /* 0x000000401f1e7825 */ /* 0x002fe200078e0214 */
[----:B------:R-:W-:-:S02]  /*20e0*/  SEL R7, R7, 0xfffffff0, !P1 ;  /* 0xfffffff007077807 */ /* 0x000fc40004800000 */
[----:B------:R-:W-:Y:S01]  /*20f0*/  SEL R5, R5, 0xffffffe0, !P2 ;  /* 0xffffffe005057807 */ /* 0x000fe20005000000 */
[----:B------:R-:W-:Y:S01]  /*2100*/  VIADD R199, R204, 0x80 ;  /* 0x00000080ccc77836 */ /* 0x000fe20000000000 */
[----:B------:R-:W-:Y:S06]  /*2110*/  @P6 BRA `(.L_x_2162) ;  /* 0x00000000008c6947 */ /* 0x000fec0003800000 */
        /* <DEDUP_REMOVED lines=35> */
.L_x_2162:
[----:B------:R-:W-:Y:S05]  /*2350*/  BSYNC B0 ;  /* 0x0000000000007941 */ /* 0x000fea0003800000 */
.L_x_2161:
        /* <DEDUP_REMOVED lines=41> */
.L_x_2164:
[----:B------:R-:W-:Y:S05]  /*25f0*/  BSYNC B0 ;  /* 0x0000000000007941 */ /* 0x000fea0003800000 */
.L_x_2163:
        /* <DEDUP_REMOVED lines=42> */
.L_x_2166:
[----:B------:R-:W-:Y:S05]  /*28a0*/  BSYNC B0 ;  /* 0x0000000000007941 */ /* 0x000fea0003800000 */
.L_x_2165:
        /* <DEDUP_REMOVED lines=44> */
.L_x_2168:
[----:B------:R-:W-:Y:S05]  /*2b70*/  BSYNC B0 ;  /* 0x0000000000007941 */ /* 0x000fea0003800000 */
.L_x_2167:
        /* <DEDUP_REMOVED lines=37> */
.L_x_2170:
[----:B------:R-:W-:Y:S05]  /*2dd0*/  BSYNC B0 ;  /* 0x0000000000007941 */ /* 0x000fea0003800000 */
.L_x_2169:
        /* <DEDUP_REMOVED lines=33> */
.L_x_2172:
[----:B------:R-:W-:Y:S05]  /*2ff0*/  BSYNC B0 ;  /* 0x0000000000007941 */ /* 0x000fea0003800000 */
.L_x_2171:
[----:B------:R-:W-:Y:S01]  /*3000*/  ISETP.GE.AND P2, PT, R12, UR20, PT ;  /* 0x000000140c007c0c */ /* 0x000fe2000bf46270 */
[----:B------:R-:W-:Y:S01]  /*3010*/  BSSY B0, `(.L_x_2173) ;  /* 0x0000025000007945 */ /* 0x000fe20003800000 */
[----:B------:R-:W-:-:S11]  /*3020*/  ISETP.GE.AND P1, PT, R18, UR20, PT ;  /* 0x0000001412007c0c */ /* 0x000fd6000bf26270 */
        /* <DEDUP_REMOVED lines=35> */
.L_x_2174:
[----:B------:R-:W-:Y:S05]  /*3260*/  BSYNC B0 ;  /* 0x0000000000007941 */ /* 0x000fea0003800000 */
.L_x_2173:
[----:B------:R-:W-:Y:S01]  /*3270*/  SHF.R.S32.HI R22, RZ, 0x4, R13 ;  /* 0x00000004ff167819 */ /* 0x000fe2000001140d */
[----:B------:R-:W-:Y:S01]  /*3280*/  BSSY B0, `(.L_x_2175) ;  /* 0x0000027000007945 */ /* 0x000fe20003800000 */
[----:B------:R-:W-:Y:S01]  /*3290*/  ISETP.GE.AND P6, PT, R12, UR20, PT ;  /* 0x000000140c007c0c */ /* 0x000fe2000bfc6270 */
[----:B------:R-:W-:Y:S01]  /*32a0*/  IMAD.SHL.U32 R23, R2, 0x40, RZ ;  /* 0x0000004002177824 */ /* 0x000fe200078e00ff */
[----:B------:R-:W-:Y:S01]  /*32b0*/  LEA.HI R24, R13, R22, RZ, 0x1 ;  /* 0x000000160d187211 */ /* 0x000fe200078f08ff */
[----:B------:R-:W-:Y:S10]  /*32c0*/  @P1 BRA `(.L_x_2176) ;  /* 0x0000000000881947 */ /* 0x000ff40003800000 */
[----:B------:R-:W-:Y:S01]  /*32d0*/  ULDC UR8, c[0x0][0x2d0] ;  /* 0x0000b40000087ab9 */ /* 0x000fe20000000800 */
[----:B------:R-:W-:Y:S01]  /*32e0*/  IMAD.U32 R19, RZ, RZ, UR6 ;  /* 0x00000006ff137e24 */ /* 0x000fe2000f8e00ff */
[----:B------:R-:W-:Y:S01]  /*32f0*/  ISETP.GE.AND P5, PT, R204, UR8, PT ;  /* 0x00000008cc007c0c */ /* 0x000fe2000bfa6270 */
[----:B------:R-:W-:Y:S01]  /*3300*/  IMAD.MOV.U32 R26, RZ, RZ, R133 ;  /* 0x000000ffff1a7224 */ /* 0x000fe200078e0085 */
[----:B------:R-:W-:Y:S01]  /*3310*/  ISETP.GE.AND P3, PT, R200, UR8, PT ;  /* 0x00000008c8007c0c */ /* 0x000fe2000bf66270 */
[----:B------:R-:W-:Y:S01]  /*3320*/  IMAD.MOV.U32 R27, RZ, RZ, R134 ;  /* 0x000000ffff1b7224 */ /* 0x000fe200078e0086 */
[----:B------:R-:W-:Y:S01]  /*3330*/  ISETP.GE.AND P2, PT, R199, UR8, PT ;  /* 0x00000008c7007c0c */ /* 0x000fe2000bf46270 */
[----:B------:R-:W-:Y:S01]  /*3340*/  UIMAD UR8, UR7, 0x30, URZ ;  /* 0x00000030070878a4 */ /* 0x000fe2000f8e023f */
[----:B------:R-:W-:-:S05]  /*3350*/  IMAD.WIDE.U32 R28, R19, 0x30, R26 ;  /* 0x00000030131c7825 */ /* 0x000fca00078e001a */
[----:B------:R-:W-:Y:S02]  /*3360*/  VIADD R26, R29, UR8 ;  /* 0x000000081d1a7c36 */ /* 0x000fe40008000000 */
[----:B------:R-:W5:Y:S01]  /*3370*/  @!P5 LDC.64 R12, c[0x0][0x218] ;  /* 0x00008600ff0cdb82 */ /* 0x000f620000000a00 */
[----:B------:R5:W-:Y:S07]  /*3380*/  @P5 STS.128 [R203+0x7800], RZ ;  /* 0x007800ffcb005388 */ /* 0x000bee0000000c00 */
[----:B-12---:R-:W1:Y:S08]  /*3390*/  @!P3 LDC.64 R10, c[0x0][0x218] ;  /* 0x00008600ff0abb82 */ /* 0x006e700000000a00 */
[----:B---34-:R-:W2:Y:S01]  /*33a0*/  @!P2 LDC.64 R8, c[0x0][0x218] ;  /* 0x00008600ff08ab82 */ /* 0x018ea20000000a00 */
[----:B-----5:R-:W-:-:S04]  /*33b0*/  @!P5 LEA R12, P1, R28, R12, 0x1 ;  /* 0x0000000c1c0cd211 */ /* 0x020fc800078208ff */
[C---:B------:R-:W-:Y:S02]  /*33c0*/  @!P5 LEA.HI.X R13, R28.reuse, R13, R26, 0x1, P1 ;  /* 0x0000000d1c0dd211 */ /* 0x040fe400008f0c1a */
[----:B-1----:R-:W-:-:S03]  /*33d0*/  @!P3 LEA R10, P1, R28, R10, 0x1 ;  /* 0x0000000a1c0ab211 */ /* 0x002fc600078208ff */
[----:B------:R-:W-:Y:S01]  /*33e0*/  @!PT LDS RZ, [RZ] ;  /* 0x00000000fffff984 */ /* 0x000fe20000000800 */
[----:B------:R-:W-:Y:S01]  /*33f0*/  @!PT LDS RZ, [RZ] ;  /* 0x00000000fffff984 */ /* 0x000fe20000000800 */
[----:B------:R-:W-:Y:S01]  /*3400*/  @!PT LDS RZ, [RZ] ;  /* 0x00000000fffff984 */ /* 0x000fe20000000800 */
[----:B------:R1:W-:Y:S01]  /*3410*/  @!P5 LDGSTS.E.BYPASS.LTC128B.128 [R203+0x7800], desc[UR24][R12.64] ;  /* 0x078000000ccbdfae */ /* 0x0003e2000b901d58 */
[----:B------:R-:W-:-:S03]  /*3420*/  @!P3 LEA.HI.X R11, R28, R11, R26, 0x1, P1 ;  /* 0x0000000b1c0bb211 */ /* 0x000fc600008f0c1a */
[----:B------:R1:W-:Y:S01]  /*3430*/  @P3 STS.128 [R203+0x9800], RZ ;  /* 0x009800ffcb003388 */ /* 0x0003e20000000c00 */
[----:B--2---:R-:W-:-:S03]  /*3440*/  @!P2 LEA R8, P1, R28, R8, 0x1 ;  /* 0x000000081c08a211 */ /* 0x004fc600078208ff */
        /* <DEDUP_REMOVED lines=9> */
[----:B------:R1:W-:Y:S02]  /*34e0*/  @!P2 LDGSTS.E.BYPASS.LTC128B.128 [R203+0xb800], desc[UR24][R8.64+0x100] ;  /* 0x0b80010008cbafae */ /* 0x0003e4000b901d58 */
.L_x_2176:
[----:B------:R-:W-:Y:S05]  /*34f0*/  BSYNC B0 ;  /* 0x0000000000007941 */ /* 0x000fea0003800000 */
.L_x_2175:
[----:B------:R-:W-:Y:S01]  /*3500*/  USHF.R.S32.HI UR28, URZ, 0x1f, UR21 ;  /* 0x0000001f3f1c7899 */ /* 0x000fe20008011415 */
[----:B-1234-:R-:W-:Y:S01]  /*3510*/  LOP3.LUT R9, R24, 0xfffffffe, RZ, 0xc0, !PT ;  /* 0xfffffffe18097812 */ /* 0x01efe200078ec0ff */
[----:B------:R-:W-:Y:S01]  /*3520*/  ULDC.64 UR8, c[0x0][0x3d0] ;  /* 0x0000f40000087ab9 */ /* 0x000fe20000000a00 */
[----:B------:R-:W0:Y:S01]  /*3530*/  LDGDEPBAR ;  /* 0x00000000000079af */ /* 0x000e220000000000 */
[----:B------:R-:W-:Y:S01]  /*3540*/  UIMAD UR28, UR28, UR8, URZ ;  /* 0x000000081c1c72a4 */ /* 0x000fe2000f8e023f */
[----:B------:R-:W-:Y:S01]  /*3550*/  IMAD.SHL.U32 R10, R14, 0x40, RZ ;  /* 0x000000400e0a7824 */ /* 0x000fe200078e00ff */
[----:B------:R-:W-:Y:S01]  /*3560*/  UMOV UR30, UR22 ;  /* 0x00000016001e7c82 */ /* 0x000fe20008000000 */
[----:B------:R-:W-:Y:S01]  /*3570*/  UMOV UR31, UR5 ;  /* 0x00000005001f7c82 */ /* 0x000fe20008000000 */
[----:B------:R-:W-:Y:S01]  /*3580*/  IMAD.IADD R9, R22, 0x1, -R9 ;  /* 0x0000000116097824 */ /* 0x000fe200078e0a09 */
[----:B------:R-:W-:Y:S01]  /*3590*/  UIMAD.WIDE.U32 UR30, UR21, UR8, UR30 ;  /* 0x00000008151e72a5 */ /* 0x000fe2000f8e001e */
[----:B------:R-:W-:Y:S01]  /*35a0*/  LOP3.LUT R10, R10, 0x1c0, RZ, 0xc0, !PT ;  /* 0x000001c00a0a7812 */ /* 0x000fe200078ec0ff */
[----:B------:R-:W-:Y:S01]  /*35b0*/  UIMAD UR28, UR21, UR9, UR28 ;  /* 0x00000009151c72a4 */ /* 0x000fe2000f8e021c */
[----:B------:R-:W-:Y:S01]  /*35c0*/  IMAD.SHL.U32 R11, R9, 0x8, RZ ;  /* 0x00000008090b7824 */ /* 0x000fe200078e00ff */
[----:B------:R-:W1:Y:S01]  /*35d0*/  LDC.64 R228, c[0x0][0x250] ;  /* 0x00009400ffe47b82 */ /* 0x000e620000000a00 */
[----:B------:R-:W-:Y:S01]  /*35e0*/  ULDC.64 UR8, c[0x0][0x3c8] ;  /* 0x0000f20000087ab9 */ /* 0x000fe20000000a00 */
[----:B------:R-:W-:Y:S01]  /*35f0*/  UIADD3 UR28, UR31, UR28, URZ ;  /* 0x0000001c1f1c7290 */ /* 0x000fe2000fffe03f */
[----:B------:R-:W-:Y:S01]  /*3600*/  IMAD.IADD R17, R17, 0x1, R4 ;  /* 0x0000000111117824 */ /* 0x000fe200078e0204 */
[----:B------:R-:W-:Y:S01]  /*3610*/  ULEA UR8, UP0, UR30, UR8, 0x2 ;  /* 0x000000081e087291 */ /* 0x000fe2000f80103f */
[----:B------:R-:W-:Y:S01]  /*3620*/  LOP3.LUT R11, R10, 0x8, R11, 0xf8, !PT ;  /* 0x000000080a0b7812 */ /* 0x000fe200078ef80b */
[----:B------:R-:W-:Y:S01]  /*3630*/  IMAD.SHL.U32 R13, R0, 0x40, RZ ;  /* 0x00000040000d7824 */ /* 0x000fe200078e00ff */
[----:B------:R-:W-:Y:S01]  /*3640*/  SHF.R.U32.HI R4, RZ, 0x3, R10 ;  /* 0x00000003ff047819 */ /* 0x000fe2000001160a */
[----:B------:R-:W-:Y:S01]  /*3650*/  ULEA.HI.X UR9, UR30, UR9, UR28, 0x2, UP0 ;  /* 0x000000091e097291 */ /* 0x000fe200080f141c */
[C---:B------:R-:W-:Y:S01]  /*3660*/  ISETP.GE.AND P2, PT, R20.reuse, UR20, PT ;  /* 0x0000001414007c0c */ /* 0x040fe2000bf46270 */
[----:B------:R-:W-:Y:S01]  /*3670*/  IMAD.U32 R10, RZ, RZ, UR8 ;  /* 0x00000008ff0a7e24 */ /* 0x000fe2000f8e00ff */
[----:B------:R-:W-:Y:S01]  /*3680*/  LOP3.LUT R4, R11, R4, RZ, 0x3c, !PT ;  /* 0x000000040b047212 */ /* 0x000fe200078e3cff */
[----:B------:R-:W-:Y:S01]  /*3690*/  IMAD.SHL.U32 R20, R20, 0x8, RZ ;  /* 0x0000000814147824 */ /* 0x000fe200078e00ff */
[----:B------:R-:W-:Y:S01]  /*36a0*/  LOP3.LUT R23, R23, 0x1c0, RZ, 0xc0, !PT ;  /* 0x000001c017177812 */ /* 0x000fe200078ec0ff */
[----:B------:R-:W-:Y:S01]  /*36b0*/  IMAD.U32 R11, RZ, RZ, UR9 ;  /* 0x00000009ff0b7e24 */ /* 0x000fe2000f8e00ff */
[----:B------:R-:W-:Y:S01]  /*36c0*/  LOP3.LUT R0, R4, 0xfffffe00, R13, 0xf8, !PT ;  /* 0xfffffe0004007812 */ /* 0x000fe200078ef80d */
[----:B------:R-:W-:-:S04]  /*36d0*/  DEPBAR.LE SB0, 0x0 ;  /* 0x000080000000791a */ /* 0x000fc80000000000 */
[----:B------:R2:W5:Y:S01]  /*36e0*/  LDG.E R4, desc[UR24][R10.64] ;  /* 0x000000180a047981 */ /* 0x000562000c1e1900 */
[----:B------:R-:W-:Y:S01]  /*36f0*/  LOP3.LUT R8, R23, 0x8, R20, 0xf8, !PT ;  /* 0x0000000817087812 */ /* 0x000fe200078ef814 */
[----:B------:R-:W-:Y:S01]  /*3700*/  ULDC.64 UR8, c[0x0][0x220] ;  /* 0x0000880000087ab9 */ /* 0x000fe20000000a00 */
[----:B------:R-:W-:Y:S01]  /*3710*/  SHF.R.U32.HI R23, RZ, 0x3, R23 ;  /* 0x00000003ff177819 */ /* 0x000fe20000011617 */
[----:B------:R-:W-:Y:S01]  /*3720*/  BAR.SYNC.DEFER_BLOCKING 0x0 ;  /* 0x0000000000007b1d */ /* 0x000fe20000010000 */
[----:B------:R-:W-:Y:S02]  /*3730*/  LEA.HI R6, R6, R3, RZ, 0x5 ;  /* 0x0000000306067211 */ /* 0x000fe400078f28ff */
[----:B------:R-:W-:Y:S02]  /*3740*/  LOP3.LUT R8, R8, R23, RZ, 0x3c, !PT ;  /* 0x0000001708087212 */ /* 0x000fe400078e3cff */
[----:B------:R-:W-:Y:S01]  /*3750*/  ISETP.GE.AND P5, PT, R18, UR20, PT ;  /* 0x0000001412007c0c */ /* 0x000fe2000bfa6270 */
[----:B------:R-:W-:-:S02]  /*3760*/  ULDC UR5, c[0x0][0x2e8] ;  /* 0x0000ba0000057ab9 */ /* 0x000fc40000000800 */
[----:B------:R-:W-:Y:S02]  /*3770*/  IMAD R197, R9, 0x200, R8 ;  /* 0x0000020009c57824 */ /* 0x000fe400078e0208 */
[----:B-1----:R-:W-:Y:S01]  /*3780*/  IMAD R9, R15, R228, RZ ;  /* 0x000000e40f097224 */ /* 0x002fe200078e02ff */
[----:B------:R-:W-:-:S03]  /*3790*/  SHF.R.S32.HI R81, RZ, 0x5, R6 ;  /* 0x00000005ff517819 */ /* 0x000fc60000011406 */
[C---:B------:R-:W-:Y:S02]  /*37a0*/  IMAD R9, R154.reuse, R229, R9 ;  /* 0x000000e59a097224 */ /* 0x040fe400078e0209 */
[----:B------:R-:W-:Y:S01]  /*37b0*/  IMAD.WIDE.U32 R154, R154, R228, R16 ;  /* 0x000000e49a9a7225 */ /* 0x000fe200078e0010 */
[----:B------:R2:W-:Y:S04]  /*37c0*/  @P2 STS.128 [R203+0xc000], RZ ;  /* 0x00c000ffcb002388 */ /* 0x0005e80000000c00 */
[----:B------:R2:W-:Y:S04]  /*37d0*/  @P2 STS.128 [R203+0xe000], RZ ;  /* 0x00e000ffcb002388 */ /* 0x0005e80000000c00 */
[----:B------:R2:W-:Y:S01]  /*37e0*/  @P2 STS.128 [R203+0x10000], RZ ;  /* 0x010000ffcb002388 */ /* 0x0005e20000000c00 */
[----:B------:R-:W-:Y:S01]  /*37f0*/  IMAD.IADD R152, R155, 0x1, R9 ;  /* 0x000000019b987824 */ /* 0x000fe200078e0209 */
[----:B------:R-:W-:Y:S01]  /*3800*/  LEA R212, P1, R154, UR8, 0x1 ;  /* 0x000000089ad47c11 */ /* 0x000fe2000f8208ff */
[----:B------:R-:W-:Y:S01]  /*3810*/  IMAD R198, R81, 0x400, R0 ;  /* 0x0000040051c67824 */ /* 0x000fe200078e0200 */
[----:B------:R-:W1:Y:S01]  /*3820*/  MUFU.RCP R83, UR5 ;  /* 0x0000000500537d08 */ /* 0x000e620008001000 */
[----:B------:R-:W-:Y:S01]  /*3830*/  BSSY B0, `(.L_x_2177) ;  /* 0x000001e000007945 */ /* 0x000fe20003800000 */
[C---:B------:R-:W-:Y:S01]  /*3840*/  SHF.L.U64.HI R201, R228.reuse, 0x4, R229 ;  /* 0x00000004e4c97819 */ /* 0x040fe200000102e5 */
[----:B------:R-:W-:Y:S01]  /*3850*/  IMAD.SHL.U32 R202, R228, 0x10, RZ ;  /* 0x00000010e4ca7824 */ /* 0x000fe200078e00ff */
[----:B------:R-:W-:-:S02]  /*3860*/  LEA R197, R197, UR4, 0x1 ;  /* 0x00000004c5c57c11 */ /* 0x000fc4000f8e08ff */
[----:B------:R-:W-:Y:S02]  /*3870*/  LEA.HI.X R215, R154, UR9, R152, 0x1, P1 ;  /* 0x000000099ad77c11 */ /* 0x000fe400088f0c98 */
[----:B------:R-:W-:Y:S01]  /*3880*/  LEA R198, R198, UR4, 0x1 ;  /* 0x00000004c6c67c11 */ /* 0x000fe2000f8e08ff */
[----:B------:R-:W-:Y:S06]  /*3890*/  @P2 BRA `(.L_x_2178) ;  /* 0x00000000005c2947 */ /* 0x000fec0003800000 */
        /* <DEDUP_REMOVED lines=18> */
[----:B---3--:R-:W-:-:S05]  /*39c0*/  MOV R213, R215 ;  /* 0x000000d700d57202 */ /* 0x008fca0000000f00 */
[----:B------:R-:W-:Y:S01]  /*39d0*/  @!PT LDS RZ, [RZ] ;  /* 0x00000000fffff984 */ /* 0x000fe20000000800 */
[----:B------:R-:W-:Y:S01]  /*39e0*/  @!PT LDS RZ, [RZ] ;  /* 0x00000000fffff984 */ /* 0x000fe20000000800 */
[----:B------:R-:W-:Y:S01]  /*39f0*/  @!PT LDS RZ, [RZ] ;  /* 0x00000000fffff984 */ /* 0x000fe20000000800 */
[----:B------:R4:W-:Y:S02]  /*3a00*/  LDGSTS.E.BYPASS.LTC128B.128 [R203+0x10000], desc[UR24][R212.64+0x100] ;  /* 0x10000100d4cb7fae */ /* 0x0009e4000b901d58 */
.L_x_2178:
[----:B------:R-:W-:Y:S05]  /*3a10*/  BSYNC B0 ;  /* 0x0000000000007941 */ /* 0x000fea0003800000 */
.L_x_2177:
        /* <DEDUP_REMOVED lines=31> */
.L_x_2180:
[----:B------:R-:W-:Y:S05]  /*3c10*/  BSYNC B0 ;  /* 0x0000000000007941 */ /* 0x000fea0003800000 */
.L_x_2179:
[----:B------:R1:W-:Y:S01]  /*3c20*/  @P6 STS.128 [R203+0xd000], RZ ;  /* 0x00d000ffcb006388 */ /* 0x0003e20000000c00 */
[----:B------:R-:W-:Y:S03]  /*3c30*/  BSSY B0, `(.L_x_2181) ;  /* 0x0000020000007945 */ /* 0x000fe60003800000 */
[----:B------:R1:W-:Y:S04]  /*3c40*/  @P6 STS.128 [R203+0xf000], RZ ;  /* 0x00f000ffcb006388 */ /* 0x0003e80000000c00 */
[----:B------:R1:W-:Y:S01]  /*3c50*/  @P6 STS.128 [R203+0x11000], RZ ;  /* 0x011000ffcb006388 */ /* 0x0003e20000000c00 */
[----:B------:R-:W-:Y:S05]  /*3c60*/  @P6 BRA `(.L_x_2182) ;  /* 0x0000000000706947 */ /* 0x000fea0003800000 */
[----:B------:R-:W-:Y:S01]  /*3c70*/  ULDC UR5, c[0x0][0x2d0] ;  /* 0x0000b40000057ab9 */ /* 0x000fe20000000800 */
[----:B--2---:R-:W-:Y:S01]  /*3c80*/  IMAD.SHL.U32 R9, R228, 0x20, RZ ;  /* 0x00000020e4097824 */ /* 0x004fe200078e00ff */
        /* <DEDUP_REMOVED lines=26> */
.L_x_2182:
[----:B------:R-:W-:Y:S05]  /*3e30*/  BSYNC B0 ;  /* 0x0000000000007941 */ /* 0x000fea0003800000 */
.L_x_2181:
        /* <DEDUP_REMOVED lines=9> */
[----:B---3--:R-:W-:Y:S01]  /*3ed0*/  @!P3 MOV R214, R212 ;  /* 0x000000d400d6b202 */ /* 0x008fe20000000f00 */
[C---:B--2---:R-:W-:Y:S01]  /*3ee0*/  @!P3 IMAD R9, R229.reuse, 0x60, RZ ;  /* 0x00000060e509b824 */ /* 0x044fe200078e02ff */
[----:B----4-:R-:W-:Y:S01]  /*3ef0*/  @!P2 MOV R213, R215 ;  /* 0x000000d700d5a202 */ /* 0x010fe20000000f00 */
        /* <DEDUP_REMOVED lines=19> */
[----:B--2---:R-:W-:-:S05]  /*4030*/  IMAD.WIDE.U32 R10, R228, 0x60, R212 ;  /* 0x00000060e40a7825 */ /* 0x004fca00078e00d4 */
[----:B------:R-:W-:-:S05]  /*4040*/  IADD3 R11, R11, R8, RZ ;  /* 0x000000080b0b7210 */ /* 0x000fca0007ffe0ff */
[----:B------:R-:W-:Y:S01]  /*4050*/  @!PT LDS RZ, [RZ] ;  /* 0x00000000fffff984 */ /* 0x000fe20000000800 */
[----:B------:R-:W-:Y:S01]  /*4060*/  @!PT LDS RZ, [RZ] ;  /* 0x00000000fffff984 */ /* 0x000fe20000000800 */
[----:B------:R-:W-:Y:S01]  /*4070*/  @!PT LDS RZ, [RZ] ;  /* 0x00000000fffff984 */ /* 0x000fe20000000800 */
[----:B------:R2:W-:Y:S02]  /*4080*/  LDGSTS.E.BYPASS.LTC128B.128 [R203+0x11800], desc[UR24][R10.64+0x100] ;  /* 0x118001000acb7fae */ /* 0x0005e4000b901d58 */
.L_x_2184:
[----:B------:R-:W-:Y:S05]  /*4090*/  BSYNC B0 ;  /* 0x0000000000007941 */ /* 0x000fea0003800000 */
.L_x_2183:
[----:B------:R-:W-:Y:S01]  /*40a0*/  LDSM.16.M88.4 R60, [R198] ;  /* 0x00000000c63c783b */ /* 0x000fe20000000200 */
[----:B------:R-:W-:Y:S01]  /*40b0*/  R2P PR, R2, 0x6 ;  /* 0x0000000602007804 */ /* 0x000fe20000000000 */
[C---:B------:R-:W-:Y:S01]  /*40c0*/  VIADD R2, R197.reuse, 0x6000 ;  /* 0x00006000c5027836 */ /* 0x040fe20000000000 */
[----:B------:R-:W-:Y:S01]  /*40d0*/  LOP3.LUT R6, R6, 0xffffffe0, RZ, 0xc0, !PT ;  /* 0xffffffe006067812 */ /* 0x000fe200078ec0ff */
[----:B------:R-:W3:Y:S01]  /*40e0*/  LDSM.16.M88.4 R40, [R197+0x6000] ;  /* 0x00600000c528783b */ /* 0x000ee20000000200 */
[----:B------:R-:W-:Y:S01]  /*40f0*/  VIADD R195, R197, 0x6020 ;  /* 0x00006020c5c37836 */ /* 0x000fe20000000000 */
[----:B------:R-:W-:Y:S01]  /*4100*/  LEA R81, R81, UR23, 0x4 ;  /* 0x0000001751517c11 */ /* 0x000fe2000f8e20ff */
[--C-:B------:R-:W-:Y:S01]  /*4110*/  IMAD R196, R7, 0x2, R198.reuse ;  /* 0x0000000207c47824 */ /* 0x100fe200078e02c6 */
[----:B------:R-:W4:Y:S01]  /*4120*/  LDSM.16.M88.4 R32, [R197+0x6800] ;  /* 0x00680000c520783b */ /* 0x000f220000000200 */
[C---:B------:R-:W-:Y:S02]  /*4130*/  IMAD R194, R5.reuse, 0x2, R198 ;  /* 0x0000000205c27824 */ /* 0x040fe400078e02c6 */
[----:B-1---5:R-:W-:Y:S01]  /*4140*/  FMUL.FTZ R4, R4, R83 ;  /* 0x0000005304047220 */ /* 0x022fe20000410000 */
[----:B------:R-:W-:Y:S01]  /*4150*/  IMAD R193, R5, 0x2, R196 ;  /* 0x0000000205c17824 */ /* 0x000fe200078e02c4 */
[----:B------:R-:W1:Y:S01]  /*4160*/  LDSM.16.M88.4 R24, [R197+0x7000] ;  /* 0x00700000c518783b */ /* 0x000e620000000200 */
[C---:B------:R-:W-:Y:S01]  /*4170*/  IMAD.IADD R6, R3.reuse, 0x1, -R6 ;  /* 0x0000000103067824 */ /* 0x040fe200078e0a06 */
[----:B------:R-:W-:Y:S01]  /*4180*/  UISETP.GE.AND UP0, UPT, UR15, 0x2, UPT ;  /* 0x000000020f00788c */ /* 0x000fe2000bf06270 */
[----:B------:R-:W-:Y:S01]  /*4190*/  @P1 VIADD R195, R2, 0xffffffe0 ;  /* 0xffffffe002c31836 */ /* 0x000fe20000000000 */
[----:B------:R-:W1:Y:S01]  /*41a0*/  LDSM.16.M88.4 R56, [R197+0x7800] ;  /* 0x00780000c538783b */ /* 0x000e620000000200 */
[----:B------:R-:W-:Y:S01]  /*41b0*/  IMAD.MOV.U32 R2, RZ, RZ, 0x40 ;  /* 0x00000040ff027424 */ /* 0x000fe200078e00ff */
[----:B------:R-:W-:Y:S01]  /*41c0*/  R2UR UR5, R4 ;  /* 0x00000000040572ca */ /* 0x000fe200000e0000 */
[----:B------:R-:W-:Y:S01]  /*41d0*/  IMAD.SHL.U32 R206, R3, 0x2, RZ ;  /* 0x0000000203ce7824 */ /* 0x000fe200078e00ff */
[----:B------:R-:W-:Y:S01]  /*41e0*/  LDSM.16.M88.4 R48, [R196] ;  /* 0x00000000c430783b */ /* 0x000fe20000000200 */
[C---:B------:R-:W-:Y:S01]  /*41f0*/  VIADD R187, R195.reuse, 0x800 ;  /* 0x00000800c3bb7836 */ /* 0x040fe20000000000 */
[----:B------:R-:W-:Y:S01]  /*4200*/  SEL R2, R2, 0xffffffc0, !P2 ;  /* 0xffffffc002027807 */ /* 0x000fe20005000000 */
[C---:B------:R-:W-:Y:S01]  /*4210*/  VIADD R186, R195.reuse, 0x1000 ;  /* 0x00001000c3ba7836 */ /* 0x040fe20000000000 */
[----:B------:R-:W1:Y:S01]  /*4220*/  LDSM.16.M88.4 R52, [R195] ;  /* 0x00000000c334783b */ /* 0x000e620000000200 */
[----:B------:R-:W-:Y:S01]  /*4230*/  LOP3.LUT R206, R206, 0x6, RZ, 0xc0, !PT ;  /* 0x00000006cece7812 */ /* 0x000fe200078ec0ff */
[----:B------:R-:W-:-:S02]  /*4240*/  VIADD R185, R195, 0x1800 ;  /* 0x00001800c3b97836 */ /* 0x000fc40000000000 */
[----:B--2---:R-:W2:Y:S01]  /*4250*/  LDSM.16.M88.4 R12, [R195+0x800] ;  /* 0x00080000c30c783b */ /* 0x004ea20000000200 */
[----:B------:R-:W-:Y:S02]  /*4260*/  IMAD.IADD R191, R197, 0x1, R2 ;  /* 0x00000001c5bf7824 */ /* 0x000fe400078e0202 */
[----:B------:R-:W-:Y:S01]  /*4270*/  IMAD.IADD R184, R2, 0x1, R195 ;  /* 0x0000000102b87824 */ /* 0x000fe200078e02c3 */
[----:B------:R-:W2:Y:S01]  /*4280*/  LDSM.16.M88.4 R8, [R195+0x1000] ;  /* 0x00100000c308783b */ /* 0x000ea20000000200 */
[----:B------:R-:W-:Y:S02]  /*4290*/  IMAD.U32 R2, RZ, RZ, UR17 ;  /* 0x00000011ff027e24 */ /* 0x000fe4000f8e00ff */
[----:B------:R-:W-:Y:S01]  /*42a0*/  VIADD R3, R206, UR14 ;  /* 0x0000000ece037c36 */ /* 0x000fe20008000000 */
[----:B------:R-:W2:Y:S01]  /*42b0*/  LDSM.16.M88.4 R72, [R195+0x1800] ;  /* 0x00180000c348783b */ /* 0x000ea20000000200 */
[C---:B------:R-:W-:Y:S02]  /*42c0*/  VIADD R183, R195.reuse, 0x2000 ;  /* 0x00002000c3b77836 */ /* 0x040fe40000000000 */
[C---:B------:R-:W-:Y:S01]  /*42d0*/  VIADD R182, R195.reuse, 0x2800 ;  /* 0x00002800c3b67836 */ /* 0x040fe20000000000 */
[----:B------:R-:W-:Y:S01]  /*42e0*/  LDSM.16.M88.4 R68, [R194] ;  /* 0x00000000c244783b */ /* 0x000fe20000000200 */
[----:B------:R-:W-:-:S02]  /*42f0*/  VIADD R181, R195, 0x3000 ;  /* 0x00003000c3b57836 */ /* 0x000fc40000000000 */
[C---:B------:R-:W-:Y:S01]  /*4300*/  VIADD R180, R195.reuse, 0x3800 ;  /* 0x00003800c3b47836 */ /* 0x040fe20000000000 */
[C---:B---3--:R-:W-:Y:S01]  /*4310*/  HMMA.16816.F32 R44, R60.reuse, R40, RZ ;  /* 0x000000283c2c723c */ /* 0x048fe200000018ff */
[----:B------:R-:W3:Y:S01]  /*4320*/  LDSM.16.M88.4 R16, [R191+0x6000] ;  /* 0x00600000bf10783b */ /* 0x000ee20000000200 */
[C---:B------:R-:W-:Y:S02]  /*4330*/  VIADD R179, R195.reuse, 0x4000 ;  /* 0x00004000c3b37836 */ /* 0x040fe40000000000 */
[C---:B------:R-:W-:Y:S01]  /*4340*/  VIADD R178, R195.reuse, 0x4800 ;  /* 0x00004800c3b27836 */ /* 0x040fe20000000000 */
[----:B------:R-:W-:Y:S01]  /*4350*/  LDSM.16.M88.4 R64, [R191+0x7800] ;  /* 0x00780000bf40783b */ /* 0x000fe20000000200 */
[----:B------:R-:W-:Y:S01]  /*4360*/  HMMA.16816.F32 R40, R60, R42, RZ ;  /* 0x0000002a3c28723c */ /* 0x000fe200000018ff */
[C---:B------:R-:W-:Y:S02]  /*4370*/  VIADD R177, R195.reuse, 0x5000 ;  /* 0x00005000c3b17836 */ /* 0x040fe40000000000 */
[----:B------:R-:W-:Y:S01]  /*4380*/  LDSM.16.M88.4 R76, [R195+0x3800] ;  /* 0x00380000c34c783b */ /* 0x000fe20000000200 */
[----:B------:R-:W-:-:S02]  /*4390*/  VIADD R176, R195, 0x5800 ;  /* 0x00005800c3b07836 */ /* 0x000fc40000000000 */
[C---:B----4-:R-:W-:Y:S01]  /*43a0*/  HMMA.16816.F32 R36, R60.reuse, R32, RZ ;  /* 0x000000203c24723c */ /* 0x050fe200000018ff */
[----:B------:R-:W0:Y:S05]  /*43b0*/  LDGDEPBAR ;  /* 0x00000000000079af */ /* 0x000e2a0000000000 */
[C---:B-1----:R-:W-:Y:S06]  /*43c0*/  HMMA.16816.F32 R28, R60.reuse, R24, RZ ;  /* 0x000000183c1c723c */ /* 0x042fec00000018ff */
[C---:B------:R-:W-:Y:S06]  /*43d0*/  HMMA.16816.F32 R32, R60.reuse, R34, RZ ;  /* 0x000000223c20723c */ /* 0x040fec00000018ff */
[C---:B------:R-:W-:Y:S06]  /*43e0*/  HMMA.16816.F32 R24, R60.reuse, R26, RZ ;  /* 0x0000001a3c18723c */ /* 0x040fec00000018ff */
[C---:B------:R-:W-:Y:S06]  /*43f0*/  HMMA.16816.F32 R20, R60.reuse, R56, RZ ;  /* 0x000000383c14723c */ /* 0x040fec00000018ff */
[----:B------:R-:W-:Y:S01]  /*4400*/  HMMA.16816.F32 R60, R60, R58, RZ ;  /* 0x0000003a3c3c723c */ /* 0x000fe200000018ff */
[----:B------:R-:W1:Y:S05]  /*4410*/  LDSM.16.M88.4 R56, [R191+0x6800] ;  /* 0x00680000bf38783b */ /* 0x000e6a0000000200 */
[C---:B------:R-:W-:Y:S06]  /*4420*/  HMMA.16816.F32 R44, R48.reuse, R52, R44 ;  /* 0x00000034302c723c */ /* 0x040fec000000182c */
[C---:B------:R-:W-:Y:S01]  /*4430*/  HMMA.16816.F32 R40, R48.reuse, R54, R40 ;  /* 0x000000363028723c */ /* 0x040fe20000001828 */
[----:B------:R-:W4:Y:S05]  /*4440*/  LDSM.16.M88.4 R52, [R191+0x7000] ;  /* 0x00700000bf34783b */ /* 0x000f2a0000000200 */
[C---:B--2---:R-:W-:Y:S06]  /*4450*/  HMMA.16816.F32 R36, R48.reuse, R12, R36 ;  /* 0x0000000c3024723c */ /* 0x044fec0000001824 */
[C---:B------:R-:W-:Y:S01]  /*4460*/  HMMA.16816.F32 R32, R48.reuse, R14, R32 ;  /* 0x0000000e3020723c */ /* 0x040fe20000001820 */
[----:B------:R-:W-:Y:S05]  /*4470*/  LDSM.16.M88.4 R12, [R184] ;  /* 0x00000000b80c783b */ /* 0x000fea0000000200 */
[C---:B------:R-:W-:Y:S06]  /*4480*/  HMMA.16816.F32 R28, R48.reuse, R8, R28 ;  /* 0x00000008301c723c */ /* 0x040fec000000181c */
[C---:B------:R-:W-:Y:S01]  /*4490*/  HMMA.16816.F32 R24, R48.reuse, R10, R24 ;  /* 0x0000000a3018723c */ /* 0x040fe20000001818 */
[----:B------:R-:W2:Y:S05]  /*44a0*/  LDSM.16.M88.4 R8, [R193] ;  /* 0x00000000c108783b */ /* 0x000eaa0000000200 */
[C---:B------:R-:W-:Y:S06]  /*44b0*/  HMMA.16816.F32 R20, R48.reuse, R72, R20 ;  /* 0x000000483014723c */ /* 0x040fec0000001814 */
[----:B------:R-:W-:Y:S01]  /*44c0*/  HMMA.16816.F32 R60, R48, R74, R60 ;  /* 0x0000004a303c723c */ /* 0x000fe2000000183c */
[----:B------:R-:W2:Y:S04]  /*44d0*/  LDSM.16.M88.4 R48, [R184+0x800] ;  /* 0x00080000b830783b */ /* 0x000ea80000000200 */
[----:B------:R-:W-:Y:S01]  /*44e0*/  LDSM.16.M88.4 R72, [R184+0x1800] ;  /* 0x00180000b848783b */ /* 0x000fe20000000200 */
[C---:B---3--:R-:W-:Y:S06]  /*44f0*/  HMMA.16816.F32 R44, R68.reuse, R16, R44 ;  /* 0x00000010442c723c */ /* 0x048fec000000182c */
[C---:B------:R-:W-:Y:S01]  /*4500*/  HMMA.16816.F32 R40, R68.reuse, R18, R40 ;  /* 0x000000124428723c */ /* 0x040fe20000001828 */
[----:B------:R-:W3:Y:S05]  /*4510*/  LDSM.16.M88.4 R16, [R184+0x1000] ;  /* 0x00100000b810783b */ /* 0x000eea0000000200 */
        /* <DEDUP_REMOVED lines=18> */
[----:B------:R-:W3:Y:S05]  /*4640*/  LDSM.16.M88.4 R16, [R196+0x2000] ;  /* 0x00200000c410783b */ /* 0x000eea0000000200 */
[C---:B------:R-:W-:Y:S06]  /*4650*/  HMMA.16816.F32 R20, R8.reuse, R72, R20 ;  /* 0x000000480814723c */ /* 0x040fec0000001814 */
[----:B------:R-:W-:Y:S01]  /*4660*/  HMMA.16816.F32 R68, R8, R74, R68 ;  /* 0x0000004a0844723c */ /* 0x000fe20000001844 */
[----:B------:R-:W3:Y:S04]  /*4670*/  LDSM.16.M88.4 R8, [R195+0x2800] ;  /* 0x00280000c308783b */ /* 0x000ee80000000200 */
[----:B------:R-:W-:Y:S01]  /*4680*/  LDSM.16.M88.4 R72, [R191+0x8800] ;  /* 0x00880000bf48783b */ /* 0x000fe20000000200 */
[C---:B-1----:R-:W-:Y:S06]  /*4690*/  HMMA.16816.F32 R44, R56.reuse, R52, R44 ;  /* 0x00000034382c723c */ /* 0x042fec000000182c */
[C---:B------:R-:W-:Y:S01]  /*46a0*/  HMMA.16816.F32 R40, R56.reuse, R54, R40 ;  /* 0x000000363828723c */ /* 0x040fe20000001828 */
[----:B------:R-:W1:Y:S05]  /*46b0*/  LDSM.16.M88.4 R52, [R195+0x3000] ;  /* 0x00300000c334783b */ /* 0x000e6a0000000200 */
        /* <DEDUP_REMOVED lines=8> */
[----:B------:R-:W4:Y:S04]  /*4740*/  LDSM.16.M88.4 R60, [R191+0x9000] ;  /* 0x00900000bf3c783b */ /* 0x000f280000000200 */
        /* <DEDUP_REMOVED lines=10> */
[C---:B------:R-:W-:Y:S06]  /*47f0*/  HMMA.16816.F32 R20, R16.reuse, R76, R20 ;  /* 0x0000004c1014723c */ /* 0x040fec0000001814 */
[----:B------:R-:W-:Y:S01]  /*4800*/  HMMA.16816.F32 R68, R16, R78, R68 ;  /* 0x0000004e1044723c */ /* 0x000fe20000001844 */
[----:B------:R-:W1:Y:S04]  /*4810*/  LDSM.16.M88.4 R16, [R184+0x3000] ;  /* 0x00300000b810783b */ /* 0x000e680000000200 */
[----:B------:R-:W-:Y:S01]  /*4820*/  LDSM.16.M88.4 R76, [R195+0x5800] ;  /* 0x00580000c34c783b */ /* 0x000fe20000000200 */
[C---:B--2---:R-:W-:Y:S06]  /*4830*/  HMMA.16816.F32 R44, R12.reuse, R64, R44 ;  /* 0x000000400c2c723c */ /* 0x044fec000000182c */
[C---:B------:R-:W-:Y:S01]  /*4840*/  HMMA.16816.F32 R40, R12.reuse, R66, R40 ;  /* 0x000000420c28723c */ /* 0x040fe20000001828 */
[----:B------:R-:W2:Y:S05]  /*4850*/  LDSM.16.M88.4 R64, [R184+0x3800] ;  /* 0x00380000b840783b */ /* 0x000eaa0000000200 */
[C---:B------:R-:W-:Y:S06]  /*4860*/  HMMA.16816.F32 R36, R12.reuse, R72, R36 ;  /* 0x000000480c24723c */ /* 0x040fec0000001824 */
[C---:B------:R-:W-:Y:S01]  /*4870*/  HMMA.16816.F32 R32, R12.reuse, R74, R32 ;  /* 0x0000004a0c20723c */ /* 0x040fe20000001820 */
[----:B------:R-:W-:Y:S05]  /*4880*/  LDSM.16.M88.4 R72, [R196+0x4000] ;  /* 0x00400000c448783b */ /* 0x000fea0000000200 */
[C---:B----4-:R-:W-:Y:S06]  /*4890*/  HMMA.16816.F32 R28, R12.reuse, R60, R28 ;  /* 0x0000003c0c1c723c */ /* 0x050fec000000181c */
[C---:B------:R-:W-:Y:S01]  /*48a0*/  HMMA.16816.F32 R24, R12.reuse, R62, R24 ;  /* 0x0000003e0c18723c */ /* 0x040fe20000001818 */
[----:B------:R-:W-:Y:S05]  /*48b0*/  LDSM.16.M88.4 R60, [R197+0xa800] ;  /* 0x00a80000c53c783b */ /* 0x000fea0000000200 */
[C---:B---3--:R-:W-:Y:S06]  /*48c0*/  HMMA.16816.F32 R20, R12.reuse, R48, R20 ;  /* 0x000000300c14723c */ /* 0x048fec0000001814 */
[----:B------:R-:W-:Y:S01]  /*48d0*/  HMMA.16816.F32 R68, R12, R50, R68 ;  /* 0x000000320c44723c */ /* 0x000fe20000001844 */
[----:B------:R-:W-:Y:S04]  /*48e0*/  LDSM.16.M88.4 R48, [R198+0x4000] ;  /* 0x00400000c630783b */ /* 0x000fe80000000200 */
[----:B------:R-:W3:Y:S01]  /*48f0*/  LDSM.16.M88.4 R12, [R197+0xa000] ;  /* 0x00a00000c50c783b */ /* 0x000ee20000000200 */
[C---:B------:R-:W-:Y:S06]  /*4900*/  HMMA.16816.F32 R44, R8.reuse, R56, R44 ;  /* 0x00000038082c723c */ /* 0x040fec000000182c */
[C---:B------:R-:W-:Y:S01]  /*4910*/  HMMA.16816.F32 R40, R8.reuse, R58, R40 ;  /* 0x0000003a0828723c */ /* 0x040fe20000001828 */
[----:B------:R-:W4:Y:S05]  /*4920*/  LDSM.16.M88.4 R56, [R197+0xb000] ;  /* 0x00b00000c538783b */ /* 0x000f2a0000000200 */
[C---:B-1----:R-:W-:Y:S06]  /*4930*/  HMMA.16816.F32 R36, R8.reuse, R52, R36 ;  /* 0x000000340824723c */ /* 0x042fec0000001824 */
[C---:B------:R-:W-:Y:S01]  /*4940*/  HMMA.16816.F32 R32, R8.reuse, R54, R32 ;  /* 0x000000360820723c */ /* 0x040fe20000001820 */
[----:B------:R-:W1:Y:S05]  /*4950*/  LDSM.16.M88.4 R52, [R197+0xb800] ;  /* 0x00b80000c534783b */ /* 0x000e6a0000000200 */
[C---:B------:R-:W-:Y:S06]  /*4960*/  HMMA.16816.F32 R28, R8.reuse, R16, R28 ;  /* 0x00000010081c723c */ /* 0x040fec000000181c */
[C---:B------:R-:W-:Y:S01]  /*4970*/  HMMA.16816.F32 R24, R8.reuse, R18, R24 ;  /* 0x000000120818723c */ /* 0x040fe20000001818 */
[----:B------:R-:W-:Y:S05]  /*4980*/  LDSM.16.M88.4 R16, [R195+0x4000] ;  /* 0x00400000c310783b */ /* 0x000fea0000000200 */
        /* <DEDUP_REMOVED lines=9> */
[----:B------:R-:W-:Y:S05]  /*4a20*/  LDSM.16.M88.4 R60, [R191+0xa000] ;  /* 0x00a00000bf3c783b */ /* 0x000fea0000000200 */
[C---:B----4-:R-:W-:Y:S06]  /*4a30*/  HMMA.16816.F32 R28, R48.reuse, R56, R28 ;  /* 0x00000038301c723c */ /* 0x050fec000000181c */
[C---:B------:R-:W-:Y:S01]  /*4a40*/  HMMA.16816.F32 R24, R48.reuse, R58, R24 ;  /* 0x0000003a3018723c */ /* 0x040fe20000001818 */
[----:B------:R-:W4:Y:S05]  /*4a50*/  LDSM.16.M88.4 R56, [R191+0xa800] ;  /* 0x00a80000bf38783b */ /* 0x000f2a0000000200 */
[C---:B-1----:R-:W-:Y:S06]  /*4a60*/  HMMA.16816.F32 R20, R48.reuse, R52, R20 ;  /* 0x000000343014723c */ /* 0x042fec0000001814 */
[----:B------:R-:W-:Y:S01]  /*4a70*/  HMMA.16816.F32 R68, R48, R54, R68 ;  /* 0x000000363044723c */ /* 0x000fe20000001844 */
[----:B------:R-:W1:Y:S04]  /*4a80*/  LDSM.16.M88.4 R52, [R191+0xb000] ;  /* 0x00b00000bf34783b */ /* 0x000e680000000200 */
[----:B------:R-:W1:Y:S01]  /*4a90*/  LDSM.16.M88.4 R48, [R191+0xb800] ;  /* 0x00b80000bf30783b */ /* 0x000e620000000200 */
[C---:B--2---:R-:W-:Y:S06]  /*4aa0*/  HMMA.16816.F32 R36, R72.reuse, R8, R36 ;  /* 0x000000084824723c */ /* 0x044fec0000001824 */
[C---:B------:R-:W-:Y:S06]  /*4ab0*/  HMMA.16816.F32 R44, R72.reuse, R16, R44 ;  /* 0x00000010482c723c */ /* 0x040fec000000182c */
[C---:B------:R-:W-:Y:S01]  /*4ac0*/  HMMA.16816.F32 R32, R72.reuse, R10, R32 ;  /* 0x0000000a4820723c */ /* 0x040fe20000001820 */
[----:B------:R-:W-:Y:S05]  /*4ad0*/  LDSM.16.M88.4 R8, [R193+0x4000] ;  /* 0x00400000c108783b */ /* 0x000fea0000000200 */
[C---:B---3--:R-:W-:Y:S06]  /*4ae0*/  HMMA.16816.F32 R28, R72.reuse, R12, R28 ;  /* 0x0000000c481c723c */ /* 0x048fec000000181c */
[C---:B------:R-:W-:Y:S01]  /*4af0*/  HMMA.16816.F32 R24, R72.reuse, R14, R24 ;  /* 0x0000000e4818723c */ /* 0x040fe20000001818 */
[----:B------:R-:W2:Y:S05]  /*4b00*/  LDSM.16.M88.4 R12, [R184+0x4800] ;  /* 0x00480000b80c783b */ /* 0x000eaa0000000200 */
[C---:B------:R-:W-:Y:S01]  /*4b10*/  HMMA.16816.F32 R40, R72.reuse, R18, R40 ;  /* 0x000000124828723c */ /* 0x040fe20000001828 */
[----:B------:R-:W3:Y:S05]  /*4b20*/  LDSM.16.M88.4 R16, [R184+0x4000] ;  /* 0x00400000b810783b */ /* 0x000eea0000000200 */
[----:B------:R-:W-:Y:S06]  /*4b30*/  HMMA.16816.F32 R20, R72, R76, R20 ;  /* 0x0000004c4814723c */ /* 0x000fec0000001814 */
[----:B----4-:R-:W-:Y:S06]  /*4b40*/  HMMA.16816.F32 R36, R64, R56, R36 ;  /* 0x000000384024723c */ /* 0x010fec0000001824 */
[----:B------:R-:W-:Y:S06]  /*4b50*/  HMMA.16816.F32 R68, R72, R78, R68 ;  /* 0x0000004e4844723c */ /* 0x000fec0000001844 */
[C---:B------:R-:W-:Y:S06]  /*4b60*/  HMMA.16816.F32 R44, R64.reuse, R60, R44 ;  /* 0x0000003c402c723c */ /* 0x040fec000000182c */
[C---:B-1----:R-:W-:Y:S06]  /*4b70*/  HMMA.16816.F32 R28, R64.reuse, R52, R28 ;  /* 0x00000034401c723c */ /* 0x042fec000000181c */
[C---:B------:R-:W-:Y:S06]  /*4b80*/  HMMA.16816.F32 R24, R64.reuse, R54, R24 ;  /* 0x000000364018723c */ /* 0x040fec0000001818 */
[C---:B------:R-:W-:Y:S01]  /*4b90*/  HMMA.16816.F32 R40, R64.reuse, R62, R40 ;  /* 0x0000003e4028723c */ /* 0x040fe20000001828 */
[----:B------:R-:W1:Y:S05]  /*4ba0*/  LDSM.16.M88.4 R60, [R184+0x5000] ;  /* 0x00500000b83c783b */ /* 0x000e6a0000000200 */
[----:B------:R-:W-:Y:S01]  /*4bb0*/  HMMA.16816.F32 R52, R64, R48, R20 ;  /* 0x000000304034723c */ /* 0x000fe20000001814 */
[----:B------:R-:W4:Y:S01]  /*4bc0*/  LDSM.16.M88.4 R20, [R184+0x5800] ;  /* 0x00580000b814783b */ /* 0x000f220000000200 */
[----:B------:R-:W-:-:S04]  /*4bd0*/  DEPBAR.LE SB0, 0x0 ;  /* 0x000080000000791a */ /* 0x000fc80000000000 */
[----:B--2---:R-:W-:Y:S06]  /*4be0*/  HMMA.16816.F32 R36, R8, R12, R36 ;  /* 0x0000000c0824723c */ /* 0x004fec0000001824 */
[----:B------:R-:W-:Y:S01]  /*4bf0*/  HMMA.16816.F32 R32, R64, R58, R32 ;  /* 0x0000003a4020723c */ /* 0x000fe20000001820 */
[----:B------:R-:W-:Y:S01]  /*4c00*/  SHF.R.S32.HI R13, RZ, 0x1f, R6 ;  /* 0x0000001fff0d7819 */ /* 0x000fe20000011406 */
[----:B------:R-:W-:-:S03]  /*4c10*/  VIADD R12, R3, 0x9 ;  /* 0x00000009030c7836 */ /* 0x000fc60000000000 */
[----:B------:R-:W-:Y:S01]  /*4c20*/  LEA.HI R6, R13, R6, RZ, 0x2 ;  /* 0x000000060d067211 */ /* 0x000fe200078f10ff */
[----:B------:R-:W-:Y:S03]  /*4c30*/  HMMA.16816.F32 R68, R64, R50, R68 ;  /* 0x000000324044723c */ /* 0x000fe60000001844 */
[----:B------:R-:W-:-:S03]  /*4c40*/  SHF.R.S32.HI R6, RZ, 0x2, R6 ;  /* 0x00000002ff067819 */ /* 0x000fc60000011406 */
[----:B---3--:R-:W-:Y:S01]  /*4c50*/  HMMA.16816.F32 R44, R8, R16, R44 ;  /* 0x00000010082c723c */ /* 0x008fe2000000182c */
[----:B------:R-:W-:Y:S01]  /*4c60*/  IADD3 R81, R81, 0x1, R6 ;  /* 0x0000000151517810 */ /* 0x000fe20007ffe006 */
[----:B------:R-:W-:-:S03]  /*4c70*/  VIADD R6, R3, 0x1 ;  /* 0x0000000103067836 */ /* 0x000fc60000000000 */
[----:B------:R-:W-:Y:S01]  /*4c80*/  IADD3 R13, R2, -UR12, R81 ;  /* 0x8000000c020d7c10 */ /* 0x000fe2000fffe051 */
[C---:B------:R-:W-:Y:S01]  /*4c90*/  HMMA.16816.F32 R40, R8.reuse, R18, R40 ;  /* 0x000000120828723c */ /* 0x040fe20000001828 */
[----:B------:R-:W-:Y:S01]  /*4ca0*/  I2FP.F32.S32 R4, R6 ;  /* 0x0000000600047245 */ /* 0x000fe20000201400 */
[----:B------:R-:W-:Y:S02]  /*4cb0*/  VIADD R16, R3, 0x21 ;  /* 0x0000002103107836 */ /* 0x000fe40000000000 */
[----:B------:R-:W-:Y:S02]  /*4cc0*/  VIADD R13, R13, UR16 ;  /* 0x000000100d0d7c36 */ /* 0x000fe40008000000 */
[C---:B------:R-:W-:Y:S01]  /*4cd0*/  HMMA.16816.F32 R32, R8.reuse, R14, R32 ;  /* 0x0000000e0820723c */ /* 0x040fe20000001820 */
[----:B------:R-:W-:Y:S02]  /*4ce0*/  VIADD R17, R3, 0x28 ;  /* 0x0000002803117836 */ /* 0x000fe40000000000 */
[----:B------:R-:W-:Y:S01]  /*4cf0*/  VIMNMX R135, R13, UR17, PT ;  /* 0x000000110d877c48 */ /* 0x000fe2000bfe0100 */
[----:B------:R-:W-:Y:S01]  /*4d00*/  VIADD R19, R3, 0x20 ;  /* 0x0000002003137836 */ /* 0x000fe20000000000 */
[----:B------:R-:W-:Y:S01]  /*4d10*/  VIADDMNMX R2, R13, 0x8, R2, PT ;  /* 0x000000080d027846 */ /* 0x000fe20003800102 */
[C---:B-1----:R-:W-:Y:S01]  /*4d20*/  HMMA.16816.F32 R28, R8.reuse, R60, R28 ;  /* 0x0000003c081c723c */ /* 0x042fe2000000181c */
[CC--:B------:R-:W-:Y:S01]  /*4d30*/  ISETP.GE.AND P5, PT, R6.reuse, R135.reuse, PT ;  /* 0x000000870600720c */ /* 0x0c0fe20003fa6270 */
[C---:B------:R-:W-:Y:S01]  /*4d40*/  VIADD R18, R3.reuse, 0x29 ;  /* 0x0000002903127836 */ /* 0x040fe20000000000 */
[-C--:B------:R-:W-:Y:S01]  /*4d50*/  ISETP.GE.AND P2, PT, R6, R2.reuse, PT ;  /* 0x000000020600720c */ /* 0x080fe20003f46270 */
[----:B------:R-:W-:Y:S01]  /*4d60*/  BAR.SYNC.DEFER_BLOCKING 0x0 ;  /* 0x0000000000007b1d */ /* 0x000fe20000010000 */
[----:B------:R-:W-:Y:S01]  /*4d70*/  ISETP.GE.AND P1, PT, R12, R135, PT ;  /* 0x000000870c00720c */ /* 0x000fe20003f26270 */
[C---:B------:R-:W-:Y:S01]  /*4d80*/  HMMA.16816.F32 R24, R8.reuse, R62, R24 ;  /* 0x0000003e0818723c */ /* 0x040fe20000001818 */
[C---:B------:R-:W-:Y:S01]  /*4d90*/  FFMA.FTZ R45, R4.reuse, UR5, R45 ;  /* 0x00000005042d7c23 */ /* 0x040fe2000801002d */
[----:B------:R-:W-:Y:S01]  /*4da0*/  FFMA.FTZ R47, R4, UR5, R47 ;  /* 0x00000005042f7c23 */ /* 0x000fe2000801002f */
[----:B------:R-:W-:Y:S01]  /*4db0*/  ISETP.GE.AND P3, PT, R12, R2, PT ;  /* 0x000000020c00720c */ /* 0x000fe20003f66270 */
[----:B------:R-:W-:Y:S01]  /*4dc0*/  VIADD R4, R3, 0x19 ;  /* 0x0000001903047836 */ /* 0x000fe20000000000 */
[----:B------:R-:W-:Y:S01]  /*4dd0*/  I2FP.F32.S32 R12, R12 ;  /* 0x0000000c000c7245 */ /* 0x000fe20000201400 */
[----:B----4-:R-:W-:Y:S01]  /*4de0*/  HMMA.16816.F32 R52, R8, R20, R52 ;  /* 0x000000140834723c */ /* 0x010fe20000001834 */
[----:B------:R-:W-:-:S02]  /*4df0*/  FSEL R45, R45, -INF , !P5 ;  /* 0xff8000002d2d7808 */ /* 0x000fc40006800000 */
[----:B------:R-:W-:Y:S01]  /*4e00*/  FSEL R48, R47, -INF , !P2 ;  /* 0xff8000002f307808 */ /* 0x000fe20005000000 */
[C---:B------:R-:W-:Y:S01]  /*4e10*/  FFMA.FTZ R41, R12.reuse, UR5, R41 ;  /* 0x000000050c297c23 */ /* 0x040fe20008010029 */
[----:B------:R-:W-:Y:S01]  /*4e20*/  FFMA.FTZ R12, R12, UR5, R43 ;  /* 0x000000050c0c7c23 */ /* 0x000fe2000801002b */
[----:B------:R-:W-:Y:S03]  /*4e30*/  HMMA.16816.F32 R68, R8, R22, R68 ;  /* 0x000000160844723c */ /* 0x000fe60000001844 */
[----:B------:R-:W-:Y:S02]  /*4e40*/  FSEL R41, R41, -INF , !P1 ;  /* 0xff80000029297808 */ /* 0x000fe40004800000 */
[----:B------:R-:W-:Y:S02]  /*4e50*/  FSEL R12, R12, -INF , !P3 ;  /* 0xff8000000c0c7808 */ /* 0x000fe40005800000 */
[----:B------:R-:W-:-:S02]  /*4e60*/  VIADD R9, R3, 0x10 ;  /* 0x0000001003097836 */ /* 0x000fc40000000000 */
[C---:B------:R-:W-:Y:S02]  /*4e70*/  VIADD R11, R3.reuse, 0x8 ;  /* 0x00000008030b7836 */ /* 0x040fe40000000000 */
[----:B------:R-:W-:Y:S01]  /*4e80*/  VIADD R10, R3, 0x11 ;  /* 0x00000011030a7836 */ /* 0x000fe20000000000 */
[C---:B------:R-:W-:Y:S02]  /*4e90*/  ISETP.GE.AND P5, PT, R9.reuse, R135, PT ;  /* 0x000000870900720c */ /* 0x040fe40003fa6270 */
[-C--:B------:R-:W-:Y:S02]  /*4ea0*/  ISETP.GE.AND P2, PT, R9, R2.reuse, PT ;  /* 0x000000020900720c */ /* 0x080fe40003f46270 */
[----:B------:R-:W-:Y:S02]  /*4eb0*/  I2FP.F32.S32 R9, R9 ;  /* 0x0000000900097245 */ /* 0x000fe40000201400 */
[C---:B------:R-:W-:Y:S02]  /*4ec0*/  ISETP.GE.AND P6, PT, R11.reuse, R135, PT ;  /* 0x000000870b00720c */ /* 0x040fe40003fc6270 */
[----:B------:R-:W-:Y:S01]  /*4ed0*/  ISETP.GE.AND P4, PT, R11, R2, PT ;  /* 0x000000020b00720c */ /* 0x000fe20003f86270 */
[C---:B------:R-:W-:Y:S01]  /*4ee0*/  FFMA.FTZ R13, R9.reuse, UR5, R36 ;  /* 0x00000005090d7c23 */ /* 0x040fe20008010024 */
[----:B------:R-:W-:Y:S01]  /*4ef0*/  FFMA.FTZ R8, R9, UR5, R38 ;  /* 0x0000000509087c23 */ /* 0x000fe20008010026 */
[----:B------:R-:W-:Y:S01]  /*4f00*/  VIADD R9, R3, 0x18 ;  /* 0x0000001803097836 */ /* 0x000fe20000000000 */
[----:B------:R-:W-:-:S02]  /*4f10*/  I2FP.F32.S32 R11, R11 ;  /* 0x0000000b000b7245 */ /* 0x000fc40000201400 */
[----:B------:R-:W-:Y:S02]  /*4f20*/  FSEL R13, R13, -INF , !P5 ;  /* 0xff8000000d0d7808 */ /* 0x000fe40006800000 */
[----:B------:R-:W-:Y:S01]  /*4f30*/  ISETP.GE.AND P1, PT, R9, R135, PT ;  /* 0x000000870900720c */ /* 0x000fe20003f26270 */
[----:B------:R-:W-:Y:S01]  /*4f40*/  FFMA.FTZ R40, R11, UR5, R40 ;  /* 0x000000050b287c23 */ /* 0x000fe20008010028 */
[----:B------:R-:W-:Y:S01]  /*4f50*/  ISETP.GE.AND P3, PT, R9, R2, PT ;  /* 0x000000020900720c */ /* 0x000fe20003f66270 */
[----:B------:R-:W-:Y:S01]  /*4f60*/  FFMA.FTZ R14, R11, UR5, R42 ;  /* 0x000000050b0e7c23 */ /* 0x000fe2000801002a */
[----:B------:R-:W-:Y:S02]  /*4f70*/  FSEL R8, R8, -INF , !P2 ;  /* 0xff80000008087808 */ /* 0x000fe40005000000 */
[----:B------:R-:W-:Y:S02]  /*4f80*/  I2FP.F32.S32 R9, R9 ;  /* 0x0000000900097245 */ /* 0x000fe40000201400 */
[----:B------:R-:W-:-:S02]  /*4f90*/  ISETP.GE.AND P5, PT, R4, R135, PT ;  /* 0x000000870400720c */ /* 0x000fc40003fa6270 */
[----:B------:R-:W-:Y:S01]  /*4fa0*/  ISETP.GE.AND P2, PT, R4, R2, PT ;  /* 0x000000020400720c */ /* 0x000fe20003f46270 */
[C---:B------:R-:W-:Y:S01]  /*4fb0*/  FFMA.FTZ R11, R9.reuse, UR5, R32 ;  /* 0x00000005090b7c23 */ /* 0x040fe20008010020 */
[----:B------:R-:W-:Y:S01]  /*4fc0*/  I2FP.F32.S32 R4, R4 ;  /* 0x0000000400047245 */ /* 0x000fe20000201400 */
[----:B------:R-:W-:Y:S01]  /*4fd0*/  FFMA.FTZ R6, R9, UR5, R34 ;  /* 0x0000000509067c23 */ /* 0x000fe20008010022 */
[----:B------:R-:W-:Y:S02]  /*4fe0*/  FSEL R43, R40, -INF , !P6 ;  /* 0xff800000282b7808 */ /* 0x000fe40007000000 */
[----:B------:R-:W-:Y:S01]  /*4ff0*/  FSEL R14, R14, -INF , !P4 ;  /* 0xff8000000e0e7808 */ /* 0x000fe20006000000 */
[C---:B------:R-:W-:Y:S01]  /*5000*/  FFMA.FTZ R9, R4.reuse, UR5, R33 ;  /* 0x0000000504097c23 */ /* 0x040fe20008010021 */
[----:B------:R-:W-:Y:S01]  /*5010*/  FFMA.FTZ R4, R4, UR5, R35 ;  /* 0x0000000504047c23 */ /* 0x000fe20008010023 */
[C---:B------:R-:W-:Y:S02]  /*5020*/  ISETP.GE.AND P6, PT, R10.reuse, R135, PT ;  /* 0x000000870a00720c */ /* 0x040fe40003fc6270 */
[----:B------:R-:W-:-:S02]  /*5030*/  ISETP.GE.AND P4, PT, R10, R2, PT ;  /* 0x000000020a00720c */ /* 0x000fc40003f86270 */
[----:B------:R-:W-:Y:S02]  /*5040*/  I2FP.F32.S32 R10, R10 ;  /* 0x0000000a000a7245 */ /* 0x000fe40000201400 */
[----:B------:R-:W-:Y:S02]  /*5050*/  FSEL R11, R11, -INF , !P1 ;  /* 0xff8000000b0b7808 */ /* 0x000fe40004800000 */
[----:B------:R-:W-:Y:S01]  /*5060*/  FSEL R6, R6, -INF , !P3 ;  /* 0xff80000006067808 */ /* 0x000fe20005800000 */
[C---:B------:R-:W-:Y:S01]  /*5070*/  FFMA.FTZ R15, R10.reuse, UR5, R37 ;  /* 0x000000050a0f7c23 */ /* 0x040fe20008010025 */
[----:B------:R-:W-:Y:S01]  /*5080*/  FSEL R9, R9, -INF , !P5 ;  /* 0xff80000009097808 */ /* 0x000fe20006800000 */
[----:B------:R-:W-:Y:S01]  /*5090*/  FFMA.FTZ R10, R10, UR5, R39 ;  /* 0x000000050a0a7c23 */ /* 0x000fe20008010027 */
[----:B------:R-:W-:Y:S02]  /*50a0*/  FSEL R4, R4, -INF , !P2 ;  /* 0xff80000004047808 */ /* 0x000fe40005000000 */
[----:B------:R-:W-:-:S02]  /*50b0*/  ISETP.GE.AND P1, PT, R16, R135, PT ;  /* 0x000000871000720c */ /* 0x000fc40003f26270 */
[-C--:B------:R-:W-:Y:S02]  /*50c0*/  ISETP.GE.AND P3, PT, R16, R2.reuse, PT ;  /* 0x000000021000720c */ /* 0x080fe40003f66270 */
[C---:B------:R-:W-:Y:S02]  /*50d0*/  ISETP.GE.AND P5, PT, R17.reuse, R135, PT ;  /* 0x000000871100720c */ /* 0x040fe40003fa6270 */
[----:B------:R-:W-:Y:S02]  /*50e0*/  ISETP.GE.AND P2, PT, R17, R2, PT ;  /* 0x000000021100720c */ /* 0x000fe40003f46270 */
[----:B------:R-:W-:Y:S02]  /*50f0*/  I2FP.F32.S32 R16, R16 ;  /* 0x0000001000107245 */ /* 0x000fe40000201400 */
[----:B------:R-:W-:Y:S02]  /*5100*/  I2FP.F32.S32 R17, R17 ;  /* 0x0000001100117245 */ /* 0x000fe40000201400 */
[----:B------:R-:W-:Y:S01]  /*5110*/  FSEL R15, R15, -INF , !P6 ;  /* 0xff8000000f0f7808 */ /* 0x000fe20007000000 */
[C---:B------:R-:W-:Y:S01]  /*5120*/  FFMA.FTZ R29, R16.reuse, UR5, R29 ;  /* 0x00000005101d7c23 */ /* 0x040fe2000801001d */
[----:B------:R-:W-:Y:S01]  /*5130*/  FFMA.FTZ R31, R16, UR5, R31 ;  /* 0x00000005101f7c23 */ /* 0x000fe2000801001f */
[C---:B------:R-:W-:Y:S01]  /*5140*/  FFMA.FTZ R24, R17.reuse, UR5, R24 ;  /* 0x0000000511187c23 */ /* 0x040fe20008010018 */
[----:B------:R-:W-:Y:S01]  /*5150*/  FFMA.FTZ R26, R17, UR5, R26 ;  /* 0x00000005111a7c23 */ /* 0x000fe2000801001a */
[C---:B------:R-:W-:Y:S01]  /*5160*/  VIADD R16, R3.reuse, 0x31 ;  /* 0x0000003103107836 */ /* 0x040fe20000000000 */
[----:B------:R-:W-:Y:S01]  /*5170*/  FSEL R10, R10, -INF , !P4 ;  /* 0xff8000000a0a7808 */ /* 0x000fe20006000000 */
[----:B------:R-:W-:Y:S01]  /*5180*/  VIADD R17, R3, 0x30 ;  /* 0x0000003003117836 */ /* 0x000fe20000000000 */
[----:B------:R-:W-:-:S02]  /*5190*/  ISETP.GE.AND P6, PT, R19, R135, PT ;  /* 0x000000871300720c */ /* 0x000fc40003fc6270 */
[-C--:B------:R-:W-:Y:S02]  /*51a0*/  ISETP.GE.AND P4, PT, R19, R2.reuse, PT ;  /* 0x000000021300720c */ /* 0x080fe40003f86270 */
[----:B------:R-:W-:Y:S02]  /*51b0*/  I2FP.F32.S32 R19, R19 ;  /* 0x0000001300137245 */ /* 0x000fe40000201400 */
[----:B------:R-:W-:Y:S02]  /*51c0*/  FSEL R147, R24, -INF , !P5 ;  /* 0xff80000018937808 */ /* 0x000fe40006800000 */
[----:B------:R-:W-:Y:S01]  /*51d0*/  FSEL R146, R26, -INF , !P2 ;  /* 0xff8000001a927808 */ /* 0x000fe20005000000 */
[C---:B------:R-:W-:Y:S01]  /*51e0*/  FFMA.FTZ R28, R19.reuse, UR5, R28 ;  /* 0x00000005131c7c23 */ /* 0x040fe2000801001c */
[C---:B------:R-:W-:Y:S01]  /*51f0*/  ISETP.GE.AND P5, PT, R16.reuse, R135, PT ;  /* 0x000000871000720c */ /* 0x040fe20003fa6270 */
[----:B------:R-:W-:Y:S01]  /*5200*/  FFMA.FTZ R30, R19, UR5, R30 ;  /* 0x00000005131e7c23 */ /* 0x000fe2000801001e */
[----:B------:R-:W-:-:S02]  /*5210*/  ISETP.GE.AND P2, PT, R16, R2, PT ;  /* 0x000000021000720c */ /* 0x000fc40003f46270 */
[----:B------:R-:W-:Y:S02]  /*5220*/  I2FP.F32.S32 R16, R16 ;  /* 0x0000001000107245 */ /* 0x000fe40000201400 */
[----:B------:R-:W-:Y:S02]  /*5230*/  FSEL R171, R29, -INF , !P1 ;  /* 0xff8000001dab7808 */ /* 0x000fe40004800000 */
[----:B------:R-:W-:Y:S01]  /*5240*/  FSEL R150, R31, -INF , !P3 ;  /* 0xff8000001f967808 */ /* 0x000fe20005800000 */
[C---:B------:R-:W-:Y:S01]  /*5250*/  FFMA.FTZ R53, R16.reuse, UR5, R53 ;  /* 0x0000000510357c23 */ /* 0x040fe20008010035 */
[C---:B------:R-:W-:Y:S01]  /*5260*/  ISETP.GE.AND P1, PT, R17.reuse, R135, PT ;  /* 0x000000871100720c */ /* 0x040fe20003f26270 */
[----:B------:R-:W-:Y:S01]  /*5270*/  FFMA.FTZ R55, R16, UR5, R55 ;  /* 0x0000000510377c23 */ /* 0x000fe20008010037 */
[----:B------:R-:W-:Y:S01]  /*5280*/  ISETP.GE.AND P3, PT, R17, R2, PT ;  /* 0x000000021100720c */ /* 0x000fe20003f66270 */
[----:B------:R-:W-:Y:S01]  /*5290*/  VIADD R16, R3, 0x38 ;  /* 0x0000003803107836 */ /* 0x000fe20000000000 */
[----:B------:R-:W-:-:S02]  /*52a0*/  I2FP.F32.S32 R17, R17 ;  /* 0x0000001100117245 */ /* 0x000fc40000201400 */
[----:B------:R-:W-:Y:S02]  /*52b0*/  FSEL R173, R28, -INF , !P6 ;  /* 0xff8000001cad7808 */ /* 0x000fe40007000000 */
[----:B------:R-:W-:Y:S01]  /*52c0*/  FSEL R174, R30, -INF , !P4 ;  /* 0xff8000001eae7808 */ /* 0x000fe20006000000 */
[C---:B------:R-:W-:Y:S01]  /*52d0*/  FFMA.FTZ R52, R17.reuse, UR5, R52 ;  /* 0x0000000511347c23 */ /* 0x040fe20008010034 */
[C---:B------:R-:W-:Y:S01]  /*52e0*/  ISETP.GE.AND P6, PT, R18.reuse, R135, PT ;  /* 0x000000871200720c */ /* 0x040fe20003fc6270 */
[----:B------:R-:W-:Y:S01]  /*52f0*/  FFMA.FTZ R54, R17, UR5, R54 ;  /* 0x0000000511367c23 */ /* 0x000fe20008010036 */
[----:B------:R-:W-:Y:S02]  /*5300*/  ISETP.GE.AND P4, PT, R18, R2, PT ;  /* 0x000000021200720c */ /* 0x000fe40003f86270 */
[----:B------:R-:W-:Y:S02]  /*5310*/  I2FP.F32.S32 R18, R18 ;  /* 0x0000001200127245 */ /* 0x000fe40000201400 */
[----:B------:R-:W-:-:S02]  /*5320*/  I2FP.F32.S32 R19, R16 ;  /* 0x0000001000137245 */ /* 0x000fc40000201400 */
[----:B------:R-:W-:Y:S01]  /*5330*/  FSEL R151, R52, -INF , !P1 ;  /* 0xff80000034977808 */ /* 0x000fe20004800000 */
[C---:B------:R-:W-:Y:S01]  /*5340*/  FFMA.FTZ R25, R18.reuse, UR5, R25 ;  /* 0x0000000512197c23 */ /* 0x040fe20008010019 */
[----:B------:R-:W-:Y:S01]  /*5350*/  FFMA.FTZ R27, R18, UR5, R27 ;  /* 0x00000005121b7c23 */ /* 0x000fe2000801001b */
[C---:B------:R-:W-:Y:S01]  /*5360*/  FFMA.FTZ R68, R19.reuse, UR5, R68 ;  /* 0x0000000513447c23 */ /* 0x040fe20008010044 */
[----:B------:R-:W-:Y:S01]  /*5370*/  ISETP.GE.AND P1, PT, R16, R135, PT ;  /* 0x000000871000720c */ /* 0x000fe20003f26270 */
[----:B------:R-:W-:Y:S01]  /*5380*/  FFMA.FTZ R70, R19, UR5, R70 ;  /* 0x0000000513467c23 */ /* 0x000fe20008010046 */
[----:B------:R-:W-:Y:S02]  /*5390*/  FSEL R145, R25, -INF , !P6 ;  /* 0xff80000019917808 */ /* 0x000fe40007000000 */
[----:B------:R-:W-:Y:S02]  /*53a0*/  FSEL R144, R27, -INF , !P4 ;  /* 0xff8000001b907808 */ /* 0x000fe40006000000 */
[----:B------:R-:W-:-:S02]  /*53b0*/  I2FP.F32.S32 R17, R3 ;  /* 0x0000000300117245 */ /* 0x000fc40000201400 */
[C---:B------:R-:W-:Y:S02]  /*53c0*/  ISETP.GE.AND P6, PT, R3.reuse, R135, PT ;  /* 0x000000870300720c */ /* 0x040fe40003fc6270 */
[CC--:B------:R-:W-:Y:S01]  /*53d0*/  ISETP.GE.AND P4, PT, R3.reuse, R2.reuse, PT ;  /* 0x000000020300720c */ /* 0x0c0fe20003f86270 */
[----:B------:R-:W-:Y:S01]  /*53e0*/  VIADD R3, R3, 0x39 ;  /* 0x0000003903037836 */ /* 0x000fe20000000000 */
[----:B------:R-:W-:Y:S01]  /*53f0*/  FSEL R143, R68, -INF , !P1 ;  /* 0xff800000448f7808 */ /* 0x000fe20004800000 */
[----:B------:R-:W-:Y:S01]  /*5400*/  FFMA.FTZ R24, R17, UR5, R46 ;  /* 0x0000000511187c23 */ /* 0x000fe2000801002e */
[----:B------:R-:W-:Y:S02]  /*5410*/  PLOP3.LUT P1, PT, PT, PT, UP0, 0x80, 0x0 ;  /* 0x000000000000781c */ /* 0x000fe40003f2f008 */
[----:B------:R-:W-:Y:S02]  /*5420*/  FSEL R142, R54, -INF , !P3 ;  /* 0xff800000368e7808 */ /* 0x000fe40005800000 */
        /* <DEDUP_REMOVED lines=8> */
[----:B------:R-:W-:Y:S01]  /*54b0*/  FFMA.FTZ R3, R17, UR5, R44 ;  /* 0x0000000511037c23 */ /* 0x000fe2000801002c */
[----:B------:R-:W-:-:S02]  /*54c0*/  FSEL R214, R70, -INF , !P3 ;  /* 0xff80000046d67808 */ /* 0x000fc40005800000 */
[----:B------:R-:W-:Y:S02]  /*54d0*/  FSEL R24, R24, -INF , !P4 ;  /* 0xff80000018187808 */ /* 0x000fe40006000000 */
[----:B------:R-:W-:Y:S02]  /*54e0*/  FSEL R3, R3, -INF , !P6 ;  /* 0xff80000003037808 */ /* 0x000fe40007000000 */
[----:B------:R-:W-:Y:S02]  /*54f0*/  FSEL R141, R69, -INF , !P5 ;  /* 0xff800000458d7808 */ /* 0x000fe40006800000 */
[----:B------:R-:W-:Y:S01]  /*5500*/  FSEL R208, R71, -INF , !P2 ;  /* 0xff80000047d07808 */ /* 0x000fe20005000000 */
[----:B------:R-:W-:Y:S06]  /*5510*/  @!P1 BRA `(.L_x_2185) ;  /* 0x0000000c00589947 */ /* 0x000fec0003800000 */
[----:B------:R-:W-:Y:S05]  /*5520*/  @!P0 BRA `(.L_x_2186) ;  /* 0x0000000400248947 */ /* 0x000fea0003800000 */
[----:B------:R-:W-:Y:S01]  /*5530*/  ULDC UR17, c[0x0][0x380] ;  /* 0x0000e00000117ab9 */ /* 0x000fe20000000800 */
[----:B------:R-:W-:Y:S01]  /*5540*/  UIADD3 UR28, UR14, -0x40, URZ ;  /* 0xffffffc00e1c7890 */ /* 0x000fe2000fffe03f */
[----:B------:R-:W-:Y:S01]  /*5550*/  IMAD.U32 R16, RZ, RZ, UR17 ;  /* 0x00000011ff107e24 */ /* 0x000fe2000f8e00ff */
[----:B------:R-:W-:Y:S01]  /*5560*/  MOV R17, UR14 ;  /* 0x0000000e00117c02 */ /* 0x000fe20008000f00 */
[----:B------:R-:W-:Y:S01]  /*5570*/  UMOV UR30, URZ ;  /* 0x0000003f001e7c82 */ /* 0x000fe20008000000 */
[----:B------:R-:W-:Y:S02]  /*5580*/  ULOP3.LUT UR14, UR14, UR17, URZ, 0x3c, !UPT ;  /* 0x000000110e0e7292 */ /* 0x000fe4000f8e3c3f */
[----:B------:R-:W-:Y:S02]  /*5590*/  IABS R16, R16 ;  /* 0x0000001000107213 */ /* 0x000fe40000000000 */
[----:B------:R-:W-:Y:S01]  /*55a0*/  IABS R17, R17 ;  /* 0x0000001100117213 */ /* 0x000fe20000000000 */
[----:B------:R-:W-:Y:S01]  /*55b0*/  UISETP.GE.AND UP1, UPT, UR14, URZ, UPT ;  /* 0x0000003f0e00728c */ /* 0x000fe2000bf26270 */
[----:B------:R-:W-:Y:S01]  /*55c0*/  R2UR UR16, R16 ;  /* 0x00000000101072ca */ /* 0x000fe200000e0000 */
[----:B------:R-:W-:Y:S01]  /*55d0*/  ULOP3.LUT UR14, URZ, UR17, URZ, 0x33, !UPT ;  /* 0x000000113f0e7292 */ /* 0x000fe2000f8e333f */
        /* <DEDUP_REMOVED lines=30> */
[----:B------:R-:W-:-:S04]  /*57c0*/  @UP4 UIADD3 UR31, UR31, 0x1, URZ ;  /* 0x000000011f1f4890 */ /* 0x000fc8000fffe03f */
[----:B------:R-:W-:Y:S02]  /*57d0*/  @!UP1 UIADD3 UR31, -UR31, URZ, URZ ;  /* 0x0000003f1f1f9290 */ /* 0x000fe4000fffe13f */
[----:B------:R-:W-:Y:S02]  /*57e0*/  @UP3 UIADD3 UR29, UR29, 0x1, URZ ;  /* 0x000000011d1d3890 */ /* 0x000fe4000fffe03f */
[----:B------:R-:W-:Y:S02]  /*57f0*/  USEL UR31, UR14, UR31, !UP2 ;  /* 0x0000001f0e1f7287 */ /* 0x000fe4000d000000 */
[----:B------:R-:W-:Y:S02]  /*5800*/  @!UP0 UIADD3 UR29, -UR29, URZ, URZ ;  /* 0x0000003f1d1d8290 */ /* 0x000fe4000fffe13f */
[----:B------:R-:W-:Y:S02]  /*5810*/  UIMAD.WIDE UR20, UR31, 0x4, UR18 ;  /* 0x000000041f1478a5 */ /* 0x000fe4000f8e0212 */
[----:B------:R-:W-:-:S04]  /*5820*/  USEL UR14, UR14, UR29, !UP2 ;  /* 0x0000001d0e0e7287 */ /* 0x000fc8000d000000 */
[----:B------:R-:W-:Y:S01]  /*5830*/  UIMAD.WIDE UR22, UR14, 0x4, UR18 ;  /* 0x000000040e1678a5 */ /* 0x000fe2000f8e0212 */
[----:B------:R-:W-:Y:S01]  /*5840*/  IMAD.U32 R20, RZ, RZ, UR20 ;  /* 0x00000014ff147e24 */ /* 0x000fe2000f8e00ff */
[----:B------:R-:W-:-:S04]  /*5850*/  MOV R21, UR21 ;  /* 0x0000001500157c02 */ /* 0x000fc80008000f00 */
[----:B------:R-:W-:Y:S01]  /*5860*/  IMAD.U32 R18, RZ, RZ, UR22 ;  /* 0x00000016ff127e24 */ /* 0x000fe2000f8e00ff */
[----:B------:R-:W2:Y:S01]  /*5870*/  LDG.E R17, desc[UR24][R20.64] ;  /* 0x0000001814117981 */ /* 0x000ea2000c1e1900 */
[----:B------:R-:W-:-:S05]  /*5880*/  IMAD.U32 R19, RZ, RZ, UR23 ;  /* 0x00000017ff137e24 */ /* 0x000fca000f8e00ff */
[----:B------:R1:W2:Y:S01]  /*5890*/  LDG.E R16, desc[UR24][R18.64] ;  /* 0x0000001812107981 */ /* 0x0002a2000c1e1900 */
[----:B------:R-:W-:-:S04]  /*58a0*/  UIADD3 UR14, UR31, -UR14, URZ ;  /* 0x8000000e1f0e7290 */ /* 0x000fc8000fffe03f */
[----:B------:R-:W-:-:S04]  /*58b0*/  UIMAD UR17, UR14, UR17, -0x40 ;  /* 0xffffffc00e1174a4 */ /* 0x000fc8000f8e0211 */
[----:B------:R-:W-:-:S04]  /*58c0*/  USHF.R.S32.HI UR14, URZ, 0x1f, UR17 ;  /* 0x0000001f3f0e7899 */ /* 0x000fc80008011411 */
[----:B------:R-:W-:Y:S02]  /*58d0*/  UIMAD UR14, UR14, UR6, URZ ;  /* 0x000000060e0e72a4 */ /* 0x000fe4000f8e023f */
[----:B------:R-:W-:Y:S02]  /*58e0*/  UIMAD.WIDE.U32 UR20, UR17, UR6, URZ ;  /* 0x00000006111472a5 */ /* 0x000fe4000f8e003f */
[----:B------:R-:W-:-:S03]  /*58f0*/  UIMAD UR14, UR17, UR7, UR14 ;  /* 0x00000007110e72a4 */ /* 0x000fc6000f8e020e */
[----:B------:R-:W-:Y:S01]  /*5900*/  ULDC.64 UR16, c[0x0][0x230] ;  /* 0x00008c0000107ab9 */ /* 0x000fe20000000a00 */
[----:B------:R-:W-:Y:S01]  /*5910*/  UIADD3 UR14, UR21, UR14, URZ ;  /* 0x0000000e150e7290 */ /* 0x000fe2000fffe03f */
[----:B-1----:R-:W-:Y:S01]  /*5920*/  MOV R19, UR21 ;  /* 0x0000001500137c02 */ /* 0x002fe20008000f00 */
[----:B------:R-:W-:-:S04]  /*5930*/  IMAD.U32 R18, RZ, RZ, UR20 ;  /* 0x00000014ff127e24 */ /* 0x000fc8000f8e00ff */
[----:B------:R-:W-:Y:S01]  /*5940*/  IMAD.U32 R19, RZ, RZ, UR14 ;  /* 0x0000000eff137e24 */ /* 0x000fe2000f8e00ff */
[----:B--2---:R-:W-:-:S04]  /*5950*/  IADD3 R16, -R17, R16, RZ ;  /* 0x0000001011107210 */ /* 0x004fc80007ffe1ff */
[----:B------:R-:W-:Y:S01]  /*5960*/  SHF.R.S32.HI R25, RZ, 0x1f, R16 ;  /* 0x0000001fff197819 */ /* 0x000fe20000011410 */
[----:B------:R-:W-:-:S04]  /*5970*/  IMAD.WIDE.U32 R26, R16, UR16, R18 ;  /* 0x00000010101a7c25 */ /* 0x000fc8000f8e0012 */
[----:B------:R-:W-:-:S04]  /*5980*/  IMAD R25, R25, UR16, RZ ;  /* 0x0000001019197c24 */ /* 0x000fc8000f8e02ff */
[----:B------:R-:W-:-:S05]  /*5990*/  IMAD R25, R16, UR17, R25 ;  /* 0x0000001110197c24 */ /* 0x000fca000f8e0219 */
[----:B------:R-:W-:Y:S01]  /*59a0*/  IADD3 R25, R27, R25, RZ ;  /* 0x000000191b197210 */ /* 0x000fe20007ffe0ff */
[----:B------:R-:W-:Y:S06]  /*59b0*/  BRA `(.L_x_2187) ;  /* 0x0000000000107947 */ /* 0x000fec0003800000 */
.L_x_2186:
[----:B------:R-:W-:-:S04]  /*59c0*/  ULEA UR14, -UR6, URZ, 0x6 ;  /* 0x0000003f060e7291 */ /* 0x000fc8000f8e313f */
[----:B------:R-:W-:Y:S02]  /*59d0*/  USHF.R.S32.HI UR16, URZ, 0x1f, UR14 ;  /* 0x0000001f3f107899 */ /* 0x000fe4000801140e */
[----:B------:R-:W-:-:S04]  /*59e0*/  MOV R26, UR14 ;  /* 0x0000000e001a7c02 */ /* 0x000fc80008000f00 */
[----:B------:R-:W-:-:S07]  /*59f0*/  MOV R25, UR16 ;  /* 0x0000001000197c02 */ /* 0x000fce0008000f00 */
.L_x_2187:
        /* <DEDUP_REMOVED lines=8> */
[C-C-:B------:R-:W-:Y:S01]  /*5a80*/  @!P5 IMAD.X R32, R25.reuse, 0x1, R134.reuse, P2 ;  /* 0x000000011920d824 */ /* 0x140fe200010e0686 */
[----:B------:R-:W-:Y:S01]  /*5a90*/  @!P4 IADD3 R28, P2, R26, R133, RZ ;  /* 0x000000851a1cc210 */ /* 0x000fe20007f5e0ff */
[----:B------:R-:W3:Y:S04]  /*5aa0*/  @!P4 LDC.64 R18, c[0x0][0x218] ;  /* 0x00008600ff12cb82 */ /* 0x000ee80000000a00 */
[----:B------:R-:W-:-:S04]  /*5ab0*/  @!P4 IMAD.X R29, R25, 0x1, R134, P2 ;  /* 0x00000001191dc824 */ /* 0x000fc800010e0686 */
[----:B------:R-:W4:Y:S01]  /*5ac0*/  @!P3 LDC.64 R16, c[0x0][0x218] ;  /* 0x00008600ff10bb82 */ /* 0x000f220000000a00 */
[----:B-1----:R-:W-:-:S07]  /*5ad0*/  @!P5 LEA R30, P6, R27, R20, 0x1 ;  /* 0x000000141b1ed211 */ /* 0x002fce00078c08ff */
[----:B------:R-:W1:Y:S01]  /*5ae0*/  @!P5 LDC.64 R22, c[0x0][0x218] ;  /* 0x00008600ff16db82 */ /* 0x000e620000000a00 */
[----:B------:R-:W-:Y:S02]  /*5af0*/  @!P5 LEA.HI.X R31, R27, R21, R32, 0x1, P6 ;  /* 0x000000151b1fd211 */ /* 0x000fe400030f0c20 */
        /* <DEDUP_REMOVED lines=11> */
[C---:B----4-:R-:W-:Y:S01]  /*5bb0*/  @!P3 LEA R28, P2, R27.reuse, R16, 0x1 ;  /* 0x000000101b1cb211 */ /* 0x050fe200078408ff */
[----:B------:R-:W4:Y:S02]  /*5bc0*/  @!P3 LDC.64 R18, c[0x0][0x218] ;  /* 0x00008600ff12bb82 */ /* 0x000f240000000a00 */
        /* <DEDUP_REMOVED lines=8> */
[----:B------:R-:W5:Y:S01]  /*5c50*/  @!P5 LDC.64 R16, c[0x0][0x218] ;  /* 0x00008600ff10db82 */ /* 0x000f620000000a00 */
[----:B------:R-:W-:Y:S01]  /*5c60*/  @!P4 IADD3 R33, P2, R32, R133, RZ ;  /* 0x000000852021c210 */ /* 0x000fe20007f5e0ff */
[----:B------:R-:W-:Y:S01]  /*5c70*/  @!PT LDS RZ, [RZ] ;  /* 0x00000000fffff984 */ /* 0x000fe20000000800 */
[----:B------:R-:W-:Y:S01]  /*5c80*/  @!PT LDS RZ, [RZ] ;  /* 0x00000000fffff984 */ /* 0x000fe20000000800 */
[----:B------:R-:W-:Y:S01]  /*5c90*/  @!PT LDS RZ, [RZ] ;  /* 0x00000000fffff984 */ /* 0x000fe20000000800 */
[----:B------:R2:W-:Y:S02]  /*5ca0*/  @!P3 LDGSTS.E.BYPASS.LTC128B.128 [R203+0xa000], desc[UR24][R28.64+0x100] ;  /* 0x0a0001001ccbbfae */ /* 0x0005e4000b901d58 */
[--C-:B------:R-:W-:Y:S01]  /*5cb0*/  @!P5 IMAD.X R38, R27, 0x1, R134.reuse, P6 ;  /* 0x000000011b26d824 */ /* 0x100fe200030e0686 */
[----:B-1----:R-:W-:Y:S01]  /*5cc0*/  @!P5 LEA R36, P6, R37, R22, 0x1 ;  /* 0x000000162524d211 */ /* 0x002fe200078c08ff */
[----:B------:R-:W-:Y:S01]  /*5cd0*/  @!P4 IMAD.X R22, R27, 0x1, R134, P2 ;  /* 0x000000011b16c824 */ /* 0x000fe200010e0686 */
[----:B------:R1:W-:Y:S02]  /*5ce0*/  @P5 STS.128 [R203+0x6800], RZ ;  /* 0x006800ffcb005388 */ /* 0x0003e40000000c00 */
[----:B------:R-:W-:-:S02]  /*5cf0*/  @!P5 LEA.HI.X R37, R37, R23, R38, 0x1, P6 ;  /* 0x000000172525d211 */ /* 0x000fc400030f0c26 */
[C---:B---3--:R-:W-:Y:S02]  /*5d00*/  @!P4 LEA R38, P6, R33.reuse, R20, 0x1 ;  /* 0x000000142126c211 */ /* 0x048fe400078c08ff */
[----:B------:R-:W-:Y:S01]  /*5d10*/  @!P3 IADD3 R20, P2, R32, R133, RZ ;  /* 0x000000852014b210 */ /* 0x000fe20007f5e0ff */
[----:B------:R-:W-:Y:S01]  /*5d20*/  @!PT LDS RZ, [RZ] ;  /* 0x00000000fffff984 */ /* 0x000fe20000000800 */
[----:B------:R-:W-:Y:S01]  /*5d30*/  @!PT LDS RZ, [RZ] ;  /* 0x00000000fffff984 */ /* 0x000fe20000000800 */
[----:B------:R-:W-:Y:S01]  /*5d40*/  @!PT LDS RZ, [RZ] ;  /* 0x00000000fffff984 */ /* 0x000fe20000000800 */
[----:B------:R1:W-:Y:S01]  /*5d50*/  @!P5 LDGSTS.E.BYPASS.LTC128B.128 [R203+0x6800], desc[UR24][R36.64] ;  /* 0x0680000024cbdfae */ /* 0x0003e2000b901d58 */
[----:B------:R-:W-:Y:S02]  /*5d60*/  @!P4 LEA.HI.X R39, R33, R21, R22, 0x1, P6 ;  /* 0x000000152127c211 */ /* 0x000fe400030f0c16 */
[----:B------:R-:W3:Y:S01]  /*5d70*/  @!P4 LDC.64 R22, c[0x0][0x218] ;  /* 0x00008600ff16cb82 */ /* 0x000ee20000000a00 */
[----:B------:R-:W-:Y:S01]  /*5d80*/  @!P3 IMAD.X R21, R27, 0x1, R134, P2 ;  /* 0x000000011b15b824 */ /* 0x000fe200010e0686 */
[----:B----4-:R-:W-:Y:S01]  /*5d90*/  @!P3 LEA R46, P2, R20, R18, 0x1 ;  /* 0x00000012142eb211 */ /* 0x010fe200078408ff */
[----:B------:R1:W-:Y:S01]  /*5da0*/  @P4 STS.128 [R203+0x8800], RZ ;  /* 0x008800ffcb004388 */ /* 0x0003e20000000c00 */
[----:B------:R-:W-:-:S02]  /*5db0*/  IADD3 R32, P6, R32, UR27, RZ ;  /* 0x0000001b20207c10 */ /* 0x000fc4000ffde0ff */
[----:B------:R-:W-:Y:S01]  /*5dc0*/  @!P3 LEA.HI.X R47, R20, R19, R21, 0x1, P2 ;  /* 0x00000013142fb211 */ /* 0x000fe200010f0c15 */
[----:B------:R-:W-:Y:S01]  /*5dd0*/  @!PT LDS RZ, [RZ] ;  /* 0x00000000fffff984 */ /* 0x000fe20000000800 */
[----:B------:R-:W-:Y:S01]  /*5de0*/  @!PT LDS RZ, [RZ] ;  /* 0x00000000fffff984 */ /* 0x000fe20000000800 */
[----:B------:R-:W-:Y:S01]  /*5df0*/  @!PT LDS RZ, [RZ] ;  /* 0x00000000fffff984 */ /* 0x000fe20000000800 */
[----:B------:R1:W-:Y:S01]  /*5e00*/  @!P4 LDGSTS.E.BYPASS.LTC128B.128 [R203+0x8800], desc[UR24][R38.64+0x80] ;  /* 0x0880008026cbcfae */ /* 0x0003e2000b901d58 */
[----:B------:R-:W2:Y:S01]  /*5e10*/  @!P3 LDC.64 R20, c[0x0][0x218] ;  /* 0x00008600ff14bb82 */ /* 0x000ea20000000a00 */
[----:B------:R-:W-:Y:S02]  /*5e20*/  IADD3.X R27, R27, UR26, RZ, P6, !PT ;  /* 0x0000001a1b1b7c10 */ /* 0x000fe4000b7fe4ff */
[CC--:B------:R-:W-:Y:S01]  /*5e30*/  @!P5 IADD3 R33, P2, R32.reuse, R133.reuse, RZ ;  /* 0x000000852021d210 */ /* 0x0c0fe20007f5e0ff */
[----:B------:R1:W-:Y:S01]  /*5e40*/  @P3 STS.128 [R203+0xa800], RZ ;  /* 0x00a800ffcb003388 */ /* 0x0003e20000000c00 */
[----:B------:R-:W-:-:S03]  /*5e50*/  @!P4 IADD3 R42, P6, R32, R133, RZ ;  /* 0x00000085202ac210 */ /* 0x000fc60007fde0ff */
[----:B------:R-:W-:Y:S01]  /*5e60*/  @!P5 IMAD.X R40, R27, 0x1, R134, P2 ;  /* 0x000000011b28d824 */ /* 0x000fe200010e0686 */
[C---:B-----5:R-:W-:Y:S01]  /*5e70*/  @!P5 LEA R50, P2, R33.reuse, R16, 0x1 ;  /* 0x000000102132d211 */ /* 0x060fe200078408ff */
[----:B------:R-:W4:Y:S01]  /*5e80*/  @!P5 LDC.64 R18, c[0x0][0x218] ;  /* 0x00008600ff12db82 */ /* 0x000f220000000a00 */
        /* <DEDUP_REMOVED lines=8> */
[C---:B---3--:R-:W-:Y:S01]  /*5f10*/  @!P4 LEA R30, P6, R42.reuse, R22, 0x1 ;  /* 0x000000162a1ec211 */ /* 0x048fe200078c08ff */
[----:B------:R-:W3:Y:S02]  /*5f20*/  @!P4 LDC.64 R16, c[0x0][0x218] ;  /* 0x00008600ff10cb82 */ /* 0x000ee40000000a00 */
[----:B------:R-:W-:Y:S01]  /*5f30*/  @!P3 IMAD.X R22, R27, 0x1, R134, P2 ;  /* 0x000000011b16b824 */ /* 0x000fe200010e0686 */
[----:B------:R-:W-:Y:S01]  /*5f40*/  @!P4 LEA.HI.X R31, R42, R23, R40, 0x1, P6 ;  /* 0x000000172a1fc211 */ /* 0x000fe200030f0c28 */
[----:B------:R-:W-:Y:S01]  /*5f50*/  @!PT LDS RZ, [RZ] ;  /* 0x00000000fffff984 */ /* 0x000fe20000000800 */
[----:B------:R-:W-:Y:S01]  /*5f60*/  @!PT LDS RZ, [RZ] ;  /* 0x00000000fffff984 */ /* 0x000fe20000000800 */
[----:B------:R-:W-:Y:S01]  /*5f70*/  @!PT LDS RZ, [RZ] ;  /* 0x00000000fffff984 */ /* 0x000fe20000000800 */
[----:B------:R1:W-:Y:S01]  /*5f80*/  @!P5 LDGSTS.E.BYPASS.LTC128B.128 [R203+0x7000], desc[UR24][R50.64] ;  /* 0x0700000032cbdfae */ /* 0x0003e2000b901d58 */
[----:B------:R-:W-:-:S02]  /*5f90*/  IADD3 R32, P6, R32, UR27, RZ ;  /* 0x0000001b20207c10 */ /* 0x000fc4000ffde0ff */
[----:B--2---:R-:W-:Y:S01]  /*5fa0*/  @!P3 LEA R34, P2, R33, R20, 0x1 ;  /* 0x000000142122b211 */ /* 0x004fe200078408ff */
        /* <DEDUP_REMOVED lines=10> */
[C---:B----4-:R-:W-:Y:S01]  /*6050*/  @!P5 LEA R28, P6, R20.reuse, R18, 0x1 ;  /* 0x00000012141cd211 */ /* 0x050fe200078c08ff */
[----:B------:R1:W-:Y:S02]  /*6060*/  @P3 STS.128 [R203+0xb000], RZ ;  /* 0x00b000ffcb003388 */ /* 0x0003e40000000c00 */
[----:B------:R-:W-:Y:S01]  /*6070*/  @!P4 IMAD.X R18, R27, 0x1, R134, P2 ;  /* 0x000000011b12c824 */ /* 0x000fe200010e0686 */
[----:B------:R-:W-:Y:S01]  /*6080*/  @!P5 LEA.HI.X R29, R20, R19, R22, 0x1, P6 ;  /* 0x00000013141dd211 */ /* 0x000fe200030f0c16 */
[----:B------:R-:W-:Y:S01]  /*6090*/  @!PT LDS RZ, [RZ] ;  /* 0x00000000fffff984 */ /* 0x000fe20000000800 */
[----:B------:R-:W-:Y:S01]  /*60a0*/  @!PT LDS RZ, [RZ] ;  /* 0x00000000fffff984 */ /* 0x000fe20000000800 */
[----:B------:R-:W-:Y:S01]  /*60b0*/  @!PT LDS RZ, [RZ] ;  /* 0x00000000fffff984 */ /* 0x000fe20000000800 */
[----:B------:R1:W-:Y:S01]  /*60c0*/  @!P3 LDGSTS.E.BYPASS.LTC128B.128 [R203+0xb000], desc[UR24][R34.64+0x100] ;  /* 0x0b00010022cbbfae */ /* 0x0003e2000b901d58 */
[----:B---3--:R-:W-:-:S03]  /*60d0*/  @!P4 LEA R16, P2, R21, R16, 0x1 ;  /* 0x000000101510c211 */ /* 0x008fc600078408ff */
        /* <DEDUP_REMOVED lines=22> */
.L_x_2189:
[----:B------:R-:W-:Y:S05]  /*6240*/  BSYNC B0 ;  /* 0x0000000000007941 */ /* 0x000fea0003800000 */
.L_x_2188:
[----:B------:R-:W0:Y:S01]  /*6250*/  LDGDEPBAR ;  /* 0x00000000000079af */ /* 0x000e220000000000 */
[----:B------:R-:W-:-:S04]  /*6260*/  IADD3 R133, P2, R26, R133, RZ ;  /* 0x000000851a857210 */ /* 0x000fc80007f5e0ff */
[----:B------:R-:W-:-:S09]  /*6270*/  IADD3.X R134, R25, R134, RZ, P2, !PT ;  /* 0x0000008619867210 */ /* 0x000fd200017fe4ff */
.L_x_2185:
[----:B------:R-:W-:Y:S01]  /*6280*/  FMNMX.FTZ R20, R3, R45, !PT ;  /* 0x0000002d03147209 */ /* 0x000fe20007810000 */
[----:B------:R-:W-:Y:S01]  /*6290*/  ULDC UR14, c[0x0][0x2ec] ;  /* 0x0000bb00000e7ab9 */ /* 0x000fe20000000800 */
[----:B-12---:R-:W-:Y:S01]  /*62a0*/  FMNMX.FTZ R17, R24, R48, !PT ;  /* 0x0000003018117209 */ /* 0x006fe20007810000 */
[----:B------:R-:W-:Y:S01]  /*62b0*/  ULDC.64 UR20, c[0x0][0x218] ;  /* 0x0000860000147ab9 */ /* 0x000fe20000000a00 */
        /* <DEDUP_REMOVED lines=49> */
[C---:B------:R-:W-:Y:S01]  /*65d0*/  FSETP.NEU.FTZ.AND P2, PT, R132.reuse, -INF , PT ;  /* 0xff8000008400780b */ /* 0x040fe20003f5d000 */
[----:B------:R-:W-:Y:S02]  /*65e0*/  FMUL.FTZ R148, R132, UR14 ;  /* 0x0000000e84947c20 */ /* 0x000fe40008410000 */
[----:B------:R-:W-:Y:S03]  /*65f0*/  LDSM.16.MT88.4 R28, [R189+0xc800] ;  /* 0x00c80000bd1c783b */ /* 0x000fe60000004200 */
[----:B------:R-:W-:Y:S01]  /*6600*/  FSEL R148, R148, RZ, P2 ;  /* 0x000000ff94947208 */ /* 0x000fe20001000000 */
[----:B------:R-:W-:Y:S04]  /*6610*/  LDSM.16.MT88.4 R20, [R189+0xe800] ;  /* 0x00e80000bd14783b */ /* 0x000fe80000004200 */
[--C-:B------:R-:W-:Y:S01]  /*6620*/  FFMA.FTZ R167, R3, UR14, -R148.reuse ;  /* 0x0000000e03a77c23 */ /* 0x100fe20008010894 */
[----:B--2---:R-:W-:Y:S01]  /*6630*/  FMNMX.FTZ R3, R17, R16, !PT ;  /* 0x0000001011037209 */ /* 0x004fe20007810000 */
[--C-:B------:R-:W-:Y:S01]  /*6640*/  FFMA.FTZ R165, R43, UR14, -R148.reuse ;  /* 0x0000000e2ba57c23 */ /* 0x100fe20008010894 */
[--C-:B------:R-:W-:Y:S01]  /*6650*/  FFMA.FTZ R162, R41, UR14, -R148.reuse ;  /* 0x0000000e29a27c23 */ /* 0x100fe20008010894 */
[--C-:B------:R-:W-:Y:S01]  /*6660*/  FFMA.FTZ R166, R45, UR14, -R148.reuse ;  /* 0x0000000e2da67c23 */ /* 0x100fe20008010894 */
[----:B------:R-:W1:Y:S01]  /*6670*/  LDSM.16.MT88.4 R40, [R190+0xc000] ;  /* 0x00c00000be28783b */ /* 0x000e620000004200 */
[C---:B------:R-:W-:Y:S01]  /*6680*/  FMUL.FTZ R209, R3.reuse, UR14 ;  /* 0x0000000e03d17c20 */ /* 0x040fe20008410000 */
[----:B------:R-:W-:Y:S01]  /*6690*/  FSETP.NEU.FTZ.AND P2, PT, R3, -INF , PT ;  /* 0xff8000000300780b */ /* 0x000fe20003f5d000 */
[----:B------:R-:W-:Y:S01]  /*66a0*/  MUFU.EX2 R167, R167 ;  /* 0x000000a700a77308 */ /* 0x000fe20000000800 */
[--C-:B------:R-:W-:Y:S01]  /*66b0*/  FFMA.FTZ R161, R13, UR14, -R148.reuse ;  /* 0x0000000e0da17c23 */ /* 0x100fe20008010894 */
[--C-:B------:R-:W-:Y:S01]  /*66c0*/  FFMA.FTZ R160, R15, UR14, -R148.reuse ;  /* 0x0000000e0fa07c23 */ /* 0x100fe20008010894 */
[----:B------:R-:W-:Y:S01]  /*66d0*/  FSEL R209, R209, RZ, P2 ;  /* 0x000000ffd1d17208 */ /* 0x000fe20001000000 */
[--C-:B------:R-:W-:Y:S01]  /*66e0*/  FFMA.FTZ R159, R11, UR14, -R148.reuse ;  /* 0x0000000e0b9f7c23 */ /* 0x100fe20008010894 */
[--C-:B------:R-:W-:Y:S01]  /*66f0*/  FFMA.FTZ R0, R9, UR14, -R148.reuse ;  /* 0x0000000e09007c23 */ /* 0x100fe20008010894 */
[----:B------:R-:W2:Y:S01]  /*6700*/  LDSM.16.MT88.4 R16, [R192+0xc800] ;  /* 0x00c80000c010783b */ /* 0x000ea20000004200 */
        /* <DEDUP_REMOVED lines=16> */
[----:B------:R-:W5:Y:S01]  /*6810*/  LDSM.16.MT88.4 R4, [R190+0xe800] ;  /* 0x00e80000be04783b */ /* 0x000f620000004200 */
[--C-:B------:R-:W-:Y:S01]  /*6820*/  FFMA.FTZ R174, R174, UR14, -R209.reuse ;  /* 0x0000000eaeae7c23 */ /* 0x100fe200080108d1 */
[--C-:B------:R-:W-:Y:S01]  /*6830*/  FFMA.FTZ R175, R150, UR14, -R209.reuse ;  /* 0x0000000e96af7c23 */ /* 0x100fe200080108d1 */
[--C-:B------:R-:W-:Y:S01]  /*6840*/  FFMA.FTZ R207, R146, UR14, -R209.reuse ;  /* 0x0000000e92cf7c23 */ /* 0x100fe200080108d1 */
[--C-:B------:R-:W-:Y:S01]  /*6850*/  FFMA.FTZ R210, R144, UR14, -R209.reuse ;  /* 0x0000000e90d27c23 */ /* 0x100fe200080108d1 */
[----:B------:R-:W1:Y:S01]  /*6860*/  MUFU.EX2 R162, R162 ;  /* 0x000000a200a27308 */ /* 0x000e620000000800 */
[----:B---3--:R-:W-:Y:S01]  /*6870*/  F2FP.F16.F32.PACK_AB R112, R166, R167 ;  /* 0x000000a7a670723e */ /* 0x008fe200000000ff */
[----:B------:R-:W-:Y:S01]  /*6880*/  LDSM.16.MT88.4 R48, [R189+0xc000] ;  /* 0x00c00000bd30783b */ /* 0x000fe20000004200 */
[--C-:B------:R-:W-:Y:S01]  /*6890*/  FFMA.FTZ R217, R142, UR14, -R209.reuse ;  /* 0x0000000e8ed97c23 */ /* 0x100fe200080108d1 */
[--C-:B------:R-:W-:Y:S01]  /*68a0*/  FFMA.FTZ R220, R140, UR14, -R209.reuse ;  /* 0x0000000e8cdc7c23 */ /* 0x100fe200080108d1 */
[--C-:B------:R-:W-:Y:S01]  /*68b0*/  FFMA.FTZ R214, R214, UR14, -R209.reuse ;  /* 0x0000000ed6d67c23 */ /* 0x100fe200080108d1 */
[----:B------:R-:W-:Y:S01]  /*68c0*/  LDSM.16.MT88.4 R24, [R188+0xc800] ;  /* 0x00c80000bc18783b */ /* 0x000fe20000004200 */
[--C-:B------:R-:W-:Y:S01]  /*68d0*/  FFMA.FTZ R211, R151, UR14, -R148.reuse ;  /* 0x0000000e97d37c23 */ /* 0x100fe20008010894 */
[----:B------:R-:W-:Y:S01]  /*68e0*/  MUFU.EX2 R168, R168 ;  /* 0x000000a800a87308 */ /* 0x000fe20000000800 */
[--C-:B------:R-:W-:Y:S01]  /*68f0*/  FFMA.FTZ R216, R149, UR14, -R148.reuse ;  /* 0x0000000e95d87c23 */ /* 0x100fe20008010894 */
[--C-:B------:R-:W-:Y:S01]  /*6900*/  FFMA.FTZ R213, R143, UR14, -R148.reuse ;  /* 0x0000000e8fd57c23 */ /* 0x100fe20008010894 */
[----:B------:R-:W-:Y:S01]  /*6910*/  FFMA.FTZ R218, R141, UR14, -R148 ;  /* 0x0000000e8dda7c23 */ /* 0x000fe20008010894 */
[----:B------:R-:W-:Y:S01]  /*6920*/  FFMA.FTZ R209, R208, UR14, -R209 ;  /* 0x0000000ed0d17c23 */ /* 0x000fe200080108d1 */
[----:B------:R-:W-:Y:S01]  /*6930*/  LDSM.16.MT88.4 R148, [R188+0x11000] ;  /* 0x01100000bc94783b */ /* 0x000fe20000004200 */
[----:B------:R-:W-:-:S02]  /*6940*/  FADD.FTZ R166, R167, R166 ;  /* 0x000000a6a7a67221 */ /* 0x000fc40000010000 */
[----:B------:R-:W3:Y:S01]  /*6950*/  MUFU.EX2 R169, R169 ;  /* 0x000000a900a97308 */ /* 0x000ee20000000800 */
[C---:B-1----:R-:W-:Y:S01]  /*6960*/  F2FP.F16.F32.PACK_AB R114, R162.reuse, R165 ;  /* 0x000000a5a272723e */ /* 0x042fe200000000ff */
[----:B------:R-:W-:Y:S01]  /*6970*/  FADD.FTZ R165, R165, R166 ;  /* 0x000000a6a5a57221 */ /* 0x000fe20000010000 */
[----:B------:R-:W-:Y:S03]  /*6980*/  LDSM.16.MT88.4 R140, [R192+0xd800] ;  /* 0x00d80000c08c783b */ /* 0x000fe60000004200 */
        /* <DEDUP_REMOVED lines=45> */
[----:B------:R-:W3:Y:S01]  /*6c60*/  MUFU.EX2 R173, R173 ;  /* 0x000000ad00ad7308 */ /* 0x000ee20000000800 */
[C---:B-1----:R-:W-:Y:S01]  /*6c70*/  F2FP.F16.F32.PACK_AB R144, R171.reuse, R170 ;  /* 0x000000aaab90723e */ /* 0x042fe200000000ff */
[----:B------:R-:W-:Y:S01]  /*6c80*/  FADD.FTZ R170, R170, R159 ;  /* 0x0000009faaaa7221 */ /* 0x000fe20000010000 */
[----:B----4-:R-:W-:Y:S03]  /*6c90*/  HMMA.16816.F32 R36, R32, R12, R36 ;  /* 0x0000000c2024723c */ /* 0x010fe60000001824 */
[----:B------:R-:W-:-:S02]  /*6ca0*/  FADD.FTZ R171, R171, R170 ;  /* 0x000000aaabab7221 */ /* 0x000fc40000010000 */
[----:B------:R-:W1:Y:S01]  /*6cb0*/  MUFU.EX2 R174, R174 ;  /* 0x000000ae00ae7308 */ /* 0x000e620000000800 */
[C---:B------:R-:W-:Y:S01]  /*6cc0*/  HMMA.16816.F32 R40, R32.reuse, R14, R40 ;  /* 0x0000000e2028723c */ /* 0x040fe20000001828 */
[----:B------:R-:W4:Y:S05]  /*6cd0*/  LDSM.16.MT88.4 R12, [R192+0x10800] ;  /* 0x01080000c00c783b */ /* 0x000f2a0000004200 */
[----:B-----5:R-:W-:Y:S01]  /*6ce0*/  HMMA.16816.F32 R60, R32, R8, R60 ;  /* 0x00000008203c723c */ /* 0x020fe2000000183c */
[----:B------:R-:W5:Y:S01]  /*6cf0*/  MUFU.EX2 R175, R175 ;  /* 0x000000af00af7308 */ /* 0x000f620000000800 */
[----:B---3--:R-:W-:Y:S01]  /*6d00*/  F2FP.F16.F32.PACK_AB R146, R173, R172 ;  /* 0x000000acad92723e */ /* 0x008fe200000000ff */
[----:B------:R-:W-:-:S03]  /*6d10*/  FADD.FTZ R172, R172, R171 ;  /* 0x000000abacac7221 */ /* 0x000fc60000010000 */
[----:B------:R-:W-:Y:S01]  /*6d20*/  HMMA.16816.F32 R64, R32, R10, R64 ;  /* 0x0000000a2040723c */ /* 0x000fe20000001840 */
[----:B------:R-:W3:Y:S02]  /*6d30*/  LDSM.16.MT88.4 R8, [R190+0x10800] ;  /* 0x01080000be08783b */ /* 0x000ee40000004200 */
[----:B------:R-:W-:Y:S01]  /*6d40*/  MUFU.EX2 R207, R207 ;  /* 0x000000cf00cf7308 */ /* 0x000fe20000000800 */
[----:B-1----:R-:W-:Y:S02]  /*6d50*/  FADD.FTZ R0, R174, R153 ;  /* 0x00000099ae007221 */ /* 0x002fe40000010000 */
[C---:B------:R-:W-:Y:S05]  /*6d60*/  HMMA.16816.F32 R88, R112.reuse, R90, RZ ;  /* 0x0000005a7058723c */ /* 0x040fea00000018ff */
[----:B------:R-:W1:Y:S01]  /*6d70*/  MUFU.EX2 R210, R210 ;  /* 0x000000d200d27308 */ /* 0x000e620000000800 */
[----:B------:R-:W-:Y:S01]  /*6d80*/  HMMA.16816.F32 R96, R112, R98, RZ ;  /* 0x000000627060723c */ /* 0x000fe200000018ff */
[C---:B-----5:R-:W-:Y:S01]  /*6d90*/  F2FP.F16.F32.PACK_AB R145, R175.reuse, R174 ;  /* 0x000000aeaf91723e */ /* 0x060fe200000000ff */
[----:B------:R-:W-:-:S04]  /*6da0*/  FADD.FTZ R0, R175, R0 ;  /* 0x00000000af007221 */ /* 0x000fc80000010000 */
[----:B------:R-:W-:Y:S01]  /*6db0*/  HMMA.16816.F32 R104, R112, R106, RZ ;  /* 0x0000006a7068723c */ /* 0x000fe200000018ff */
[----:B------:R-:W-:Y:S05]  /*6dc0*/  MUFU.EX2 R211, R211 ;  /* 0x000000d300d37308 */ /* 0x000fea0000000800 */
[C---:B------:R-:W-:Y:S03]  /*6dd0*/  HMMA.16816.F32 R68, R32.reuse, R4, R68 ;  /* 0x000000042044723c */ /* 0x040fe60000001844 */
[----:B------:R-:W5:Y:S01]  /*6de0*/  MUFU.EX2 R216, R216 ;  /* 0x000000d800d87308 */ /* 0x000f620000000800 */
[C---:B-1----:R-:W-:Y:S01]  /*6df0*/  F2FP.F16.F32.PACK_AB R147, R210.reuse, R207 ;  /* 0x000000cfd293723e */ /* 0x042fe200000000ff */
[----:B------:R-:W-:Y:S01]  /*6e00*/  FADD.FTZ R207, R207, R0 ;  /* 0x00000000cfcf7221 */ /* 0x000fe20000010000 */
[----:B------:R-:W-:Y:S01]  /*6e10*/  HMMA.16816.F32 R72, R32, R6, R72 ;  /* 0x000000062048723c */ /* 0x000fe20000001848 */
[----:B------:R-:W-:Y:S01]  /*6e20*/  LDSM.16.MT88.4 R4, [R189+0x10800] ;  /* 0x01080000bd04783b */ /* 0x000fe20000004200 */
[----:B------:R-:W-:Y:S01]  /*6e30*/  FADD.FTZ R0, R173, R172 ;  /* 0x000000acad007221 */ /* 0x000fe20000010000 */
[----:B------:R-:W-:-:S02]  /*6e40*/  FADD.FTZ R210, R210, R207 ;  /* 0x000000cfd2d27221 */ /* 0x000fc40000010000 */
[----:B------:R-:W-:Y:S01]  /*6e50*/  MUFU.EX2 R213, R213 ;  /* 0x000000d500d57308 */ /* 0x000fe20000000800 */
[C---:B--2---:R-:W-:Y:S06]  /*6e60*/  HMMA.16816.F32 R84, R32.reuse, R16, R84 ;  /* 0x000000102054723c */ /* 0x044fec0000001854 */
[C---:B------:R-:W-:Y:S01]  /*6e70*/  HMMA.16816.F32 R88, R32.reuse, R18, R88 ;  /* 0x000000122058723c */ /* 0x040fe20000001858 */
[----:B------:R-:W1:Y:S01]  /*6e80*/  LDSM.16.MT88.4 R16, [R192+0xd000] ;  /* 0x00d00000c010783b */ /* 0x000e620000004200 */
[----:B------:R-:W-:Y:S04]  /*6e90*/  MUFU.EX2 R218, R218 ;  /* 0x000000da00da7308 */ /* 0x000fe80000000800 */
[C---:B----4-:R-:W-:Y:S04]  /*6ea0*/  HMMA.16816.F32 R92, R32.reuse, R12, R92 ;  /* 0x0000000c205c723c */ /* 0x050fe8000000185c */
[----:B------:R-:W-:Y:S02]  /*6eb0*/  MUFU.EX2 R217, R217 ;  /* 0x000000d900d97308 */ /* 0x000fe40000000800 */
[C---:B------:R-:W-:Y:S01]  /*6ec0*/  HMMA.16816.F32 R96, R32.reuse, R14, R96 ;  /* 0x0000000e2060723c */ /* 0x040fe20000001860 */
[----:B------:R-:W2:Y:S05]  /*6ed0*/  LDSM.16.MT88.4 R12, [R190+0xd000] ;  /* 0x00d00000be0c783b */ /* 0x000eaa0000004200 */
[C---:B---3--:R-:W-:Y:S01]  /*6ee0*/  HMMA.16816.F32 R100, R32.reuse, R8, R100 ;  /* 0x000000082064723c */ /* 0x048fe20000001864 */
[----:B------:R-:W3:Y:S05]  /*6ef0*/  MUFU.EX2 R220, R220 ;  /* 0x000000dc00dc7308 */ /* 0x000eea0000000800 */
[----:B------:R-:W-:Y:S01]  /*6f00*/  HMMA.16816.F32 R104, R32, R10, R104 ;  /* 0x0000000a2068723c */ /* 0x000fe20000001868 */
[----:B------:R-:W4:Y:S02]  /*6f10*/  LDSM.16.MT88.4 R8, [R192+0xf000] ;  /* 0x00f00000c008783b */ /* 0x000f240000004200 */
[----:B------:R-:W-:Y:S03]  /*6f20*/  MUFU.EX2 R214, R214 ;  /* 0x000000d600d67308 */ /* 0x000fe60000000800 */
[C---:B------:R-:W-:Y:S05]  /*6f30*/  HMMA.16816.F32 R108, R112.reuse, R120, RZ ;  /* 0x00000078706c723c */ /* 0x040fea00000018ff */
[----:B------:R-:W3:Y:S01]  /*6f40*/  MUFU.EX2 R209, R209 ;  /* 0x000000d100d17308 */ /* 0x000ee20000000800 */
[----:B------:R-:W-:Y:S06]  /*6f50*/  HMMA.16816.F32 R120, R112, R122, RZ ;  /* 0x0000007a7078723c */ /* 0x000fec00000018ff */
[C---:B-1----:R-:W-:Y:S06]  /*6f60*/  HMMA.16816.F32 R128, R144.reuse, R16, R128 ;  /* 0x000000109080723c */ /* 0x042fec0000001880 */
[----:B------:R-:W-:Y:S01]  /*6f70*/  HMMA.16816.F32 R124, R144, R18, R124 ;  /* 0x00000012907c723c */ /* 0x000fe2000000187c */
[----:B------:R-:W-:Y:S05]  /*6f80*/  LDSM.16.MT88.4 R16, [R188+0xf000] ;  /* 0x00f00000bc10783b */ /* 0x000fea0000004200 */
[C---:B------:R-:W-:Y:S06]  /*6f90*/  HMMA.16816.F32 R108, R32.reuse, R4, R108 ;  /* 0x00000004206c723c */ /* 0x040fec000000186c */
[----:B------:R-:W-:Y:S01]  /*6fa0*/  HMMA.16816.F32 R120, R32, R6, R120 ;  /* 0x000000062078723c */ /* 0x000fe20000001878 */
[----:B------:R-:W1:Y:S05]  /*6fb0*/  LDSM.16.MT88.4 R4, [R190+0xf000] ;  /* 0x00f00000be04783b */ /* 0x000e6a0000004200 */
[C---:B--2---:R-:W-:Y:S06]  /*6fc0*/  HMMA.16816.F32 R36, R144.reuse, R12, R36 ;  /* 0x0000000c9024723c */ /* 0x044fec0000001824 */
[C---:B------:R-:W-:Y:S01]  /*6fd0*/  HMMA.16816.F32 R40, R144.reuse, R14, R40 ;  /* 0x0000000e9028723c */ /* 0x040fe20000001828 */
[----:B------:R-:W2:Y:S05]  /*6fe0*/  LDSM.16.MT88.4 R12, [R192+0x11000] ;  /* 0x01100000c00c783b */ /* 0x000eaa0000004200 */
[C---:B----4-:R-:W-:Y:S06]  /*6ff0*/  HMMA.16816.F32 R60, R144.reuse, R8, R60 ;  /* 0x00000008903c723c */ /* 0x050fec000000183c */
[----:B------:R-:W-:Y:S01]  /*7000*/  HMMA.16816.F32 R64, R144, R10, R64 ;  /* 0x0000000a9040723c */ /* 0x000fe20000001840 */
[----:B------:R-:W4:Y:S05]  /*7010*/  LDSM.16.MT88.4 R8, [R190+0x11000] ;  /* 0x01100000be08783b */ /* 0x000f2a0000004200 */
        /* <DEDUP_REMOVED lines=24> */
[C---:B--2---:R-:W-:Y:S06]  /*71a0*/  HMMA.16816.F32 R92, R144.reuse, R12, R92 ;  /* 0x0000000c905c723c */ /* 0x044fec000000185c */
[C---:B------:R-:W-:Y:S01]  /*71b0*/  HMMA.16816.F32 R96, R144.reuse, R14, R96 ;  /* 0x0000000e9060723c */ /* 0x040fe20000001860 */
[----:B------:R-:W2:Y:S05]  /*71c0*/  LDSM.16.MT88.4 R12, [R192+0xf800] ;  /* 0x00f80000c00c783b */ /* 0x000eaa0000004200 */
[C---:B----4-:R-:W-:Y:S06]  /*71d0*/  HMMA.16816.F32 R100, R144.reuse, R8, R100 ;  /* 0x000000089064723c */ /* 0x050fec0000001864 */
[C---:B------:R-:W-:Y:S01]  /*71e0*/  HMMA.16816.F32 R104, R144.reuse, R10, R104 ;  /* 0x0000000a9068723c */ /* 0x040fe20000001868 */
[----:B------:R-:W4:Y:S05]  /*71f0*/  LDSM.16.MT88.4 R8, [R188+0xf800] ;  /* 0x00f80000bc08783b */ /* 0x000f2a0000004200 */
[C---:B-1----:R-:W-:Y:S06]  /*7200*/  HMMA.16816.F32 R108, R144.reuse, R4, R108 ;  /* 0x00000004906c723c */ /* 0x042fec000000186c */
[----:B------:R-:W-:Y:S01]  /*7210*/  HMMA.16816.F32 R120, R144, R6, R120 ;  /* 0x000000069078723c */ /* 0x000fe20000001878 */
[----:B-----5:R-:W-:Y:S01]  /*7220*/  F2FP.F16.F32.PACK_AB R4, R216, R211 ;  /* 0x000000d3d804723e */ /* 0x020fe200000000ff */
[----:B------:R-:W-:Y:S01]  /*7230*/  FADD.FTZ R211, R211, R0 ;  /* 0x00000000d3d37221 */ /* 0x000fe20000010000 */
[----:B---3--:R-:W-:Y:S01]  /*7240*/  F2FP.F16.F32.PACK_AB R5, R220, R217 ;  /* 0x000000d9dc05723e */ /* 0x008fe200000000ff */
        /* <DEDUP_REMOVED lines=8> */
[----:B------:R-:W1:Y:S01]  /*72d0*/  LDSM.16.MT88.4 R136, [R189+0xd800] ;  /* 0x00d80000bd88783b */ /* 0x000e620000004200 */
        /* <DEDUP_REMOVED lines=21> */
[C---:B----4-:R-:W-:Y:S06]  /*7430*/  HMMA.16816.F32 R84, R4.reuse, R8, R84 ;  /* 0x000000080454723c */ /* 0x050fec0000001854 */
[----:B------:R-:W-:Y:S01]  /*7440*/  HMMA.16816.F32 R88, R4, R10, R88 ;  /* 0x0000000a0458723c */ /* 0x000fe20000001858 */
[----:B------:R-:W4:Y:S05]  /*7450*/  LDSM.16.MT88.4 R8, [R188+0x11800] ;  /* 0x01180000bc08783b */ /* 0x000f2a0000004200 */
[C---:B------:R-:W-:Y:S06]  /*7460*/  HMMA.16816.F32 R116, R144.reuse, R148, R116 ;  /* 0x000000949074723c */ /* 0x040fec0000001874 */
[----:B------:R-:W-:Y:S06]  /*7470*/  HMMA.16816.F32 R112, R144, R150, R112 ;  /* 0x000000969070723c */ /* 0x000fec0000001870 */
[C---:B------:R-:W-:Y:S06]  /*7480*/  HMMA.16816.F32 R128, R4.reuse, R140, R128 ;  /* 0x0000008c0480723c */ /* 0x040fec0000001880 */
[C---:B------:R-:W-:Y:S06]  /*7490*/  HMMA.16816.F32 R124, R4.reuse, R142, R124 ;  /* 0x0000008e047c723c */ /* 0x040fec000000187c */
[C---:B-1----:R-:W-:Y:S06]  /*74a0*/  HMMA.16816.F32 R44, R4.reuse, R136, R44 ;  /* 0x00000088042c723c */ /* 0x042fec000000182c */
[C---:B------:R-:W-:Y:S06]  /*74b0*/  HMMA.16816.F32 R48, R4.reuse, R138, R48 ;  /* 0x0000008a0430723c */ /* 0x040fec0000001830 */
[C---:B---3--:R-:W-:Y:S06]  /*74c0*/  HMMA.16816.F32 R52, R4.reuse, R32, R52 ;  /* 0x000000200434723c */ /* 0x048fec0000001834 */
        /* <DEDUP_REMOVED lines=91> */
.L_x_2191:
[----:B------:R-:W-:-:S04]  /*7a80*/  LEA R5, -R228, RZ, 0x6 ;  /* 0x000000ffe4057211 */ /* 0x000fc800078e31ff */
[----:B------:R-:W-:-:S07]  /*7a90*/  SHF.R.S32.HI R4, RZ, 0x1f, R5 ;  /* 0x0000001fff047819 */ /* 0x000fce0000011405 */
.L_x_2192:
[----:B------:R-:W-:Y:S01]  /*7aa0*/  ULDC UR4, c[0x0][0x2d0] ;  /* 0x0000b40000047ab9 */ /* 0x000fe20000000800 */
[----:B------:R-:W-:Y:S01]  /*7ab0*/  IADD3 R9, P5, R202, R5, RZ ;  /* 0x00000005ca097210 */ /* 0x000fe20007fbe0ff */
[----:B------:R-:W-:Y:S01]  /*7ac0*/  UISETP.GE.AND UP0, UPT, UR15, 0x3, UPT ;  /* 0x000000030f00788c */ /* 0x000fe2000bf06270 */
[----:B------:R-:W-:Y:S02]  /*7ad0*/  ISETP.GE.AND P3, PT, R200, UR4, PT ;  /* 0x00000004c8007c0c */ /* 0x000fe4000bf66270 */
[----:B------:R-:W-:-:S11]  /*7ae0*/  ISETP.GE.AND P2, PT, R199, UR4, PT ;  /* 0x00000004c7007c0c */ /* 0x000fd6000bf46270 */
[----:B------:R-:W-:-:S04]  /*7af0*/  @!P3 IADD3 R7, P1, R5, R154, RZ ;  /* 0x0000009a0507b210 */ /* 0x000fc80007f3e0ff */
[----:B------:R-:W-:Y:S01]  /*7b00*/  @!P3 LEA R18, P4, R7, UR8, 0x1 ;  /* 0x000000080712bc11 */ /* 0x000fe2000f8808ff */
[----:B------:R-:W-:Y:S01]  /*7b10*/  @!P3 IMAD.X R0, R4, 0x1, R152, P1 ;  /* 0x000000010400b824 */ /* 0x000fe200008e0698 */
[----:B------:R-:W-:-:S04]  /*7b20*/  LEA R230, P1, R5, R212, 0x1 ;  /* 0x000000d405e67211 */ /* 0x000fc800078208ff */
[----:B------:R-:W-:Y:S01]  /*7b30*/  @!P3 LEA.HI.X R19, R7, UR9, R0, 0x1, P4 ;  /* 0x000000090713bc11 */ /* 0x000fe2000a0f0c00 */
[--C-:B------:R-:W-:Y:S01]  /*7b40*/  IMAD.X R0, R201, 0x1, R4.reuse, P5 ;  /* 0x00000001c9007824 */ /* 0x100fe200028e0604 */
[----:B------:R-:W-:Y:S02]  /*7b50*/  ISETP.GE.AND P4, PT, R204, UR4, PT ;  /* 0x00000004cc007c0c */ /* 0x000fe4000bf86270 */
[----:B------:R-:W-:Y:S02]  /*7b60*/  LEA.HI.X R231, R5, R215, R4, 0x1, P1 ;  /* 0x000000d705e77211 */ /* 0x000fe400008f0c04 */
[-C--:B------:R-:W-:Y:S02]  /*7b70*/  @!P3 IADD3 R7, P5, R9, R154.reuse, RZ ;  /* 0x0000009a0907b210 */ /* 0x080fe40007fbe0ff */
[----:B------:R-:W-:-:S03]  /*7b80*/  @!P2 IADD3 R5, P1, R5, R154, RZ ;  /* 0x0000009a0505a210 */ /* 0x000fc60007f3e0ff */
[--C-:B------:R-:W-:Y:S01]  /*7b90*/  @!P3 IMAD.X R6, R0, 0x1, R152.reuse, P5 ;  /* 0x000000010006b824 */ /* 0x100fe200028e0698 */
[----:B------:R-:W-:Y:S01]  /*7ba0*/  @!P3 LEA R14, P5, R7, UR8, 0x1 ;  /* 0x00000008070ebc11 */ /* 0x000fe2000f8a08ff */
[----:B------:R-:W-:Y:S01]  /*7bb0*/  @!P2 IMAD.X R4, R4, 0x1, R152, P1 ;  /* 0x000000010404a824 */ /* 0x000fe200008e0698 */
[----:B------:R-:W-:Y:S01]  /*7bc0*/  @!P2 LEA R12, P1, R5, UR8, 0x1 ;  /* 0x00000008050cac11 */ /* 0x000fe2000f8208ff */
[----:B------:R-:W-:Y:S01]  /*7bd0*/  @P4 STS.128 [R203+0xc000], RZ ;  /* 0x00c000ffcb004388 */ /* 0x000fe20000000c00 */
[----:B------:R-:W-:Y:S02]  /*7be0*/  @!P3 LEA.HI.X R15, R7, UR9, R6, 0x1, P5 ;  /* 0x00000009070fbc11 */ /* 0x000fe4000a8f0c06 */
[----:B------:R-:W-:Y:S01]  /*7bf0*/  @!P2 LEA.HI.X R13, R5, UR9, R4, 0x1, P1 ;  /* 0x00000009050dac11 */ /* 0x000fe200088f0c04 */
[----:B------:R-:W-:Y:S01]  /*7c00*/  @!PT LDS RZ, [RZ] ;  /* 0x00000000fffff984 */ /* 0x000fe20000000800 */
[----:B------:R-:W-:Y:S01]  /*7c10*/  @!PT LDS RZ, [RZ] ;  /* 0x00000000fffff984 */ /* 0x000fe20000000800 */
[----:B------:R-:W-:Y:S01]  /*7c20*/  @!PT LDS RZ, [RZ] ;  /* 0x00000000fffff984 */ /* 0x000fe20000000800 */
[----:B------:R-:W-:Y:S01]  /*7c30*/  @!P4 LDGSTS.E.BYPASS.LTC128B.128 [R203+0xc000], desc[UR24][R230.64] ;  /* 0x0c000000e6cbcfae */ /* 0x000fe2000b901d58 */
[----:B------:R-:W-:Y:S02]  /*7c40*/  IADD3 R7, P5, R202, R9, RZ ;  /* 0x00000009ca077210 */ /* 0x000fe40007fbe0ff */
[C---:B------:R-:W-:Y:S01]  /*7c50*/  @!P4 LEA R16, P6, R9.reuse, R212, 0x1 ;  /* 0x000000d40910c211 */ /* 0x040fe200078c08ff */
[----:B------:R-:W-:Y:S01]  /*7c60*/  @P3 STS.128 [R203+0xe000], RZ ;  /* 0x00e000ffcb003388 */ /* 0x000fe20000000c00 */
[-C--:B------:R-:W-:Y:S01]  /*7c70*/  @!P2 IADD3 R5, P1, R9, R154.reuse, RZ ;  /* 0x0000009a0905a210 */ /* 0x080fe20007f3e0ff */
[--C-:B------:R-:W-:Y:S01]  /*7c80*/  IMAD.X R4, R201, 0x1, R0.reuse, P5 ;  /* 0x00000001c9047824 */ /* 0x100fe200028e0600 */
[----:B------:R-:W-:Y:S01]  /*7c90*/  @!P4 LEA.HI.X R17, R9, R215, R0, 0x1, P6 ;  /* 0x000000d70911c211 */ /* 0x000fe200030f0c00 */
[----:B------:R-:W-:Y:S01]  /*7ca0*/  @!PT LDS RZ, [RZ] ;  /* 0x00000000fffff984 */ /* 0x000fe20000000800 */
[----:B------:R-:W-:Y:S01]  /*7cb0*/  @!PT LDS RZ, [RZ] ;  /* 0x00000000fffff984 */ /* 0x000fe20000000800 */
[----:B------:R-:W-:Y:S01]  /*7cc0*/  @!PT LDS RZ, [RZ] ;  /* 0x00000000fffff984 */ /* 0x000fe20000000800 */
[----:B------:R-:W-:Y:S01]  /*7cd0*/  @!P3 LDGSTS.E.BYPASS.LTC128B.128 [R203+0xe000], desc[UR24][R18.64+0x80] ;  /* 0x0e00008012cbbfae */ /* 0x000fe2000b901d58 */
[----:B------:R-:W-:Y:S01]  /*7ce0*/  @!P3 IADD3 R6, P5, R7, R154, RZ ;  /* 0x0000009a0706b210 */ /* 0x000fe20007fbe0ff */
[----:B------:R-:W-:Y:S01]  /*7cf0*/  @!P2 IMAD.X R0, R0, 0x1, R152, P1 ;  /* 0x000000010000a824 */ /* 0x000fe200008e0698 */
[----:B------:R-:W-:Y:S01]  /*7d00*/  @!P2 LEA R10, P1, R5, UR8, 0x1 ;  /* 0x00000008050aac11 */ /* 0x000fe2000f8208ff */
[----:B------:R-:W-:Y:S01]  /*7d10*/  @P2 STS.128 [R203+0x10000], RZ ;  /* 0x010000ffcb002388 */ /* 0x000fe20000000c00 */
[----:B------:R-:W-:-:S02]  /*7d20*/  @!P4 LEA R22, P6, R7, R212, 0x1 ;  /* 0x000000d40716c211 */ /* 0x000fc400078c08ff */
[----:B------:R-:W-:Y:S01]  /*7d30*/  @!P2 LEA.HI.X R11, R5, UR9, R0, 0x1, P1 ;  /* 0x00000009050bac11 */ /* 0x000fe200088f0c00 */
[--C-:B------:R-:W-:Y:S01]  /*7d40*/  @!P3 IMAD.X R5, R4, 0x1, R152.reuse, P5 ;  /* 0x000000010405b824 */ /* 0x100fe200028e0698 */
[C---:B------:R-:W-:Y:S01]  /*7d50*/  @!P3 LEA R20, P5, R6.reuse, UR8, 0x1 ;  /* 0x000000080614bc11 */ /* 0x040fe2000f8a08ff */
[----:B------:R-:W-:Y:S01]  /*7d60*/  @!PT LDS RZ, [RZ] ;  /* 0x00000000fffff984 */ /* 0x000fe20000000800 */
[----:B------:R-:W-:Y:S01]  /*7d70*/  @!PT LDS RZ, [RZ] ;  /* 0x00000000fffff984 */ /* 0x000fe20000000800 */
[----:B------:R-:W-:Y:S01]  /*7d80*/  @!PT LDS RZ, [RZ] ;  /* 0x00000000fffff984 */ /* 0x000fe20000000800 */
[----:B------:R-:W-:Y:S01]  /*7d90*/  @!P2 LDGSTS.E.BYPASS.LTC128B.128 [R203+0x10000], desc[UR24][R12.64+0x100] ;  /* 0x100001000ccbafae */ /* 0x000fe2000b901d58 */
[CC--:B------:R-:W-:Y:S02]  /*7da0*/  @!P2 IADD3 R0, P1, R7.reuse, R154.reuse, RZ ;  /* 0x0000009a0700a210 */ /* 0x0c0fe40007f3e0ff */
[----:B------:R-:W-:Y:S01]  /*7db0*/  @!P3 LEA.HI.X R21, R6, UR9, R5, 0x1, P5 ;  /* 0x000000090615bc11 */ /* 0x000fe2000a8f0c05 */
[----:B------:R-:W-:Y:S01]  /*7dc0*/  @P4 STS.128 [R203+0xc800], RZ ;  /* 0x00c800ffcb004388 */ /* 0x000fe20000000c00 */
[----:B------:R-:W-:Y:S01]  /*7dd0*/  IADD3 R9, P5, R202, R7, RZ ;  /* 0x00000007ca097210 */ /* 0x000fe20007fbe0ff */
[----:B------:R-:W-:Y:S01]  /*7de0*/  @!P2 IMAD.X R5, R4, 0x1, R152, P1 ;  /* 0x000000010405a824 */ /* 0x000fe200008e0698 */
[C---:B------:R-:W-:Y:S01]  /*7df0*/  @!P2 LEA R24, P1, R0.reuse, UR8, 0x1 ;  /* 0x000000080018ac11 */ /* 0x040fe2000f8208ff */
[----:B------:R-:W-:Y:S01]  /*7e00*/  @!PT LDS RZ, [RZ] ;  /* 0x00000000fffff984 */ /* 0x000fe20000000800 */
[----:B------:R-:W-:Y:S01]  /*7e10*/  @!PT LDS RZ, [RZ] ;  /* 0x00000000fffff984 */ /* 0x000fe20000000800 */
[----:B------:R-:W-:Y:S01]  /*7e20*/  @!PT LDS RZ, [RZ] ;  /* 0x00000000fffff984 */ /* 0x000fe20000000800 */
[----:B------:R-:W-:Y:S01]  /*7e30*/  @!P4 LDGSTS.E.BYPASS.LTC128B.128 [R203+0xc800], desc[UR24][R16.64] ;  /* 0x0c80000010cbcfae */ /* 0x000fe2000b901d58 */
[--C-:B------:R-:W-:Y:S01]  /*7e40*/  @!P4 LEA.HI.X R23, R7, R215, R4.reuse, 0x1, P6 ;  /* 0x000000d70717c211 */ /* 0x100fe200030f0c04 */
[----:B------:R-:W-:Y:S01]  /*7e50*/  IMAD.X R4, R201, 0x1, R4, P5 ;  /* 0x00000001c9047824 */ /* 0x000fe200028e0604 */
[----:B------:R-:W-:Y:S01]  /*7e60*/  @!P2 LEA.HI.X R25, R0, UR9, R5, 0x1, P1 ;  /* 0x000000090019ac11 */ /* 0x000fe200088f0c05 */
[----:B------:R-:W-:Y:S01]  /*7e70*/  @P3 STS.128 [R203+0xe800], RZ ;  /* 0x00e800ffcb003388 */ /* 0x000fe20000000c00 */
[----:B------:R-:W-:-:S02]  /*7e80*/  @!P3 IADD3 R0, P5, R9, R154, RZ ;  /* 0x0000009a0900b210 */ /* 0x000fc40007fbe0ff */
[C---:B------:R-:W-:Y:S01]  /*7e90*/  @!P2 IADD3 R154, P1, R9.reuse, R154, RZ ;  /* 0x0000009a099aa210 */ /* 0x040fe20007f3e0ff */
[----:B------:R-:W-:Y:S01]  /*7ea0*/  @!PT LDS RZ, [RZ] ;  /* 0x00000000fffff984 */ /* 0x000fe20000000800 */
[----:B------:R-:W-:Y:S01]  /*7eb0*/  @!PT LDS RZ, [RZ] ;  /* 0x00000000fffff984 */ /* 0x000fe20000000800 */
[----:B------:R-:W-:Y:S01]  /*7ec0*/  @!PT LDS RZ, [RZ] ;  /* 0x00000000fffff984 */ /* 0x000fe20000000800 */
[----:B------:R1:W-:Y:S01]  /*7ed0*/  @!P3 LDGSTS.E.BYPASS.LTC128B.128 [R203+0xe800], desc[UR24][R14.64+0x80] ;  /* 0x0e8000800ecbbfae */ /* 0x0003e2000b901d58 */
[C---:B------:R-:W-:Y:S01]  /*7ee0*/  @!P4 LEA R8, P6, R9.reuse, R212, 0x1 ;  /* 0x000000d40908c211 */ /* 0x040fe200078c08ff */
[--C-:B------:R-:W-:Y:S01]  /*7ef0*/  @!P3 IMAD.X R5, R4, 0x1, R152.reuse, P5 ;  /* 0x000000010405b824 */ /* 0x100fe200028e0698 */
[----:B------:R-:W-:Y:S01]  /*7f00*/  @!P3 LEA R28, P5, R0, UR8, 0x1 ;  /* 0x00000008001cbc11 */ /* 0x000fe2000f8a08ff */
[----:B------:R-:W-:Y:S01]  /*7f10*/  @P2 STS.128 [R203+0x10800], RZ ;  /* 0x010800ffcb002388 */ /* 0x000fe20000000c00 */
[----:B------:R-:W-:Y:S01]  /*7f20*/  @!P2 IMAD.X R7, R4, 0x1, R152, P1 ;  /* 0x000000010407a824 */ /* 0x000fe200008e0698 */
[----:B------:R-:W-:Y:S01]  /*7f30*/  @!P4 LEA.HI.X R9, R9, R215, R4, 0x1, P6 ;  /* 0x000000d70909c211 */ /* 0x000fe200030f0c04 */
[----:B------:R-:W-:Y:S01]  /*7f40*/  IMAD.MOV.U32 R212, RZ, RZ, R230 ;  /* 0x000000ffffd47224 */ /* 0x000fe200078e00e6 */
[----:B------:R-:W-:Y:S01]  /*7f50*/  @!PT LDS RZ, [RZ] ;  /* 0x00000000fffff984 */ /* 0x000fe20000000800 */
[----:B------:R-:W-:Y:S01]  /*7f60*/  @!PT LDS RZ, [RZ] ;  /* 0x00000000fffff984 */ /* 0x000fe20000000800 */
[----:B------:R-:W-:Y:S01]  /*7f70*/  @!PT LDS RZ, [RZ] ;  /* 0x00000000fffff984 */ /* 0x000fe20000000800 */
[----:B------:R-:W-:Y:S01]  /*7f80*/  @!P2 LDGSTS.E.BYPASS.LTC128B.128 [R203+0x10800], desc[UR24][R10.64+0x100] ;  /* 0x108001000acbafae */ /* 0x000fe2000b901d58 */
[----:B------:R-:W-:Y:S01]  /*7f90*/  @!P2 LEA R26, P1, R154, UR8, 0x1 ;  /* 0x000000089a1aac11 */ /* 0x000fe2000f8208ff */
[----:B------:R-:W-:Y:S01]  /*7fa0*/  IMAD.MOV.U32 R215, RZ, RZ, R231 ;  /* 0x000000ffffd77224 */ /* 0x000fe200078e00e7 */
[----:B------:R-:W-:Y:S01]  /*7fb0*/  @!P3 LEA.HI.X R29, R0, UR9, R5, 0x1, P5 ;  /* 0x00000009001dbc11 */ /* 0x000fe2000a8f0c05 */
[----:B------:R-:W-:Y:S01]  /*7fc0*/  @P4 STS.128 [R203+0xd000], RZ ;  /* 0x00d000ffcb004388 */ /* 0x000fe20000000c00 */
[----:B------:R-:W-:-:S03]  /*7fd0*/  @!P2 LEA.HI.X R27, R154, UR9, R7, 0x1, P1 ;  /* 0x000000099a1bac11 */ /* 0x000fc600088f0c07 */
        /* <DEDUP_REMOVED lines=34> */
[----:B---3--:R-:W-:Y:S04]  /*8200*/  LDSM.16.M88.4 R28, [R194] ;  /* 0x00000000c21c783b */ /* 0x008fe80000000200 */
[----:B----4-:R-:W-:Y:S04]  /*8210*/  LDSM.16.M88.4 R24, [R191+0x6000] ;  /* 0x00600000bf18783b */ /* 0x010fe80000000200 */
[----:B------:R-:W3:Y:S04]  /*8220*/  LDSM.16.M88.4 R220, [R187] ;  /* 0x00000000bbdc783b */ /* 0x000ee80000000200 */
[----:B------:R-:W4:Y:S04]  /*8230*/  LDSM.16.M88.4 R164, [R197+0x7000] ;  /* 0x00700000c5a4783b */ /* 0x000f280000000200 */
[----:B------:R-:W5:Y:S04]  /*8240*/  LDSM.16.M88.4 R144, [R197+0x7800] ;  /* 0x00780000c590783b */ /* 0x000f680000000200 */
[----:B------:R-:W-:Y:S01]  /*8250*/  LDSM.16.M88.4 R8, [R193] ;  /* 0x00000000c108783b */ /* 0x000fe20000000200 */
[C---:B-1----:R-:W-:Y:S03]  /*8260*/  HMMA.16816.F32 R16, R156.reuse, R12, RZ ;  /* 0x0000000c9c10723c */ /* 0x042fe600000018ff */
[----:B------:R-:W-:Y:S04]  /*8270*/  LDSM.16.M88.4 R224, [R191+0x6800] ;  /* 0x00680000bfe0783b */ /* 0x000fe80000000200 */
[----:B------:R-:W-:Y:S01]  /*8280*/  LDSM.16.M88.4 R152, [R186] ;  /* 0x00000000ba98783b */ /* 0x000fe20000000200 */
[C---:B------:R-:W-:Y:S03]  /*8290*/  HMMA.16816.F32 R12, R156.reuse, R14, RZ ;  /* 0x0000000e9c0c723c */ /* 0x040fe600000018ff */
[----:B------:R-:W-:Y:S03]  /*82a0*/  LDSM.16.M88.4 R140, [R185] ;  /* 0x00000000b98c783b */ /* 0x000fe60000000200 */
[C---:B--2---:R-:W-:Y:S01]  /*82b0*/  HMMA.16816.F32 R136, R156.reuse, R32, RZ ;  /* 0x000000209c88723c */ /* 0x044fe200000018ff */
[----:B------:R-:W-:Y:S04]  /*82c0*/  LDSM.16.M88.4 R216, [R184+0x800] ;  /* 0x00080000b8d8783b */ /* 0x000fe80000000200 */
[----:B------:R-:W-:Y:S01]  /*82d0*/  LDSM.16.M88.4 R172, [R191+0x7000] ;  /* 0x00700000bfac783b */ /* 0x000fe20000000200 */
[----:B------:R-:W-:Y:S03]  /*82e0*/  HMMA.16816.F32 R32, R156, R34, RZ ;  /* 0x000000229c20723c */ /* 0x000fe600000018ff */
[----:B------:R-:W-:Y:S03]  /*82f0*/  LDSM.16.M88.4 R148, [R191+0x7800] ;  /* 0x00780000bf94783b */ /* 0x000fe60000000200 */
[C---:B------:R-:W-:Y:S01]  /*8300*/  HMMA.16816.F32 R16, R20.reuse, R4, R16 ;  /* 0x000000041410723c */ /* 0x040fe20000001810 */
[----:B------:R-:W0:Y:S05]  /*8310*/  LDGDEPBAR ;  /* 0x00000000000079af */ /* 0x000e2a0000000000 */
[C---:B------:R-:W-:Y:S01]  /*8320*/  HMMA.16816.F32 R12, R20.reuse, R6, R12 ;  /* 0x00000006140c723c */ /* 0x040fe2000000180c */
[----:B------:R-:W1:Y:S05]  /*8330*/  LDSM.16.M88.4 R4, [R184] ;  /* 0x00000000b804783b */ /* 0x000e6a0000000200 */
[----:B---3--:R-:W-:Y:S06]  /*8340*/  HMMA.16816.F32 R136, R20, R220, R136 ;  /* 0x000000dc1488723c */ /* 0x008fec0000001888 */
[----:B----4-:R-:W-:Y:S06]  /*8350*/  HMMA.16816.F32 R168, R156, R164, RZ ;  /* 0x000000a49ca8723c */ /* 0x010fec00000018ff */
[C---:B------:R-:W-:Y:S06]  /*8360*/  HMMA.16816.F32 R16, R28.reuse, R24, R16 ;  /* 0x000000181c10723c */ /* 0x040fec0000001810 */
[----:B------:R-:W-:Y:S01]  /*8370*/  HMMA.16816.F32 R12, R28, R26, R12 ;  /* 0x0000001a1c0c723c */ /* 0x000fe2000000180c */
[----:B------:R-:W-:Y:S05]  /*8380*/  LDSM.16.M88.4 R24, [R197+0x8000] ;  /* 0x00800000c518783b */ /* 0x000fea0000000200 */
[C---:B------:R-:W-:Y:S06]  /*8390*/  HMMA.16816.F32 R164, R156.reuse, R166, RZ ;  /* 0x000000a69ca4723c */ /* 0x040fec00000018ff */
[C---:B-----5:R-:W-:Y:S06]  /*83a0*/  HMMA.16816.F32 R160, R156.reuse, R144, RZ ;  /* 0x000000909ca0723c */ /* 0x060fec00000018ff */
[----:B------:R-:W-:Y:S01]  /*83b0*/  HMMA.16816.F32 R156, R156, R146, RZ ;  /* 0x000000929c9c723c */ /* 0x000fe200000018ff */
[----:B------:R-:W2:Y:S05]  /*83c0*/  LDSM.16.M88.4 R144, [R198+0x2000] ;  /* 0x00200000c690783b */ /* 0x000eaa0000000200 */
[----:B------:R-:W-:Y:S01]  /*83d0*/  HMMA.16816.F32 R32, R20, R222, R32 ;  /* 0x000000de1420723c */ /* 0x000fe20000001820 */
[----:B------:R-:W-:Y:S05]  /*83e0*/  LDSM.16.M88.4 R220, [R197+0x8800] ;  /* 0x00880000c5dc783b */ /* 0x000fea0000000200 */
[----:B-1----:R-:W-:Y:S06]  /*83f0*/  HMMA.16816.F32 R16, R8, R4, R16 ;  /* 0x000000040810723c */ /* 0x002fec0000001810 */
[----:B------:R-:W-:Y:S06]  /*8400*/  HMMA.16816.F32 R136, R28, R224, R136 ;  /* 0x000000e01c88723c */ /* 0x000fec0000001888 */
        /* <DEDUP_REMOVED lines=9> */
[----:B------:R-:W-:Y:S03]  /*84a0*/  HMMA.16816.F32 R32, R28, R226, R32 ;  /* 0x000000e21c20723c */ /* 0x000fe60000001820 */
[----:B------:R-:W-:Y:S03]  /*84b0*/  LDSM.16.M88.4 R224, [R182] ;  /* 0x00000000b6e0783b */ /* 0x000fe60000000200 */
[----:B--2---:R-:W-:Y:S06]  /*84c0*/  HMMA.16816.F32 R16, R144, R24, R16 ;  /* 0x000000189010723c */ /* 0x004fec0000001810 */
[----:B------:R-:W-:Y:S06]  /*84d0*/  HMMA.16816.F32 R136, R8, R216, R136 ;  /* 0x000000d80888723c */ /* 0x000fec0000001888 */
[----:B------:R-:W-:Y:S01]  /*84e0*/  HMMA.16816.F32 R12, R144, R26, R12 ;  /* 0x0000001a900c723c */ /* 0x000fe2000000180c */
[----:B------:R-:W-:Y:S05]  /*84f0*/  LDSM.16.M88.4 R24, [R191+0x8000] ;  /* 0x00800000bf18783b */ /* 0x000fea0000000200 */
[C---:B------:R-:W-:Y:S06]  /*8500*/  HMMA.16816.F32 R168, R28.reuse, R172, R168 ;  /* 0x000000ac1ca8723c */ /* 0x040fec00000018a8 */
[C---:B------:R-:W-:Y:S01]  /*8510*/  HMMA.16816.F32 R164, R28.reuse, R174, R164 ;  /* 0x000000ae1ca4723c */ /* 0x040fe200000018a4 */
[----:B------:R-:W-:Y:S05]  /*8520*/  LDSM.16.M88.4 R172, [R197+0x9000] ;  /* 0x00900000c5ac783b */ /* 0x000fea0000000200 */
[C---:B------:R-:W-:Y:S06]  /*8530*/  HMMA.16816.F32 R160, R28.reuse, R148, R160 ;  /* 0x000000941ca0723c */ /* 0x040fec00000018a0 */
[----:B------:R-:W-:Y:S01]  /*8540*/  HMMA.16816.F32 R156, R28, R150, R156 ;  /* 0x000000961c9c723c */ /* 0x000fe2000000189c */
[----:B------:R-:W2:Y:S04]  /*8550*/  LDSM.16.M88.4 R28, [R194+0x2000] ;  /* 0x00200000c21c783b */ /* 0x000ea80000000200 */
[----:B------:R-:W4:Y:S01]  /*8560*/  LDSM.16.M88.4 R148, [R197+0x9800] ;  /* 0x00980000c594783b */ /* 0x000f220000000200 */
[----:B------:R-:W-:Y:S03]  /*8570*/  HMMA.16816.F32 R32, R8, R218, R32 ;  /* 0x000000da0820723c */ /* 0x000fe60000001820 */
[----:B------:R-:W-:Y:S03]  /*8580*/  LDSM.16.M88.4 R216, [R191+0x8800] ;  /* 0x00880000bfd8783b */ /* 0x000fe60000000200 */
[----:B-1----:R-:W-:Y:S06]  /*8590*/  HMMA.16816.F32 R16, R20, R4, R16 ;  /* 0x000000041410723c */ /* 0x002fec0000001810 */
[----:B------:R-:W-:Y:S06]  /*85a0*/  HMMA.16816.F32 R136, R144, R220, R136 ;  /* 0x000000dc9088723c */ /* 0x000fec0000001888 */
[----:B------:R-:W-:Y:S01]  /*85b0*/  HMMA.16816.F32 R12, R20, R6, R12 ;  /* 0x00000006140c723c */ /* 0x000fe2000000180c */
[----:B------:R-:W-:Y:S05]  /*85c0*/  LDSM.16.M88.4 R4, [R184+0x2000] ;  /* 0x00200000b804783b */ /* 0x000fea0000000200 */
[C---:B------:R-:W-:Y:S06]  /*85d0*/  HMMA.16816.F32 R168, R8.reuse, R152, R168 ;  /* 0x0000009808a8723c */ /* 0x040fec00000018a8 */
[C---:B------:R-:W-:Y:S01]  /*85e0*/  HMMA.16816.F32 R164, R8.reuse, R154, R164 ;  /* 0x0000009a08a4723c */ /* 0x040fe200000018a4 */
[----:B------:R-:W-:Y:S05]  /*85f0*/  LDSM.16.M88.4 R152, [R181] ;  /* 0x00000000b598783b */ /* 0x000fea0000000200 */
[C---:B---3--:R-:W-:Y:S06]  /*8600*/  HMMA.16816.F32 R160, R8.reuse, R140, R160 ;  /* 0x0000008c08a0723c */ /* 0x048fec00000018a0 */
[----:B------:R-:W-:Y:S01]  /*8610*/  HMMA.16816.F32 R156, R8, R142, R156 ;  /* 0x0000008e089c723c */ /* 0x000fe2000000189c */
[----:B------:R-:W1:Y:S04]  /*8620*/  LDSM.16.M88.4 R8, [R193+0x2000] ;  /* 0x00200000c108783b */ /* 0x000e680000000200 */
[----:B------:R-:W3:Y:S01]  /*8630*/  LDSM.16.M88.4 R140, [R180] ;  /* 0x00000000b48c783b */ /* 0x000ee20000000200 */
[----:B------:R-:W-:Y:S03]  /*8640*/  HMMA.16816.F32 R32, R144, R222, R32 ;  /* 0x000000de9020723c */ /* 0x000fe60000001820 */
[----:B------:R-:W-:Y:S03]  /*8650*/  LDSM.16.M88.4 R220, [R198+0x4000] ;  /* 0x00400000c6dc783b */ /* 0x000fe60000000200 */
[----:B--2---:R-:W-:Y:S06]  /*8660*/  HMMA.16816.F32 R16, R28, R24, R16 ;  /* 0x000000181c10723c */ /* 0x004fec0000001810 */
[----:B------:R-:W-:Y:S06]  /*8670*/  HMMA.16816.F32 R136, R20, R224, R136 ;  /* 0x000000e01488723c */ /* 0x000fec0000001888 */
[----:B------:R-:W-:Y:S01]  /*8680*/  HMMA.16816.F32 R12, R28, R26, R12 ;  /* 0x0000001a1c0c723c */ /* 0x000fe2000000180c */
[----:B------:R-:W2:Y:S05]  /*8690*/  LDSM.16.M88.4 R24, [R197+0xa000] ;  /* 0x00a00000c518783b */ /* 0x000eaa0000000200 */
[C---:B------:R-:W-:Y:S06]  /*86a0*/  HMMA.16816.F32 R168, R144.reuse, R172, R168 ;  /* 0x000000ac90a8723c */ /* 0x040fec00000018a8 */
[C---:B------:R-:W-:Y:S01]  /*86b0*/  HMMA.16816.F32 R164, R144.reuse, R174, R164 ;  /* 0x000000ae90a4723c */ /* 0x040fe200000018a4 */
[----:B------:R-:W-:Y:S05]  /*86c0*/  LDSM.16.M88.4 R172, [R191+0x9000] ;  /* 0x00900000bfac783b */ /* 0x000fea0000000200 */
[C---:B----4-:R-:W-:Y:S06]  /*86d0*/  HMMA.16816.F32 R160, R144.reuse, R148, R160 ;  /* 0x0000009490a0723c */ /* 0x050fec00000018a0 */
[----:B------:R-:W-:Y:S01]  /*86e0*/  HMMA.16816.F32 R156, R144, R150, R156 ;  /* 0x00000096909c723c */ /* 0x000fe2000000189c */
[----:B------:R-:W4:Y:S04]  /*86f0*/  LDSM.16.M88.4 R144, [R184+0x2800] ;  /* 0x00280000b890783b */ /* 0x000f280000000200 */
[----:B------:R-:W5:Y:S01]  /*8700*/  LDSM.16.M88.4 R148, [R191+0x9800] ;  /* 0x00980000bf94783b */ /* 0x000f620000000200 */
[----:B------:R-:W-:Y:S03]  /*8710*/  HMMA.16816.F32 R32, R20, R226, R32 ;  /* 0x000000e21420723c */ /* 0x000fe60000001820 */
[----:B------:R-:W-:Y:S03]  /*8720*/  LDSM.16.M88.4 R224, [R197+0xa800] ;  /* 0x00a80000c5e0783b */ /* 0x000fe60000000200 */
[----:B-1----:R-:W-:Y:S06]  /*8730*/  HMMA.16816.F32 R16, R8, R4, R16 ;  /* 0x000000040810723c */ /* 0x002fec0000001810 */
[----:B------:R-:W-:Y:S06]  /*8740*/  HMMA.16816.F32 R136, R28, R216, R136 ;  /* 0x000000d81c88723c */ /* 0x000fec0000001888 */
[----:B------:R-:W-:Y:S01]  /*8750*/  HMMA.16816.F32 R12, R8, R6, R12 ;  /* 0x00000006080c723c */ /* 0x000fe2000000180c */
[----:B------:R-:W-:Y:S05]  /*8760*/  LDSM.16.M88.4 R4, [R179] ;  /* 0x00000000b304783b */ /* 0x000fea0000000200 */
[C---:B------:R-:W-:Y:S06]  /*8770*/  HMMA.16816.F32 R168, R20.reuse, R152, R168 ;  /* 0x0000009814a8723c */ /* 0x040fec00000018a8 */
[C---:B------:R-:W-:Y:S01]  /*8780*/  HMMA.16816.F32 R164, R20.reuse, R154, R164 ;  /* 0x0000009a14a4723c */ /* 0x040fe200000018a4 */
[----:B------:R-:W1:Y:S05]  /*8790*/  LDSM.16.M88.4 R152, [R196+0x4000] ;  /* 0x00400000c498783b */ /* 0x000e6a0000000200 */
[C---:B---3--:R-:W-:Y:S06]  /*87a0*/  HMMA.16816.F32 R160, R20.reuse, R140, R160 ;  /* 0x0000008c14a0723c */ /* 0x048fec00000018a0 */
[----:B------:R-:W-:Y:S01]  /*87b0*/  HMMA.16816.F32 R156, R20, R142, R156 ;  /* 0x0000008e149c723c */ /* 0x000fe2000000189c */
[----:B------:R-:W3:Y:S04]  /*87c0*/  LDSM.16.M88.4 R140, [R184+0x3000] ;  /* 0x00300000b88c783b */ /* 0x000ee80000000200 */
[----:B------:R-:W3:Y:S01]  /*87d0*/  LDSM.16.M88.4 R20, [R184+0x3800] ;  /* 0x00380000b814783b */ /* 0x000ee20000000200 */
[----:B------:R-:W-:Y:S03]  /*87e0*/  HMMA.16816.F32 R32, R28, R218, R32 ;  /* 0x000000da1c20723c */ /* 0x000fe60000001820 */
[----:B------:R-:W-:Y:S03]  /*87f0*/  LDSM.16.M88.4 R216, [R197+0xb000] ;  /* 0x00b00000c5d8783b */ /* 0x000fe60000000200 */
[----:B--2---:R-:W-:Y:S06]  /*8800*/  HMMA.16816.F32 R16, R220, R24, R16 ;  /* 0x00000018dc10723c */ /* 0x004fec0000001810 */
[----:B----4-:R-:W-:Y:S06]  /*8810*/  HMMA.16816.F32 R136, R8, R144, R136 ;  /* 0x000000900888723c */ /* 0x010fec0000001888 */
[----:B------:R-:W-:Y:S01]  /*8820*/  HMMA.16816.F32 R12, R220, R26, R12 ;  /* 0x0000001adc0c723c */ /* 0x000fe2000000180c */
[----:B------:R-:W-:Y:S05]  /*8830*/  LDSM.16.M88.4 R24, [R191+0xa000] ;  /* 0x00a00000bf18783b */ /* 0x000fea0000000200 */
[C---:B------:R-:W-:Y:S06]  /*8840*/  HMMA.16816.F32 R168, R28.reuse, R172, R168 ;  /* 0x000000ac1ca8723c */ /* 0x040fec00000018a8 */
[C---:B------:R-:W-:Y:S01]  /*8850*/  HMMA.16816.F32 R164, R28.reuse, R174, R164 ;  /* 0x000000ae1ca4723c */ /* 0x040fe200000018a4 */
[----:B------:R-:W-:Y:S05]  /*8860*/  LDSM.16.M88.4 R172, [R197+0xb800] ;  /* 0x00b80000c5ac783b */ /* 0x000fea0000000200 */
[C---:B-----5:R-:W-:Y:S06]  /*8870*/  HMMA.16816.F32 R160, R28.reuse, R148, R160 ;  /* 0x000000941ca0723c */ /* 0x060fec00000018a0 */
[----:B------:R-:W-:Y:S01]  /*8880*/  HMMA.16816.F32 R156, R28, R150, R156 ;  /* 0x000000961c9c723c */ /* 0x000fe2000000189c */
[----:B------:R-:W2:Y:S04]  /*8890*/  LDSM.16.M88.4 R28, [R194+0x4000] ;  /* 0x00400000c21c783b */ /* 0x000ea80000000200 */
[----:B------:R-:W4:Y:S01]  /*88a0*/  LDSM.16.M88.4 R148, [R178] ;  /* 0x00000000b294783b */ /* 0x000f220000000200 */
[----:B------:R-:W-:Y:S03]  /*88b0*/  HMMA.16816.F32 R32, R8, R146, R32 ;  /* 0x000000920820723c */ /* 0x000fe60000001820 */
[----:B------:R-:W-:Y:S03]  /*88c0*/  LDSM.16.M88.4 R144, [R177] ;  /* 0x00000000b190783b */ /* 0x000fe60000000200 */
[----:B-1----:R-:W-:Y:S06]  /*88d0*/  HMMA.16816.F32 R16, R152, R4, R16 ;  /* 0x000000049810723c */ /* 0x002fec0000001810 */
[----:B------:R-:W-:Y:S06]  /*88e0*/  HMMA.16816.F32 R136, R220, R224, R136 ;  /* 0x000000e0dc88723c */ /* 0x000fec0000001888 */
[----:B------:R-:W-:Y:S01]  /*88f0*/  HMMA.16816.F32 R12, R152, R6, R12 ;  /* 0x00000006980c723c */ /* 0x000fe2000000180c */
[----:B------:R-:W-:Y:S05]  /*8900*/  LDSM.16.M88.4 R4, [R184+0x4000] ;  /* 0x00400000b804783b */ /* 0x000fea0000000200 */
[C---:B---3--:R-:W-:Y:S06]  /*8910*/  HMMA.16816.F32 R168, R8.reuse, R140, R168 ;  /* 0x0000008c08a8723c */ /* 0x048fec00000018a8 */
[C---:B------:R-:W-:Y:S01]  /*8920*/  HMMA.16816.F32 R164, R8.reuse, R142, R164 ;  /* 0x0000008e08a4723c */ /* 0x040fe200000018a4 */
[----:B------:R-:W-:Y:S05]  /*8930*/  LDSM.16.M88.4 R140, [R176] ;  /* 0x00000000b08c783b */ /* 0x000fea0000000200 */
[C---:B------:R-:W-:Y:S06]  /*8940*/  HMMA.16816.F32 R160, R8.reuse, R20, R160 ;  /* 0x0000001408a0723c */ /* 0x040fec00000018a0 */
[----:B------:R-:W-:Y:S01]  /*8950*/  HMMA.16816.F32 R156, R8, R22, R156 ;  /* 0x00000016089c723c */ /* 0x000fe2000000189c */
[----:B------:R-:W1:Y:S04]  /*8960*/  LDSM.16.M88.4 R8, [R193+0x4000] ;  /* 0x00400000c108783b */ /* 0x000e680000000200 */
[----:B------:R-:W3:Y:S01]  /*8970*/  LDSM.16.M88.4 R20, [R191+0xa800] ;  /* 0x00a80000bf14783b */ /* 0x000ee20000000200 */
[----:B------:R-:W-:Y:S06]  /*8980*/  HMMA.16816.F32 R32, R220, R226, R32 ;  /* 0x000000e2dc20723c */ /* 0x000fec0000001820 */
[----:B--2---:R-:W-:Y:S06]  /*8990*/  HMMA.16816.F32 R16, R28, R24, R16 ;  /* 0x000000181c10723c */ /* 0x004fec0000001810 */
[----:B----4-:R-:W-:Y:S06]  /*89a0*/  HMMA.16816.F32 R136, R152, R148, R136 ;  /* 0x000000949888723c */ /* 0x010fec0000001888 */
[----:B------:R-:W-:Y:S01]  /*89b0*/  HMMA.16816.F32 R12, R28, R26, R12 ;  /* 0x0000001a1c0c723c */ /* 0x000fe2000000180c */
[----:B------:R-:W2:Y:S05]  /*89c0*/  LDSM.16.M88.4 R24, [R184+0x4800] ;  /* 0x00480000b818783b */ /* 0x000eaa0000000200 */
[C---:B------:R-:W-:Y:S06]  /*89d0*/  HMMA.16816.F32 R160, R220.reuse, R172, R160 ;  /* 0x000000acdca0723c */ /* 0x040fec00000018a0 */
[----:B------:R-:W-:Y:S06]  /*89e0*/  HMMA.16816.F32 R168, R220, R216, R168 ;  /* 0x000000d8dca8723c */ /* 0x000fec00000018a8 */
[----:B------:R-:W-:Y:S06]  /*89f0*/  HMMA.16816.F32 R32, R152, R150, R32 ;  /* 0x000000969820723c */ /* 0x000fec0000001820 */
[----:B------:R-:W-:Y:S01]  /*8a00*/  HMMA.16816.F32 R156, R220, R174, R156 ;  /* 0x000000aedc9c723c */ /* 0x000fe2000000189c */
[----:B------:R-:W4:Y:S05]  /*8a10*/  LDSM.16.M88.4 R172, [R191+0xb000] ;  /* 0x00b00000bfac783b */ /* 0x000f2a0000000200 */
[----:B-1----:R-:W-:Y:S06]  /*8a20*/  HMMA.16816.F32 R16, R8, R4, R16 ;  /* 0x000000040810723c */ /* 0x002fec0000001810 */
[----:B------:R-:W-:Y:S06]  /*8a30*/  HMMA.16816.F32 R164, R220, R218, R164 ;  /* 0x000000dadca4723c */ /* 0x000fec00000018a4 */
[----:B---3--:R-:W-:Y:S06]  /*8a40*/  HMMA.16816.F32 R136, R28, R20, R136 ;  /* 0x000000141c88723c */ /* 0x008fec0000001888 */
[----:B------:R-:W-:Y:S01]  /*8a50*/  HMMA.16816.F32 R12, R8, R6, R12 ;  /* 0x00000006080c723c */ /* 0x000fe2000000180c */
[----:B------:R-:W1:Y:S01]  /*8a60*/  LDSM.16.M88.4 R4, [R191+0xb800] ;  /* 0x00b80000bf04783b */ /* 0x000e620000000200 */
[----:B------:R-:W-:-:S04]  /*8a70*/  IMAD.U32 R21, RZ, RZ, UR11 ;  /* 0x0000000bff157e24 */ /* 0x000fc8000f8e00ff */
[----:B------:R-:W-:Y:S01]  /*8a80*/  IMAD R0, R21, 0x40, R206 ;  /* 0x0000004015007824 */ /* 0x000fe200078e02ce */
[C---:B------:R-:W-:Y:S06]  /*8a90*/  HMMA.16816.F32 R160, R152.reuse, R140, R160 ;  /* 0x0000008c98a0723c */ /* 0x040fec00000018a0 */
[----:B------:R-:W-:Y:S01]  /*8aa0*/  HMMA.16816.F32 R168, R152, R144, R168 ;  /* 0x0000009098a8723c */ /* 0x000fe200000018a8 */
[----:B------:R-:W-:-:S05]  /*8ab0*/  VIADD R141, R0, 0x1 ;  /* 0x00000001008d7836 */ /* 0x000fca0000000000 */
[----:B------:R-:W-:Y:S01]  /*8ac0*/  I2FP.F32.S32 R140, R141 ;  /* 0x0000008d008c7245 */ /* 0x000fe20000201400 */
[----:B------:R-:W-:Y:S01]  /*8ad0*/  HMMA.16816.F32 R32, R28, R22, R32 ;  /* 0x000000161c20723c */ /* 0x000fe20000001820 */
[----:B------:R-:W3:Y:S01]  /*8ae0*/  LDSM.16.M88.4 R20, [R184+0x5000] ;  /* 0x00500000b814783b */ /* 0x000ee20000000200 */
[C---:B------:R-:W-:Y:S02]  /*8af0*/  ISETP.GE.AND P6, PT, R141.reuse, R135, PT ;  /* 0x000000878d00720c */ /* 0x040fe40003fc6270 */
[----:B------:R-:W-:Y:S01]  /*8b00*/  FFMA.FTZ R17, R140, UR5, R17 ;  /* 0x000000058c117c23 */ /* 0x000fe20008010011 */
[----:B------:R-:W-:Y:S01]  /*8b10*/  ISETP.GE.AND P5, PT, R141, R2, PT ;  /* 0x000000028d00720c */ /* 0x000fe20003fa6270 */
[C---:B------:R-:W-:Y:S06]  /*8b20*/  HMMA.16816.F32 R156, R152.reuse, R142, R156 ;  /* 0x0000008e989c723c */ /* 0x040fec000000189c */
[----:B------:R-:W-:Y:S01]  /*8b30*/  HMMA.16816.F32 R164, R152, R146, R164 ;  /* 0x0000009298a4723c */ /* 0x000fe200000018a4 */
[----:B------:R-:W-:-:S05]  /*8b40*/  VIADD R142, R0, 0x8 ;  /* 0x00000008008e7836 */ /* 0x000fca0000000000 */
[----:B--2---:R-:W-:Y:S01]  /*8b50*/  HMMA.16816.F32 R136, R8, R24, R136 ;  /* 0x000000180888723c */ /* 0x004fe20000001888 */
[----:B------:R-:W-:-:S05]  /*8b60*/  ISETP.GE.AND P1, PT, R142, R135, PT ;  /* 0x000000878e00720c */ /* 0x000fca0003f26270 */
[----:B----4-:R-:W-:Y:S01]  /*8b70*/  HMMA.16816.F32 R168, R28, R172, R168 ;  /* 0x000000ac1ca8723c */ /* 0x010fe200000018a8 */
[----:B------:R-:W-:Y:S01]  /*8b80*/  FSEL R24, R17, -INF , !P6 ;  /* 0xff80000011187808 */ /* 0x000fe20007000000 */
[----:B------:R-:W-:Y:S01]  /*8b90*/  FFMA.FTZ R17, R140, UR5, R19 ;  /* 0x000000058c117c23 */ /* 0x000fe20008010013 */
[----:B------:R-:W-:Y:S01]  /*8ba0*/  I2FP.F32.S32 R25, R142 ;  /* 0x0000008e00197245 */ /* 0x000fe20000201400 */
[----:B------:R-:W-:Y:S01]  /*8bb0*/  VIADD R19, R0, 0x9 ;  /* 0x0000000900137836 */ /* 0x000fe20000000000 */
[-C--:B------:R-:W-:Y:S01]  /*8bc0*/  ISETP.GE.AND P6, PT, R142, R2.reuse, PT ;  /* 0x000000028e00720c */ /* 0x080fe20003fc6270 */
[----:B------:R-:W-:Y:S01]  /*8bd0*/  HMMA.16816.F32 R32, R8, R26, R32 ;  /* 0x0000001a0820723c */ /* 0x000fe20000001820 */
[----:B------:R-:W-:Y:S01]  /*8be0*/  FSEL R17, R17, -INF , !P5 ;  /* 0xff80000011117808 */ /* 0x000fe20006800000 */
[C---:B------:R-:W-:Y:S01]  /*8bf0*/  FFMA.FTZ R152, R25.reuse, UR5, R12 ;  /* 0x0000000519987c23 */ /* 0x040fe2000801000c */
[----:B------:R-:W-:Y:S01]  /*8c00*/  I2FP.F32.S32 R12, R19 ;  /* 0x00000013000c7245 */ /* 0x000fe20000201400 */
[----:B------:R-:W-:Y:S01]  /*8c10*/  FFMA.FTZ R14, R25, UR5, R14 ;  /* 0x00000005190e7c23 */ /* 0x000fe2000801000e */
[C---:B------:R-:W-:Y:S01]  /*8c20*/  ISETP.GE.AND P5, PT, R19.reuse, R135, PT ;  /* 0x000000871300720c */ /* 0x040fe20003fa6270 */
[C---:B-1----:R-:W-:Y:S01]  /*8c30*/  HMMA.16816.F32 R160, R28.reuse, R4, R160 ;  /* 0x000000041ca0723c */ /* 0x042fe200000018a0 */
[----:B------:R-:W-:Y:S01]  /*8c40*/  FSEL R152, R152, -INF , !P1 ;  /* 0xff80000098987808 */ /* 0x000fe20004800000 */
[----:B------:R-:W-:Y:S01]  /*8c50*/  FFMA.FTZ R13, R12, UR5, R13 ;  /* 0x000000050c0d7c23 */ /* 0x000fe2000801000d */
[----:B------:R-:W-:Y:S01]  /*8c60*/  ISETP.GE.AND P1, PT, R19, R2, PT ;  /* 0x000000021300720c */ /* 0x000fe20003f26270 */
[----:B------:R-:W-:Y:S01]  /*8c70*/  VIADD R25, R0, 0x10 ;  /* 0x0000001000197836 */ /* 0x000fe20000000000 */
[----:B------:R-:W-:Y:S01]  /*8c80*/  FSEL R19, R14, -INF , !P6 ;  /* 0xff8000000e137808 */ /* 0x000fe20007000000 */
[----:B------:R-:W-:Y:S01]  /*8c90*/  HMMA.16816.F32 R164, R28, R174, R164 ;  /* 0x000000ae1ca4723c */ /* 0x000fe200000018a4 */
[----:B------:R-:W-:Y:S01]  /*8ca0*/  FSEL R26, R13, -INF , !P5 ;  /* 0xff8000000d1a7808 */ /* 0x000fe20006800000 */
[----:B------:R-:W-:Y:S01]  /*8cb0*/  FFMA.FTZ R5, R12, UR5, R15 ;  /* 0x000000050c057c23 */ /* 0x000fe2000801000f */
[----:B------:R-:W-:Y:S01]  /*8cc0*/  I2FP.F32.S32 R227, R25 ;  /* 0x0000001900e37245 */ /* 0x000fe20000201400 */
[----:B------:R-:W1:Y:S01]  /*8cd0*/  LDSM.16.M88.4 R12, [R184+0x5800] ;  /* 0x00580000b80c783b */ /* 0x000e620000000200 */
[----:B------:R-:W-:Y:S01]  /*8ce0*/  ISETP.GE.AND P6, PT, R25, R135, PT ;  /* 0x000000871900720c */ /* 0x000fe20003fc6270 */
[----:B------:R-:W-:Y:S01]  /*8cf0*/  VIADD R4, R0, 0x11 ;  /* 0x0000001100047836 */ /* 0x000fe20000000000 */
[----:B------:R-:W-:Y:S01]  /*8d00*/  FSEL R5, R5, -INF , !P1 ;  /* 0xff80000005057808 */ /* 0x000fe20004800000 */
[C---:B------:R-:W-:Y:S01]  /*8d10*/  FFMA.FTZ R136, R227.reuse, UR5, R136 ;  /* 0x00000005e3887c23 */ /* 0x040fe20008010088 */
[----:B------:R-:W-:Y:S01]  /*8d20*/  FFMA.FTZ R227, R227, UR5, R138 ;  /* 0x00000005e3e37c23 */ /* 0x000fe2000801008a */
[----:B---3--:R-:W-:Y:S01]  /*8d30*/  HMMA.16816.F32 R168, R8, R20, R168 ;  /* 0x0000001408a8723c */ /* 0x008fe200000018a8 */
[----:B------:R-:W-:Y:S01]  /*8d40*/  I2FP.F32.S32 R138, R4 ;  /* 0x00000004008a7245 */ /* 0x000fe20000201400 */
[----:B------:R-:W-:-:S04]  /*8d50*/  DEPBAR.LE SB0, 0x0 ;  /* 0x000080000000791a */ /* 0x000fc80000000000 */
[----:B------:R-:W-:Y:S01]  /*8d60*/  FSEL R142, R136, -INF , !P6 ;  /* 0xff800000888e7808 */ /* 0x000fe20007000000 */
[----:B------:R-:W-:Y:S01]  /*8d70*/  HMMA.16816.F32 R156, R28, R6, R156 ;  /* 0x000000061c9c723c */ /* 0x000fe2000000189c */
[----:B------:R-:W-:Y:S01]  /*8d80*/  ISETP.GE.AND P1, PT, R4, R135, PT ;  /* 0x000000870400720c */ /* 0x000fe20003f26270 */
[----:B------:R-:W-:Y:S01]  /*8d90*/  FFMA.FTZ R136, R138, UR5, R137 ;  /* 0x000000058a887c23 */ /* 0x000fe20008010089 */
[-C--:B------:R-:W-:Y:S01]  /*8da0*/  ISETP.GE.AND P6, PT, R4, R2.reuse, PT ;  /* 0x000000020400720c */ /* 0x080fe20003fc6270 */
[----:B------:R-:W-:Y:S01]  /*8db0*/  VIADD R4, R0, 0x18 ;  /* 0x0000001800047836 */ /* 0x000fe20000000000 */
[----:B------:R-:W-:Y:S01]  /*8dc0*/  ISETP.GE.AND P5, PT, R25, R2, PT ;  /* 0x000000021900720c */ /* 0x000fe20003fa6270 */
[----:B------:R-:W-:Y:S01]  /*8dd0*/  FFMA.FTZ R137, R138, UR5, R139 ;  /* 0x000000058a897c23 */ /* 0x000fe2000801008b */
[----:B------:R-:W-:Y:S01]  /*8de0*/  FSEL R136, R136, -INF , !P1 ;  /* 0xff80000088887808 */ /* 0x000fe20004800000 */
[----:B------:R-:W-:Y:S01]  /*8df0*/  HMMA.16816.F32 R164, R8, R22, R164 ;  /* 0x0000001608a4723c */ /* 0x000fe200000018a4 */
[----:B------:R-:W-:Y:S01]  /*8e00*/  I2FP.F32.S32 R21, R4 ;  /* 0x0000000400157245 */ /* 0x000fe20000201400 */
[----:B------:R-:W-:Y:S01]  /*8e10*/  VIADD R7, R0, 0x19 ;  /* 0x0000001900077836 */ /* 0x000fe20000000000 */
[----:B------:R-:W-:-:S02]  /*8e20*/  FSEL R227, R227, -INF , !P5 ;  /* 0xff800000e3e37808 */ /* 0x000fc40006800000 */
[CC--:B------:R-:W-:Y:S01]  /*8e30*/  ISETP.GE.AND P5, PT, R4.reuse, R135.reuse, PT ;  /* 0x000000870400720c */ /* 0x0c0fe20003fa6270 */
[----:B------:R-:W-:Y:S01]  /*8e40*/  FFMA.FTZ R32, R21, UR5, R32 ;  /* 0x0000000515207c23 */ /* 0x000fe20008010020 */
[----:B------:R-:W-:Y:S01]  /*8e50*/  BAR.SYNC.DEFER_BLOCKING 0x0 ;  /* 0x0000000000007b1d */ /* 0x000fe20000010000 */
[----:B------:R-:W-:Y:S01]  /*8e60*/  ISETP.GE.AND P1, PT, R4, R2, PT ;  /* 0x000000020400720c */ /* 0x000fe20003f26270 */
[----:B------:R-:W-:Y:S01]  /*8e70*/  VIADD R4, R0, 0x20 ;  /* 0x0000002000047836 */ /* 0x000fe20000000000 */
[----:B------:R-:W-:Y:S01]  /*8e80*/  FSEL R137, R137, -INF , !P6 ;  /* 0xff80000089897808 */ /* 0x000fe20007000000 */
[----:B------:R-:W-:Y:S01]  /*8e90*/  FFMA.FTZ R34, R21, UR5, R34 ;  /* 0x0000000515227c23 */ /* 0x000fe20008010022 */
[----:B------:R-:W-:Y:S02]  /*8ea0*/  FSEL R138, R32, -INF , !P5 ;  /* 0xff800000208a7808 */ /* 0x000fe40006800000 */
[----:B------:R-:W-:Y:S02]  /*8eb0*/  ISETP.GE.AND P6, PT, R7, R135, PT ;  /* 0x000000870700720c */ /* 0x000fe40003fc6270 */
[----:B------:R-:W-:-:S02]  /*8ec0*/  I2FP.F32.S32 R6, R7 ;  /* 0x0000000700067245 */ /* 0x000fc40000201400 */
[----:B------:R-:W-:Y:S01]  /*8ed0*/  ISETP.GE.AND P5, PT, R7, R2, PT ;  /* 0x000000020700720c */ /* 0x000fe20003fa6270 */
[C---:B-1----:R-:W-:Y:S01]  /*8ee0*/  HMMA.16816.F32 R160, R8.reuse, R12, R160 ;  /* 0x0000000c08a0723c */ /* 0x042fe200000018a0 */
[----:B------:R-:W-:Y:S01]  /*8ef0*/  I2FP.F32.S32 R7, R4 ;  /* 0x0000000400077245 */ /* 0x000fe20000201400 */
[C---:B------:R-:W-:Y:S01]  /*8f00*/  FFMA.FTZ R33, R6.reuse, UR5, R33 ;  /* 0x0000000506217c23 */ /* 0x040fe20008010021 */
[----:B------:R-:W-:Y:S01]  /*8f10*/  FFMA.FTZ R35, R6, UR5, R35 ;  /* 0x0000000506237c23 */ /* 0x000fe20008010023 */
[----:B------:R-:W-:Y:S01]  /*8f20*/  FSEL R155, R34, -INF , !P1 ;  /* 0xff800000229b7808 */ /* 0x000fe20004800000 */
[----:B------:R-:W-:Y:S02]  /*8f30*/  VIADD R6, R0, 0x21 ;  /* 0x0000002100067836 */ /* 0x000fe40000000000 */
[----:B------:R-:W-:Y:S01]  /*8f40*/  FFMA.FTZ R146, R7, UR5, R168 ;  /* 0x0000000507927c23 */ /* 0x000fe200080100a8 */
[----:B------:R-:W-:Y:S01]  /*8f50*/  ISETP.GE.AND P1, PT, R4, R135, PT ;  /* 0x000000870400720c */ /* 0x000fe20003f26270 */
[----:B------:R-:W-:Y:S01]  /*8f60*/  VIADD R12, R0, 0x28 ;  /* 0x00000028000c7836 */ /* 0x000fe20000000000 */
[----:B------:R-:W-:Y:S01]  /*8f70*/  FSEL R140, R33, -INF , !P6 ;  /* 0xff800000218c7808 */ /* 0x000fe20007000000 */
[----:B------:R-:W-:Y:S01]  /*8f80*/  HMMA.16816.F32 R156, R8, R14, R156 ;  /* 0x0000000e089c723c */ /* 0x000fe2000000189c */
[----:B------:R-:W-:Y:S01]  /*8f90*/  ISETP.GE.AND P6, PT, R4, R2, PT ;  /* 0x000000020400720c */ /* 0x000fe20003fc6270 */
[----:B------:R-:W-:Y:S01]  /*8fa0*/  FFMA.FTZ R147, R7, UR5, R170 ;  /* 0x0000000507937c23 */ /* 0x000fe200080100aa */
[----:B------:R-:W-:-:S02]  /*8fb0*/  FSEL R153, R35, -INF , !P5 ;  /* 0xff80000023997808 */ /* 0x000fc40006800000 */
[----:B------:R-:W-:Y:S02]  /*8fc0*/  FSEL R146, R146, -INF , !P1 ;  /* 0xff80000092927808 */ /* 0x000fe40004800000 */
[C---:B------:R-:W-:Y:S02]  /*8fd0*/  ISETP.GE.AND P5, PT, R6.reuse, R135, PT ;  /* 0x000000870600720c */ /* 0x040fe40003fa6270 */
[----:B------:R-:W-:Y:S02]  /*8fe0*/  I2FP.F32.S32 R4, R6 ;  /* 0x0000000600047245 */ /* 0x000fe40000201400 */
[----:B------:R-:W-:Y:S01]  /*8ff0*/  ISETP.GE.AND P1, PT, R6, R2, PT ;  /* 0x000000020600720c */ /* 0x000fe20003f26270 */
[----:B------:R-:W-:Y:S01]  /*9000*/  VIADD R6, R0, 0x29 ;  /* 0x0000002900067836 */ /* 0x000fe20000000000 */
[----:B------:R-:W-:Y:S01]  /*9010*/  I2FP.F32.S32 R7, R12 ;  /* 0x0000000c00077245 */ /* 0x000fe20000201400 */
[C---:B------:R-:W-:Y:S01]  /*9020*/  FFMA.FTZ R144, R4.reuse, UR5, R169 ;  /* 0x0000000504907c23 */ /* 0x040fe200080100a9 */
[----:B------:R-:W-:Y:S01]  /*9030*/  FFMA.FTZ R151, R4, UR5, R171 ;  /* 0x0000000504977c23 */ /* 0x000fe200080100ab */
[----:B------:R-:W-:-:S02]  /*9040*/  FSEL R147, R147, -INF , !P6 ;  /* 0xff80000093937808 */ /* 0x000fc40007000000 */
[----:B------:R-:W-:Y:S01]  /*9050*/  I2FP.F32.S32 R4, R6 ;  /* 0x0000000600047245 */ /* 0x000fe20000201400 */
[C---:B------:R-:W-:Y:S01]  /*9060*/  FFMA.FTZ R150, R7.reuse, UR5, R164 ;  /* 0x0000000507967c23 */ /* 0x040fe200080100a4 */
[----:B------:R-:W-:Y:S01]  /*9070*/  ISETP.GE.AND P6, PT, R12, R135, PT ;  /* 0x000000870c00720c */ /* 0x000fe20003fc6270 */
[----:B------:R-:W-:Y:S01]  /*9080*/  FFMA.FTZ R145, R7, UR5, R166 ;  /* 0x0000000507917c23 */ /* 0x000fe200080100a6 */
[----:B------:R-:W-:Y:S01]  /*9090*/  VIADD R7, R0, 0x30 ;  /* 0x0000003000077836 */ /* 0x000fe20000000000 */
[----:B------:R-:W-:Y:S01]  /*90a0*/  FSEL R144, R144, -INF , !P5 ;  /* 0xff80000090907808 */ /* 0x000fe20006800000 */
[C---:B------:R-:W-:Y:S01]  /*90b0*/  FFMA.FTZ R148, R4.reuse, UR5, R165 ;  /* 0x0000000504947c23 */ /* 0x040fe200080100a5 */
[----:B------:R-:W-:Y:S01]  /*90c0*/  FSEL R151, R151, -INF , !P1 ;  /* 0xff80000097977808 */ /* 0x000fe20004800000 */
[----:B------:R-:W-:Y:S01]  /*90d0*/  FFMA.FTZ R149, R4, UR5, R167 ;  /* 0x0000000504957c23 */ /* 0x000fe200080100a7 */
[----:B------:R-:W-:Y:S01]  /*90e0*/  FSEL R150, R150, -INF , !P6 ;  /* 0xff80000096967808 */ /* 0x000fe20007000000 */
[----:B------:R-:W-:Y:S01]  /*90f0*/  VIADD R4, R0, 0x31 ;  /* 0x0000003100047836 */ /* 0x000fe20000000000 */
[----:B------:R-:W-:-:S02]  /*9100*/  ISETP.GE.AND P5, PT, R12, R2, PT ;  /* 0x000000020c00720c */ /* 0x000fc40003fa6270 */
[C---:B------:R-:W-:Y:S02]  /*9110*/  ISETP.GE.AND P1, PT, R6.reuse, R135, PT ;  /* 0x000000870600720c */ /* 0x040fe40003f26270 */
[-C--:B------:R-:W-:Y:S01]  /*9120*/  ISETP.GE.AND P6, PT, R6, R2.reuse, PT ;  /* 0x000000020600720c */ /* 0x080fe20003fc6270 */
[----:B------:R-:W-:Y:S01]  /*9130*/  VIADD R6, R0, 0x38 ;  /* 0x0000003800067836 */ /* 0x000fe20000000000 */
[----:B------:R-:W-:Y:S02]  /*9140*/  I2FP.F32.S32 R9, R7 ;  /* 0x0000000700097245 */ /* 0x000fe40000201400 */
[----:B------:R-:W-:Y:S02]  /*9150*/  FSEL R145, R145, -INF , !P5 ;  /* 0xff80000091917808 */ /* 0x000fe40006800000 */
[----:B------:R-:W-:Y:S01]  /*9160*/  FSEL R148, R148, -INF , !P1 ;  /* 0xff80000094947808 */ /* 0x000fe20004800000 */
[----:B------:R-:W-:Y:S01]  /*9170*/  FFMA.FTZ R160, R9, UR5, R160 ;  /* 0x0000000509a07c23 */ /* 0x000fe200080100a0 */
[----:B------:R-:W-:Y:S01]  /*9180*/  ISETP.GE.AND P5, PT, R7, R135, PT ;  /* 0x000000870700720c */ /* 0x000fe20003fa6270 */
[----:B------:R-:W-:Y:S01]  /*9190*/  FFMA.FTZ R162, R9, UR5, R162 ;  /* 0x0000000509a27c23 */ /* 0x000fe200080100a2 */
[----:B------:R-:W-:-:S02]  /*91a0*/  ISETP.GE.AND P1, PT, R7, R2, PT ;  /* 0x000000020700720c */ /* 0x000fc40003f26270 */
[----:B------:R-:W-:Y:S02]  /*91b0*/  I2FP.F32.S32 R8, R4 ;  /* 0x0000000400087245 */ /* 0x000fe40000201400 */
[----:B------:R-:W-:Y:S02]  /*91c0*/  I2FP.F32.S32 R7, R6 ;  /* 0x0000000600077245 */ /* 0x000fe40000201400 */
[----:B------:R-:W-:Y:S01]  /*91d0*/  FSEL R224, R160, -INF , !P5 ;  /* 0xff800000a0e07808 */ /* 0x000fe20006800000 */
[----:B------:R-:W-:Y:S01]  /*91e0*/  FFMA.FTZ R163, R8, UR5, R163 ;  /* 0x0000000508a37c23 */ /* 0x000fe200080100a3 */
[----:B------:R-:W-:Y:S01]  /*91f0*/  FSEL R219, R162, -INF , !P1 ;  /* 0xff800000a2db7808 */ /* 0x000fe20004800000 */
[C---:B------:R-:W-:Y:S01]  /*9200*/  FFMA.FTZ R156, R7.reuse, UR5, R156 ;  /* 0x00000005079c7c23 */ /* 0x040fe2000801009c */
[----:B------:R-:W-:Y:S01]  /*9210*/  ISETP.GE.AND P5, PT, R4, R2, PT ;  /* 0x000000020400720c */ /* 0x000fe20003fa6270 */
[----:B------:R-:W-:Y:S01]  /*9220*/  FFMA.FTZ R158, R7, UR5, R158 ;  /* 0x00000005079e7c23 */ /* 0x000fe2000801009e */
[----:B------:R-:W-:Y:S01]  /*9230*/  ISETP.GE.AND P1, PT, R6, R135, PT ;  /* 0x000000870600720c */ /* 0x000fe20003f26270 */
[----:B------:R-:W-:Y:S01]  /*9240*/  FFMA.FTZ R161, R8, UR5, R161 ;  /* 0x0000000508a17c23 */ /* 0x000fe200080100a1 */
[----:B------:R-:W-:-:S02]  /*9250*/  I2FP.F32.S32 R7, R0 ;  /* 0x0000000000077245 */ /* 0x000fc40000201400 */
[----:B------:R-:W-:Y:S02]  /*9260*/  FSEL R149, R149, -INF , !P6 ;  /* 0xff80000095957808 */ /* 0x000fe40007000000 */
[-C--:B------:R-:W-:Y:S01]  /*9270*/  ISETP.GE.AND P6, PT, R4, R135.reuse, PT ;  /* 0x000000870400720c */ /* 0x080fe20003fc6270 */
[----:B------:R-:W-:Y:S01]  /*9280*/  VIADD R4, R0, 0x39 ;  /* 0x0000003900047836 */ /* 0x000fe20000000000 */
[----:B------:R-:W-:Y:S02]  /*9290*/  FSEL R171, R163, -INF , !P5 ;  /* 0xff800000a3ab7808 */ /* 0x000fe40006800000 */
[----:B------:R-:W-:Y:S02]  /*92a0*/  FSEL R220, R156, -INF , !P1 ;  /* 0xff8000009cdc7808 */ /* 0x000fe40004800000 */
[C---:B------:R-:W-:Y:S02]  /*92b0*/  ISETP.GE.AND P5, PT, R0.reuse, R135, PT ;  /* 0x000000870000720c */ /* 0x040fe40003fa6270 */
[----:B------:R-:W-:Y:S01]  /*92c0*/  ISETP.GE.AND P1, PT, R0, R2, PT ;  /* 0x000000020000720c */ /* 0x000fe20003f26270 */
[C---:B------:R-:W-:Y:S01]  /*92d0*/  FFMA.FTZ R0, R7.reuse, UR5, R16 ;  /* 0x0000000507007c23 */ /* 0x040fe20008010010 */
[----:B------:R-:W-:Y:S01]  /*92e0*/  FFMA.FTZ R7, R7, UR5, R18 ;  /* 0x0000000507077c23 */ /* 0x000fe20008010012 */
[----:B------:R-:W-:-:S02]  /*92f0*/  FSEL R222, R161, -INF , !P6 ;  /* 0xff800000a1de7808 */ /* 0x000fc40007000000 */
[----:B------:R-:W-:Y:S02]  /*9300*/  ISETP.GE.AND P6, PT, R6, R2, PT ;  /* 0x000000020600720c */ /* 0x000fe40003fc6270 */
[----:B------:R-:W-:Y:S02]  /*9310*/  FSEL R7, R7, -INF , !P1 ;  /* 0xff80000007077808 */ /* 0x000fe40004800000 */
[----:B------:R-:W-:Y:S02]  /*9320*/  PLOP3.LUT P1, PT, PT, PT, UP0, 0x80, 0x0 ;  /* 0x000000000000781c */ /* 0x000fe40003f2f008 */
[----:B------:R-:W-:Y:S02]  /*9330*/  I2FP.F32.S32 R6, R4 ;  /* 0x0000000400067245 */ /* 0x000fe40000201400 */
[----:B------:R-:W-:Y:S02]  /*9340*/  FSEL R169, R158, -INF , !P6 ;  /* 0xff8000009ea97808 */ /* 0x000fe40007000000 */
[----:B------:R-:W-:Y:S01]  /*9350*/  FSEL R0, R0, -INF , !P5 ;  /* 0xff80000000007808 */ /* 0x000fe20006800000 */
[C---:B------:R-:W-:Y:S01]  /*9360*/  FFMA.FTZ R157, R6.reuse, UR5, R157 ;  /* 0x00000005069d7c23 */ /* 0x040fe2000801009d */
[----:B------:R-:W-:Y:S01]  /*9370*/  FFMA.FTZ R159, R6, UR5, R159 ;  /* 0x00000005069f7c23 */ /* 0x000fe2000801009f */
        /* <DEDUP_REMOVED lines=54> */
[----:B------:R-:W-:Y:S02]  /*96e0*/  IMAD.U32 R10, RZ, RZ, UR16 ;  /* 0x00000010ff0a7e24 */ /* 0x000fe4000f8e00ff */
[----:B------:R-:W-:Y:S02]  /*96f0*/  IMAD.U32 R11, RZ, RZ, UR17 ;  /* 0x00000011ff0b7e24 */ /* 0x000fe4000f8e00ff */
        /* <DEDUP_REMOVED lines=10> */
[----:B------:R-:W-:Y:S01]  /*97a0*/  UIADD3 UR17, UR17, UR4, URZ ;  /* 0x0000000411117290 */ /* 0x000fe2000fffe03f */
[----:B--2---:R-:W-:Y:S02]  /*97b0*/  R2UR UR15, R4 ;  /* 0x00000000040f72ca */ /* 0x004fe400000e0000 */
[----:B---3--:R-:W-:-:S13]  /*97c0*/  R2UR UR9, R2 ;  /* 0x00000000020972ca */ /* 0x008fda00000e0000 */
[----:B------:R-:W-:-:S03]  /*97d0*/  UIADD3 UR15, -UR15, UR9, URZ ;  /* 0x000000090f0f7290 */ /* 0x000fc6000fffe13f */
[----:B------:R-:W-:Y:S01]  /*97e0*/  ULDC.64 UR8, c[0x0][0x230] ;  /* 0x00008c0000087ab9 */ /* 0x000fe20000000a00 */
[----:B------:R-:W-:Y:S02]  /*97f0*/  USHF.R.S32.HI UR4, URZ, 0x1f, UR15 ;  /* 0x0000001f3f047899 */ /* 0x000fe4000801140f */
[----:B------:R-:W-:Y:S02]  /*9800*/  UIMAD.WIDE.U32 UR16, UR15, UR8, UR16 ;  /* 0x000000080f1072a5 */ /* 0x000fe4000f8e0010 */
[----:B------:R-:W-:-:S04]  /*9810*/  UIMAD UR4, UR4, UR8, URZ ;  /* 0x00000008040472a4 */ /* 0x000fc8000f8e023f */
[----:B------:R-:W-:-:S04]  /*9820*/  UIMAD UR4, UR15, UR9, UR4 ;  /* 0x000000090f0472a4 */ /* 0x000fc8000f8e0204 */
[----:B------:R-:W-:Y:S01]  /*9830*/  UIADD3 UR8, UR17, UR4, URZ ;  /* 0x0000000411087290 */ /* 0x000fe2000fffe03f */
[----:B------:R-:W-:Y:S11]  /*9840*/  BRA `(.L_x_2195) ;  /* 0x0000000000087947 */ /* 0x000ff60003800000 */
.L_x_2194:
[----:B------:R-:W-:-:S04]  /*9850*/  ULEA UR16, -UR6, URZ, 0x6 ;  /* 0x0000003f06107291 */ /* 0x000fc8000f8e313f */
[----:B------:R-:W-:-:S12]  /*9860*/  USHF.R.S32.HI UR8, URZ, 0x1f, UR16 ;  /* 0x0000001f3f087899 */ /* 0x000fd80008011410 */
.L_x_2195:
[----:B------:R-:W-:Y:S01]  /*9870*/  IMAD.U32 R29, RZ, RZ, UR16 ;  /* 0x00000010ff1d7e24 */ /* 0x000fe2000f8e00ff */
[C---:B------:R-:W-:Y:S01]  /*9880*/  @!P3 IADD3 R11, P5, R133.reuse, UR16, RZ ;  /* 0x00000010850bbc10 */ /* 0x040fe2000ffbe0ff */
[----:B------:R-:W-:Y:S01]  /*9890*/  IMAD.U32 R6, RZ, RZ, UR16 ;  /* 0x00000010ff067e24 */ /* 0x000fe2000f8e00ff */
[----:B------:R-:W-:Y:S01]  /*98a0*/  @!P2 IADD3 R9, P1, R133, UR16, RZ ;  /* 0x000000108509ac10 */ /* 0x000fe2000ff3e0ff */
[----:B------:R-:W-:Y:S01]  /*98b0*/  IMAD.U32 R2, RZ, RZ, UR8 ;  /* 0x00000008ff027e24 */ /* 0x000fe2000f8e00ff */
[----:B------:R-:W-:Y:S01]  /*98c0*/  @!P4 LEA R28, P6, R29, R210, 0x1 ;  /* 0x000000d21d1cc211 */ /* 0x000fe200078c08ff */
[----:B------:R-:W-:Y:S01]  /*98d0*/  IMAD.U32 R13, RZ, RZ, UR27 ;  /* 0x0000001bff0d7e24 */ /* 0x000fe2000f8e00ff */
[----:B------:R-:W-:Y:S01]  /*98e0*/  @!P3 IADD3.X R4, R134, UR8, RZ, P5, !PT ;  /* 0x000000088604bc10 */ /* 0x000fe2000affe4ff */
[----:B------:R-:W-:Y:S01]  /*98f0*/  UIADD3 UR7, UP1, UP0, UR27, UR16, UR27 ;  /* 0x000000101b077290 */ /* 0x000fe2000f83e01b */
[----:B------:R-:W-:Y:S01]  /*9900*/  @!P4 LEA.HI.X R29, R6, R209, R2, 0x1, P6 ;  /* 0x000000d1061dc211 */ /* 0x000fe200030f0c02 */
[----:B------:R-:W-:Y:S01]  /*9910*/  IMAD.U32 R25, RZ, RZ, UR26 ;  /* 0x0000001aff197e24 */ /* 0x000fe2000f8e00ff */
[----:B------:R-:W-:Y:S01]  /*9920*/  @!P3 LEA R22, P5, R11, UR20, 0x1 ;  /* 0x000000140b16bc11 */ /* 0x000fe2000f8a08ff */
[----:B------:R-:W-:Y:S01]  /*9930*/  UIADD3.X UR4, UR26, UR8, UR26, UP1, UP0 ;  /* 0x000000081a047290 */ /* 0x000fe20008fe041a */
[----:B------:R-:W-:Y:S01]  /*9940*/  @!P2 IADD3.X R2, R134, UR8, RZ, P1, !PT ;  /* 0x000000088602ac10 */ /* 0x000fe20008ffe4ff */
[----:B------:R1:W-:Y:S01]  /*9950*/  @P4 STS.128 [R203+0x6000], RZ ;  /* 0x006000ffcb004388 */ /* 0x0003e20000000c00 */
[----:B------:R-:W-:Y:S01]  /*9960*/  @!P2 LEA R14, P1, R9, UR20, 0x1 ;  /* 0x00000014090eac11 */ /* 0x000fe2000f8208ff */
[----:B------:R-:W-:Y:S01]  /*9970*/  BSSY B0, `(.L_x_2196) ;  /* 0x000006a000007945 */ /* 0x000fe20003800000 */
[----:B------:R-:W-:Y:S01]  /*9980*/  @!P3 LEA.HI.X R23, R11, UR21, R4, 0x1, P5 ;  /* 0x000000150b17bc11 */ /* 0x000fe2000a8f0c04 */
[----:B------:R-:W-:Y:S01]  /*9990*/  IMAD.U32 R4, RZ, RZ, UR26 ;  /* 0x0000001aff047e24 */ /* 0x000fe2000f8e00ff */
[----:B------:R-:W-:Y:S01]  /*99a0*/  @!P2 LEA.HI.X R15, R9, UR21, R2, 0x1, P1 ;  /* 0x00000015090fac11 */ /* 0x000fe200088f0c02 */
[----:B------:R-:W-:Y:S01]  /*99b0*/  IMAD.U32 R2, RZ, RZ, UR27 ;  /* 0x0000001bff027e24 */ /* 0x000fe2000f8e00ff */
[----:B------:R-:W-:Y:S01]  /*99c0*/  @!P4 IADD3 R13, P5, R13, UR16, RZ ;  /* 0x000000100d0dcc10 */ /* 0x000fe2000ffbe0ff */
[----:B------:R-:W-:Y:S01]  /*99d0*/  IMAD.U32 R9, RZ, RZ, UR26 ;  /* 0x0000001aff097e24 */ /* 0x000fe2000f8e00ff */
[----:B------:R-:W-:Y:S01]  /*99e0*/  @!PT LDS RZ, [RZ] ;  /* 0x00000000fffff984 */ /* 0x000fe20000000800 */
[----:B------:R-:W-:Y:S01]  /*99f0*/  @!PT LDS RZ, [RZ] ;  /* 0x00000000fffff984 */ /* 0x000fe20000000800 */
[----:B------:R-:W-:Y:S01]  /*9a00*/  @!PT LDS RZ, [RZ] ;  /* 0x00000000fffff984 */ /* 0x000fe20000000800 */
[----:B------:R1:W-:Y:S02]  /*9a10*/  @!P4 LDGSTS.E.BYPASS.LTC128B.128 [R203+0x6000], desc[UR24][R28.64] ;  /* 0x060000001ccbcfae */ /* 0x0003e4000b901d58 */
[----:B------:R-:W-:-:S02]  /*9a20*/  @!P4 IADD3.X R4, R4, UR8, RZ, P5, !PT ;  /* 0x000000080404cc10 */ /* 0x000fc4000affe4ff */
[--C-:B------:R-:W-:Y:S01]  /*9a30*/  @!P3 IADD3 R11, P5, P1, R133, UR16, R2.reuse ;  /* 0x00000010850bbc10 */ /* 0x100fe2000f9be002 */
[----:B------:R1:W-:Y:S01]  /*9a40*/  @P3 STS.128 [R203+0x8000], RZ ;  /* 0x008000ffcb003388 */ /* 0x0003e20000000c00 */
[----:B------:R-:W-:Y:S02]  /*9a50*/  @!P4 LEA R20, P6, R13, R210, 0x1 ;  /* 0x000000d20d14c211 */ /* 0x000fe400078c08ff */
[C---:B------:R-:W-:Y:S01]  /*9a60*/  @!P3 IADD3.X R8, R134.reuse, UR8, R9, P5, P1 ;  /* 0x000000088608bc10 */ /* 0x040fe2000afe2409 */
[----:B------:R-:W-:Y:S01]  /*9a70*/  @!PT LDS RZ, [RZ] ;  /* 0x00000000fffff984 */ /* 0x000fe20000000800 */
[----:B------:R-:W-:Y:S01]  /*9a80*/  @!PT LDS RZ, [RZ] ;  /* 0x00000000fffff984 */ /* 0x000fe20000000800 */
[----:B------:R-:W-:Y:S01]  /*9a90*/  @!PT LDS RZ, [RZ] ;  /* 0x00000000fffff984 */ /* 0x000fe20000000800 */
[----:B------:R1:W-:Y:S01]  /*9aa0*/  @!P3 LDGSTS.E.BYPASS.LTC128B.128 [R203+0x8000], desc[UR24][R22.64+0x80] ;  /* 0x0800008016cbbfae */ /* 0x0003e2000b901d58 */
[----:B------:R-:W-:Y:S01]  /*9ab0*/  @!P2 IADD3 R9, P5, P1, R133, UR16, R2 ;  /* 0x000000108509ac10 */ /* 0x000fe2000f9be002 */
[----:B------:R-:W-:Y:S01]  /*9ac0*/  IMAD.U32 R2, RZ, RZ, UR4 ;  /* 0x00000004ff027e24 */ /* 0x000fe2000f8e00ff */
[----:B------:R-:W-:Y:S01]  /*9ad0*/  @!P4 LEA.HI.X R21, R13, R209, R4, 0x1, P6 ;  /* 0x000000d10d15c211 */ /* 0x000fe200030f0c04 */
[----:B------:R-:W-:Y:S01]  /*9ae0*/  IMAD.U32 R13, RZ, RZ, UR7 ;  /* 0x00000007ff0d7e24 */ /* 0x000fe2000f8e00ff */
[----:B------:R-:W-:Y:S01]  /*9af0*/  @!P2 IADD3.X R6, R134, UR8, R25, P5, P1 ;  /* 0x000000088606ac10 */ /* 0x000fe2000afe2419 */
[----:B------:R-:W-:Y:S01]  /*9b00*/  IMAD.U32 R4, RZ, RZ, UR7 ;  /* 0x00000007ff047e24 */ /* 0x000fe2000f8e00ff */
[----:B------:R-:W-:Y:S01]  /*9b10*/  @!P3 LEA R12, P6, R11, UR20, 0x1 ;  /* 0x000000140b0cbc11 */ /* 0x000fe2000f8c08ff */
[----:B------:R1:W-:Y:S01]  /*9b20*/  @P2 STS.128 [R203+0xa000], RZ ;  /* 0x00a000ffcb002388 */ /* 0x0003e20000000c00 */
[----:B------:R-:W-:-:S02]  /*9b30*/  @!P2 LEA R10, P1, R9, UR20, 0x1 ;  /* 0x00000014090aac11 */ /* 0x000fc4000f8208ff */
[----:B------:R-:W-:Y:S01]  /*9b40*/  @!P4 LEA R30, P5, R13, R210, 0x1 ;  /* 0x000000d20d1ec211 */ /* 0x000fe200078a08ff */
[----:B------:R-:W-:Y:S01]  /*9b50*/  @!PT LDS RZ, [RZ] ;  /* 0x00000000fffff984 */ /* 0x000fe20000000800 */
[----:B------:R-:W-:Y:S01]  /*9b60*/  @!PT LDS RZ, [RZ] ;  /* 0x00000000fffff984 */ /* 0x000fe20000000800 */
[----:B------:R-:W-:Y:S01]  /*9b70*/  @!PT LDS RZ, [RZ] ;  /* 0x00000000fffff984 */ /* 0x000fe20000000800 */
[----:B------:R1:W-:Y:S01]  /*9b80*/  @!P2 LDGSTS.E.BYPASS.LTC128B.128 [R203+0xa000], desc[UR24][R14.64+0x100] ;  /* 0x0a0001000ecbafae */ /* 0x0003e2000b901d58 */
[----:B------:R-:W-:Y:S02]  /*9b90*/  @!P3 LEA.HI.X R13, R11, UR21, R8, 0x1, P6 ;  /* 0x000000150b0dbc11 */ /* 0x000fe4000b0f0c08 */
[----:B------:R-:W-:Y:S01]  /*9ba0*/  @!P2 LEA.HI.X R11, R9, UR21, R6, 0x1, P1 ;  /* 0x00000015090bac11 */ /* 0x000fe200088f0c06 */
[----:B------:R1:W-:Y:S01]  /*9bb0*/  @P4 STS.128 [R203+0x6800], RZ ;  /* 0x006800ffcb004388 */ /* 0x0003e20000000c00 */
[C---:B------:R-:W-:Y:S02]  /*9bc0*/  @!P3 IADD3 R6, P1, R133.reuse, UR7, RZ ;  /* 0x000000078506bc10 */ /* 0x040fe4000ff3e0ff */
[----:B------:R-:W-:Y:S01]  /*9bd0*/  @!P4 LEA.HI.X R31, R4, R209, R2, 0x1, P5 ;  /* 0x000000d1041fc211 */ /* 0x000fe200028f0c02 */
[----:B------:R-:W-:Y:S01]  /*9be0*/  @!PT LDS RZ, [RZ] ;  /* 0x00000000fffff984 */ /* 0x000fe20000000800 */
[----:B------:R-:W-:Y:S01]  /*9bf0*/  @!PT LDS RZ, [RZ] ;  /* 0x00000000fffff984 */ /* 0x000fe20000000800 */
[----:B------:R-:W-:Y:S01]  /*9c00*/  @!PT LDS RZ, [RZ] ;  /* 0x00000000fffff984 */ /* 0x000fe20000000800 */
[----:B------:R1:W-:Y:S01]  /*9c10*/  @!P4 LDGSTS.E.BYPASS.LTC128B.128 [R203+0x6800], desc[UR24][R20.64] ;  /* 0x0680000014cbcfae */ /* 0x0003e2000b901d58 */
[----:B------:R-:W-:Y:S01]  /*9c20*/  @!P2 IADD3 R9, P5, R133, UR7, RZ ;  /* 0x000000078509ac10 */ /* 0x000fe2000ffbe0ff */
[----:B------:R-:W-:Y:S01]  /*9c30*/  UIADD3 UR7, UP0, UR27, UR7, URZ ;  /* 0x000000071b077290 */ /* 0x000fe2000ff1e03f */
[----:B------:R-:W-:Y:S01]  /*9c40*/  @!P3 IADD3.X R25, R134, UR4, RZ, P1, !PT ;  /* 0x000000048619bc10 */ /* 0x000fe20008ffe4ff */
[----:B------:R1:W-:Y:S01]  /*9c50*/  @P3 STS.128 [R203+0x8800], RZ ;  /* 0x008800ffcb003388 */ /* 0x0003e20000000c00 */
[----:B------:R-:W-:-:S02]  /*9c60*/  @!P3 LEA R34, P1, R6, UR20, 0x1 ;  /* 0x000000140622bc11 */ /* 0x000fc4000f8208ff */
[----:B------:R-:W-:Y:S01]  /*9c70*/  @!P2 IADD3.X R2, R134, UR4, RZ, P5, !PT ;  /* 0x000000048602ac10 */ /* 0x000fe2000affe4ff */
[----:B------:R-:W-:Y:S01]  /*9c80*/  UIADD3.X UR4, UR26, UR4, URZ, UP0, !UPT ;  /* 0x000000041a047290 */ /* 0x000fe200087fe43f */
[C---:B------:R-:W-:Y:S01]  /*9c90*/  @!P2 LEA R32, P5, R9.reuse, UR20, 0x1 ;  /* 0x000000140920ac11 */ /* 0x040fe2000f8a08ff */
[----:B------:R-:W-:Y:S01]  /*9ca0*/  IMAD.U32 R4, RZ, RZ, UR7 ;  /* 0x00000007ff047e24 */ /* 0x000fe2000f8e00ff */
[----:B------:R-:W-:Y:S01]  /*9cb0*/  @!P3 LEA.HI.X R35, R6, UR21, R25, 0x1, P1 ;  /* 0x000000150623bc11 */ /* 0x000fe200088f0c19 */
        /* <DEDUP_REMOVED lines=13> */
[----:B------:R-:W-:Y:S01]  /*9d90*/  @!PT LDS RZ, [RZ] ;  /* 0x00000000fffff984 */ /* 0x000fe20000000800 */
[----:B------:R-:W-:Y:S01]  /*9da0*/  @!PT LDS RZ, [RZ] ;  /* 0x00000000fffff984 */ /* 0x000fe20000000800 */
[----:B------:R-:W-:Y:S01]  /*9db0*/  @!PT LDS RZ, [RZ] ;  /* 0x00000000fffff984 */ /* 0x000fe20000000800 */
[----:B------:R1:W-:Y:S01]  /*9dc0*/  @!P2 LDGSTS.E.BYPASS.LTC128B.128 [R203+0xa800], desc[UR24][R10.64+0x100] ;  /* 0x0a8001000acbafae */ /* 0x0003e2000b901d58 */
[----:B------:R-:W-:-:S03]  /*9dd0*/  @!P3 LEA.HI.X R9, R9, UR21, R6, 0x1, P1 ;  /* 0x000000150909bc11 */ /* 0x000fc600088f0c06 */
        /* <DEDUP_REMOVED lines=35> */
.L_x_2197:
[----:B------:R-:W-:Y:S05]  /*a010*/  BSYNC B0 ;  /* 0x0000000000007941 */ /* 0x000fea0003800000 */
.L_x_2196:
[----:B------:R-:W0:Y:S01]  /*a020*/  LDGDEPBAR ;  /* 0x00000000000079af */ /* 0x000e220000000000 */
[----:B-12---:R-:W-:Y:S01]  /*a030*/  IMAD.U32 R9, RZ, RZ, UR16 ;  /* 0x00000010ff097e24 */ /* 0x006fe2000f8e00ff */
[----:B------:R-:W-:Y:S01]  /*a040*/  MOV R2, UR8 ;  /* 0x0000000800027c02 */ /* 0x000fe20008000f00 */
[----:B------:R-:W-:-:S03]  /*a050*/  IMAD.U32 R4, RZ, RZ, UR16 ;  /* 0x00000010ff047e24 */ /* 0x000fc6000f8e00ff */
[----:B------:R-:W-:-:S04]  /*a060*/  LEA R210, P1, R9, R210, 0x1 ;  /* 0x000000d209d27211 */ /* 0x000fc800078208ff */
[----:B------:R-:W-:-:S09]  /*a070*/  LEA.HI.X R209, R4, R209, R2, 0x1, P1 ;  /* 0x000000d104d17211 */ /* 0x000fd200008f0c02 */
.L_x_2193:
[----:B------:R-:W-:Y:S01]  /*a080*/  FMNMX.FTZ R9, R132, R0, !PT ;  /* 0x0000000084097209 */ /* 0x000fe20007810000 */
        /* <DEDUP_REMOVED lines=39> */
[----:B-1----:R-:W-:-:S03]  /*a300*/  FMNMX.FTZ R214, R9, R214, !PT ;  /* 0x000000d609d67209 */ /* 0x002fc60007810000 */
[----:B------:R-:W-:Y:S01]  /*a310*/  LDSM.16.MT88.4 R8, [R192+0xc000] ;  /* 0x00c00000c008783b */ /* 0x000fe20000004200 */
[----:B--2---:R-:W-:Y:S01]  /*a320*/  FMNMX.FTZ R207, R2, R207, !PT ;  /* 0x000000cf02cf7209 */ /* 0x004fe20007810000 */
        /* <DEDUP_REMOVED lines=18> */
[----:B------:R-:W-:Y:S01]  /*a450*/  FMUL.FTZ R3, R6, UR14 ;  /* 0x0000000e06037c20 */ /* 0x000fe20008410000 */
[----:B------:R-:W-:Y:S01]  /*a460*/  MUFU.EX2 R208, R208 ;  /* 0x000000d000d07308 */ /* 0x000fe20000000800 */
[----:B------:R-:W-:Y:S01]  /*a470*/  FADD.FTZ R4, R132, -R7 ;  /* 0x8000000784047221 */ /* 0x000fe20000010000 */
[----:B------:R-:W2:Y:S01]  /*a480*/  LDSM.16.MT88.4 R24, [R189+0xc000] ;  /* 0x00c00000bd18783b */ /* 0x000ea20000004200 */
[--C-:B------:R-:W-:Y:S01]  /*a490*/  FFMA.FTZ R223, R142, UR14, -R221.reuse ;  /* 0x0000000e8edf7c23 */ /* 0x100fe200080108dd */
[--C-:B------:R-:W-:Y:S01]  /*a4a0*/  FFMA.FTZ R230, R140, UR14, -R221.reuse ;  /* 0x0000000e8ce67c23 */ /* 0x100fe200080108dd */
[----:B------:R-:W-:Y:S01]  /*a4b0*/  FMUL.FTZ R216, R4, UR14 ;  /* 0x0000000e04d87c20 */ /* 0x000fe20008410000 */
[----:B------:R-:W-:Y:S01]  /*a4c0*/  LDSM.16.MT88.4 R140, [R188+0x10000] ;  /* 0x01000000bc8c783b */ /* 0x000fe20000004200 */
[--C-:B------:R-:W-:Y:S01]  /*a4d0*/  FFMA.FTZ R226, R136, UR14, -R221.reuse ;  /* 0x0000000e88e27c23 */ /* 0x100fe200080108dd */
[----:B------:R-:W3:Y:S01]  /*a4e0*/  MUFU.EX2 R175, R175 ;  /* 0x000000af00af7308 */ /* 0x000ee20000000800 */
[--C-:B------:R-:W-:Y:S01]  /*a4f0*/  FFMA.FTZ R225, R138, UR14, -R221.reuse ;  /* 0x0000000e8ae17c23 */ /* 0x100fe200080108dd */
[--C-:B------:R-:W-:Y:S01]  /*a500*/  FFMA.FTZ R227, R227, UR14, -R170.reuse ;  /* 0x0000000ee3e37c23 */ /* 0x100fe200080108aa */
        /* <DEDUP_REMOVED lines=13> */
[----:B------:R-:W4:Y:S01]  /*a5e0*/  MUFU.EX2 R173, R173 ;  /* 0x000000ad00ad7308 */ /* 0x000f220000000800 */
[----:B---3--:R-:W-:Y:S01]  /*a5f0*/  F2FP.F16.F32.PACK_AB R4, R175, R208 ;  /* 0x000000d0af04723e */ /* 0x008fe200000000ff */
        /* <DEDUP_REMOVED lines=8> */
[----:B------:R-:W-:Y:S01]  /*a680*/  LDSM.16.MT88.4 R144, [R188+0xd000] ;  /* 0x00d00000bc90783b */ /* 0x000fe20000004200 */
[--C-:B------:R-:W-:Y:S01]  /*a690*/  FFMA.FTZ R219, R171, UR14, -R170.reuse ;  /* 0x0000000eabdb7c23 */ /* 0x100fe200080108aa */
[--C-:B------:R-:W-:Y:S01]  /*a6a0*/  FFMA.FTZ R222, R169, UR14, -R170.reuse ;  /* 0x0000000ea9de7c23 */ /* 0x100fe200080108aa */
[----:B------:R-:W-:-:S03]  /*a6b0*/  FFMA.FTZ R241, R168, UR14, -R170 ;  /* 0x0000000ea8f17c23 */ /* 0x000fc600080108aa */
        /* <DEDUP_REMOVED lines=57> */
[----:B------:R-:W3:Y:S01]  /*aa50*/  LDSM.16.MT88.4 R124, [R189+0x10000] ;  /* 0x01000000bd7c783b */ /* 0x000ee20000004200 */
        /* <DEDUP_REMOVED lines=47> */
[----:B------:R-:W3:Y:S01]  /*ad50*/  MUFU.EX2 R226, R226 ;  /* 0x000000e200e27308 */ /* 0x000ee20000000800 */
[-C--:B------:R-:W-:Y:S01]  /*ad60*/  FMUL.FTZ R96, R96, R216.reuse ;  /* 0x000000d860607220 */ /* 0x080fe20000410000 */
[C---:B------:R-:W-:Y:S01]  /*ad70*/  HMMA.16816.F32 R92, R4.reuse, R126, R92 ;  /* 0x0000007e045c723c */ /* 0x040fe2000000185c */
[----:B------:R-:W5:Y:S01]  /*ad80*/  LDSM.16.MT88.4 R124, [R188+0xc800] ;  /* 0x00c80000bc7c783b */ /* 0x000f620000004200 */
[-C--:B------:R-:W-:Y:S01]  /*ad90*/  FMUL.FTZ R97, R97, R216.reuse ;  /* 0x000000d861617220 */ /* 0x080fe20000410000 */
[-C--:B------:R-:W-:Y:S01]  /*ada0*/  FMUL.FTZ R98, R98, R3.reuse ;  /* 0x0000000362627220 */ /* 0x080fe20000410000 */
[-C--:B------:R-:W-:Y:S01]  /*adb0*/  FMUL.FTZ R99, R99, R3.reuse ;  /* 0x0000000363637220 */ /* 0x080fe20000410000 */
[-C--:B------:R-:W-:Y:S01]  /*adc0*/  FMUL.FTZ R112, R112, R216.reuse ;  /* 0x000000d870707220 */ /* 0x080fe20000410000 */
[C---:B----4-:R-:W-:Y:S01]  /*add0*/  HMMA.16816.F32 R60, R4.reuse, R56, R60 ;  /* 0x00000038043c723c */ /* 0x050fe2000000183c */
[----:B------:R-:W-:Y:S01]  /*ade0*/  MUFU.EX2 R225, R225 ;  /* 0x000000e100e17308 */ /* 0x000fe20000000800 */
[-C--:B------:R-:W-:Y:S01]  /*adf0*/  FMUL.FTZ R113, R113, R216.reuse ;  /* 0x000000d871717220 */ /* 0x080fe20000410000 */
[-C--:B------:R-:W-:Y:S01]  /*ae00*/  FMUL.FTZ R114, R114, R3.reuse ;  /* 0x0000000372727220 */ /* 0x080fe20000410000 */
[----:B------:R-:W-:Y:S01]  /*ae10*/  FMUL.FTZ R115, R115, R3 ;  /* 0x0000000373737220 */ /* 0x000fe20000410000 */
[----:B------:R-:W-:Y:S01]  /*ae20*/  LDSM.16.MT88.4 R108, [R190+0xe800] ;  /* 0x00e80000be6c783b */ /* 0x000fe20000004200 */
[----:B------:R-:W-:Y:S01]  /*ae30*/  HMMA.16816.F32 R56, R4, R58, R80 ;  /* 0x0000003a0438723c */ /* 0x000fe20000001850 */
[----:B------:R-:W-:-:S02]  /*ae40*/  FFMA.FTZ R208, R213, R216, R208 ;  /* 0x000000d8d5d07223 */ /* 0x000fc400000100d0 */
[----:B------:R-:W4:Y:S01]  /*ae50*/  MUFU.EX2 R230, R230 ;  /* 0x000000e600e67308 */ /* 0x000f220000000800 */
[----:B------:R-:W-:Y:S01]  /*ae60*/  LDSM.16.MT88.4 R120, [R192+0xe800] ;  /* 0x00e80000c078783b */ /* 0x000fe20000004200 */
[----:B------:R-:W-:Y:S01]  /*ae70*/  FADD.FTZ R175, R175, R208 ;  /* 0x000000d0afaf7221 */ /* 0x000fe20000010000 */
[C---:B-1----:R-:W-:Y:S01]  /*ae80*/  HMMA.16816.F32 R68, R4.reuse, R64, R68 ;  /* 0x000000400444723c */ /* 0x042fe20000001844 */
[-C--:B------:R-:W-:Y:S01]  /*ae90*/  FMUL.FTZ R80, R100, R216.reuse ;  /* 0x000000d864507220 */ /* 0x080fe20000410000 */
[----:B------:R-:W-:Y:S01]  /*aea0*/  FMUL.FTZ R81, R101, R216 ;  /* 0x000000d865517220 */ /* 0x000fe20000410000 */
[-C--:B------:R-:W-:Y:S01]  /*aeb0*/  FMUL.FTZ R82, R102, R3.reuse ;  /* 0x0000000366527220 */ /* 0x080fe20000410000 */
[----:B------:R-:W-:Y:S01]  /*aec0*/  FMUL.FTZ R83, R103, R3 ;  /* 0x0000000367537220 */ /* 0x000fe20000410000 */
[----:B------:R-:W-:Y:S01]  /*aed0*/  MUFU.EX2 R227, R227 ;  /* 0x000000e300e37308 */ /* 0x000fe20000000800 */
[----:B------:R-:W-:Y:S01]  /*aee0*/  HMMA.16816.F32 R64, R4, R66, R88 ;  /* 0x000000420440723c */ /* 0x000fe20000001858 */
[----:B---3--:R-:W-:Y:S01]  /*aef0*/  F2FP.F16.F32.PACK_AB R100, R226, R223 ;  /* 0x000000dfe264723e */ /* 0x008fe200000000ff */
[----:B------:R-:W-:-:S04]  /*af00*/  FADD.FTZ R174, R174, R175 ;  /* 0x000000afaeae7221 */ /* 0x000fc80000010000 */
[C---:B--2---:R-:W-:Y:S01]  /*af10*/  HMMA.16816.F32 R76, R4.reuse, R72, R76 ;  /* 0x00000048044c723c */ /* 0x044fe2000000184c */
[-C--:B------:R-:W-:Y:S01]  /*af20*/  FMUL.FTZ R88, R104, R216.reuse ;  /* 0x000000d868587220 */ /* 0x080fe20000410000 */
[----:B------:R-:W-:Y:S01]  /*af30*/  FMUL.FTZ R89, R105, R216 ;  /* 0x000000d869597220 */ /* 0x000fe20000410000 */
[-C--:B------:R-:W-:Y:S01]  /*af40*/  FMUL.FTZ R90, R106, R3.reuse ;  /* 0x000000036a5a7220 */ /* 0x080fe20000410000 */
[----:B------:R-:W-:Y:S01]  /*af50*/  FMUL.FTZ R91, R107, R3 ;  /* 0x000000036b5b7220 */ /* 0x000fe20000410000 */
[----:B------:R-:W1:Y:S01]  /*af60*/  MUFU.EX2 R232, R232 ;  /* 0x000000e800e87308 */ /* 0x000e620000000800 */
[----:B------:R-:W2:Y:S01]  /*af70*/  LDSM.16.MT88.4 R104, [R189+0xe800] ;  /* 0x00e80000bd68783b */ /* 0x000ea20000004200 */
[----:B----4-:R-:W-:Y:S01]  /*af80*/  F2FP.F16.F32.PACK_AB R102, R230, R225 ;  /* 0x000000e1e666723e */ /* 0x010fe200000000ff */
[----:B------:R-:W-:Y:S01]  /*af90*/  HMMA.16816.F32 R72, R4, R74, R96 ;  /* 0x0000004a0448723c */ /* 0x000fe20000001860 */
[----:B------:R-:W-:-:S04]  /*afa0*/  FADD.FTZ R174, R173, R174 ;  /* 0x000000aeadae7221 */ /* 0x000fc80000010000 */
[----:B------:R-:W-:Y:S01]  /*afb0*/  MUFU.EX2 R229, R229 ;  /* 0x000000e500e57308 */ /* 0x000fe20000000800 */
[C---:B-----5:R-:W-:Y:S01]  /*afc0*/  HMMA.16816.F32 R80, R4.reuse, R128, R80 ;  /* 0x000000800450723c */ /* 0x060fe20000001850 */
[-C--:B------:R-:W-:Y:S01]  /*afd0*/  FMUL.FTZ R96, R116, R216.reuse ;  /* 0x000000d874607220 */ /* 0x080fe20000410000 */
[----:B------:R-:W-:Y:S01]  /*afe0*/  FMUL.FTZ R97, R117, R216 ;  /* 0x000000d875617220 */ /* 0x000fe20000410000 */
[-C--:B------:R-:W-:Y:S01]  /*aff0*/  FMUL.FTZ R98, R118, R3.reuse ;  /* 0x0000000376627220 */ /* 0x080fe20000410000 */
[-C--:B------:R-:W-:Y:S01]  /*b000*/  FMUL.FTZ R99, R119, R3.reuse ;  /* 0x0000000377637220 */ /* 0x080fe20000410000 */
[----:B------:R-:W-:Y:S01]  /*b010*/  FFMA.FTZ R3, R211, R3, R172 ;  /* 0x00000003d3037223 */ /* 0x000fe200000100ac */
[C---:B------:R-:W-:Y:S01]  /*b020*/  HMMA.16816.F32 R88, R4.reuse, R130, R88 ;  /* 0x000000820458723c */ /* 0x040fe20000001858 */
[----:B------:R-:W3:Y:S01]  /*b030*/  MUFU.EX2 R234, R234 ;  /* 0x000000ea00ea7308 */ /* 0x000ee20000000800 */
[----:B-1----:R-:W-:Y:S01]  /*b040*/  F2FP.F16.F32.PACK_AB R101, R232, R227 ;  /* 0x000000e3e865723e */ /* 0x002fe200000000ff */
[----:B------:R-:W-:Y:S01]  /*b050*/  LDSM.16.MT88.4 R128, [R189+0xc800] ;  /* 0x00c80000bd80783b */ /* 0x000fe20000004200 */
[----:B------:R-:W-:Y:S01]  /*b060*/  FADD.FTZ R3, R2, R3 ;  /* 0x0000000302037221 */ /* 0x000fe20000010000 */
[----:B------:R-:W-:Y:S01]  /*b070*/  FADD.FTZ R223, R223, R174 ;  /* 0x000000aedfdf7221 */ /* 0x000fe20000010000 */
[----:B------:R-:W-:Y:S01]  /*b080*/  HMMA.16816.F32 R96, R4, R140, R96 ;  /* 0x0000008c0460723c */ /* 0x000fe20000001860 */
[----:B------:R-:W-:Y:S01]  /*b090*/  LDSM.16.MT88.4 R116, [R192+0x10800] ;  /* 0x01080000c074783b */ /* 0x000fe20000004200 */
[----:B------:R-:W-:Y:S01]  /*b0a0*/  FADD.FTZ R0, R0, R3 ;  /* 0x0000000300007221 */ /* 0x000fe20000010000 */
[----:B------:R-:W-:Y:S01]  /*b0b0*/  MUFU.EX2 R231, R231 ;  /* 0x000000e700e77308 */ /* 0x000fe20000000800 */
[----:B------:R-:W-:-:S02]  /*b0c0*/  FADD.FTZ R226, R226, R223 ;  /* 0x000000dfe2e27221 */ /* 0x000fc40000010000 */
[----:B------:R-:W-:Y:S01]  /*b0d0*/  HMMA.16816.F32 R4, R4, R142, R112 ;  /* 0x0000008e0404723c */ /* 0x000fe20000001870 */
[----:B------:R-:W-:Y:S01]  /*b0e0*/  LDSM.16.MT88.4 R112, [R188+0xe800] ;  /* 0x00e80000bc70783b */ /* 0x000fe20000004200 */
[----:B------:R-:W-:Y:S01]  /*b0f0*/  FADD.FTZ R0, R217, R0 ;  /* 0x00000000d9007221 */ /* 0x000fe20000010000 */
[----:B------:R-:W-:Y:S02]  /*b100*/  FADD.FTZ R225, R225, R226 ;  /* 0x000000e2e1e17221 */ /* 0x000fe40000010000 */
[----:B------:R-:W1:Y:S01]  /*b110*/  MUFU.EX2 R236, R236 ;  /* 0x000000ec00ec7308 */ /* 0x000e620000000800 */
[----:B---3--:R-:W-:Y:S01]  /*b120*/  F2FP.F16.F32.PACK_AB R103, R234, R229 ;  /* 0x000000e5ea67723e */ /* 0x008fe200000000ff */
[----:B------:R-:W-:Y:S01]  /*b130*/  FADD.FTZ R227, R227, R0 ;  /* 0x00000000e3e37221 */ /* 0x000fe20000010000 */
[----:B------:R-:W-:-:S03]  /*b140*/  FADD.FTZ R230, R230, R225 ;  /* 0x000000e1e6e67221 */ /* 0x000fc60000010000 */
[----:B------:R-:W-:Y:S02]  /*b150*/  FADD.FTZ R232, R232, R227 ;  /* 0x000000e3e8e87221 */ /* 0x000fe40000010000 */
[----:B------:R-:W-:Y:S01]  /*b160*/  HMMA.16816.F32 R36, R100, R124, R36 ;  /* 0x0000007c6424723c */ /* 0x000fe20000001824 */
[----:B------:R-:W-:Y:S01]  /*b170*/  MUFU.EX2 R233, R233 ;  /* 0x000000e900e97308 */ /* 0x000fe20000000800 */
[----:B------:R-:W-:-:S04]  /*b180*/  FADD.FTZ R229, R229, R232 ;  /* 0x000000e8e5e57221 */ /* 0x000fc80000010000 */
[C---:B--2---:R-:W-:Y:S01]  /*b190*/  HMMA.16816.F32 R60, R100.reuse, R104, R60 ;  /* 0x00000068643c723c */ /* 0x044fe2000000183c */
[----:B------:R-:W-:Y:S02]  /*b1a0*/  FADD.FTZ R234, R234, R229 ;  /* 0x000000e5eaea7221 */ /* 0x000fe40000010000 */
[----:B------:R-:W-:Y:S03]  /*b1b0*/  MUFU.EX2 R238, R238 ;  /* 0x000000ee00ee7308 */ /* 0x000fe60000000800 */
[C---:B------:R-:W-:Y:S01]  /*b1c0*/  HMMA.16816.F32 R56, R100.reuse, R106, R56 ;  /* 0x0000006a6438723c */ /* 0x040fe20000001838 */
[----:B------:R-:W2:Y:S04]  /*b1d0*/  LDSM.16.MT88.4 R104, [R189+0x10800] ;  /* 0x01080000bd68783b */ /* 0x000ea80000004200 */
[----:B------:R-:W-:Y:S01]  /*b1e0*/  MUFU.EX2 R235, R235 ;  /* 0x000000eb00eb7308 */ /* 0x000fe20000000800 */
[C---:B------:R-:W-:Y:S01]  /*b1f0*/  HMMA.16816.F32 R32, R100.reuse, R126, R32 ;  /* 0x0000007e6420723c */ /* 0x040fe20000001820 */
[----:B------:R-:W3:Y:S05]  /*b200*/  LDSM.16.MT88.4 R124, [R192+0xd000] ;  /* 0x00d00000c07c783b */ /* 0x000eea0000004200 */
[C---:B------:R-:W-:Y:S01]  /*b210*/  HMMA.16816.F32 R12, R100.reuse, R136, R12 ;  /* 0x00000088640c723c */ /* 0x040fe2000000180c */
[----:B------:R-:W4:Y:S05]  /*b220*/  MUFU.EX2 R240, R240 ;  /* 0x000000f000f07308 */ /* 0x000f2a0000000800 */
[C---:B------:R-:W-:Y:S03]  /*b230*/  HMMA.16816.F32 R52, R100.reuse, R108, R52 ;  /* 0x0000006c6434723c */ /* 0x040fe60000001834 */
[----:B------:R-:W-:Y:S03]  /*b240*/  MUFU.EX2 R237, R237 ;  /* 0x000000ed00ed7308 */ /* 0x000fe60000000800 */
[C---:B------:R-:W-:Y:S01]  /*b250*/  HMMA.16816.F32 R48, R100.reuse, R110, R48 ;  /* 0x0000006e6430723c */ /* 0x040fe20000001830 */
[----:B------:R-:W5:Y:S04]  /*b260*/  LDSM.16.MT88.4 R108, [R190+0x10800] ;  /* 0x01080000be6c783b */ /* 0x000f680000004200 */
[----:B------:R-:W3:Y:S01]  /*b270*/  MUFU.EX2 R242, R242 ;  /* 0x000000f200f27308 */ /* 0x000ee20000000800 */
[C---:B------:R-:W-:Y:S06]  /*b280*/  HMMA.16816.F32 R44, R100.reuse, R120, R44 ;  /* 0x00000078642c723c */ /* 0x040fec000000182c */
[C---:B------:R-:W-:Y:S01]  /*b290*/  HMMA.16816.F32 R40, R100.reuse, R122, R40 ;  /* 0x0000007a6428723c */ /* 0x040fe20000001828 */
[----:B------:R-:W5:Y:S01]  /*b2a0*/  LDSM.16.MT88.4 R120, [R188+0x10800] ;  /* 0x01080000bc78783b */ /* 0x000f620000004200 */
[----:B------:R-:W-:Y:S04]  /*b2b0*/  MUFU.EX2 R224, R224 ;  /* 0x000000e000e07308 */ /* 0x000fe80000000800 */
[C---:B--2---:R-:W-:Y:S04]  /*b2c0*/  HMMA.16816.F32 R84, R100.reuse, R104, R84 ;  /* 0x000000686454723c */ /* 0x044fe80000001854 */
[----:B------:R-:W2:Y:S02]  /*b2d0*/  MUFU.EX2 R239, R239 ;  /* 0x000000ef00ef7308 */ /* 0x000ea40000000800 */
[----:B------:R-:W-:Y:S01]  /*b2e0*/  HMMA.16816.F32 R92, R100, R106, R92 ;  /* 0x0000006a645c723c */ /* 0x000fe2000000185c */
[----:B-1----:R-:W-:Y:S01]  /*b2f0*/  F2FP.F16.F32.PACK_AB R104, R236, R231 ;  /* 0x000000e7ec68723e */ /* 0x002fe200000000ff */
[----:B------:R-:W-:Y:S01]  /*b300*/  FADD.FTZ R231, R231, R230 ;  /* 0x000000e6e7e77221 */ /* 0x000fe20000010000 */
[----:B----4-:R-:W-:Y:S01]  /*b310*/  F2FP.F16.F32.PACK_AB R105, R240, R235 ;  /* 0x000000ebf069723e */ /* 0x010fe200000000ff */
[----:B------:R-:W-:-:S02]  /*b320*/  FADD.FTZ R235, R235, R234 ;  /* 0x000000eaebeb7221 */ /* 0x000fc40000010000 */
[C---:B------:R-:W-:Y:S01]  /*b330*/  HMMA.16816.F32 R8, R100.reuse, R138, R8 ;  /* 0x0000008a6408723c */ /* 0x040fe20000001808 */
[----:B------:R-:W-:Y:S01]  /*b340*/  F2FP.F16.F32.PACK_AB R106, R238, R233 ;  /* 0x000000e9ee6a723e */ /* 0x000fe200000000ff */
[----:B------:R-:W1:Y:S01]  /*b350*/  LDSM.16.MT88.4 R136, [R192+0xf000] ;  /* 0x00f00000c088783b */ /* 0x000e620000004200 */
[----:B---3--:R-:W-:Y:S01]  /*b360*/  F2FP.F16.F32.PACK_AB R107, R242, R237 ;  /* 0x000000edf26b723e */ /* 0x008fe200000000ff */
[----:B------:R-:W-:Y:S01]  /*b370*/  MUFU.EX2 R220, R220 ;  /* 0x000000dc00dc7308 */ /* 0x000fe20000000800 */
[----:B------:R-:W-:Y:S01]  /*b380*/  FADD.FTZ R236, R236, R231 ;  /* 0x000000e7ecec7221 */ /* 0x000fe20000010000 */
[----:B------:R-:W-:Y:S01]  /*b390*/  HMMA.16816.F32 R28, R100, R128, R28 ;  /* 0x00000080641c723c */ /* 0x000fe2000000181c */
[----:B------:R-:W-:Y:S01]  /*b3a0*/  FADD.FTZ R240, R240, R235 ;  /* 0x000000ebf0f07221 */ /* 0x000fe20000010000 */
[----:B--2---:R-:W-:Y:S01]  /*b3b0*/  F2FP.F16.F32.PACK_AB R168, R239, R224 ;  /* 0x000000e0efa8723e */ /* 0x004fe200000000ff */
[----:B------:R-:W-:-:S03]  /*b3c0*/  FADD.FTZ R3, R233, R236 ;  /* 0x000000ece9037221 */ /* 0x000fc60000010000 */
[----:B------:R-:W-:Y:S01]  /*b3d0*/  HMMA.16816.F32 R24, R100, R130, R24 ;  /* 0x000000826418723c */ /* 0x000fe20000001818 */
[----:B------:R-:W2:Y:S01]  /*b3e0*/  MUFU.EX2 R221, R221 ;  /* 0x000000dd00dd7308 */ /* 0x000ea20000000800 */
[----:B------:R-:W-:-:S04]  /*b3f0*/  FADD.FTZ R3, R238, R3 ;  /* 0x00000003ee037221 */ /* 0x000fc80000010000 */
[----:B------:R-:W-:Y:S01]  /*b400*/  HMMA.16816.F32 R128, R104, R124, R12 ;  /* 0x0000007c6880723c */ /* 0x000fe2000000180c */
[----:B------:R-:W3:Y:S01]  /*b410*/  LDSM.16.MT88.4 R12, [R192+0x11000] ;  /* 0x01100000c00c783b */ /* 0x000ee20000004200 */
[----:B------:R-:W-:Y:S01]  /*b420*/  FADD.FTZ R224, R224, R3 ;  /* 0x00000003e0e07221 */ /* 0x000fe20000010000 */
[----:B------:R-:W-:Y:S01]  /*b430*/  MUFU.EX2 R218, R218 ;  /* 0x000000da00da7308 */ /* 0x000fe20000000800 */
[----:B------:R-:W-:Y:S02]  /*b440*/  MOV R3, R207 ;  /* 0x000000cf00037202 */ /* 0x000fe40000000f00 */
[----:B------:R-:W-:Y:S01]  /*b450*/  HMMA.16816.F32 R68, R100, R112, R68 ;  /* 0x000000706444723c */ /* 0x000fe20000001844 */
[----:B------:R-:W-:-:S04]  /*b460*/  FADD.FTZ R239, R239, R224 ;  /* 0x000000e0efef7221 */ /* 0x000fc80000010000 */
[----:B------:R-:W4:Y:S01]  /*b470*/  MUFU.EX2 R219, R219 ;  /* 0x000000db00db7308 */ /* 0x000f220000000800 */
[----:B------:R-:W-:Y:S01]  /*b480*/  HMMA.16816.F32 R64, R100, R114, R64 ;  /* 0x000000726440723c */ /* 0x000fe20000001840 */
[----:B------:R-:W3:Y:S01]  /*b490*/  LDSM.16.MT88.4 R112, [R190+0xf000] ;  /* 0x00f00000be70783b */ /* 0x000ee20000004200 */
[----:B--2---:R-:W-:Y:S01]  /*b4a0*/  F2FP.F16.F32.PACK_AB R170, R221, R220 ;  /* 0x000000dcddaa723e */ /* 0x004fe200000000ff */
[----:B------:R-:W-:-:S03]  /*b4b0*/  FADD.FTZ R220, R220, R239 ;  /* 0x000000efdcdc7221 */ /* 0x000fc60000010000 */
[----:B------:R-:W-:Y:S01]  /*b4c0*/  HMMA.16816.F32 R20, R100, R132, R20 ;  /* 0x000000846414723c */ /* 0x000fe20000001814 */
[----:B------:R-:W-:Y:S01]  /*b4d0*/  MUFU.EX2 R222, R222 ;  /* 0x000000de00de7308 */ /* 0x000fe20000000800 */
[----:B------:R-:W-:-:S04]  /*b4e0*/  FADD.FTZ R213, R221, R220 ;  /* 0x000000dcddd57221 */ /* 0x000fc80000010000 */
[C---:B------:R-:W-:Y:S03]  /*b4f0*/  HMMA.16816.F32 R16, R100.reuse, R134, R16 ;  /* 0x000000866410723c */ /* 0x040fe60000001810 */
[----:B------:R-:W2:Y:S01]  /*b500*/  MUFU.EX2 R241, R241 ;  /* 0x000000f100f17308 */ /* 0x000ea20000000800 */
[----:B----4-:R-:W-:Y:S02]  /*b510*/  F2FP.F16.F32.PACK_AB R169, R219, R218 ;  /* 0x000000dadba9723e */ /* 0x010fe400000000ff */
[C---:B------:R-:W-:Y:S06]  /*b520*/  HMMA.16816.F32 R76, R100.reuse, R116, R76 ;  /* 0x00000074644c723c */ /* 0x040fec000000184c */
[C---:B------:R-:W-:Y:S01]  /*b530*/  HMMA.16816.F32 R72, R100.reuse, R118, R72 ;  /* 0x000000766448723c */ /* 0x040fe20000001848 */
[----:B------:R-:W-:Y:S05]  /*b540*/  LDSM.16.MT88.4 R116, [R188+0xf000] ;  /* 0x00f00000bc74783b */ /* 0x000fea0000004200 */
[----:B-----5:R-:W-:Y:S01]  /*b550*/  HMMA.16816.F32 R80, R100, R108, R80 ;  /* 0x0000006c6450723c */ /* 0x020fe20000001850 */
[----:B--2---:R-:W-:-:S05]  /*b560*/  F2FP.F16.F32.PACK_AB R171, R241, R222 ;  /* 0x000000def1ab723e */ /* 0x004fca00000000ff */
[C---:B------:R-:W-:Y:S01]  /*b570*/  HMMA.16816.F32 R88, R100.reuse, R110, R88 ;  /* 0x0000006e6458723c */ /* 0x040fe20000001858 */
[----:B------:R-:W2:Y:S05]  /*b580*/  LDSM.16.MT88.4 R108, [R189+0xf000] ;  /* 0x00f00000bd6c783b */ /* 0x000eaa0000004200 */
[C---:B------:R-:W-:Y:S06]  /*b590*/  HMMA.16816.F32 R96, R100.reuse, R120, R96 ;  /* 0x000000786460723c */ /* 0x040fec0000001860 */
[----:B------:R-:W-:Y:S01]  /*b5a0*/  HMMA.16816.F32 R4, R100, R122, R4 ;  /* 0x0000007a6404723c */ /* 0x000fe20000001804 */
[----:B------:R-:W-:Y:S05]  /*b5b0*/  LDSM.16.MT88.4 R120, [R189+0x11000] ;  /* 0x01100000bd78783b */ /* 0x000fea0000004200 */
[C---:B------:R-:W-:Y:S01]  /*b5c0*/  HMMA.16816.F32 R124, R104.reuse, R126, R8 ;  /* 0x0000007e687c723c */ /* 0x040fe20000001808 */
[----:B------:R-:W4:Y:S05]  /*b5d0*/  LDSM.16.MT88.4 R8, [R190+0x11000] ;  /* 0x01100000be08783b */ /* 0x000f2a0000004200 */
[C---:B------:R-:W-:Y:S06]  /*b5e0*/  HMMA.16816.F32 R164, R104.reuse, R160, R20 ;  /* 0x000000a068a4723c */ /* 0x040fec0000001814 */
[C---:B------:R-:W-:Y:S06]  /*b5f0*/  HMMA.16816.F32 R160, R104.reuse, R162, R16 ;  /* 0x000000a268a0723c */ /* 0x040fec0000001810 */
[C---:B-1----:R-:W-:Y:S01]  /*b600*/  HMMA.16816.F32 R140, R104.reuse, R136, R44 ;  /* 0x00000088688c723c */ /* 0x042fe2000000182c */
[----:B------:R-:W1:Y:S05]  /*b610*/  LDSM.16.MT88.4 R44, [R188+0x11000] ;  /* 0x01100000bc2c783b */ /* 0x000e6a0000004200 */
[C---:B---3--:R-:W-:Y:S06]  /*b620*/  HMMA.16816.F32 R16, R104.reuse, R12, R76 ;  /* 0x0000000c6810723c */ /* 0x048fec000000184c */
[C---:B------:R-:W-:Y:S06]  /*b630*/  HMMA.16816.F32 R132, R104.reuse, R112, R52 ;  /* 0x000000706884723c */ /* 0x040fec0000001834 */
        /* <DEDUP_REMOVED lines=9> */
[C---:B--2---:R-:W-:Y:S06]  /*b6d0*/  HMMA.16816.F32 R32, R104.reuse, R108, R60 ;  /* 0x0000006c6820723c */ /* 0x044fec000000183c */
[C---:B------:R-:W-:Y:S01]  /*b6e0*/  HMMA.16816.F32 R28, R104.reuse, R110, R56 ;  /* 0x0000006e681c723c */ /* 0x040fe20000001838 */
[----:B------:R-:W-:Y:S05]  /*b6f0*/  LDSM.16.MT88.4 R56, [R188+0xd800] ;  /* 0x00d80000bc38783b */ /* 0x000fea0000004200 */
[C---:B------:R-:W-:Y:S06]  /*b700*/  HMMA.16816.F32 R24, R104.reuse, R116, R68 ;  /* 0x000000746818723c */ /* 0x040fec0000001844 */
[C---:B------:R-:W-:Y:S01]  /*b710*/  HMMA.16816.F32 R20, R104.reuse, R118, R64 ;  /* 0x000000766814723c */ /* 0x040fe20000001840 */
[----:B------:R-:W-:Y:S05]  /*b720*/  LDSM.16.MT88.4 R64, [R192+0xf800] ;  /* 0x00f80000c040783b */ /* 0x000fea0000004200 */
[C---:B----4-:R-:W-:Y:S01]  /*b730*/  HMMA.16816.F32 R100, R104.reuse, R8, R80 ;  /* 0x000000086864723c */ /* 0x050fe20000001850 */
[----:B------:R-:W-:Y:S05]  /*b740*/  LDSM.16.MT88.4 R80, [R189+0xf800] ;  /* 0x00f80000bd50783b */ /* 0x000fea0000004200 */
[C---:B------:R-:W-:Y:S06]  /*b750*/  HMMA.16816.F32 R108, R104.reuse, R120, R84 ;  /* 0x00000078686c723c */ /* 0x040fec0000001854 */
[C---:B------:R-:W-:Y:S01]  /*b760*/  HMMA.16816.F32 R136, R104.reuse, R138, R40 ;  /* 0x0000008a6888723c */ /* 0x040fe20000001828 */
[----:B------:R-:W-:Y:S05]  /*b770*/  LDSM.16.MT88.4 R40, [R190+0xd800] ;  /* 0x00d80000be28783b */ /* 0x000fea0000004200 */
[C---:B------:R-:W-:Y:S01]  /*b780*/  HMMA.16816.F32 R8, R104.reuse, R10, R88 ;  /* 0x0000000a6808723c */ /* 0x040fe20000001858 */
[----:B------:R-:W-:Y:S05]  /*b790*/  LDSM.16.MT88.4 R88, [R188+0xf800] ;  /* 0x00f80000bc58783b */ /* 0x000fea0000004200 */
[C---:B------:R-:W-:Y:S06]  /*b7a0*/  HMMA.16816.F32 R120, R104.reuse, R122, R92 ;  /* 0x0000007a6878723c */ /* 0x040fec000000185c */
[C---:B-1----:R-:W-:Y:S01]  /*b7b0*/  HMMA.16816.F32 R116, R104.reuse, R44, R96 ;  /* 0x0000002c6874723c */ /* 0x042fe20000001860 */
[----:B------:R-:W-:Y:S05]  /*b7c0*/  LDSM.16.MT88.4 R96, [R192+0x11800] ;  /* 0x01180000c060783b */ /* 0x000fea0000004200 */
[----:B------:R-:W-:Y:S01]  /*b7d0*/  HMMA.16816.F32 R4, R104, R46, R4 ;  /* 0x0000002e6804723c */ /* 0x000fe20000001804 */
[----:B------:R-:W1:Y:S05]  /*b7e0*/  LDSM.16.MT88.4 R104, [R190+0x11800] ;  /* 0x01180000be68783b */ /* 0x000e6a0000004200 */
[C---:B---3--:R-:W-:Y:S06]  /*b7f0*/  HMMA.16816.F32 R68, R168.reuse, R72, R132 ;  /* 0x00000048a844723c */ /* 0x048fec0000001884 */
[----:B-----5:R-:W-:Y:S01]  /*b800*/  HMMA.16816.F32 R44, R168, R48, R156 ;  /* 0x00000030a82c723c */ /* 0x020fe2000000189c */
[----:B------:R-:W-:-:S05]  /*b810*/  MOV R132, R214 ;  /* 0x000000d600847202 */ /* 0x000fca0000000f00 */
[C---:B------:R-:W-:Y:S01]  /*b820*/  HMMA.16816.F32 R72, R168.reuse, R74, R112 ;  /* 0x0000004aa848723c */ /* 0x040fe20000001870 */
[----:B------:R-:W2:Y:S05]  /*b830*/  LDSM.16.MT88.4 R112, [R188+0x11800] ;  /* 0x01180000bc70783b */ /* 0x000eaa0000004200 */
[C---:B------:R-:W-:Y:S01]  /*b840*/  HMMA.16816.F32 R48, R168.reuse, R50, R152 ;  /* 0x00000032a830723c */ /* 0x040fe20000001898 */
[----:B------:R-:W3:Y:S05]  /*b850*/  LDSM.16.MT88.4 R152, [R189+0x11800] ;  /* 0x01180000bd98783b */ /* 0x000eea0000004200 */
[C---:B------:R-:W-:Y:S06]  /*b860*/  HMMA.16816.F32 R128, R168.reuse, R36, R128 ;  /* 0x00000024a880723c */ /* 0x040fec0000001880 */
[C---:B------:R-:W-:Y:S06]  /*b870*/  HMMA.16816.F32 R124, R168.reuse, R38, R124 ;  /* 0x00000026a87c723c */ /* 0x040fec000000187c */
[C---:B-1----:R-:W-:Y:S06]  /*b880*/  HMMA.16816.F32 R100, R168.reuse, R104, R100 ;  /* 0x00000068a864723c */ /* 0x042fec0000001864 */
[C---:B------:R-:W-:Y:S06]  /*b890*/  HMMA.16816.F32 R104, R168.reuse, R106, R8 ;  /* 0x0000006aa868723c */ /* 0x040fec0000001808 */
[----:B------:R-:W-:Y:S01]  /*b8a0*/  HMMA.16816.F32 R36, R168, R40, R164 ;  /* 0x00000028a824723c */ /* 0x000fe200000018a4 */
[----:B------:R-:W-:-:S04]  /*b8b0*/  FADD.FTZ R9, R237, R240 ;  /* 0x000000f0ed097221 */ /* 0x000fc80000010000 */
[----:B------:R-:W-:Y:S01]  /*b8c0*/  FADD.FTZ R9, R242, R9 ;  /* 0x00000009f2097221 */ /* 0x000fe20000010000 */
[----:B------:R-:W-:Y:S03]  /*b8d0*/  HMMA.16816.F32 R52, R168, R56, R148 ;  /* 0x00000038a834723c */ /* 0x000fe60000001894 */
[----:B------:R-:W-:-:S03]  /*b8e0*/  FADD.FTZ R218, R218, R9 ;  /* 0x00000009dada7221 */ /* 0x000fc60000010000 */
[----:B------:R-:W-:Y:S01]  /*b8f0*/  HMMA.16816.F32 R60, R168, R64, R140 ;  /* 0x00000040a83c723c */ /* 0x000fe2000000188c */
[----:B------:R-:W-:-:S04]  /*b900*/  FADD.FTZ R219, R219, R218 ;  /* 0x000000dadbdb7221 */ /* 0x000fc80000010000 */
[----:B------:R-:W-:Y:S01]  /*b910*/  FADD.FTZ R222, R222, R219 ;  /* 0x000000dbdede7221 */ /* 0x000fe20000010000 */
[----:B------:R-:W-:Y:S03]  /*b920*/  HMMA.16816.F32 R76, R168, R80, R32 ;  /* 0x00000050a84c723c */ /* 0x000fe60000001820 */
[----:B------:R-:W-:-:S03]  /*b930*/  FADD.FTZ R211, R241, R222 ;  /* 0x000000def1d37221 */ /* 0x000fc60000010000 */
[C---:B------:R-:W-:Y:S06]  /*b940*/  HMMA.16816.F32 R84, R168.reuse, R88, R24 ;  /* 0x00000058a854723c */ /* 0x040fec0000001818 */
[C---:B------:R-:W-:Y:S06]  /*b950*/  HMMA.16816.F32 R92, R168.reuse, R96, R16 ;  /* 0x00000060a85c723c */ /* 0x040fec0000001810 */
[C---:B--2---:R-:W-:Y:S06]  /*b960*/  HMMA.16816.F32 R116, R168.reuse, R112, R116 ;  /* 0x00000070a874723c */ /* 0x044fec0000001874 */
        /* <DEDUP_REMOVED lines=8> */
[----:B------:R-:W-:-:S15]  /*b9f0*/  HMMA.16816.F32 R112, R168, R114, R4 ;  /* 0x00000072a870723c */ /* 0x000fde0000001804 */
[----:B------:R-:W-:-:S09]  /*ba00*/  NOP ;  /* 0x0000000000007918 */ /* 0x000fd20000000000 */
.L_x_2190:
[----:B------:R-:W-:-:S06]  /*ba10*/  UISETP.GE.AND UP0, UPT, UR11, 0x1, UPT ;  /* 0x000000010b00788c */ /* 0x000fcc000bf06270 */
[----:B------:R-:W-:-:S13]  /*ba20*/  PLOP3.LUT P1, PT, PT, PT, UP0, 0x80, 0x0 ;  /* 0x000000000000781c */ /* 0x000fda0003f2f008 */
[----:B------:R-:W-:Y:S05]  /*ba30*/  @!P1 BRA `(.L_x_2198) ;  /* 0x0000003c00a89947 */ /* 0x000fea0003800000 */
[----:B------:R-:W-:Y:S01]  /*ba40*/  ULDC UR9, c[0x0][0x380] ;  /* 0x0000e00000097ab9 */ /* 0x000fe20000000800 */
[----:B------:R-:W-:Y:S01]  /*ba50*/  UMOV UR22, URZ ;  /* 0x0000003f00167c82 */ /* 0x000fe20008000000 */
[----:B------:R-:W-:Y:S01]  /*ba60*/  IMAD.U32 R2, RZ, RZ, UR9 ;  /* 0x00000009ff027e24 */ /* 0x000fe2000f8e00ff */
[----:B------:R-:W-:Y:S01]  /*ba70*/  IABS R0, UR9 ;  /* 0x0000000900007c13 */ /* 0x000fe20008000000 */
[----:B------:R-:W-:Y:S01]  /*ba80*/  IMAD.U32 R208, R228, -0x40, RZ ;  /* 0xffffffc0e4d07824 */ /* 0x000fe200078e00ff */
[----:B------:R-:W-:Y:S01]  /*ba90*/  ULEA UR21, -UR6, URZ, 0x6 ;  /* 0x0000003f06157291 */ /* 0x000fe2000f8e313f */
[----:B------:R-:W-:Y:S01]  /*baa0*/  IMAD.MOV.U32 R133, RZ, RZ, R132 ;  /* 0x000000ffff857224 */ /* 0x000fe200078e0084 */
[----:B------:R-:W-:Y:S01]  /*bab0*/  IABS R2, R2 ;  /* 0x0000000200027213 */ /* 0x000fe20000000000 */
[----:B------:R-:W-:Y:S01]  /*bac0*/  UISETP.NE.AND UP1, UPT, UR9, URZ, UPT ;  /* 0x0000003f0900728c */ /* 0x000fe2000bf25270 */
[----:B------:R-:W-:Y:S01]  /*bad0*/  R2UR UR7, R0 ;  /* 0x00000000000772ca */ /* 0x000fe200000e0000 */
[----:B------:R-:W-:Y:S01]  /*bae0*/  USHF.R.S32.HI UR20, URZ, 0x1f, UR21 ;  /* 0x0000001f3f147899 */ /* 0x000fe20008011415 */
[----:B------:R-:W-:Y:S01]  /*baf0*/  R2UR UR8, R2 ;  /* 0x00000000020872ca */ /* 0x000fe200000e0000 */
[----:B------:R-:W-:Y:S01]  /*bb00*/  ULOP3.LUT UR16, URZ, UR9, URZ, 0x33, !UPT ;  /* 0x000000093f107292 */ /* 0x000fe2000f8e333f */
[----:B------:R-:W-:Y:S01]  /*bb10*/  SHF.R.S32.HI R207, RZ, 0x1f, R208 ;  /* 0x0000001fffcf7819 */ /* 0x000fe200000114d0 */
[----:B------:R-:W-:-:S02]  /*bb20*/  ULOP3.LUT UR6, URZ, UR9, URZ, 0x33, !UPT ;  /* 0x000000093f067292 */ /* 0x000fc4000f8e333f */
[----:B------:R-:W-:-:S06]  /*bb30*/  UISETP.NE.AND UP0, UPT, UR9, URZ, UPT ;  /* 0x0000003f0900728c */ /* 0x000fcc000bf05270 */
        /* <DEDUP_REMOVED lines=13> */
[----:B------:R-:W-:-:S04]  /*bc10*/  UIADD3 UR14, URZ, -UR23, URZ ;  /* 0x800000173f0e7290 */ /* 0x000fc8000fffe03f */
[----:B------:R-:W-:-:S03]  /*bc20*/  UIMAD UR17, UR14, UR8, URZ ;  /* 0x000000080e1172a4 */ /* 0x000fc6000f8e023f */
[----:B------:R-:W-:Y:S01]  /*bc30*/  UMOV UR14, URZ ;  /* 0x0000003f000e7c82 */ /* 0x000fe20008000000 */
[----:B------:R-:W-:Y:S02]  /*bc40*/  UIMAD.WIDE.U32 UR22, UR23, UR17, UR22 ;  /* 0x00000011171672a5 */ /* 0x000fe4000f8e0016 */
[----:B------:R-:W-:-:S03]  /*bc50*/  UIMAD.WIDE.U32 UR28, UR15, UR4, UR14 ;  /* 0x000000040f1c72a5 */ /* 0x000fc6000f8e000e */
[----:B------:R-:W-:Y:S01]  /*bc60*/  ULDC UR14, c[0x0][0x2d0] ;  /* 0x0000b400000e7ab9 */ /* 0x000fe20000000800 */
[----:B------:R-:W-:Y:S01]  /*bc70*/  ULDC UR4, c[0x0][0x2ec] ;  /* 0x0000bb0000047ab9 */ /* 0x000fe20000000800 */
[----:B------:R-:W-:Y:S02]  /*bc80*/  UMOV UR17, UR23 ;  /* 0x0000001700117c82 */ /* 0x000fe40008000000 */
[----:B------:R-:W-:-:S05]  /*bc90*/  UMOV UR15, UR29 ;  /* 0x0000001d000f7c82 */ /* 0x000fca0008000000 */
.L_x_2202:
        /* <DEDUP_REMOVED lines=77> */
.L_x_2199:
        /* <DEDUP_REMOVED lines=302> */
[----:B------:R-:W-:Y:S02]  /*d450*/  IMAD.U32 R142, RZ, RZ, UR22 ;  /* 0x00000016ff8e7e24 */ /* 0x000fe4000f8e00ff */
[----:B------:R-:W-:Y:S01]  /*d460*/  IMAD.U32 R143, RZ, RZ, UR23 ;  /* 0x00000017ff8f7e24 */ /* 0x000fe2000f8e00ff */
[----:B------:R-:W-:Y:S01]  /*d470*/  UIADD3 UR23, UR33, -UR31, URZ ;  /* 0x8000001f21177290 */ /* 0x000fe2000fffe03f */
[----:B------:R-:W-:Y:S02]  /*d480*/  MOV R140, UR28 ;  /* 0x0000001c008c7c02 */ /* 0x000fe40008000f00 */
[----:B------:R-:W-:Y:S01]  /*d490*/  IMAD.U32 R141, RZ, RZ, UR29 ;  /* 0x0000001dff8d7e24 */ /* 0x000fe2000f8e00ff */
[----:B------:R-:W3:Y:S01]  /*d4a0*/  LDG.E R137, desc[UR24][R142.64] ;  /* 0x000000188e897981 */ /* 0x000ee2000c1e1900 */
[----:B------:R-:W-:Y:S03]  /*d4b0*/  UIMAD UR23, UR23, UR9, -0x40 ;  /* 0xffffffc0171774a4 */ /* 0x000fe6000f8e0209 */
[----:B------:R-:W3:Y:S01]  /*d4c0*/  LDG.E R136, desc[UR24][R140.64] ;  /* 0x000000188c887981 */ /* 0x000ee2000c1e1900 */
[----:B------:R-:W-:Y:S06]  /*d4d0*/  USHF.R.S32.HI UR22, URZ, 0x1f, UR23 ;  /* 0x0000001f3f167899 */ /* 0x000fec0008011417 */
        /* <DEDUP_REMOVED lines=11> */
.L_x_2201:
        /* <DEDUP_REMOVED lines=89> */
.L_x_2200:
[----:B------:R-:W-:Y:S01]  /*db20*/  UIADD3 UR22, UR11, -0x1, URZ ;  /* 0xffffffff0b167890 */ /* 0x000fe2000fffe03f */
[----:B-1----:R-:W-:Y:S01]  /*db30*/  LDSM.16.MT88.4 R140, [R190+0xc000] ;  /* 0x00c00000be8c783b */ /* 0x002fe20000004200 */
[----:B------:R-:W-:Y:S04]  /*db40*/  UISETP.GT.AND UP2, UPT, UR11, 0x1, UPT ;  /* 0x000000010b00788c */ /* 0x000fe8000bf44270 */
[----:B------:R-:W-:Y:S01]  /*db50*/  MOV R3, UR22 ;  /* 0x0000001600037c02 */ /* 0x000fe20008000f00 */
[----:B------:R-:W-:Y:S02]  /*db60*/  UMOV UR11, UR22 ;  /* 0x00000016000b7c82 */ /* 0x000fe40008000000 */
[----:B------:R-:W-:Y:S01]  /*db70*/  LDSM.16.MT88.4 R144, [R189+0xc000] ;  /* 0x00c00000bd90783b */ /* 0x000fe20000004200 */
[----:B------:R-:W-:Y:S04]  /*db80*/  LEA R2, R3, R206, 0x6 ;  /* 0x000000ce03027211 */ /* 0x000fe800078e30ff */
[----:B------:R-:W-:Y:S02]  /*db90*/  I2FP.F32.S32 R3, R2 ;  /* 0x0000000200037245 */ /* 0x000fe40000201400 */
[C---:B------:R-:W-:Y:S01]  /*dba0*/  IADD3 R134, R2.reuse, 0x9, RZ ;  /* 0x0000000902867810 */ /* 0x040fe20007ffe0ff */
[----:B------:R-:W-:Y:S01]  /*dbb0*/  LDSM.16.MT88.4 R148, [R188+0xc000] ;  /* 0x00c00000bc94783b */ /* 0x000fe20000004200 */
[C---:B------:R-:W-:Y:S01]  /*dbc0*/  IADD3 R135, R2.reuse, 0x8, RZ ;  /* 0x0000000802877810 */ /* 0x040fe20007ffe0ff */
[C---:B------:R-:W-:Y:S01]  /*dbd0*/  FFMA.FTZ R6, R3.reuse, UR5, R6 ;  /* 0x0000000503067c23 */ /* 0x040fe20008010006 */
[----:B------:R-:W-:Y:S01]  /*dbe0*/  FFMA.FTZ R4, R3, UR5, R4 ;  /* 0x0000000503047c23 */ /* 0x000fe20008010004 */
[C---:B------:R-:W-:Y:S02]  /*dbf0*/  IADD3 R3, R2.reuse, 0x10, RZ ;  /* 0x0000001002037810 */ /* 0x040fe40007ffe0ff */
[----:B------:R-:W-:Y:S02]  /*dc00*/  I2FP.F32.S32 R134, R134 ;  /* 0x0000008600867245 */ /* 0x000fe40000201400 */
[----:B------:R-:W-:Y:S01]  /*dc10*/  I2FP.F32.S32 R135, R135 ;  /* 0x0000008700877245 */ /* 0x000fe20000201400 */
[----:B------:R-:W-:Y:S01]  /*dc20*/  LDSM.16.MT88.4 R152, [R190+0xe800] ;  /* 0x00e80000be98783b */ /* 0x000fe20000004200 */
[----:B------:R-:W-:Y:S01]  /*dc30*/  IADD3 R132, R2, 0x1, RZ ;  /* 0x0000000102847810 */ /* 0x000fe20007ffe0ff */
[C---:B------:R-:W-:Y:S01]  /*dc40*/  FFMA.FTZ R11, R134.reuse, UR5, R11 ;  /* 0x00000005860b7c23 */ /* 0x040fe2000801000b */
[----:B------:R-:W-:Y:S01]  /*dc50*/  I2FP.F32.S32 R3, R3 ;  /* 0x0000000300037245 */ /* 0x000fe20000201400 */
[----:B------:R-:W-:Y:S01]  /*dc60*/  FFMA.FTZ R9, R134, UR5, R9 ;  /* 0x0000000586097c23 */ /* 0x000fe20008010009 */
[C---:B------:R-:W-:Y:S01]  /*dc70*/  IADD3 R134, R2.reuse, 0x19, RZ ;  /* 0x0000001902867810 */ /* 0x040fe20007ffe0ff */
[C---:B------:R-:W-:Y:S01]  /*dc80*/  FFMA.FTZ R10, R135.reuse, UR5, R10 ;  /* 0x00000005870a7c23 */ /* 0x040fe2000801000a */
[----:B------:R-:W-:Y:S01]  /*dc90*/  FFMA.FTZ R8, R135, UR5, R8 ;  /* 0x0000000587087c23 */ /* 0x000fe20008010008 */
[C---:B------:R-:W-:Y:S01]  /*dca0*/  IADD3 R135, R2.reuse, 0x18, RZ ;  /* 0x0000001802877810 */ /* 0x040fe20007ffe0ff */
[C---:B------:R-:W-:Y:S01]  /*dcb0*/  FFMA.FTZ R14, R3.reuse, UR5, R14 ;  /* 0x00000005030e7c23 */ /* 0x040fe2000801000e */
[----:B------:R-:W-:Y:S01]  /*dcc0*/  I2FP.F32.S32 R132, R132 ;  /* 0x0000008400847245 */ /* 0x000fe20000201400 */
[----:B------:R-:W-:Y:S01]  /*dcd0*/  FFMA.FTZ R12, R3, UR5, R12 ;  /* 0x00000005030c7c23 */ /* 0x000fe2000801000c */
[----:B------:R-:W-:Y:S01]  /*dce0*/  IADD3 R3, R2, 0x20, RZ ;  /* 0x0000002002037810 */ /* 0x000fe20007ffe0ff */
[----:B------:R-:W-:Y:S01]  /*dcf0*/  LDSM.16.MT88.4 R156, [R189+0xe800] ;  /* 0x00e80000bd9c783b */ /* 0x000fe20000004200 */
[----:B------:R-:W-:Y:S01]  /*dd00*/  I2FP.F32.S32 R134, R134 ;  /* 0x0000008600867245 */ /* 0x000fe20000201400 */
[C---:B------:R-:W-:Y:S01]  /*dd10*/  FFMA.FTZ R7, R132.reuse, UR5, R7 ;  /* 0x0000000584077c23 */ /* 0x040fe20008010007 */
[----:B------:R-:W-:Y:S01]  /*dd20*/  I2FP.F32.S32 R135, R135 ;  /* 0x0000008700877245 */ /* 0x000fe20000201400 */
[----:B------:R-:W-:Y:S01]  /*dd30*/  FFMA.FTZ R5, R132, UR5, R5 ;  /* 0x0000000584057c23 */ /* 0x000fe20008010005 */
[----:B------:R-:W-:Y:S01]  /*dd40*/  FMNMX.FTZ R136, R6, R0, !PT ;  /* 0x0000000006887209 */ /* 0x000fe20007810000 */
[C---:B------:R-:W-:Y:S01]  /*dd50*/  FFMA.FTZ R19, R134.reuse, UR5, R19 ;  /* 0x0000000586137c23 */ /* 0x040fe20008010013 */
[----:B------:R-:W-:Y:S01]  /*dd60*/  I2FP.F32.S32 R3, R3 ;  /* 0x0000000300037245 */ /* 0x000fe20000201400 */
[----:B------:R-:W-:Y:S01]  /*dd70*/  FFMA.FTZ R17, R134, UR5, R17 ;  /* 0x0000000586117c23 */ /* 0x000fe20008010011 */
[----:B------:R-:W-:Y:S01]  /*dd80*/  FMNMX.FTZ R134, R4, R133, !PT ;  /* 0x0000008504867209 */ /* 0x000fe20007810000 */
[C---:B------:R-:W-:Y:S01]  /*dd90*/  FFMA.FTZ R18, R135.reuse, UR5, R18 ;  /* 0x0000000587127c23 */ /* 0x040fe20008010012 */
[----:B------:R-:W-:Y:S01]  /*dda0*/  FFMA.FTZ R16, R135, UR5, R16 ;  /* 0x0000000587107c23 */ /* 0x000fe20008010010 */
[----:B------:R-:W-:Y:S01]  /*ddb0*/  IADD3 R132, R2, 0x11, RZ ;  /* 0x0000001102847810 */ /* 0x000fe20007ffe0ff */
[----:B------:R-:W-:Y:S01]  /*ddc0*/  FFMA.FTZ R22, R3, UR5, R22 ;  /* 0x0000000503167c23 */ /* 0x000fe20008010016 */
[----:B------:R-:W-:Y:S01]  /*ddd0*/  FMNMX.FTZ R135, R7, R136, !PT ;  /* 0x0000008807877209 */ /* 0x000fe20007810000 */
[----:B------:R-:W-:Y:S01]  /*dde0*/  FFMA.FTZ R20, R3, UR5, R20 ;  /* 0x0000000503147c23 */ /* 0x000fe20008010014 */
[----:B------:R-:W-:Y:S02]  /*ddf0*/  FMNMX.FTZ R3, R5, R134, !PT ;  /* 0x0000008605037209 */ /* 0x000fe40007810000 */
[----:B------:R-:W-:Y:S02]  /*de00*/  FMNMX.FTZ R136, R10, R135, !PT ;  /* 0x000000870a887209 */ /* 0x000fe40007810000 */
[----:B------:R-:W-:Y:S02]  /*de10*/  I2FP.F32.S32 R132, R132 ;  /* 0x0000008400847245 */ /* 0x000fe40000201400 */
[----:B------:R-:W-:Y:S02]  /*de20*/  FMNMX.FTZ R134, R8, R3, !PT ;  /* 0x0000000308867209 */ /* 0x000fe40007810000 */
[----:B------:R-:W-:Y:S01]  /*de30*/  IADD3 R135, R2, 0x28, RZ ;  /* 0x0000002802877810 */ /* 0x000fe20007ffe0ff */
[C---:B------:R-:W-:Y:S01]  /*de40*/  FFMA.FTZ R15, R132.reuse, UR5, R15 ;  /* 0x00000005840f7c23 */ /* 0x040fe2000801000f */
[----:B------:R-:W-:Y:S01]  /*de50*/  FMNMX.FTZ R3, R11, R136, !PT ;  /* 0x000000880b037209 */ /* 0x000fe20007810000 */
[----:B------:R-:W-:Y:S01]  /*de60*/  FFMA.FTZ R13, R132, UR5, R13 ;  /* 0x00000005840d7c23 */ /* 0x000fe2000801000d */
[----:B------:R-:W-:Y:S02]  /*de70*/  IADD3 R132, R2, 0x21, RZ ;  /* 0x0000002102847810 */ /* 0x000fe40007ffe0ff */
[----:B------:R-:W-:Y:S02]  /*de80*/  FMNMX.FTZ R137, R9, R134, !PT ;  /* 0x0000008609897209 */ /* 0x000fe40007810000 */
[----:B------:R-:W-:Y:S02]  /*de90*/  I2FP.F32.S32 R135, R135 ;  /* 0x0000008700877245 */ /* 0x000fe40000201400 */
[----:B------:R-:W-:Y:S02]  /*dea0*/  FMNMX.FTZ R136, R14, R3, !PT ;  /* 0x000000030e887209 */ /* 0x000fe40007810000 */
[----:B------:R-:W-:Y:S01]  /*deb0*/  FMNMX.FTZ R134, R12, R137, !PT ;  /* 0x000000890c867209 */ /* 0x000fe20007810000 */
[C---:B------:R-:W-:Y:S01]  /*dec0*/  FFMA.FTZ R26, R135.reuse, UR5, R26 ;  /* 0x00000005871a7c23 */ /* 0x040fe2000801001a */
[----:B------:R-:W-:Y:S01]  /*ded0*/  I2FP.F32.S32 R132, R132 ;  /* 0x0000008400847245 */ /* 0x000fe20000201400 */
[----:B------:R-:W-:Y:S01]  /*dee0*/  FFMA.FTZ R24, R135, UR5, R24 ;  /* 0x0000000587187c23 */ /* 0x000fe20008010018 */
[----:B------:R-:W-:Y:S02]  /*def0*/  FMNMX.FTZ R137, R15, R136, !PT ;  /* 0x000000880f897209 */ /* 0x000fe40007810000 */
[----:B------:R-:W-:Y:S01]  /*df00*/  FMNMX.FTZ R135, R13, R134, !PT ;  /* 0x000000860d877209 */ /* 0x000fe20007810000 */
[----:B------:R-:W-:Y:S01]  /*df10*/  FFMA.FTZ R23, R132, UR5, R23 ;  /* 0x0000000584177c23 */ /* 0x000fe20008010017 */
[----:B------:R-:W-:Y:S01]  /*df20*/  IADD3 R3, R2, 0x30, RZ ;  /* 0x0000003002037810 */ /* 0x000fe20007ffe0ff */
[----:B------:R-:W-:Y:S01]  /*df30*/  FFMA.FTZ R21, R132, UR5, R21 ;  /* 0x0000000584157c23 */ /* 0x000fe20008010015 */
[----:B------:R-:W-:Y:S02]  /*df40*/  IADD3 R132, R2, 0x29, RZ ;  /* 0x0000002902847810 */ /* 0x000fe40007ffe0ff */
[----:B------:R-:W-:Y:S02]  /*df50*/  FMNMX.FTZ R136, R18, R137, !PT ;  /* 0x0000008912887209 */ /* 0x000fe40007810000 */
[----:B------:R-:W-:Y:S02]  /*df60*/  FMNMX.FTZ R134, R16, R135, !PT ;  /* 0x0000008710867209 */ /* 0x000fe40007810000 */
[----:B------:R-:W-:Y:S02]  /*df70*/  I2FP.F32.S32 R3, R3 ;  /* 0x0000000300037245 */ /* 0x000fe40000201400 */
[----:B------:R-:W-:Y:S02]  /*df80*/  I2FP.F32.S32 R132, R132 ;  /* 0x0000008400847245 */ /* 0x000fe40000201400 */
[----:B------:R-:W-:Y:S01]  /*df90*/  FMNMX.FTZ R135, R19, R136, !PT ;  /* 0x0000008813877209 */ /* 0x000fe20007810000 */
[----:B------:R-:W-:Y:S01]  /*dfa0*/  FFMA.FTZ R30, R3, UR5, R30 ;  /* 0x00000005031e7c23 */ /* 0x000fe2000801001e */
[----:B------:R-:W-:Y:S01]  /*dfb0*/  FMNMX.FTZ R137, R17, R134, !PT ;  /* 0x0000008611897209 */ /* 0x000fe20007810000 */
[----:B------:R-:W-:Y:S01]  /*dfc0*/  FFMA.FTZ R28, R3, UR5, R28 ;  /* 0x00000005031c7c23 */ /* 0x000fe2000801001c */
[----:B------:R-:W-:Y:S01]  /*dfd0*/  FMNMX.FTZ R134, R22, R135, !PT ;  /* 0x0000008716867209 */ /* 0x000fe20007810000 */
[C---:B------:R-:W-:Y:S01]  /*dfe0*/  FFMA.FTZ R27, R132.reuse, UR5, R27 ;  /* 0x00000005841b7c23 */ /* 0x040fe2000801001b */
[----:B------:R-:W-:Y:S01]  /*dff0*/  FFMA.FTZ R25, R132, UR5, R25 ;  /* 0x0000000584197c23 */ /* 0x000fe20008010019 */
[----:B------:R-:W-:Y:S02]  /*e000*/  IADD3 R3, R2, 0x31, RZ ;  /* 0x0000003102037810 */ /* 0x000fe40007ffe0ff */
[----:B------:R-:W-:Y:S02]  /*e010*/  FMNMX.FTZ R132, R20, R137, !PT ;  /* 0x0000008914847209 */ /* 0x000fe40007810000 */
[----:B------:R-:W-:Y:S02]  /*e020*/  FMNMX.FTZ R137, R23, R134, !PT ;  /* 0x0000008617897209 */ /* 0x000fe40007810000 */
[----:B------:R-:W-:Y:S02]  /*e030*/  I2FP.F32.S32 R134, R3 ;  /* 0x0000000300867245 */ /* 0x000fe40000201400 */
[----:B------:R-:W-:Y:S02]  /*e040*/  FMNMX.FTZ R3, R21, R132, !PT ;  /* 0x0000008415037209 */ /* 0x000fe40007810000 */
[----:B------:R-:W-:Y:S01]  /*e050*/  IADD3 R135, R2, 0x38, RZ ;  /* 0x0000003802877810 */ /* 0x000fe20007ffe0ff */
[----:B------:R-:W-:Y:S01]  /*e060*/  FFMA.FTZ R31, R134, UR5, R31 ;  /* 0x00000005861f7c23 */ /* 0x000fe2000801001f */
[----:B------:R-:W-:Y:S01]  /*e070*/  IADD3 R132, R2, 0x39, RZ ;  /* 0x0000003902847810 */ /* 0x000fe20007ffe0ff */
[----:B------:R-:W-:Y:S01]  /*e080*/  FFMA.FTZ R29, R134, UR5, R29 ;  /* 0x00000005861d7c23 */ /* 0x000fe2000801001d */
[----:B------:R-:W-:Y:S02]  /*e090*/  FMNMX.FTZ R136, R26, R137, !PT ;  /* 0x000000891a887209 */ /* 0x000fe40007810000 */
[----:B------:R-:W-:Y:S02]  /*e0a0*/  FMNMX.FTZ R2, R24, R3, !PT ;  /* 0x0000000318027209 */ /* 0x000fe40007810000 */
[----:B------:R-:W-:Y:S02]  /*e0b0*/  FMNMX.FTZ R137, R27, R136, !PT ;  /* 0x000000881b897209 */ /* 0x000fe40007810000 */
        /* <DEDUP_REMOVED lines=9> */
[C---:B------:R-:W-:Y:S01]  /*e150*/  FFMA.FTZ R35, R132.reuse, UR5, R35 ;  /* 0x0000000584237c23 */ /* 0x040fe20008010023 */
[----:B------:R-:W-:Y:S01]  /*e160*/  FFMA.FTZ R33, R132, UR5, R33 ;  /* 0x0000000584217c23 */ /* 0x000fe20008010021 */
        /* <DEDUP_REMOVED lines=12> */
[C---:B------:R-:W-:Y:S02]  /*e230*/  FADD.FTZ R2, -R132.reuse, R133 ;  /* 0x0000008584027221 */ /* 0x040fe40000010100 */
[----:B------:R-:W1:Y:S01]  /*e240*/  LDSM.16.MT88.4 R136, [R192+0xc000] ;  /* 0x00c00000c088783b */ /* 0x000e620000004200 */
[----:B------:R-:W-:Y:S01]  /*e250*/  FMUL.FTZ R164, R132, UR4 ;  /* 0x0000000484a47c20 */ /* 0x000fe20008410000 */
[C---:B------:R-:W-:Y:S01]  /*e260*/  FSETP.NEU.FTZ.AND P1, PT, R3.reuse, -INF , PT ;  /* 0xff8000000300780b */ /* 0x040fe20003f3d000 */
[C---:B------:R-:W-:Y:S01]  /*e270*/  FADD.FTZ R0, -R3.reuse, R0 ;  /* 0x0000000003007221 */ /* 0x040fe20000010100 */
[----:B------:R-:W-:Y:S01]  /*e280*/  FMUL.FTZ R134, R2, UR4 ;  /* 0x0000000402867c20 */ /* 0x000fe20008410000 */
[----:B------:R-:W-:Y:S02]  /*e290*/  FMUL.FTZ R166, R3, UR4 ;  /* 0x0000000403a67c20 */ /* 0x000fe40008410000 */
[----:B------:R-:W-:Y:S01]  /*e2a0*/  FMUL.FTZ R133, R0, UR4 ;  /* 0x0000000400857c20 */ /* 0x000fe20008410000 */
[----:B------:R2:W3:Y:S02]  /*e2b0*/  MUFU.EX2 R2, R134 ;  /* 0x0000008600027308 */ /* 0x0004e40000000800 */
[----:B------:R-:W-:Y:S02]  /*e2c0*/  FSEL R166, R166, RZ, P1 ;  /* 0x000000ffa6a67208 */ /* 0x000fe40000800000 */
[----:B------:R-:W-:Y:S03]  /*e2d0*/  FSETP.NEU.FTZ.AND P1, PT, R132, -INF , PT ;  /* 0xff8000008400780b */ /* 0x000fe60003f3d000 */
[--C-:B------:R-:W-:Y:S03]  /*e2e0*/  FFMA.FTZ R163, R6, UR4, -R166.reuse ;  /* 0x0000000406a37c23 */ /* 0x100fe600080108a6 */
[----:B------:R4:W5:Y:S01]  /*e2f0*/  MUFU.EX2 R0, R133 ;  /* 0x0000008500007308 */ /* 0x0009620000000800 */
        /* <DEDUP_REMOVED lines=8> */
[----:B--2---:R-:W-:Y:S01]  /*e380*/  FFMA.FTZ R134, R9, UR4, -R164 ;  /* 0x0000000409867c23 */ /* 0x004fe200080108a4 */
[----:B------:R-:W-:Y:S01]  /*e390*/  MUFU.EX2 R163, R163 ;  /* 0x000000a300a37308 */ /* 0x000fe20000000800 */
[C---:B---3--:R-:W-:Y:S01]  /*e3a0*/  FMUL.FTZ R4, R2.reuse, R128 ;  /* 0x0000008002047220 */ /* 0x048fe20000410000 */
[C---:B------:R-:W-:Y:S01]  /*e3b0*/  FMUL.FTZ R5, R2.reuse, R129 ;  /* 0x0000008102057220 */ /* 0x040fe20000410000 */
[C---:B------:R-:W-:Y:S01]  /*e3c0*/  FMUL.FTZ R8, R2.reuse, R124 ;  /* 0x0000007c02087220 */ /* 0x040fe20000410000 */
[C---:B------:R-:W-:Y:S01]  /*e3d0*/  FMUL.FTZ R9, R2.reuse, R125 ;  /* 0x0000007d02097220 */ /* 0x040fe20000410000 */
[C---:B------:R-:W-:Y:S01]  /*e3e0*/  FMUL.FTZ R36, R2.reuse, R36 ;  /* 0x0000002402247220 */ /* 0x040fe20000410000 */
[----:B------:R-:W-:Y:S01]  /*e3f0*/  FMUL.FTZ R37, R2, R37 ;  /* 0x0000002502257220 */ /* 0x000fe20000410000 */
[--C-:B----4-:R-:W-:Y:S03]  /*e400*/  FFMA.FTZ R133, R11, UR4, -R166.reuse ;  /* 0x000000040b857c23 */ /* 0x110fe600080108a6 */
[----:B------:R-:W2:Y:S01]  /*e410*/  MUFU.EX2 R135, R135 ;  /* 0x0000008700877308 */ /* 0x000ea20000000800 */
[C---:B-----5:R-:W-:Y:S01]  /*e420*/  FMUL.FTZ R6, R0.reuse, R130 ;  /* 0x0000008200067220 */ /* 0x060fe20000410000 */
[C---:B------:R-:W-:Y:S01]  /*e430*/  FMUL.FTZ R7, R0.reuse, R131 ;  /* 0x0000008300077220 */ /* 0x040fe20000410000 */
[C---:B------:R-:W-:Y:S01]  /*e440*/  FMUL.FTZ R10, R0.reuse, R126 ;  /* 0x0000007e000a7220 */ /* 0x040fe20000410000 */
[C---:B------:R-:W-:Y:S01]  /*e450*/  FMUL.FTZ R11, R0.reuse, R127 ;  /* 0x0000007f000b7220 */ /* 0x040fe20000410000 */
[C---:B------:R-:W-:Y:S01]  /*e460*/  FMUL.FTZ R38, R0.reuse, R38 ;  /* 0x0000002600267220 */ /* 0x040fe20000410000 */
[C---:B------:R-:W-:Y:S01]  /*e470*/  FMUL.FTZ R39, R0.reuse, R39 ;  /* 0x0000002700277220 */ /* 0x040fe20000410000 */
[----:B------:R-:W3:Y:S03]  /*e480*/  LDSM.16.MT88.4 R124, [R192+0xe000] ;  /* 0x00e00000c07c783b */ /* 0x000ee60000004200 */
        /* <DEDUP_REMOVED lines=20> */
[----:B------:R-:W-:Y:S01]  /*e5d0*/  FFMA.FTZ R216, R34, UR4, -R166 ;  /* 0x0000000422d87c23 */ /* 0x000fe200080108a6 */
[--C-:B------:R-:W-:Y:S01]  /*e5e0*/  FFMA.FTZ R218, R28, UR4, -R164.reuse ;  /* 0x000000041cda7c23 */ /* 0x100fe200080108a4 */
[----:B------:R-:W-:Y:S01]  /*e5f0*/  FFMA.FTZ R219, R29, UR4, -R164 ;  /* 0x000000041ddb7c23 */ /* 0x000fe200080108a4 */
[C---:B------:R-:W-:Y:S03]  /*e600*/  FMUL.FTZ R58, R0.reuse, R58 ;  /* 0x0000003a003a7220 */ /* 0x040fe60000410000 */
[----:B------:R-:W2:Y:S01]  /*e610*/  MUFU.EX2 R162, R162 ;  /* 0x000000a200a27308 */ /* 0x000ea20000000800 */
[----:B----4-:R-:W-:Y:S01]  /*e620*/  F2FP.F16.F32.PACK_AB R131, R133, R160 ;  /* 0x000000a08583723e */ /* 0x010fe200000000ff */
        /* <DEDUP_REMOVED lines=38> */
[C---:B-1----:R-:W-:Y:S01]  /*e890*/  HMMA.16816.F32 R4, R128.reuse, R136, R4 ;  /* 0x000000888004723c */ /* 0x042fe20000001804 */
[----:B------:R-:W-:Y:S01]  /*e8a0*/  MUFU.EX2 R175, R175 ;  /* 0x000000af00af7308 */ /* 0x000fe20000000800 */
[----:B------:R-:W-:Y:S03]  /*e8b0*/  PLOP3.LUT P1, PT, PT, PT, UP2, 0x80, 0x0 ;  /* 0x000000000000781c */ /* 0x000fe60003f2f028 */
[C---:B------:R-:W-:Y:S01]  /*e8c0*/  FMUL.FTZ R88, R2.reuse, R88 ;  /* 0x0000005802587220 */ /* 0x040fe20000410000 */
[C---:B------:R-:W-:Y:S01]  /*e8d0*/  HMMA.16816.F32 R8, R128.reuse, R138, R8 ;  /* 0x0000008a8008723c */ /* 0x040fe20000001808 */
[----:B------:R-:W1:Y:S04]  /*e8e0*/  LDSM.16.MT88.4 R136, [R190+0xe000] ;  /* 0x00e00000be88783b */ /* 0x000e680000004200 */
[----:B------:R-:W-:Y:S01]  /*e8f0*/  MUFU.EX2 R214, R214 ;  /* 0x000000d600d67308 */ /* 0x000fe20000000800 */
[----:B------:R-:W-:Y:S01]  /*e900*/  FMUL.FTZ R89, R2, R89 ;  /* 0x0000005902597220 */ /* 0x000fe20000410000 */
[C---:B------:R-:W-:Y:S04]  /*e910*/  HMMA.16816.F32 R36, R128.reuse, R140, R36 ;  /* 0x0000008c8024723c */ /* 0x040fe80000001824 */
[C---:B------:R-:W-:Y:S02]  /*e920*/  FMUL.FTZ R94, R0.reuse, R94 ;  /* 0x0000005e005e7220 */ /* 0x040fe40000410000 */
[C---:B------:R-:W-:Y:S01]  /*e930*/  HMMA.16816.F32 R40, R128.reuse, R142, R40 ;  /* 0x0000008e8028723c */ /* 0x040fe20000001828 */
[----:B------:R-:W2:Y:S01]  /*e940*/  LDSM.16.MT88.4 R140, [R189+0xe000] ;  /* 0x00e00000bd8c783b */ /* 0x000ea20000004200 */
[----:B------:R-:W-:Y:S03]  /*e950*/  MUFU.EX2 R216, R216 ;  /* 0x000000d800d87308 */ /* 0x000fe60000000800 */
[----:B------:R-:W-:Y:S01]  /*e960*/  FMUL.FTZ R95, R0, R95 ;  /* 0x0000005f005f7220 */ /* 0x000fe20000410000 */
[C---:B------:R-:W-:Y:S06]  /*e970*/  HMMA.16816.F32 R44, R128.reuse, R144, R44 ;  /* 0x00000090802c723c */ /* 0x040fec000000182c */
[----:B------:R-:W-:Y:S01]  /*e980*/  MUFU.EX2 R218, R218 ;  /* 0x000000da00da7308 */ /* 0x000fe20000000800 */
[C---:B------:R-:W-:Y:S01]  /*e990*/  FMUL.FTZ R92, R2.reuse, R92 ;  /* 0x0000005c025c7220 */ /* 0x040fe20000410000 */
[C---:B------:R-:W-:Y:S01]  /*e9a0*/  HMMA.16816.F32 R48, R128.reuse, R146, R48 ;  /* 0x000000928030723c */ /* 0x040fe20000001830 */
[----:B------:R-:W4:Y:S02]  /*e9b0*/  LDSM.16.MT88.4 R144, [R188+0xe000] ;  /* 0x00e00000bc90783b */ /* 0x000f240000004200 */
[----:B------:R-:W-:Y:S03]  /*e9c0*/  FMUL.FTZ R93, R2, R93 ;  /* 0x0000005d025d7220 */ /* 0x000fe60000410000 */
[C---:B------:R-:W-:Y:S02]  /*e9d0*/  HMMA.16816.F32 R52, R128.reuse, R148, R52 ;  /* 0x000000948034723c */ /* 0x040fe40000001834 */
[----:B------:R-:W-:Y:S03]  /*e9e0*/  MUFU.EX2 R219, R219 ;  /* 0x000000db00db7308 */ /* 0x000fe60000000800 */
[C---:B------:R-:W-:Y:S01]  /*e9f0*/  FMUL.FTZ R98, R0.reuse, R98 ;  /* 0x0000006200627220 */ /* 0x040fe20000410000 */
[C---:B------:R-:W-:Y:S01]  /*ea00*/  HMMA.16816.F32 R56, R128.reuse, R150, R56 ;  /* 0x000000968038723c */ /* 0x040fe20000001838 */
[----:B------:R-:W-:Y:S04]  /*ea10*/  LDSM.16.MT88.4 R148, [R192+0xe800] ;  /* 0x00e80000c094783b */ /* 0x000fe80000004200 */
[----:B------:R-:W-:Y:S01]  /*ea20*/  FMUL.FTZ R99, R0, R99 ;  /* 0x0000006300637220 */ /* 0x000fe20000410000 */
[C---:B---3--:R-:W-:Y:S05]  /*ea30*/  HMMA.16816.F32 R60, R128.reuse, R124, R60 ;  /* 0x0000007c803c723c */ /* 0x048fea000000183c */
[C---:B------:R-:W-:Y:S01]  /*ea40*/  FMUL.FTZ R96, R2.reuse, R96 ;  /* 0x0000006002607220 */ /* 0x040fe20000410000 */
[C---:B------:R-:W-:Y:S01]  /*ea50*/  HMMA.16816.F32 R64, R128.reuse, R126, R64 ;  /* 0x0000007e8040723c */ /* 0x040fe20000001840 */
[----:B------:R-:W3:Y:S04]  /*ea60*/  LDSM.16.MT88.4 R124, [R192+0x10000] ;  /* 0x01000000c07c783b */ /* 0x000ee80000004200 */
[----:B------:R-:W-:Y:S01]  /*ea70*/  FMUL.FTZ R97, R2, R97 ;  /* 0x0000006102617220 */ /* 0x000fe20000410000 */
[C---:B-1----:R-:W-:Y:S05]  /*ea80*/  HMMA.16816.F32 R68, R128.reuse, R136, R68 ;  /* 0x000000888044723c */ /* 0x042fea0000001844 */
[C---:B------:R-:W-:Y:S01]  /*ea90*/  FMUL.FTZ R102, R0.reuse, R102 ;  /* 0x0000006600667220 */ /* 0x040fe20000410000 */
[C---:B------:R-:W-:Y:S01]  /*eaa0*/  HMMA.16816.F32 R72, R128.reuse, R138, R72 ;  /* 0x0000008a8048723c */ /* 0x040fe20000001848 */
[----:B------:R-:W1:Y:S04]  /*eab0*/  LDSM.16.MT88.4 R136, [R190+0x10000] ;  /* 0x01000000be88783b */ /* 0x000e680000004200 */
[----:B------:R-:W-:Y:S01]  /*eac0*/  FMUL.FTZ R103, R0, R103 ;  /* 0x0000006700677220 */ /* 0x000fe20000410000 */
[C---:B--2---:R-:W-:Y:S05]  /*ead0*/  HMMA.16816.F32 R76, R128.reuse, R140, R76 ;  /* 0x0000008c804c723c */ /* 0x044fea000000184c */
[C---:B------:R-:W-:Y:S01]  /*eae0*/  FMUL.FTZ R100, R2.reuse, R100 ;  /* 0x0000006402647220 */ /* 0x040fe20000410000 */
[C---:B------:R-:W-:Y:S01]  /*eaf0*/  HMMA.16816.F32 R80, R128.reuse, R142, R80 ;  /* 0x0000008e8050723c */ /* 0x040fe20000001850 */
[----:B------:R-:W2:Y:S04]  /*eb00*/  LDSM.16.MT88.4 R140, [R189+0x10000] ;  /* 0x01000000bd8c783b */ /* 0x000ea80000004200 */
[----:B------:R-:W-:Y:S01]  /*eb10*/  FMUL.FTZ R101, R2, R101 ;  /* 0x0000006502657220 */ /* 0x000fe20000410000 */
[C---:B----4-:R-:W-:Y:S05]  /*eb20*/  HMMA.16816.F32 R84, R128.reuse, R144, R84 ;  /* 0x000000908054723c */ /* 0x050fea0000001854 */
        /* <DEDUP_REMOVED lines=10> */
[--C-:B------:R-:W-:Y:S01]  /*ebd0*/  FFMA.FTZ R167, R14, UR4, -R166.reuse ;  /* 0x000000040ea77c23 */ /* 0x100fe200080108a6 */
[C---:B------:R-:W-:Y:S01]  /*ebe0*/  HMMA.16816.F32 R104, R128.reuse, R138, R104 ;  /* 0x0000008a8068723c */ /* 0x040fe20000001868 */
[----:B------:R-:W1:Y:S04]  /*ebf0*/  LDSM.16.MT88.4 R136, [R192+0xc800] ;  /* 0x00c80000c088783b */ /* 0x000e680000004200 */
[----:B------:R-:W-:Y:S01]  /*ec00*/  FFMA.FTZ R168, R15, UR4, -R166 ;  /* 0x000000040fa87c23 */ /* 0x000fe200080108a6 */
[--C-:B------:R-:W-:Y:S01]  /*ec10*/  FFMA.FTZ R171, R12, UR4, -R164.reuse ;  /* 0x000000040cab7c23 */ /* 0x100fe200080108a4 */
[C---:B------:R-:W-:Y:S01]  /*ec20*/  FMUL.FTZ R110, R0.reuse, R110 ;  /* 0x0000006e006e7220 */ /* 0x040fe20000410000 */
[----:B------:R-:W-:Y:S01]  /*ec30*/  FMUL.FTZ R111, R0, R111 ;  /* 0x0000006f006f7220 */ /* 0x000fe20000410000 */
[----:B------:R-:W-:Y:S02]  /*ec40*/  MUFU.EX2 R167, R167 ;  /* 0x000000a700a77308 */ /* 0x000fe40000000800 */
[C---:B------:R-:W-:Y:S01]  /*ec50*/  FMUL.FTZ R108, R2.reuse, R108 ;  /* 0x0000006c026c7220 */ /* 0x040fe20000410000 */
[----:B------:R-:W-:Y:S01]  /*ec60*/  FMUL.FTZ R109, R2, R109 ;  /* 0x0000006d026d7220 */ /* 0x000fe20000410000 */
[----:B------:R-:W-:Y:S01]  /*ec70*/  FFMA.FTZ R172, R13, UR4, -R164 ;  /* 0x000000040dac7c23 */ /* 0x000fe200080108a4 */
[C---:B------:R-:W-:Y:S01]  /*ec80*/  FMUL.FTZ R14, R0.reuse, R122 ;  /* 0x0000007a000e7220 */ /* 0x040fe20000410000 */
[----:B------:R-:W-:Y:S01]  /*ec90*/  FMUL.FTZ R15, R0, R123 ;  /* 0x0000007b000f7220 */ /* 0x000fe20000410000 */
[C---:B------:R-:W-:Y:S01]  /*eca0*/  FMUL.FTZ R12, R2.reuse, R120 ;  /* 0x00000078020c7220 */ /* 0x040fe20000410000 */
[----:B------:R-:W-:Y:S01]  /*ecb0*/  FMUL.FTZ R13, R2, R121 ;  /* 0x00000079020d7220 */ /* 0x000fe20000410000 */
[--C-:B------:R-:W-:Y:S01]  /*ecc0*/  FFMA.FTZ R169, R18, UR4, -R166.reuse ;  /* 0x0000000412a97c23 */ /* 0x100fe200080108a6 */
[C---:B--2---:R-:W-:Y:S01]  /*ecd0*/  HMMA.16816.F32 R108, R128.reuse, R140, R108 ;  /* 0x0000008c806c723c */ /* 0x044fe2000000186c */
[----:B------:R-:W2:Y:S01]  /*ece0*/  LDSM.16.MT88.4 R120, [R190+0xc800] ;  /* 0x00c80000be78783b */ /* 0x000ea20000004200 */
[----:B------:R-:W4:Y:S01]  /*ecf0*/  MUFU.EX2 R168, R168 ;  /* 0x000000a800a87308 */ /* 0x000f220000000800 */
[----:B------:R-:W-:Y:S01]  /*ed00*/  FFMA.FTZ R170, R19, UR4, -R166 ;  /* 0x0000000413aa7c23 */ /* 0x000fe200080108a6 */
[--C-:B------:R-:W-:Y:S01]  /*ed10*/  FFMA.FTZ R173, R16, UR4, -R164.reuse ;  /* 0x0000000410ad7c23 */ /* 0x100fe200080108a4 */
[----:B------:R-:W-:Y:S01]  /*ed20*/  FFMA.FTZ R174, R17, UR4, -R164 ;  /* 0x0000000411ae7c23 */ /* 0x000fe200080108a4 */
[C---:B------:R-:W-:Y:S03]  /*ed30*/  HMMA.16816.F32 R12, R128.reuse, R142, R12 ;  /* 0x0000008e800c723c */ /* 0x040fe6000000180c */
[----:B------:R-:W5:Y:S03]  /*ed40*/  LDSM.16.MT88.4 R140, [R188+0xc800] ;  /* 0x00c80000bc8c783b */ /* 0x000f660000004200 */
[----:B------:R-:W-:Y:S01]  /*ed50*/  MUFU.EX2 R169, R169 ;  /* 0x000000a900a97308 */ /* 0x000fe20000000800 */
[C---:B------:R-:W-:Y:S01]  /*ed60*/  FMUL.FTZ R18, R0.reuse, R118 ;  /* 0x0000007600127220 */ /* 0x040fe20000410000 */
[----:B------:R-:W-:Y:S03]  /*ed70*/  FMUL.FTZ R19, R0, R119 ;  /* 0x0000007700137220 */ /* 0x000fe60000410000 */
[C---:B------:R-:W-:Y:S01]  /*ed80*/  FMUL.FTZ R16, R2.reuse, R116 ;  /* 0x0000007402107220 */ /* 0x040fe20000410000 */
[----:B------:R-:W-:Y:S01]  /*ed90*/  FMUL.FTZ R17, R2, R117 ;  /* 0x0000007502117220 */ /* 0x000fe20000410000 */
[C---:B------:R-:W-:Y:S03]  /*eda0*/  FMUL.FTZ R114, R0.reuse, R114 ;  /* 0x0000007200727220 */ /* 0x040fe60000410000 */
[----:B------:R-:W1:Y:S01]  /*edb0*/  MUFU.EX2 R170, R170 ;  /* 0x000000aa00aa7308 */ /* 0x000e620000000800 */
[----:B------:R-:W-:Y:S01]  /*edc0*/  FMUL.FTZ R115, R0, R115 ;  /* 0x0000007300737220 */ /* 0x000fe20000410000 */
[C---:B------:R-:W-:Y:S01]  /*edd0*/  FMUL.FTZ R112, R2.reuse, R112 ;  /* 0x0000007002707220 */ /* 0x040fe20000410000 */
[C---:B---3--:R-:W-:Y:S03]  /*ede0*/  HMMA.16816.F32 R16, R128.reuse, R124, R16 ;  /* 0x0000007c8010723c */ /* 0x048fe60000001810 */
[----:B------:R-:W-:Y:S01]  /*edf0*/  FMUL.FTZ R113, R2, R113 ;  /* 0x0000007102717220 */ /* 0x000fe20000410000 */
[----:B----4-:R-:W-:Y:S03]  /*ee00*/  F2FP.F16.F32.PACK_AB R117, R168, R167 ;  /* 0x000000a7a875723e */ /* 0x010fe600000000ff */
[----:B------:R-:W-:Y:S01]  /*ee10*/  MUFU.EX2 R171, R171 ;  /* 0x000000ab00ab7308 */ /* 0x000fe20000000800 */
[----:B------:R-:W-:Y:S03]  /*ee20*/  FFMA.FTZ R163, R0, R211, R163 ;  /* 0x000000d300a37223 */ /* 0x000fe600000100a3 */
[----:B------:R-:W-:Y:S01]  /*ee30*/  FFMA.FTZ R165, R2, R213, R165 ;  /* 0x000000d502a57223 */ /* 0x000fe200000100a5 */
[----:B------:R-:W-:Y:S01]  /*ee40*/  HMMA.16816.F32 R112, R128, R126, R112 ;  /* 0x0000007e8070723c */ /* 0x000fe20000001870 */
[----:B------:R-:W3:Y:S04]  /*ee50*/  LDSM.16.MT88.4 R124, [R188+0xe800] ;  /* 0x00e80000bc7c783b */ /* 0x000ee80000004200 */
[----:B------:R-:W4:Y:S01]  /*ee60*/  MUFU.EX2 R172, R172 ;  /* 0x000000ac00ac7308 */ /* 0x000f220000000800 */
[----:B-1----:R-:W-:Y:S01]  /*ee70*/  F2FP.F16.F32.PACK_AB R119, R170, R169 ;  /* 0x000000a9aa77723e */ /* 0x002fe200000000ff */
[----:B------:R-:W-:Y:S01]  /*ee80*/  FADD.FTZ R163, R135, R163 ;  /* 0x000000a387a37221 */ /* 0x000fe20000010000 */
[----:B------:R-:W-:Y:S01]  /*ee90*/  FADD.FTZ R162, R162, R165 ;  /* 0x000000a5a2a27221 */ /* 0x000fe20000010000 */
[----:B------:R-:W-:Y:S06]  /*eea0*/  LDSM.16.MT88.4 R128, [R190+0x10800] ;  /* 0x01080000be80783b */ /* 0x000fec0000004200 */
[----:B------:R-:W-:Y:S01]  /*eeb0*/  MUFU.EX2 R173, R173 ;  /* 0x000000ad00ad7308 */ /* 0x000fe20000000800 */
[----:B------:R-:W-:Y:S01]  /*eec0*/  FADD.FTZ R0, R160, R163 ;  /* 0x000000a3a0007221 */ /* 0x000fe20000010000 */
[----:B------:R-:W-:Y:S03]  /*eed0*/  FADD.FTZ R161, R161, R162 ;  /* 0x000000a2a1a17221 */ /* 0x000fe60000010000 */
[----:B------:R-:W-:Y:S01]  /*eee0*/  FADD.FTZ R0, R133, R0 ;  /* 0x0000000085007221 */ /* 0x000fe20000010000 */
[----:B------:R-:W-:Y:S01]  /*eef0*/  MOV R133, R132 ;  /* 0x0000008400857202 */ /* 0x000fe20000000f00 */
[----:B------:R-:W-:Y:S03]  /*ef00*/  FADD.FTZ R134, R134, R161 ;  /* 0x000000a186867221 */ /* 0x000fe60000010000 */
[----:B------:R-:W1:Y:S01]  /*ef10*/  MUFU.EX2 R174, R174 ;  /* 0x000000ae00ae7308 */ /* 0x000e620000000800 */
[----:B----4-:R-:W-:Y:S01]  /*ef20*/  F2FP.F16.F32.PACK_AB R116, R172, R171 ;  /* 0x000000abac74723e */ /* 0x010fe200000000ff */
[----:B------:R-:W-:Y:S01]  /*ef30*/  FADD.FTZ R167, R167, R0 ;  /* 0x00000000a7a77221 */ /* 0x000fe20000010000 */
[----:B------:R-:W-:Y:S01]  /*ef40*/  MOV R0, R3 ;  /* 0x0000000300007202 */ /* 0x000fe20000000f00 */
[----:B------:R-:W-:Y:S02]  /*ef50*/  FADD.FTZ R171, R171, R134 ;  /* 0x00000086abab7221 */ /* 0x000fe40000010000 */
[----:B------:R-:W-:Y:S02]  /*ef60*/  FADD.FTZ R168, R168, R167 ;  /* 0x000000a7a8a87221 */ /* 0x000fe40000010000 */
[----:B------:R-:W-:Y:S02]  /*ef70*/  FADD.FTZ R172, R172, R171 ;  /* 0x000000abacac7221 */ /* 0x000fe40000010000 */
[----:B------:R-:W-:Y:S04]  /*ef80*/  FADD.FTZ R169, R169, R168 ;  /* 0x000000a8a9a97221 */ /* 0x000fe80000010000 */
[----:B------:R-:W-:Y:S01]  /*ef90*/  FADD.FTZ R169, R170, R169 ;  /* 0x000000a9aaa97221 */ /* 0x000fe20000010000 */
[----:B-1----:R-:W-:Y:S07]  /*efa0*/  F2FP.F16.F32.PACK_AB R118, R174, R173 ;  /* 0x000000adae76723e */ /* 0x002fee00000000ff */
[C---:B------:R-:W-:Y:S06]  /*efb0*/  HMMA.16816.F32 R4, R116.reuse, R136, R4 ;  /* 0x000000887404723c */ /* 0x040fec0000001804 */
[C---:B------:R-:W-:Y:S01]  /*efc0*/  HMMA.16816.F32 R8, R116.reuse, R138, R8 ;  /* 0x0000008a7408723c */ /* 0x040fe20000001808 */
[----:B------:R-:W-:Y:S05]  /*efd0*/  LDSM.16.MT88.4 R136, [R189+0x10800] ;  /* 0x01080000bd88783b */ /* 0x000fea0000004200 */
[C---:B--2---:R-:W-:Y:S06]  /*efe0*/  HMMA.16816.F32 R36, R116.reuse, R120, R36 ;  /* 0x000000787424723c */ /* 0x044fec0000001824 */
[C---:B------:R-:W-:Y:S01]  /*eff0*/  HMMA.16816.F32 R40, R116.reuse, R122, R40 ;  /* 0x0000007a7428723c */ /* 0x040fe20000001828 */
[----:B------:R-:W1:Y:S05]  /*f000*/  LDSM.16.MT88.4 R120, [R192+0x10800] ;  /* 0x01080000c078783b */ /* 0x000e6a0000004200 */
[C---:B------:R-:W-:Y:S06]  /*f010*/  HMMA.16816.F32 R44, R116.reuse, R144, R44 ;  /* 0x00000090742c723c */ /* 0x040fec000000182c */
[C---:B------:R-:W-:Y:S01]  /*f020*/  HMMA.16816.F32 R48, R116.reuse, R146, R48 ;  /* 0x000000927430723c */ /* 0x040fe20000001830 */
[----:B------:R-:W-:Y:S05]  /*f030*/  LDSM.16.MT88.4 R144, [R192+0xf000] ;  /* 0x00f00000c090783b */ /* 0x000fea0000004200 */
[C---:B-----5:R-:W-:Y:S06]  /*f040*/  HMMA.16816.F32 R52, R116.reuse, R140, R52 ;  /* 0x0000008c7434723c */ /* 0x060fec0000001834 */
[C---:B------:R-:W-:Y:S01]  /*f050*/  HMMA.16816.F32 R56, R116.reuse, R142, R56 ;  /* 0x0000008e7438723c */ /* 0x040fe20000001838 */
[----:B------:R-:W-:Y:S05]  /*f060*/  LDSM.16.MT88.4 R140, [R190+0xd000] ;  /* 0x00d00000be8c783b */ /* 0x000fea0000004200 */
[C---:B------:R-:W-:Y:S06]  /*f070*/  HMMA.16816.F32 R60, R116.reuse, R148, R60 ;  /* 0x00000094743c723c */ /* 0x040fec000000183c */
[C---:B------:R-:W-:Y:S01]  /*f080*/  HMMA.16816.F32 R64, R116.reuse, R150, R64 ;  /* 0x000000967440723c */ /* 0x040fe20000001840 */
[----:B------:R-:W-:Y:S05]  /*f090*/  LDSM.16.MT88.4 R148, [R189+0xf000] ;  /* 0x00f00000bd94783b */ /* 0x000fea0000004200 */
[C---:B------:R-:W-:Y:S06]  /*f0a0*/  HMMA.16816.F32 R68, R116.reuse, R152, R68 ;  /* 0x000000987444723c */ /* 0x040fec0000001844 */
[C---:B------:R-:W-:Y:S05]  /*f0b0*/  HMMA.16816.F32 R72, R116.reuse, R154, R72 ;  /* 0x0000009a7448723c */ /* 0x040fea0000001848 */
[--C-:B------:R-:W-:Y:S01]  /*f0c0*/  FFMA.FTZ R152, R22, UR4, -R166.reuse ;  /* 0x0000000416987c23 */ /* 0x100fe200080108a6 */
[C---:B------:R-:W-:Y:S05]  /*f0d0*/  HMMA.16816.F32 R76, R116.reuse, R156, R76 ;  /* 0x0000009c744c723c */ /* 0x040fea000000184c */
[--C-:B------:R-:W-:Y:S01]  /*f0e0*/  FFMA.FTZ R154, R26, UR4, -R166.reuse ;  /* 0x000000041a9a7c23 */ /* 0x100fe200080108a6 */
[C---:B------:R-:W-:Y:S01]  /*f0f0*/  HMMA.16816.F32 R80, R116.reuse, R158, R80 ;  /* 0x0000009e7450723c */ /* 0x040fe20000001850 */
[----:B------:R-:W-:Y:S04]  /*f100*/  MUFU.EX2 R152, R152 ;  /* 0x0000009800987308 */ /* 0x000fe80000000800 */
[----:B------:R-:W-:Y:S01]  /*f110*/  FFMA.FTZ R155, R27, UR4, -R166 ;  /* 0x000000041b9b7c23 */ /* 0x000fe200080108a6 */
[C---:B---3--:R-:W-:Y:S05]  /*f120*/  HMMA.16816.F32 R84, R116.reuse, R124, R84 ;  /* 0x0000007c7454723c */ /* 0x048fea0000001854 */
[----:B------:R-:W-:Y:S01]  /*f130*/  MUFU.EX2 R154, R154 ;  /* 0x0000009a009a7308 */ /* 0x000fe20000000800 */
[--C-:B------:R-:W-:Y:S01]  /*f140*/  FFMA.FTZ R158, R24, UR4, -R164.reuse ;  /* 0x00000004189e7c23 */ /* 0x100fe200080108a4 */
[C---:B------:R-:W-:Y:S01]  /*f150*/  HMMA.16816.F32 R88, R116.reuse, R126, R88 ;  /* 0x0000007e7458723c */ /* 0x040fe20000001858 */
[----:B------:R-:W2:Y:S03]  /*f160*/  LDSM.16.MT88.4 R124, [R188+0x10800] ;  /* 0x01080000bc7c783b */ /* 0x000ea60000004200 */
[----:B------:R-:W-:Y:S02]  /*f170*/  FFMA.FTZ R159, R25, UR4, -R164 ;  /* 0x00000004199f7c23 */ /* 0x000fe400080108a4 */
[C---:B-1----:R-:W-:Y:S02]  /*f180*/  HMMA.16816.F32 R92, R116.reuse, R120, R92 ;  /* 0x00000078745c723c */ /* 0x042fe4000000185c */
[----:B------:R-:W1:Y:S01]  /*f190*/  MUFU.EX2 R155, R155 ;  /* 0x0000009b009b7308 */ /* 0x000e620000000800 */
[----:B------:R-:W-:Y:S02]  /*f1a0*/  LDSM.16.MT88.4 R24, [R188+0xd000] ;  /* 0x00d00000bc18783b */ /* 0x000fe40000004200 */
[--C-:B------:R-:W-:Y:S01]  /*f1b0*/  FFMA.FTZ R153, R23, UR4, -R166.reuse ;  /* 0x0000000417997c23 */ /* 0x100fe200080108a6 */
[C---:B------:R-:W-:Y:S06]  /*f1c0*/  HMMA.16816.F32 R96, R116.reuse, R122, R96 ;  /* 0x0000007a7460723c */ /* 0x040fec0000001860 */
[----:B------:R-:W-:Y:S01]  /*f1d0*/  MUFU.EX2 R158, R158 ;  /* 0x0000009e009e7308 */ /* 0x000fe20000000800 */
[----:B------:R-:W3:Y:S01]  /*f1e0*/  LDSM.16.MT88.4 R120, [R192+0xd000] ;  /* 0x00d00000c078783b */ /* 0x000ee20000004200 */
[C---:B------:R-:W-:Y:S03]  /*f1f0*/  HMMA.16816.F32 R100, R116.reuse, R128, R100 ;  /* 0x000000807464723c */ /* 0x040fe60000001864 */
[----:B------:R-:W-:Y:S03]  /*f200*/  FFMA.FTZ R166, R35, UR4, -R166 ;  /* 0x0000000423a67c23 */ /* 0x000fe600080108a6 */
[C---:B------:R-:W-:Y:S01]  /*f210*/  HMMA.16816.F32 R104, R116.reuse, R130, R104 ;  /* 0x000000827468723c */ /* 0x040fe20000001868 */
[----:B------:R-:W4:Y:S01]  /*f220*/  LDSM.16.MT88.4 R128, [R189+0xd000] ;  /* 0x00d00000bd80783b */ /* 0x000f220000004200 */
[----:B------:R-:W5:Y:S03]  /*f230*/  MUFU.EX2 R153, R153 ;  /* 0x0000009900997308 */ /* 0x000f660000000800 */
[--C-:B------:R-:W-:Y:S01]  /*f240*/  FFMA.FTZ R156, R20, UR4, -R164.reuse ;  /* 0x00000004149c7c23 */ /* 0x100fe200080108a4 */
[C---:B------:R-:W-:Y:S06]  /*f250*/  HMMA.16816.F32 R108, R116.reuse, R136, R108 ;  /* 0x00000088746c723c */ /* 0x040fec000000186c */
[----:B------:R-:W3:Y:S01]  /*f260*/  MUFU.EX2 R159, R159 ;  /* 0x0000009f009f7308 */ /* 0x000ee20000000800 */
[----:B------:R-:W-:Y:S01]  /*f270*/  FFMA.FTZ R157, R21, UR4, -R164 ;  /* 0x00000004159d7c23 */ /* 0x000fe200080108a4 */
[C---:B------:R-:W-:Y:S01]  /*f280*/  HMMA.16816.F32 R12, R116.reuse, R138, R12 ;  /* 0x0000008a740c723c */ /* 0x040fe2000000180c */
[----:B------:R-:W4:Y:S02]  /*f290*/  LDSM.16.MT88.4 R136, [R190+0xf000] ;  /* 0x00f00000be88783b */ /* 0x000f240000004200 */
[----:B-1----:R-:W-:Y:S03]  /*f2a0*/  F2FP.F16.F32.PACK_AB R23, R155, R154 ;  /* 0x0000009a9b17723e */ /* 0x002fe600000000ff */
[C---:B--2---:R-:W-:Y:S02]  /*f2b0*/  HMMA.16816.F32 R16, R116.reuse, R124, R16 ;  /* 0x0000007c7410723c */ /* 0x044fe40000001810 */
[----:B------:R-:W-:Y:S03]  /*f2c0*/  MUFU.EX2 R156, R156 ;  /* 0x0000009c009c7308 */ /* 0x000fe60000000800 */
[----:B-----5:R-:W-:Y:S01]  /*f2d0*/  F2FP.F16.F32.PACK_AB R21, R153, R152 ;  /* 0x000000989915723e */ /* 0x020fe200000000ff */
[----:B------:R-:W-:Y:S01]  /*f2e0*/  HMMA.16816.F32 R112, R116, R126, R112 ;  /* 0x0000007e7470723c */ /* 0x000fe20000001870 */
[----:B------:R-:W1:Y:S05]  /*f2f0*/  LDSM.16.MT88.4 R116, [R188+0xf000] ;  /* 0x00f00000bc74783b */ /* 0x000e6a0000004200 */
[----:B------:R-:W2:Y:S01]  /*f300*/  MUFU.EX2 R157, R157 ;  /* 0x0000009d009d7308 */ /* 0x000ea20000000800 */
[----:B---3--:R-:W-:Y:S01]  /*f310*/  F2FP.F16.F32.PACK_AB R22, R159, R158 ;  /* 0x0000009e9f16723e */ /* 0x008fe200000000ff */
[----:B------:R-:W-:Y:S01]  /*f320*/  FADD.FTZ R152, R152, R169 ;  /* 0x000000a998987221 */ /* 0x000fe20000010000 */
[----:B------:R-:W-:Y:S07]  /*f330*/  LDSM.16.MT88.4 R124, [R189+0x11000] ;  /* 0x01100000bd7c783b */ /* 0x000fee0000004200 */
[----:B------:R3:W5:Y:S01]  /*f340*/  MUFU.EX2 R217, R166 ;  /* 0x000000a600d97308 */ /* 0x0007620000000800 */
[----:B------:R-:W-:Y:S04]  /*f350*/  FADD.FTZ R153, R153, R152 ;  /* 0x0000009899997221 */ /* 0x000fe80000010000 */
[----:B------:R-:W-:Y:S01]  /*f360*/  FADD.FTZ R154, R154, R153 ;  /* 0x000000999a9a7221 */ /* 0x000fe20000010000 */
[----:B--2---:R-:W-:Y:S03]  /*f370*/  F2FP.F16.F32.PACK_AB R20, R157, R156 ;  /* 0x0000009c9d14723e */ /* 0x004fe600000000ff */
[----:B------:R-:W-:Y:S04]  /*f380*/  FADD.FTZ R154, R155, R154 ;  /* 0x0000009a9b9a7221 */ /* 0x000fe80000010000 */
[C---:B------:R-:W-:Y:S05]  /*f390*/  HMMA.16816.F32 R4, R20.reuse, R120, R4 ;  /* 0x000000781404723c */ /* 0x040fea0000001804 */
[--C-:B---3--:R-:W-:Y:S01]  /*f3a0*/  FFMA.FTZ R166, R32, UR4, -R164.reuse ;  /* 0x0000000420a67c23 */ /* 0x108fe200080108a4 */
[C---:B------:R-:W-:Y:S01]  /*f3b0*/  HMMA.16816.F32 R8, R20.reuse, R122, R8 ;  /* 0x0000007a1408723c */ /* 0x040fe20000001808 */
[----:B------:R-:W2:Y:S04]  /*f3c0*/  LDSM.16.MT88.4 R120, [R192+0x11000] ;  /* 0x01100000c078783b */ /* 0x000ea80000004200 */
[----:B------:R-:W-:Y:S01]  /*f3d0*/  FFMA.FTZ R164, R33, UR4, -R164 ;  /* 0x0000000421a47c23 */ /* 0x000fe200080108a4 */
[C---:B------:R-:W-:Y:S01]  /*f3e0*/  HMMA.16816.F32 R36, R20.reuse, R140, R36 ;  /* 0x0000008c1424723c */ /* 0x040fe20000001824 */
[----:B------:R-:W-:Y:S02]  /*f3f0*/  MUFU.EX2 R166, R166 ;  /* 0x000000a600a67308 */ /* 0x000fe40000000800 */
[----:B------:R-:W-:Y:S03]  /*f400*/  LDSM.16.MT88.4 R32, [R192+0xf800] ;  /* 0x00f80000c020783b */ /* 0x000fe60000004200 */
[C---:B------:R-:W-:Y:S05]  /*f410*/  HMMA.16816.F32 R40, R20.reuse, R142, R40 ;  /* 0x0000008e1428723c */ /* 0x040fea0000001828 */
[----:B------:R-:W3:Y:S01]  /*f420*/  MUFU.EX2 R221, R164 ;  /* 0x000000a400dd7308 */ /* 0x000ee20000000800 */
[----:B------:R-:W-:Y:S01]  /*f430*/  LDSM.16.MT88.4 R140, [R189+0xf800] ;  /* 0x00f80000bd8c783b */ /* 0x000fe20000004200 */
[C---:B----4-:R-:W-:Y:S06]  /*f440*/  HMMA.16816.F32 R44, R20.reuse, R128, R44 ;  /* 0x00000080142c723c */ /* 0x050fec000000182c */
[C---:B------:R-:W-:Y:S01]  /*f450*/  HMMA.16816.F32 R48, R20.reuse, R130, R48 ;  /* 0x000000821430723c */ /* 0x040fe20000001830 */
[----:B------:R-:W-:Y:S05]  /*f460*/  LDSM.16.MT88.4 R128, [R188+0x11000] ;  /* 0x01100000bc80783b */ /* 0x000fea0000004200 */
[C---:B------:R-:W-:Y:S06]  /*f470*/  HMMA.16816.F32 R52, R20.reuse, R24, R52 ;  /* 0x000000181434723c */ /* 0x040fec0000001834 */
        /* <DEDUP_REMOVED lines=20> */
[C---:B------:R-:W-:Y:S06]  /*f5c0*/  HMMA.16816.F32 R108, R20.reuse, R124, R108 ;  /* 0x0000007c146c723c */ /* 0x040fec000000186c */
[C---:B------:R-:W-:Y:S06]  /*f5d0*/  HMMA.16816.F32 R12, R20.reuse, R126, R12 ;  /* 0x0000007e140c723c */ /* 0x040fec000000180c */
[C---:B------:R-:W-:Y:S06]  /*f5e0*/  HMMA.16816.F32 R16, R20.reuse, R128, R16 ;  /* 0x000000801410723c */ /* 0x040fec0000001810 */
[----:B------:R-:W-:Y:S07]  /*f5f0*/  HMMA.16816.F32 R112, R20, R130, R112 ;  /* 0x000000821470723c */ /* 0x000fee0000001870 */
[C---:B------:R-:W-:Y:S01]  /*f600*/  F2FP.F16.F32.PACK_AB R21, R214.reuse, R175 ;  /* 0x000000afd615723e */ /* 0x040fe200000000ff */
[----:B------:R-:W-:Y:S03]  /*f610*/  FADD.FTZ R175, R175, R154 ;  /* 0x0000009aafaf7221 */ /* 0x000fe60000010000 */
[----:B-----5:R-:W-:Y:S01]  /*f620*/  F2FP.F16.F32.PACK_AB R23, R217, R216 ;  /* 0x000000d8d917723e */ /* 0x020fe200000000ff */
[----:B------:R-:W-:Y:S01]  /*f630*/  FADD.FTZ R175, R214, R175 ;  /* 0x000000afd6af7221 */ /* 0x000fe20000010000 */
[----:B------:R-:W-:Y:S02]  /*f640*/  F2FP.F16.F32.PACK_AB R20, R219, R218 ;  /* 0x000000dadb14723e */ /* 0x000fe400000000ff */
[----:B---3--:R-:W-:Y:S01]  /*f650*/  F2FP.F16.F32.PACK_AB R22, R221, R166 ;  /* 0x000000a6dd16723e */ /* 0x008fe200000000ff */
[----:B------:R-:W-:Y:S04]  /*f660*/  FADD.FTZ R216, R216, R175 ;  /* 0x000000afd8d87221 */ /* 0x000fe80000010000 */
[----:B------:R-:W-:Y:S02]  /*f670*/  FADD.FTZ R211, R217, R216 ;  /* 0x000000d8d9d37221 */ /* 0x000fe40000010000 */
[C---:B------:R-:W-:Y:S01]  /*f680*/  HMMA.16816.F32 R128, R20.reuse, R28, R4 ;  /* 0x0000001c1480723c */ /* 0x040fe20000001804 */
[----:B------:R-:W3:Y:S05]  /*f690*/  LDSM.16.MT88.4 R4, [R190+0x11800] ;  /* 0x01180000be04783b */ /* 0x000eea0000004200 */
[C---:B------:R-:W-:Y:S03]  /*f6a0*/  HMMA.16816.F32 R124, R20.reuse, R30, R8 ;  /* 0x0000001e147c723c */ /* 0x040fe60000001808 */
[----:B------:R-:W-:Y:S03]  /*f6b0*/  LDSM.16.MT88.4 R8, [R188+0x11800] ;  /* 0x01180000bc08783b */ /* 0x000fe60000004200 */
[C---:B-1----:R-:W-:Y:S06]  /*f6c0*/  HMMA.16816.F32 R36, R20.reuse, R116, R36 ;  /* 0x000000741424723c */ /* 0x042fec0000001824 */
[C---:B------:R-:W-:Y:S06]  /*f6d0*/  HMMA.16816.F32 R40, R20.reuse, R118, R40 ;  /* 0x000000761428723c */ /* 0x040fec0000001828 */
[C---:B--2---:R-:W-:Y:S06]  /*f6e0*/  HMMA.16816.F32 R44, R20.reuse, R120, R44 ;  /* 0x00000078142c723c */ /* 0x044fec000000182c */
[C---:B------:R-:W-:Y:S01]  /*f6f0*/  HMMA.16816.F32 R48, R20.reuse, R122, R48 ;  /* 0x0000007a1430723c */ /* 0x040fe20000001830 */
[----:B------:R-:W1:Y:S05]  /*f700*/  LDSM.16.MT88.4 R120, [R189+0x11800] ;  /* 0x01180000bd78783b */ /* 0x000e6a0000004200 */
        /* <DEDUP_REMOVED lines=13> */
[C---:B------:R-:W-:Y:S05]  /*f7e0*/  HMMA.16816.F32 R104, R20.reuse, R6, R104 ;  /* 0x000000061468723c */ /* 0x040fea0000001868 */
[----:B------:R-:W-:Y:S01]  /*f7f0*/  FADD.FTZ R5, R173, R172 ;  /* 0x000000acad057221 */ /* 0x000fe20000010000 */
[C---:B-1----:R-:W-:Y:S05]  /*f800*/  HMMA.16816.F32 R108, R20.reuse, R120, R108 ;  /* 0x00000078146c723c */ /* 0x042fea000000186c */
[----:B------:R-:W-:Y:S01]  /*f810*/  FADD.FTZ R5, R174, R5 ;  /* 0x00000005ae057221 */ /* 0x000fe20000010000 */
[C---:B------:R-:W-:Y:S05]  /*f820*/  HMMA.16816.F32 R120, R20.reuse, R122, R12 ;  /* 0x0000007a1478723c */ /* 0x040fea000000180c */
[----:B------:R-:W-:Y:S01]  /*f830*/  FADD.FTZ R156, R156, R5 ;  /* 0x000000059c9c7221 */ /* 0x000fe20000010000 */
[C---:B------:R-:W-:Y:S05]  /*f840*/  HMMA.16816.F32 R116, R20.reuse, R8, R16 ;  /* 0x000000081474723c */ /* 0x040fea0000001810 */
[----:B------:R-:W-:Y:S01]  /*f850*/  FADD.FTZ R157, R157, R156 ;  /* 0x0000009c9d9d7221 */ /* 0x000fe20000010000 */
[----:B------:R-:W-:Y:S05]  /*f860*/  HMMA.16816.F32 R112, R20, R10, R112 ;  /* 0x0000000a1470723c */ /* 0x000fea0000001870 */
[----:B------:R-:W-:Y:S06]  /*f870*/  FADD.FTZ R158, R158, R157 ;  /* 0x0000009d9e9e7221 */ /* 0x000fec0000010000 */
[----:B------:R-:W-:Y:S04]  /*f880*/  FADD.FTZ R159, R159, R158 ;  /* 0x0000009e9f9f7221 */ /* 0x000fe80000010000 */
[----:B------:R-:W-:Y:S04]  /*f890*/  FADD.FTZ R218, R218, R159 ;  /* 0x0000009fdada7221 */ /* 0x000fe80000010000 */
[----:B------:R-:W-:Y:S04]  /*f8a0*/  FADD.FTZ R219, R219, R218 ;  /* 0x000000dadbdb7221 */ /* 0x000fe80000010000 */
[----:B------:R-:W-:Y:S04]  /*f8b0*/  FADD.FTZ R166, R166, R219 ;  /* 0x000000dba6a67221 */ /* 0x000fe80000010000 */
[----:B------:R-:W-:Y:S01]  /*f8c0*/  FADD.FTZ R213, R221, R166 ;  /* 0x000000a6ddd57221 */ /* 0x000fe20000010000 */
[----:B------:R-:W-:Y:S06]  /*f8d0*/  @P1 BRA `(.L_x_2202) ;  /* 0xffffffc000f01947 */ /* 0x000fec000383ffff */
.L_x_2198:
        /* <DEDUP_REMOVED lines=243> */
[----:B----4-:R-:W-:Y:S01]  /*10810*/  @P4 FMUL.FTZ R13, R4, 0.69314718246459960938 ;  /* 0x3f317218040d4820 */ /* 0x010fe20000410000 */
[----:B---3--:R-:W-:Y:S02]  /*10820*/  @P3 FMUL.FTZ R4, R2, 0.69314718246459960938 ;  /* 0x3f31721802043820 */ /* 0x008fe40000410000 */
[----:B------:R3:W-:Y:S02]  /*10830*/  STS [R19+0x4000], R120 ;  /* 0x0040007813007388 */ /* 0x0007e40000000800 */
[----:B-1----:R-:W-:-:S02]  /*10840*/  @P3 FFMA.FTZ R11, R3, R12, R4 ;  /* 0x0000000c030b3223 */ /* 0x002fc40000010004 */
[----:B------:R3:W-:Y:S04]  /*10850*/  STS [R19+0x4400], R122 ;  /* 0x0044007a13007388 */ /* 0x0007e80000000800 */
[----:B------:R3:W-:Y:S04]  /*10860*/  STS [R21+0x4000], R116 ;  /* 0x0040007415007388 */ /* 0x0007e80000000800 */
[----:B------:R3:W-:Y:S01]  /*10870*/  STS [R21+0x4400], R118 ;  /* 0x0044007615007388 */ /* 0x0007e20000000800 */
[----:B--2---:R-:W-:Y:S01]  /*10880*/  MOV R9, 0x7f800000 ;  /* 0x7f80000000097802 */ /* 0x004fe20000000f00 */
[----:B------:R-:W-:-:S02]  /*10890*/  @P4 FFMA.FTZ R9, R132, R25, R13 ;  /* 0x0000001984094223 */ /* 0x000fc4000001000d */
[----:B------:R3:W-:Y:S04]  /*108a0*/  STS [R23+0x4000], R5 ;  /* 0x0040000517007388 */ /* 0x0007e80000000800 */
[----:B------:R3:W-:Y:S01]  /*108b0*/  STS [R23+0x4400], R6 ;  /* 0x0044000617007388 */ /* 0x0007e20000000800 */
[----:B------:R-:W-:Y:S05]  /*108c0*/  @!P0 BRA `(.L_x_2203) ;  /* 0x0000000000248947 */ /* 0x000fea0003800000 */
[----:B------:R-:W1:Y:S01]  /*108d0*/  S2UR UR14, SR_CTAID.Y ;  /* 0x00000000000e79c3 */ /* 0x000e620000002600 */
[----:B------:R-:W-:Y:S01]  /*108e0*/  ULDC UR4, c[0x0][0x2c4] ;  /* 0x0000b10000047ab9 */ /* 0x000fe20000000800 */
[----:B------:R-:W-:Y:S01]  /*108f0*/  UISETP.NE.AND UP0, UPT, UR13, -0x1, UPT ;  /* 0xffffffff0d00788c */ /* 0x000fe2000bf05270 */
[----:B------:R-:W-:-:S05]  /*10900*/  ULDC UR9, c[0x0][0x2e4] ;  /* 0x0000b90000097ab9 */ /* 0x000fca0000000800 */
[----:B------:R-:W2:Y:S01]  /*10910*/  S2UR UR8, SR_CTAID.Z ;  /* 0x00000000000879c3 */ /* 0x000ea20000002700 */
[----:B-1----:R-:W-:-:S04]  /*10920*/  UIMAD UR4, UR14, UR4, URZ ;  /* 0x000000040e0472a4 */ /* 0x002fc8000f8e023f */
[----:B------:R-:W-:-:S04]  /*10930*/  USEL UR4, UR4, UR13, !UP0 ;  /* 0x0000000d04047287 */ /* 0x000fc8000c000000 */
[----:B--2---:R-:W-:Y:S01]  /*10940*/  UIMAD UR9, UR8, UR9, UR4 ;  /* 0x00000009080972a4 */ /* 0x004fe2000f8e0204 */
[----:B------:R-:W-:Y:S11]  /*10950*/  BRA `(.L_x_2204) ;  /* 0x0000000000187947 */ /* 0x000ff60003800000 */
.L_x_2203:
[----:B------:R-:W-:Y:S01]  /*10960*/  S2UR UR8, SR_CTAID.Z ;  /* 0x00000000000879c3 */ /* 0x000fe20000002700 */
[----:B------:R-:W-:Y:S01]  /*10970*/  ULDC UR4, c[0x0][0x270] ;  /* 0x00009c0000047ab9 */ /* 0x000fe20000000800 */
[----:B------:R-:W-:-:S06]  /*10980*/  ULDC UR9, c[0x0][0x2c4] ;  /* 0x0000b10000097ab9 */ /* 0x000fcc0000000800 */
[----:B------:R-:W1:Y:S02]  /*10990*/  S2UR UR14, SR_CTAID.Y ;  /* 0x00000000000e79c3 */ /* 0x000e640000002600 */
[----:B-1----:R-:W-:-:S04]  /*109a0*/  UIMAD UR4, UR14, UR4, UR8 ;  /* 0x000000040e0472a4 */ /* 0x002fc8000f8e0208 */
[----:B------:R-:W-:-:S12]  /*109b0*/  UIMAD UR9, UR4, UR9, URZ ;  /* 0x00000009040972a4 */ /* 0x000fd8000f8e023f */
.L_x_2204:
[----:B------:R-:W1:Y:S01]  /*109c0*/  S2R R4, SR_TID.X ;  /* 0x0000000000047919 */ /* 0x000e620000002100 */
[----:B------:R-:W-:Y:S01]  /*109d0*/  LOP3.LUT R13, R10, 0xffffffe0, RZ, 0xc0, !PT ;  /* 0xffffffe00a0d7812 */ /* 0x000fe200078ec0ff */
[----:B------:R-:W-:Y:S01]  /*109e0*/  USHF.R.S32.HI UR11, URZ, 0x1f, UR14 ;  /* 0x0000001f3f0b7899 */ /* 0x000fe2000801140e */
[----:B------:R-:W-:Y:S01]  /*109f0*/  BSSY B0, `(.L_x_2205) ;  /* 0x0000028000007945 */ /* 0x000fe20003800000 */
[----:B------:R-:W-:Y:S01]  /*10a00*/  UISETP.NE.AND UP0, UPT, UR13, -0x1, UPT ;  /* 0xffffffff0d00788c */ /* 0x000fe2000bf05270 */
[----:B------:R-:W-:Y:S01]  /*10a10*/  BAR.SYNC.DEFER_BLOCKING 0x0 ;  /* 0x0000000000007b1d */ /* 0x000fe20000010000 */
[----:B------:R-:W-:Y:S01]  /*10a20*/  IMAD.IADD R2, R0, 0x1, -R13 ;  /* 0x0000000100027824 */ /* 0x000fe200078e0a0d */
[----:B------:R-:W-:-:S04]  /*10a30*/  SHF.R.S32.HI R13, RZ, 0x1f, R8 ;  /* 0x0000001fff0d7819 */ /* 0x000fc80000011408 */
[----:B------:R-:W-:Y:S01]  /*10a40*/  LOP3.LUT P0, RZ, R2, 0x3, RZ, 0xc0, !PT ;  /* 0x0000000302ff7812 */ /* 0x000fe2000780c0ff */
[----:B------:R-:W-:Y:S01]  /*10a50*/  ULDC.64 UR4, c[0x0][0x290] ;  /* 0x0000a40000047ab9 */ /* 0x000fe20000000a00 */
[----:B------:R-:W-:Y:S01]  /*10a60*/  LEA.HI R13, R13, R8, RZ, 0x2 ;  /* 0x000000080d0d7211 */ /* 0x000fe200078f10ff */
[----:B------:R-:W-:Y:S01]  /*10a70*/  UIMAD UR11, UR11, UR4, URZ ;  /* 0x000000040b0b72a4 */ /* 0x000fe2000f8e023f */
[----:B------:R-:W-:Y:S02]  /*10a80*/  ULDC.64 UR6, c[0x0][0x298] ;  /* 0x0000a60000067ab9 */ /* 0x000fe40000000a00 */
[----:B------:R-:W-:Y:S01]  /*10a90*/  LOP3.LUT R13, R13, 0xffffffc, RZ, 0xc0, !PT ;  /* 0x0ffffffc0d0d7812 */ /* 0x000fe200078ec0ff */
[----:B------:R-:W-:Y:S02]  /*10aa0*/  UIMAD.WIDE.U32 UR16, UR13, UR6, URZ ;  /* 0x000000060d1072a5 */ /* 0x000fe4000f8e003f */
[----:B------:R-:W-:Y:S02]  /*10ab0*/  UIMAD.WIDE.U32 UR18, UR14, UR4, URZ ;  /* 0x000000040e1272a5 */ /* 0x000fe4000f8e003f */
[----:B------:R-:W-:Y:S01]  /*10ac0*/  UIMAD UR5, UR14, UR5, UR11 ;  /* 0x000000050e0572a4 */ /* 0x000fe2000f8e020b */
[----:B---3--:R-:W-:Y:S01]  /*10ad0*/  IMAD.IADD R6, R8, 0x1, -R13 ;  /* 0x0000000108067824 */ /* 0x008fe200078e0a0d */
[----:B------:R-:W-:-:S02]  /*10ae0*/  UIMAD UR13, UR13, UR7, UR17 ;  /* 0x000000070d0d72a4 */ /* 0x000fc4000f8e0211 */
[----:B------:R-:W-:Y:S02]  /*10af0*/  USEL UR16, UR18, UR16, !UP0 ;  /* 0x0000001012107287 */ /* 0x000fe4000c000000 */
[----:B------:R-:W-:Y:S01]  /*10b00*/  @!UP0 UIADD3 UR13, UR19, UR5, URZ ;  /* 0x00000005130d8290 */ /* 0x000fe2000fffe03f */
        /* <DEDUP_REMOVED lines=22> */
.L_x_2206:
[----:B------:R-:W-:Y:S05]  /*10c70*/  BSYNC B0 ;  /* 0x0000000000007941 */ /* 0x000fea0003800000 */
.L_x_2205:
[----:B------:R-:W2:Y:S01]  /*10c80*/  S2UR UR9, SR_CTAID.X ;  /* 0x00000000000979c3 */ /* 0x000ea20000002500 */
[----:B------:R-:W-:Y:S01]  /*10c90*/  LEA.HI R2, R7, R0, RZ, 0x3 ;  /* 0x0000000007027211 */ /* 0x000fe200078f18ff */
[----:B------:R-:W-:Y:S01]  /*10ca0*/  IMAD.U32 R7, RZ, RZ, UR6 ;  /* 0x00000006ff077e24 */ /* 0x000fe2000f8e00ff */
[----:B------:R-:W-:Y:S01]  /*10cb0*/  SHF.R.S32.HI R205, RZ, 0x1f, R204 ;  /* 0x0000001fffcd7819 */ /* 0x000fe200000114cc */
[----:B------:R-:W-:Y:S01]  /*10cc0*/  USHF.R.S32.HI UR5, URZ, 0x1f, UR8 ;  /* 0x0000001f3f057899 */ /* 0x000fe20008011408 */
[----:B------:R-:W-:Y:S01]  /*10cd0*/  SHF.R.S32.HI R2, RZ, 0x3, R2 ;  /* 0x00000003ff027819 */ /* 0x000fe20000011402 */
[----:B-1----:R1:W3:Y:S01]  /*10ce0*/  LDS.128 R8, [R203+0x1800] ;  /* 0x00180000cb087984 */ /* 0x0022e20000000c00 */
[----:B------:R-:W-:Y:S01]  /*10cf0*/  LEA.HI R0, R3, R4, RZ, 0x3 ;  /* 0x0000000403007211 */ /* 0x000fe200078f18ff */
[----:B------:R-:W4:Y:S01]  /*10d00*/  LDC.64 R20, c[0x0][0x2a0] ;  /* 0x0000a800ff147b82 */ /* 0x000f220000000a00 */
[----:B------:R-:W-:Y:S01]  /*10d10*/  BSSY B0, `(.L_x_2207) ;  /* 0x000002a000007945 */ /* 0x000fe20003800000 */
[C---:B------:R-:W-:Y:S01]  /*10d20*/  VIADD R5, R2.reuse, 0x10 ;  /* 0x0000001002057836 */ /* 0x040fe20000000000 */
[----:B------:R1:W1:Y:S01]  /*10d30*/  LDS.128 R16, [R203] ;  /* 0x00000000cb107984 */ /* 0x0002620000000c00 */
[----:B------:R-:W-:Y:S01]  /*10d40*/  VIADD R4, R2, 0x30 ;  /* 0x0000003002047836 */ /* 0x000fe20000000000 */
[----:B------:R-:W-:-:S02]  /*10d50*/  SHF.R.S32.HI R0, RZ, 0x3, R0 ;  /* 0x00000003ff007819 */ /* 0x000fc40000011400 */
[----:B------:R-:W-:Y:S01]  /*10d60*/  ISETP.GE.AND P2, PT, R5, UR10, PT ;  /* 0x0000000a05007c0c */ /* 0x000fe2000bf46270 */
[----:B------:R-:W-:Y:S01]  /*10d70*/  VIADD R5, R2, 0x20 ;  /* 0x0000002002057836 */ /* 0x000fe20000000000 */
[----:B------:R-:W-:-:S04]  /*10d80*/  SHF.R.S32.HI R0, RZ, 0x1f, R0 ;  /* 0x0000001fff007819 */ /* 0x000fc80000011400 */
[----:B------:R-:W-:Y:S01]  /*10d90*/  ISETP.GE.AND P1, PT, R5, UR10, PT ;  /* 0x0000000a05007c0c */ /* 0x000fe2000bf26270 */
[----:B--2---:R-:W-:-:S04]  /*10da0*/  USHF.L.U32 UR9, UR9, 0x6, URZ ;  /* 0x0000000609097899 */ /* 0x004fc8000800063f */
[----:B------:R-:W-:Y:S02]  /*10db0*/  USHF.R.S32.HI UR4, URZ, 0x1f, UR9 ;  /* 0x0000001f3f047899 */ /* 0x000fe40008011409 */
[----:B------:R-:W-:Y:S02]  /*10dc0*/  IMAD.WIDE.U32 R6, R7, UR9, R204 ;  /* 0x0000000907067c25 */ /* 0x000fe4000f8e00cc */
[----:B------:R-:W-:Y:S01]  /*10dd0*/  UIMAD UR4, UR4, UR6, URZ ;  /* 0x00000006040472a4 */ /* 0x000fe2000f8e023f */
[----:B------:R-:W-:-:S03]  /*10de0*/  IADD3 R12, P0, R6, UR16, RZ ;  /* 0x00000010060c7c10 */ /* 0x000fc6000ff1e0ff */
[----:B------:R-:W-:Y:S01]  /*10df0*/  UIMAD UR4, UR9, UR7, UR4 ;  /* 0x00000007090472a4 */ /* 0x000fe2000f8e0204 */
[----:B----4-:R-:W-:Y:S01]  /*10e00*/  IMAD R6, R20, UR5, RZ ;  /* 0x0000000514067c24 */ /* 0x010fe2000f8e02ff */
[----:B------:R-:W-:-:S03]  /*10e10*/  UIADD3 UR9, -UR9, UR12, URZ ;  /* 0x0000000c09097290 */ /* 0x000fc6000fffe13f */
[----:B------:R-:W-:Y:S02]  /*10e20*/  IMAD R23, R21, UR8, R6 ;  /* 0x0000000815177c24 */ /* 0x000fe4000f8e0206 */
[----:B------:R-:W-:Y:S01]  /*10e30*/  IMAD.U32 R3, RZ, RZ, UR4 ;  /* 0x00000004ff037e24 */ /* 0x000fe2000f8e00ff */
[----:B------:R-:W-:-:S04]  /*10e40*/  ISETP.GE.AND P3, PT, R2, UR9, PT ;  /* 0x0000000902007c0c */ /* 0x000fc8000bf66270 */
[----:B------:R-:W-:Y:S02]  /*10e50*/  IADD3.X R13, R7, UR13, R3, P0, !PT ;  /* 0x0000000d070d7c10 */ /* 0x000fe400087fe403 */
[----:B------:R-:W-:Y:S02]  /*10e60*/  ISETP.GE.AND P0, PT, R4, UR10, PT ;  /* 0x0000000a04007c0c */ /* 0x000fe4000bf06270 */
[----:B------:R2:W4:Y:S01]  /*10e70*/  LDS.128 R4, [R203+0x4000] ;  /* 0x00400000cb047984 */ /* 0x0005220000000c00 */
[----:B------:R-:W-:-:S03]  /*10e80*/  IMAD.WIDE.U32 R20, R20, UR8, R12 ;  /* 0x0000000814147c25 */ /* 0x000fc6000f8e000c */
[----:B------:R2:W1:Y:S01]  /*10e90*/  LDS.128 R12, [R203+0x2000] ;  /* 0x00200000cb0c7984 */ /* 0x0004620000000c00 */
[----:B------:R-:W-:Y:S01]  /*10ea0*/  IMAD.IADD R23, R23, 0x1, R21 ;  /* 0x0000000117177824 */ /* 0x000fe200078e0215 */
[----:B---3--:R-:W-:Y:S06]  /*10eb0*/  @P3 BRA `(.L_x_2208) ;  /* 0x00000000003c3947 */ /* 0x008fec0003800000 */
[----:B------:R-:W-:Y:S01]  /*10ec0*/  IMAD R3, R0, UR6, RZ ;  /* 0x0000000600037c24 */ /* 0x000fe2000f8e02ff */
[----:B------:R-:W-:Y:S01]  /*10ed0*/  ULDC UR8, c[0x0][0x2d0] ;  /* 0x0000b40000087ab9 */ /* 0x000fe20000000800 */
[----:B------:R-:W-:Y:S01]  /*10ee0*/  IMAD.MOV.U32 R22, RZ, RZ, R20 ;  /* 0x000000ffff167224 */ /* 0x000fe200078e0014 */
[----:B------:R-:W-:Y:S01]  /*10ef0*/  ISETP.GE.AND P5, PT, R204, UR8, PT ;  /* 0x00000008cc007c0c */ /* 0x000fe2000bfa6270 */
[----:B------:R-:W-:Y:S01]  /*10f00*/  IMAD R3, R2, UR7, R3 ;  /* 0x0000000702037c24 */ /* 0x000fe2000f8e0203 */
[----:B------:R-:W-:Y:S01]  /*10f10*/  ISETP.GE.AND P4, PT, R200, UR8, PT ;  /* 0x00000008c8007c0c */ /* 0x000fe2000bf86270 */
[----:B------:R-:W-:Y:S01]  /*10f20*/  IMAD.WIDE.U32 R24, R2, UR6, R22 ;  /* 0x0000000602187c25 */ /* 0x000fe2000f8e0016 */
[----:B------:R-:W-:Y:S01]  /*10f30*/  ISETP.GE.AND P3, PT, R199, UR8, PT ;  /* 0x00000008c7007c0c */ /* 0x000fe2000bf66270 */
[----:B------:R-:W-:Y:S02]  /*10f40*/  ULDC.64 UR4, c[0x0][0x280] ;  /* 0x0000a00000047ab9 */ /* 0x000fe40000000a00 */
[----:B------:R-:W-:Y:S01]  /*10f50*/  IMAD.IADD R3, R3, 0x1, R25 ;  /* 0x0000000103037824 */ /* 0x000fe200078e0219 */
[----:B------:R-:W-:-:S04]  /*10f60*/  LEA R26, P6, R24, UR4, 0x1 ;  /* 0x00000004181a7c11 */ /* 0x000fc8000f8c08ff */
[----:B------:R-:W-:-:S05]  /*10f70*/  LEA.HI.X R27, R24, UR5, R3, 0x1, P6 ;  /* 0x00000005181b7c11 */ /* 0x000fca000b0f0c03 */
[----:B-1----:R3:W-:Y:S04]  /*10f80*/  @!P5 STG.E.128 desc[UR24][R26.64], R16 ;  /* 0x000000101a00d986 */ /* 0x0027e8000c101d18 */
[----:B------:R3:W-:Y:S04]  /*10f90*/  @!P4 STG.E.128 desc[UR24][R26.64+0x80], R12 ;  /* 0x0000800c1a00c986 */ /* 0x0007e8000c101d18 */
[----:B----4-:R3:W-:Y:S02]  /*10fa0*/  @!P3 STG.E.128 desc[UR24][R26.64+0x100], R4 ;  /* 0x000100041a00b986 */ /* 0x0107e4000c101d18 */
.L_x_2208:
[----:B------:R-:W-:Y:S05]  /*10fb0*/  BSYNC B0 ;  /* 0x0000000000007941 */ /* 0x000fea0003800000 */
.L_x_2207:
[----:B-1-3--:R1:W3:Y:S01]  /*10fc0*/  LDS.128 R16, [R203+0x800] ;  /* 0x00080000cb107984 */ /* 0x00a2e20000000c00 */
[----:B------:R-:W-:Y:S03]  /*10fd0*/  BSSY B0, `(.L_x_2209) ;  /* 0x0000016000007945 */ /* 0x000fe60003800000 */
[----:B------:R1:W1:Y:S04]  /*10fe0*/  LDS.128 R12, [R203+0x2800] ;  /* 0x00280000cb0c7984 */ /* 0x0002680000000c00 */
[----:B----4-:R4:W1:Y:S01]  /*10ff0*/  LDS.128 R4, [R203+0x4800] ;  /* 0x00480000cb047984 */ /* 0x0108620000000c00 */
        /* <DEDUP_REMOVED lines=11> */
[----:B------:R-:W-:-:S04]  /*110b0*/  IMAD R3, R3, UR6, RZ ;  /* 0x0000000603037c24 */ /* 0x000fc8000f8e02ff */
[----:B------:R-:W-:Y:S01]  /*110c0*/  IMAD R3, R24, UR7, R3 ;  /* 0x0000000718037c24 */ /* 0x000fe2000f8e0203 */
[----:B------:R-:W-:-:S03]  /*110d0*/  LEA R24, P5, R26, UR4, 0x1 ;  /* 0x000000041a187c11 */ /* 0x000fc6000f8a08ff */
[----:B------:R-:W-:-:S05]  /*110e0*/  IMAD.IADD R3, R3, 0x1, R27 ;  /* 0x0000000103037824 */ /* 0x000fca00078e021b */
[----:B------:R-:W-:-:S05]  /*110f0*/  LEA.HI.X R25, R26, UR5, R3, 0x1, P5 ;  /* 0x000000051a197c11 */ /* 0x000fca000a8f0c03 */
[----:B---3--:R3:W-:Y:S04]  /*11100*/  @!P4 STG.E.128 desc[UR24][R24.64], R16 ;  /* 0x000000101800c986 */ /* 0x0087e8000c101d18 */
[----:B-1----:R3:W-:Y:S04]  /*11110*/  @!P3 STG.E.128 desc[UR24][R24.64+0x80], R12 ;  /* 0x0000800c1800b986 */ /* 0x0027e8000c101d18 */
[----:B------:R3:W-:Y:S02]  /*11120*/  @!P2 STG.E.128 desc[UR24][R24.64+0x100], R4 ;  /* 0x000100041800a986 */ /* 0x0007e4000c101d18 */
.L_x_2210:
[----:B------:R-:W-:Y:S05]  /*11130*/  BSYNC B0 ;  /* 0x0000000000007941 */ /* 0x000fea0003800000 */
.L_x_2209:
[----:B---3--:R3:W2:Y:S01]  /*11140*/  LDS.128 R16, [R203+0x1000] ;  /* 0x00100000cb107984 */ /* 0x0086a20000000c00 */
        /* <DEDUP_REMOVED lines=19> */
[----:B--2---:R2:W-:Y:S04]  /*11280*/  @!P3 STG.E.128 desc[UR24][R24.64], R16 ;  /* 0x000000101800b986 */ /* 0x0045e8000c101d18 */
[----:B-1----:R2:W-:Y:S04]  /*11290*/  @!P2 STG.E.128 desc[UR24][R24.64+0x80], R12 ;  /* 0x0000800c1800a986 */ /* 0x0025e8000c101d18 */
[----:B------:R2:W-:Y:S02]  /*112a0*/  @!P1 STG.E.128 desc[UR24][R24.64+0x100], R4 ;  /* 0x0001000418009986 */ /* 0x0005e4000c101d18 */
.L_x_2212:
[----:B------:R-:W-:Y:S05]  /*112b0*/  BSYNC B0 ;  /* 0x0000000000007941 */ /* 0x000fea0003800000 */
.L_x_2211:
[----:B-12---:R1:W2:Y:S04]  /*112c0*/  LDS.128 R4, [R203+0x3800] ;  /* 0x00380000cb047984 */ /* 0x0062a80000000c00 */
[----:B------:R1:W1:Y:S01]  /*112d0*/  LDS.128 R12, [R203+0x5800] ;  /* 0x00580000cb0c7984 */ /* 0x0002620000000c00 */
[----:B------:R-:W-:Y:S05]  /*112e0*/  @P0 EXIT ;  /* 0x000000000000094d */ /* 0x000fea0003800000 */
[----:B------:R-:W-:Y:S01]  /*112f0*/  IADD3 R2, P0, R2, 0x30, RZ ;  /* 0x0000003002027810 */ /* 0x000fe20007f1e0ff */
[----:B------:R-:W-:Y:S01]  /*11300*/  IMAD.MOV.U32 R16, RZ, RZ, R20 ;  /* 0x000000ffff107224 */ /* 0x000fe200078e0014 */
[----:B------:R-:W-:Y:S01]  /*11310*/  MOV R17, R23 ;  /* 0x0000001700117202 */ /* 0x000fe20000000f00 */
[----:B------:R-:W-:Y:S01]  /*11320*/  ULDC.64 UR4, c[0x0][0x280] ;  /* 0x0000a00000047ab9 */ /* 0x000fe20000000a00 */
[----:B------:R-:W-:Y:S01]  /*11330*/  ULDC UR8, c[0x0][0x2d0] ;  /* 0x0000b40000087ab9 */ /* 0x000fe20000000800 */
[----:B------:R-:W-:Y:S01]  /*11340*/  IMAD.X R3, RZ, RZ, R0, P0 ;  /* 0x000000ffff037224 */ /* 0x000fe200000e0600 */
[----:B------:R-:W-:Y:S01]  /*11350*/  ISETP.GE.AND P2, PT, R204, UR8, PT ;  /* 0x00000008cc007c0c */ /* 0x000fe2000bf46270 */
[----:B------:R-:W-:Y:S01]  /*11360*/  IMAD.WIDE.U32 R16, R2, UR6, R16 ;  /* 0x0000000602107c25 */ /* 0x000fe2000f8e0010 */
[----:B------:R-:W-:-:S03]  /*11370*/  ISETP.GE.AND P1, PT, R200, UR8, PT ;  /* 0x00000008c8007c0c */ /* 0x000fc6000bf26270 */
[----:B------:R-:W-:-:S04]  /*11380*/  IMAD R3, R3, UR6, RZ ;  /* 0x0000000603037c24 */ /* 0x000fc8000f8e02ff */
[----:B------:R-:W-:Y:S01]  /*11390*/  IMAD R3, R2, UR7, R3 ;  /* 0x0000000702037c24 */ /* 0x000fe2000f8e0203 */
[----:B------:R-:W-:-:S03]  /*113a0*/  LEA R2, P0, R16, UR4, 0x1 ;  /* 0x0000000410027c11 */ /* 0x000fc6000f8008ff */
[----:B------:R-:W-:-:S05]  /*113b0*/  IMAD.IADD R3, R3, 0x1, R17 ;  /* 0x0000000103037824 */ /* 0x000fca00078e0211 */
[----:B------:R-:W-:Y:S02]  /*113c0*/  LEA.HI.X R3, R16, UR5, R3, 0x1, P0 ;  /* 0x0000000510037c11 */ /* 0x000fe400080f0c03 */
[----:B------:R-:W-:-:S03]  /*113d0*/  ISETP.GE.AND P0, PT, R199, UR8, PT ;  /* 0x00000008c7007c0c */ /* 0x000fc6000bf06270 */
[----:B------:R1:W-:Y:S04]  /*113e0*/  @!P2 STG.E.128 desc[UR24][R2.64], R8 ;  /* 0x000000080200a986 */ /* 0x0003e8000c101d18 */
[----:B--2---:R2:W-:Y:S06]  /*113f0*/  @!P1 STG.E.128 desc[UR24][R2.64+0x80], R4 ;  /* 0x0000800402009986 */ /* 0x0045ec000c101d18 */
[----:B------:R-:W-:Y:S05]  /*11400*/  @P0 EXIT ;  /* 0x000000000000094d */ /* 0x000fea0003800000 */
[----:B-1----:R-:W-:Y:S01]  /*11410*/  STG.E.128 desc[UR24][R2.64+0x100], R12 ;  /* 0x0001000c02007986 */ /* 0x002fe2000c101d18 */
[----:B------:R-:W-:Y:S05]  /*11420*/  EXIT ;  /* 0x000000000000794d */ /* 0x000fea0003800000 */
.L_x_2213:
        /* <DEDUP_REMOVED lines=13> */
.L_x_4168:


//--------------------- .text._ZN5flash24flash_fwd_splitkv_kernelI23Flash_fwd_kernel_traitsILi192ELi64ELi64ELi4ELb0ELb0EN7cutlass6half_tE19Flash_kernel_traitsILi192ELi64ELi64ELi4ES3_EELb1ELb0ELb1ELb0ELb0ELb1ELb0ELb0EEEvNS_16Flash_fwd_paramsE --------------------------
	.section	.text._ZN5flash24flash_fwd_splitkv_kernelI23Flash_fwd_kernel_traitsILi192ELi64ELi64ELi4ELb0ELb0EN7cutlass6half_tE19Flash_kernel_traitsILi192ELi64ELi64ELi4ES3_EELb1ELb0ELb1ELb0ELb0ELb1ELb0ELb0EEEvNS_16Flash_fwd_paramsE,"ax",@progbits
	.align	128
        .global         _ZN5flash24flash_fwd_splitkv_kernelI23Flash_fwd_kernel_traitsILi192ELi64ELi64ELi4ELb0ELb0EN7cutlass6half_tE19Flash_kernel_traitsILi192ELi64ELi64ELi4ES3_EELb1ELb0ELb1ELb0ELb0ELb1ELb0ELb0EEEvNS_16Flash_fwd_paramsE
        .type           _ZN5flash24flash_fwd_splitkv_kernelI23Flash_fwd_kernel_traitsILi192ELi64ELi64ELi4ELb0ELb0EN7cutlass6half_tE19Flash_kernel_traitsILi192ELi64ELi64ELi4ES3_EELb1ELb0ELb1ELb0ELb0ELb1ELb0ELb0EEEvNS_16Flash_fwd_paramsE,@function
        .size           _ZN5flash24flash_fwd_splitkv_kernelI23Flash_fwd_kernel_traitsILi192ELi64ELi64ELi4ELb0ELb0EN7cutlass6half_tE19Flash_kernel_traitsILi192ELi64ELi64ELi4ES3_EELb1ELb0ELb1ELb0ELb0ELb1ELb0ELb0EEEvNS_16Flash_fwd_paramsE,(.L_x_4169 - _ZN5flash24flash_fwd_splitkv_kernelI23Flash_fwd_kernel_traitsILi192ELi64ELi64ELi4ELb0ELb0EN7cutlass6half_tE19Flash_kernel_traitsILi192ELi64ELi64ELi4ES3_EELb1ELb0ELb1ELb0ELb0ELb1ELb0ELb0EEEvNS_16Flash_fwd_paramsE)
        .other          _ZN5flash24flash_fwd_splitkv_kernelI23Flash_fwd_kernel_traitsILi192ELi64ELi64ELi4ELb0ELb0EN7cutlass6half_tE19Flash_kernel_traitsILi192ELi64ELi64ELi4ES3_EELb1ELb0ELb1ELb0ELb0ELb1ELb0ELb0EEEvNS_16Flash_fwd_paramsE,@"STO_CUDA_ENTRY STV_DEFAULT"
_ZN5flash24flash_fwd_splitkv_kernelI23Flash_fwd_kernel_traitsILi192ELi64ELi64ELi4ELb0ELb0EN7cutlass6half_tE19Flash_kernel_traitsILi192ELi64ELi64ELi4ES3_EELb1ELb0ELb1ELb0ELb0ELb1ELb0ELb0EEEvNS_16Flash_fwd_paramsE:
.text._ZN5flash24flash_fwd_splitkv_kernelI23Flash_fwd_kernel_traitsILi192ELi64ELi64ELi4ELb0ELb0EN7cutlass6half_tE19Flash_kernel_traitsILi192ELi64ELi64ELi4ES3_EELb1ELb0ELb1ELb0ELb0ELb1ELb0ELb0EEEvNS_16Flash_fwd_paramsE:
        /* <DEDUP_REMOVED lines=54> */
.L_x_2214:
[----:B------:R-:W-:-:S03]  /*0360*/  ULDC UR6, c[0x0][0x2c8] ;  /* 0x0000b20000067ab9 */ /* 0x000fc60000000800 */
.L_x_2215:
        /* <DEDUP_REMOVED lines=107> */
.L_x_2218:
[----:B------:R-:W-:Y:S05]  /*0a20*/  BSYNC B0 ;  /* 0x0000000000007941 */ /* 0x000fea0003800000 */
.L_x_2217:
        /* <DEDUP_REMOVED lines=22> */
.L_x_2220:
[----:B------:R-:W-:Y:S05]  /*0b90*/  BSYNC B0 ;  /* 0x0000000000007941 */ /* 0x000fea0003800000 */
.L_x_2219:
        /* <DEDUP_REMOVED lines=21> */
.L_x_2222:
[----:B------:R-:W-:Y:S05]  /*0cf0*/  BSYNC B0 ;  /* 0x0000000000007941 */ /* 0x000fea0003800000 */
.L_x_2221:
        /* <DEDUP_REMOVED lines=20> */
.L_x_2224:
[----:B------:R-:W-:Y:S05]  /*0e40*/  BSYNC B0 ;  /* 0x0000000000007941 */ /* 0x000fea0003800000 */
.L_x_2223:
        /* <DEDUP_REMOVED lines=18> */
.L_x_2216:
        /* <DEDUP_REMOVED lines=29> */
.L_x_2225:
        /* <DEDUP_REMOVED lines=94> */
.L_x_2226:
        /* <DEDUP_REMOVED lines=48> */
.L_x_2228:
        /* <DEDUP_REMOVED lines=37> */
.L_x_2227:
        /* <DEDUP_REMOVED lines=110> */
.L_x_2230:
[----:B------:R-:W-:Y:S05]  /*2350*/  BSYNC B0 ;  /* 0x0000000000007941 */ /* 0x000fea0003800000 */
.L_x_2229:
        /* <DEDUP_REMOVED lines=41> */
.L_x_2232:
[----:B------:R-:W-:Y:S05]  /*25f0*/  BSYNC B0 ;  /* 0x0000000000007941 */ /* 0x000fea0003800000 */
.L_x_2231:
        /* <DEDUP_REMOVED lines=42> */
.L_x_2234:
[----:B------:R-:W-:Y:S05]  /*28a0*/  BSYNC B0 ;  /* 0x0000000000007941 */ /* 0x000fea0003800000 */
.L_x_2233:
        /* <DEDUP_REMOVED lines=44> */
.L_x_2236:
[----:B------:R-:W-:Y:S05]  /*2b70*/  BSYNC B0 ;  /* 0x0000000000007941 */ /* 0x000fea0003800000 */
.L_x_2235:
        /* <DEDUP_REMOVED lines=37> */
.L_x_2238:
[----:B------:R-:W-:Y:S05]  /*2dd0*/  BSYNC B0 ;  /* 0x0000000000007941 */ /* 0x000fea0003800000 */
.L_x_2237:
        /* <DEDUP_REMOVED lines=33> */
.L_x_2240:
[----:B------:R-:W-:Y:S05]  /*2ff0*/  BSYNC B0 ;  /* 0x0000000000007941 */ /* 0x000fea0003800000 */
.L_x_2239:
        /* <DEDUP_REMOVED lines=38> */
.L_x_2242:
[----:B------:R-:W-:Y:S05]  /*3260*/  BSYNC B0 ;  /* 0x0000000000007941 */ /* 0x000fea0003800000 */
.L_x_2241:
        /* <DEDUP_REMOVED lines=40> */
.L_x_2244:
[----:B------:R-:W-:Y:S05]  /*34f0*/  BSYNC B0 ;  /* 0x0000000000007941 */ /* 0x000fea0003800000 */
.L_x_2243:
        /* <DEDUP_REMOVED lines=81> */
.L_x_2246:
[----:B------:R-:W-:Y:S05]  /*3a10*/  BSYNC B0 ;  /* 0x0000000000007941 */ /* 0x000fea0003800000 */
.L_x_2245:
        /* <DEDUP_REMOVED lines=31> */
.L_x_2248:
[----:B------:R-:W-:Y:S05]  /*3c10*/  BSYNC B0 ;  /* 0x0000000000007941 */ /* 0x000fea0003800000 */
.L_x_2247:
        /* <DEDUP_REMOVED lines=33> */
.L_x_2250:
[----:B------:R-:W-:Y:S05]  /*3e30*/  BSYNC B0 ;  /* 0x0000000000007941 */ /* 0x000fea0003800000 */
.L_x_2249:
        /* <DEDUP_REMOVED lines=37> */
.L_x_2252:
[----:B------:R-:W-:Y:S05]  /*4090*/  BSYNC B0 ;  /* 0x0000000000007941 */ /* 0x000fea0003800000 */
.L_x_2251:
[----:B------:R-:W-:Y:S01]  /*40a0*/  LDSM.16.M88.4 R24, [R206] ;  /* 0x00000000ce18783b */ /* 0x000fe20000000200 */
[----:B------:R-:W-:Y:S01]  /*40b0*/  R2P PR, R2, 0x6 ;  /* 0x0000000602007804 */ /* 0x000fe20000000000 */
[----:B------:R-:W-:Y:S01]  /*40c0*/  VIADD R2, R205, 0x6000 ;  /* 0x00006000cd027836 */ /* 0x000fe20000000000 */
[----:B------:R-:W-:Y:S01]  /*40d0*/  LEA R202, R5, R206, 0x1 ;  /* 0x000000ce05ca7211 */ /* 0x000fe200078e08ff */
[----:B------:R-:W3:Y:S01]  /*40e0*/  LDSM.16.M88.4 R28, [R205+0x6000] ;  /* 0x00600000cd1c783b */ /* 0x000ee20000000200 */
[----:B------:R-:W-:Y:S01]  /*40f0*/  VIADD R203, R205, 0x6020 ;  /* 0x00006020cdcb7836 */ /* 0x000fe20000000000 */
[----:B------:R-:W-:Y:S01]  /*4100*/  ULDC UR22, c[0x0][0x39c] ;  /* 0x0000e70000167ab9 */ /* 0x000fe20000000800 */
[----:B------:R-:W-:Y:S01]  /*4110*/  IMAD R204, R7, 0x2, R206 ;  /* 0x0000000207cc7824 */ /* 0x000fe200078e02ce */
[----:B------:R-:W4:Y:S01]  /*4120*/  LDSM.16.M88.4 R52, [R205+0x6800] ;  /* 0x00680000cd34783b */ /* 0x000f220000000200 */
[----:B------:R-:W-:Y:S01]  /*4130*/  LOP3.LUT R6, R6, 0xffffffe0, RZ, 0xc0, !PT ;  /* 0xffffffe006067812 */ /* 0x000fe200078ec0ff */
[----:B------:R-:W-:Y:S01]  /*4140*/  IMAD.SHL.U32 R214, R3, 0x2, RZ ;  /* 0x0000000203d67824 */ /* 0x000fe200078e00ff */
[----:B------:R-:W-:Y:S01]  /*4150*/  LEA R93, R93, UR23, 0x4 ;  /* 0x000000175d5d7c11 */ /* 0x000fe2000f8e20ff */
[----:B------:R-:W-:Y:S01]  /*4160*/  LDSM.16.M88.4 R60, [R204] ;  /* 0x00000000cc3c783b */ /* 0x000fe20000000200 */
[----:B------:R-:W-:-:S02]  /*4170*/  IMAD R201, R5, 0x2, R204 ;  /* 0x0000000205c97824 */ /* 0x000fc400078e02cc */
[----:B-1---5:R-:W-:Y:S01]  /*4180*/  FMUL.FTZ R95, R4, R95 ;  /* 0x0000005f045f7220 */ /* 0x022fe20000410000 */
[----:B------:R-:W-:Y:S01]  /*4190*/  @P1 VIADD R203, R2, 0xffffffe0 ;  /* 0xffffffe002cb1836 */ /* 0x000fe20000000000 */
[----:B------:R-:W1:Y:S01]  /*41a0*/  LDSM.16.M88.4 R44, [R205+0x7000] ;  /* 0x00700000cd2c783b */ /* 0x000e620000000200 */
[----:B------:R-:W-:Y:S01]  /*41b0*/  IMAD.MOV.U32 R2, RZ, RZ, 0x40 ;  /* 0x00000040ff027424 */ /* 0x000fe200078e00ff */
[----:B------:R-:W-:Y:S01]  /*41c0*/  LOP3.LUT R214, R214, 0x6, RZ, 0xc0, !PT ;  /* 0x00000006d6d67812 */ /* 0x000fe200078ec0ff */
[----:B------:R-:W-:Y:S01]  /*41d0*/  UISETP.GE.AND UP0, UPT, UR15, 0x2, UPT ;  /* 0x000000020f00788c */ /* 0x000fe2000bf06270 */
[----:B------:R-:W1:Y:S01]  /*41e0*/  LDSM.16.M88.4 R68, [R203] ;  /* 0x00000000cb44783b */ /* 0x000e620000000200 */
[----:B------:R-:W-:Y:S01]  /*41f0*/  R2UR UR5, R95 ;  /* 0x000000005f0572ca */ /* 0x000fe200000e0000 */
[C---:B------:R-:W-:Y:S01]  /*4200*/  VIADD R195, R203.reuse, 0x800 ;  /* 0x00000800cbc37836 */ /* 0x040fe20000000000 */
[----:B------:R-:W-:Y:S01]  /*4210*/  SEL R2, R2, 0xffffffc0, !P2 ;  /* 0xffffffc002027807 */ /* 0x000fe20005000000 */
[----:B------:R-:W-:Y:S01]  /*4220*/  LDSM.16.M88.4 R76, [R202] ;  /* 0x00000000ca4c783b */ /* 0x000fe20000000200 */
[C---:B------:R-:W-:Y:S01]  /*4230*/  VIADD R194, R203.reuse, 0x1000 ;  /* 0x00001000cbc27836 */ /* 0x040fe20000000000 */
[C---:B------:R-:W-:Y:S01]  /*4240*/  IADD3 R193, R203.reuse, 0x1800, RZ ;  /* 0x00001800cbc17810 */ /* 0x040fe20007ffe0ff */
[----:B------:R-:W-:Y:S01]  /*4250*/  VIADD R191, R203, 0x2000 ;  /* 0x00002000cbbf7836 */ /* 0x000fe20000000000 */
[----:B------:R-:W-:Y:S01]  /*4260*/  LDSM.16.M88.4 R64, [R205+0x7800] ;  /* 0x00780000cd40783b */ /* 0x000fe20000000200 */
[----:B------:R-:W-:Y:S01]  /*4270*/  IMAD.IADD R199, R205, 0x1, R2 ;  /* 0x00000001cdc77824 */ /* 0x000fe200078e0202 */
[----:B------:R-:W-:Y:S01]  /*4280*/  IADD3 R187, R203, 0x4000, RZ ;  /* 0x00004000cbbb7810 */ /* 0x000fe20007ffe0ff */
[----:B------:R-:W-:Y:S01]  /*4290*/  IMAD.IADD R192, R2, 0x1, R203 ;  /* 0x0000000102c07824 */ /* 0x000fe200078e02cb */
[----:B--2---:R-:W-:Y:S01]  /*42a0*/  LDSM.16.M88.4 R8, [R203+0x800] ;  /* 0x00080000cb08783b */ /* 0x004fe20000000200 */
[----:B------:R-:W-:-:S02]  /*42b0*/  IMAD.IADD R2, R3, 0x1, -R6 ;  /* 0x0000000103027824 */ /* 0x000fc400078e0a06 */
[----:B------:R-:W-:Y:S01]  /*42c0*/  VIADD R3, R214, UR14 ;  /* 0x0000000ed6037c36 */ /* 0x000fe20008000000 */
[----:B------:R-:W2:Y:S01]  /*42d0*/  LDSM.16.M88.4 R84, [R199+0x6000] ;  /* 0x00600000c754783b */ /* 0x000ea20000000200 */
[C---:B------:R-:W-:Y:S02]  /*42e0*/  VIADD R190, R203.reuse, 0x2800 ;  /* 0x00002800cbbe7836 */ /* 0x040fe40000000000 */
[C---:B------:R-:W-:Y:S01]  /*42f0*/  VIADD R189, R203.reuse, 0x3000 ;  /* 0x00003000cbbd7836 */ /* 0x040fe20000000000 */
[----:B------:R-:W2:Y:S01]  /*4300*/  LDSM.16.M88.4 R36, [R203+0x1000] ;  /* 0x00100000cb24783b */ /* 0x000ea20000000200 */
[C---:B------:R-:W-:Y:S02]  /*4310*/  VIADD R188, R203.reuse, 0x3800 ;  /* 0x00003800cbbc7836 */ /* 0x040fe40000000000 */
[C---:B------:R-:W-:Y:S01]  /*4320*/  VIADD R186, R203.reuse, 0x4800 ;  /* 0x00004800cbba7836 */ /* 0x040fe20000000000 */
[----:B---3--:R-:W-:Y:S01]  /*4330*/  HMMA.16816.F32 R16, R24, R28, RZ ;  /* 0x0000001c1810723c */ /* 0x008fe200000018ff */
[----:B------:R-:W-:Y:S01]  /*4340*/  LDSM.16.M88.4 R32, [R201] ;  /* 0x00000000c920783b */ /* 0x000fe20000000200 */
[----:B------:R-:W-:-:S02]  /*4350*/  VIADD R185, R203, 0x5000 ;  /* 0x00005000cbb97836 */ /* 0x000fc40000000000 */
[----:B------:R-:W-:Y:S01]  /*4360*/  VIADD R184, R203, 0x5800 ;  /* 0x00005800cbb87836 */ /* 0x000fe20000000000 */
[----:B------:R-:W3:Y:S01]  /*4370*/  LDSM.16.M88.4 R80, [R192] ;  /* 0x00000000c050783b */ /* 0x000ee20000000200 */
[C---:B------:R-:W-:Y:S03]  /*4380*/  HMMA.16816.F32 R28, R24.reuse, R30, RZ ;  /* 0x0000001e181c723c */ /* 0x040fe600000018ff */
[----:B------:R-:W3:Y:S03]  /*4390*/  LDSM.16.M88.4 R72, [R203+0x1800] ;  /* 0x00180000cb48783b */ /* 0x000ee60000000200 */
[C---:B----4-:R-:W-:Y:S01]  /*43a0*/  HMMA.16816.F32 R56, R24.reuse, R52, RZ ;  /* 0x000000341838723c */ /* 0x050fe200000018ff */
[----:B------:R-:W4:Y:S04]  /*43b0*/  LDSM.16.M88.4 R20, [R199+0x6800] ;  /* 0x00680000c714783b */ /* 0x000f280000000200 */
[----:B------:R-:W4:Y:S01]  /*43c0*/  LDSM.16.M88.4 R12, [R199+0x7000] ;  /* 0x00700000c70c783b */ /* 0x000f220000000200 */
[----:B-1----:R-:W-:Y:S03]  /*43d0*/  HMMA.16816.F32 R48, R24, R44, RZ ;  /* 0x0000002c1830723c */ /* 0x002fe600000018ff */
[----:B------:R-:W-:Y:S03]  /*43e0*/  LDSM.16.M88.4 R88, [R205+0x8000] ;  /* 0x00800000cd58783b */ /* 0x000fe60000000200 */
[C---:B------:R-:W-:Y:S01]  /*43f0*/  HMMA.16816.F32 R16, R60.reuse, R68, R16 ;  /* 0x000000443c10723c */ /* 0x040fe20000001810 */
[----:B------:R-:W0:Y:S05]  /*4400*/  LDGDEPBAR ;  /* 0x00000000000079af */ /* 0x000e2a0000000000 */
[----:B------:R-:W-:Y:S01]  /*4410*/  HMMA.16816.F32 R28, R60, R70, R28 ;  /* 0x000000463c1c723c */ /* 0x000fe2000000181c */
[----:B------:R-:W-:Y:S05]  /*4420*/  LDSM.16.M88.4 R68, [R199+0x7800] ;  /* 0x00780000c744783b */ /* 0x000fea0000000200 */
[C---:B------:R-:W-:Y:S06]  /*4430*/  HMMA.16816.F32 R52, R24.reuse, R54, RZ ;  /* 0x000000361834723c */ /* 0x040fec00000018ff */
[----:B------:R-:W-:Y:S06]  /*4440*/  HMMA.16816.F32 R44, R24, R46, RZ ;  /* 0x0000002e182c723c */ /* 0x000fec00000018ff */
[C---:B--2---:R-:W-:Y:S06]  /*4450*/  HMMA.16816.F32 R16, R76.reuse, R84, R16 ;  /* 0x000000544c10723c */ /* 0x044fec0000001810 */
[----:B------:R-:W-:Y:S01]  /*4460*/  HMMA.16816.F32 R28, R76, R86, R28 ;  /* 0x000000564c1c723c */ /* 0x000fe2000000181c */
[----:B------:R-:W-:Y:S05]  /*4470*/  LDSM.16.M88.4 R84, [R203+0x2000] ;  /* 0x00200000cb54783b */ /* 0x000fea0000000200 */
[C---:B------:R-:W-:Y:S06]  /*4480*/  HMMA.16816.F32 R40, R24.reuse, R64, RZ ;  /* 0x000000401828723c */ /* 0x040fec00000018ff */
[----:B------:R-:W-:Y:S01]  /*4490*/  HMMA.16816.F32 R24, R24, R66, RZ ;  /* 0x000000421818723c */ /* 0x000fe200000018ff */
[----:B------:R-:W1:Y:S05]  /*44a0*/  LDSM.16.M88.4 R64, [R206+0x2000] ;  /* 0x00200000ce40783b */ /* 0x000e6a0000000200 */
[C---:B------:R-:W-:Y:S06]  /*44b0*/  HMMA.16816.F32 R56, R60.reuse, R8, R56 ;  /* 0x000000083c38723c */ /* 0x040fec0000001838 */
[C---:B------:R-:W-:Y:S01]  /*44c0*/  HMMA.16816.F32 R52, R60.reuse, R10, R52 ;  /* 0x0000000a3c34723c */ /* 0x040fe20000001834 */
[----:B------:R-:W2:Y:S05]  /*44d0*/  LDSM.16.M88.4 R8, [R192+0x800] ;  /* 0x00080000c008783b */ /* 0x000eaa0000000200 */
[C---:B------:R-:W-:Y:S06]  /*44e0*/  HMMA.16816.F32 R48, R60.reuse, R36, R48 ;  /* 0x000000243c30723c */ /* 0x040fec0000001830 */
[----:B------:R-:W-:Y:S01]  /*44f0*/  HMMA.16816.F32 R44, R60, R38, R44 ;  /* 0x000000263c2c723c */ /* 0x000fe2000000182c */
[----:B------:R-:W2:Y:S05]  /*4500*/  LDSM.16.M88.4 R36, [R192+0x1000] ;  /* 0x00100000c024783b */ /* 0x000eaa0000000200 */
[C---:B---3--:R-:W-:Y:S06]  /*4510*/  HMMA.16816.F32 R16, R32.reuse, R80, R16 ;  /* 0x000000502010723c */ /* 0x048fec0000001810 */
[----:B------:R-:W-:Y:S01]  /*4520*/  HMMA.16816.F32 R28, R32, R82, R28 ;  /* 0x00000052201c723c */ /* 0x000fe2000000181c */
[----:B------:R-:W-:Y:S05]  /*4530*/  LDSM.16.M88.4 R80, [R202+0x2000] ;  /* 0x00200000ca50783b */ /* 0x000fea0000000200 */
[C---:B------:R-:W-:Y:S06]  /*4540*/  HMMA.16816.F32 R40, R60.reuse, R72, R40 ;  /* 0x000000483c28723c */ /* 0x040fec0000001828 */
[----:B------:R-:W-:Y:S01]  /*4550*/  HMMA.16816.F32 R60, R60, R74, R24 ;  /* 0x0000004a3c3c723c */ /* 0x000fe20000001818 */
[----:B------:R-:W3:Y:S04]  /*4560*/  LDSM.16.M88.4 R24, [R204+0x2000] ;  /* 0x00200000cc18783b */ /* 0x000ee80000000200 */
[----:B------:R-:W3:Y:S01]  /*4570*/  LDSM.16.M88.4 R72, [R192+0x1800] ;  /* 0x00180000c048783b */ /* 0x000ee20000000200 */
[C---:B----4-:R-:W-:Y:S06]  /*4580*/  HMMA.16816.F32 R56, R76.reuse, R20, R56 ;  /* 0x000000144c38723c */ /* 0x050fec0000001838 */
[C---:B------:R-:W-:Y:S01]  /*4590*/  HMMA.16816.F32 R52, R76.reuse, R22, R52 ;  /* 0x000000164c34723c */ /* 0x040fe20000001834 */
[----:B------:R-:W4:Y:S05]  /*45a0*/  LDSM.16.M88.4 R20, [R205+0x8800] ;  /* 0x00880000cd14783b */ /* 0x000f2a0000000200 */
        /* <DEDUP_REMOVED lines=8> */
[----:B------:R-:W1:Y:S04]  /*4630*/  LDSM.16.M88.4 R60, [R199+0x8000] ;  /* 0x00800000c73c783b */ /* 0x000e680000000200 */
[----:B------:R-:W1:Y:S01]  /*4640*/  LDSM.16.M88.4 R68, [R205+0x9800] ;  /* 0x00980000cd44783b */ /* 0x000e620000000200 */
[C---:B--2---:R-:W-:Y:S06]  /*4650*/  HMMA.16816.F32 R56, R32.reuse, R8, R56 ;  /* 0x000000082038723c */ /* 0x044fec0000001838 */
        /* <DEDUP_REMOVED lines=12> */
[C---:B----4-:R-:W-:Y:S06]  /*4720*/  HMMA.16816.F32 R56, R64.reuse, R20, R56 ;  /* 0x000000144038723c */ /* 0x050fec0000001838 */
[C---:B------:R-:W-:Y:S01]  /*4730*/  HMMA.16816.F32 R52, R64.reuse, R22, R52 ;  /* 0x000000164034723c */ /* 0x040fe20000001834 */
[----:B------:R-:W-:Y:S05]  /*4740*/  LDSM.16.M88.4 R20, [R199+0x8800] ;  /* 0x00880000c714783b */ /* 0x000fea0000000200 */
[C---:B------:R-:W-:Y:S06]  /*4750*/  HMMA.16816.F32 R48, R64.reuse, R12, R48 ;  /* 0x0000000c4030723c */ /* 0x040fec0000001830 */
[----:B------:R-:W-:Y:S01]  /*4760*/  HMMA.16816.F32 R44, R64, R14, R44 ;  /* 0x0000000e402c723c */ /* 0x000fe2000000182c */
[----:B------:R-:W3:Y:S05]  /*4770*/  LDSM.16.M88.4 R12, [R192+0x2000] ;  /* 0x00200000c00c783b */ /* 0x000eea0000000200 */
        /* <DEDUP_REMOVED lines=8> */
[C---:B------:R-:W-:Y:S01]  /*4800*/  HMMA.16816.F32 R52, R24.reuse, R10, R52 ;  /* 0x0000000a1834723c */ /* 0x040fe20000001834 */
[----:B------:R-:W-:Y:S05]  /*4810*/  LDSM.16.M88.4 R8, [R199+0x9000] ;  /* 0x00900000c708783b */ /* 0x000fea0000000200 */
[C---:B------:R-:W-:Y:S06]  /*4820*/  HMMA.16816.F32 R48, R24.reuse, R36, R48 ;  /* 0x000000241830723c */ /* 0x040fec0000001830 */
[----:B------:R-:W-:Y:S01]  /*4830*/  HMMA.16816.F32 R44, R24, R38, R44 ;  /* 0x00000026182c723c */ /* 0x000fe2000000182c */
[----:B------:R-:W1:Y:S05]  /*4840*/  LDSM.16.M88.4 R36, [R206+0x4000] ;  /* 0x00400000ce24783b */ /* 0x000e6a0000000200 */
[C---:B---3--:R-:W-:Y:S06]  /*4850*/  HMMA.16816.F32 R16, R72.reuse, R12, R16 ;  /* 0x0000000c4810723c */ /* 0x048fec0000001810 */
[----:B------:R-:W-:Y:S01]  /*4860*/  HMMA.16816.F32 R28, R72, R14, R28 ;  /* 0x0000000e481c723c */ /* 0x000fe2000000181c */
[----:B------:R-:W-:Y:S05]  /*4870*/  LDSM.16.M88.4 R12, [R202+0x4000] ;  /* 0x00400000ca0c783b */ /* 0x000fea0000000200 */
[C---:B------:R-:W-:Y:S06]  /*4880*/  HMMA.16816.F32 R40, R24.reuse, R32, R40 ;  /* 0x000000201828723c */ /* 0x040fec0000001828 */
[----:B------:R-:W-:Y:S01]  /*4890*/  HMMA.16816.F32 R76, R24, R34, R76 ;  /* 0x00000022184c723c */ /* 0x000fe2000000184c */
[----:B------:R-:W-:Y:S04]  /*48a0*/  LDSM.16.M88.4 R24, [R204+0x4000] ;  /* 0x00400000cc18783b */ /* 0x000fe80000000200 */
[----:B------:R-:W-:Y:S01]  /*48b0*/  LDSM.16.M88.4 R32, [R205+0xa800] ;  /* 0x00a80000cd20783b */ /* 0x000fe20000000200 */
[C---:B------:R-:W-:Y:S06]  /*48c0*/  HMMA.16816.F32 R56, R80.reuse, R20, R56 ;  /* 0x000000145038723c */ /* 0x040fec0000001838 */
[----:B------:R-:W-:Y:S01]  /*48d0*/  HMMA.16816.F32 R52, R80, R22, R52 ;  /* 0x000000165034723c */ /* 0x000fe20000001834 */
[----:B------:R-:W2:Y:S05]  /*48e0*/  LDSM.16.M88.4 R20, [R203+0x4000] ;  /* 0x00400000cb14783b */ /* 0x000eaa0000000200 */
[C---:B-1----:R-:W-:Y:S06]  /*48f0*/  HMMA.16816.F32 R16, R36.reuse, R88, R16 ;  /* 0x000000582410723c */ /* 0x042fec0000001810 */
[----:B------:R-:W-:Y:S01]  /*4900*/  HMMA.16816.F32 R28, R36, R90, R28 ;  /* 0x0000005a241c723c */ /* 0x000fe2000000181c */
[----:B------:R-:W-:Y:S05]  /*4910*/  LDSM.16.M88.4 R88, [R205+0xb800] ;  /* 0x00b80000cd58783b */ /* 0x000fea0000000200 */
[C---:B------:R-:W-:Y:S06]  /*4920*/  HMMA.16816.F32 R48, R80.reuse, R8, R48 ;  /* 0x000000085030723c */ /* 0x040fec0000001830 */
[C---:B------:R-:W-:Y:S01]  /*4930*/  HMMA.16816.F32 R44, R80.reuse, R10, R44 ;  /* 0x0000000a502c723c */ /* 0x040fe2000000182c */
[----:B------:R-:W1:Y:S05]  /*4940*/  LDSM.16.M88.4 R8, [R199+0xa000] ;  /* 0x00a00000c708783b */ /* 0x000e6a0000000200 */
[C---:B------:R-:W-:Y:S06]  /*4950*/  HMMA.16816.F32 R40, R80.reuse, R84, R40 ;  /* 0x000000545028723c */ /* 0x040fec0000001828 */
[----:B------:R-:W-:Y:S01]  /*4960*/  HMMA.16816.F32 R76, R80, R86, R76 ;  /* 0x00000056504c723c */ /* 0x000fe2000000184c */
[----:B------:R-:W-:Y:S05]  /*4970*/  LDSM.16.M88.4 R80, [R201+0x4000] ;  /* 0x00400000c950783b */ /* 0x000fea0000000200 */
[C---:B------:R-:W-:Y:S06]  /*4980*/  HMMA.16816.F32 R56, R72.reuse, R68, R56 ;  /* 0x000000444838723c */ /* 0x040fec0000001838 */
[----:B------:R-:W-:Y:S01]  /*4990*/  HMMA.16816.F32 R52, R72, R70, R52 ;  /* 0x000000464834723c */ /* 0x000fe20000001834 */
[----:B------:R-:W3:Y:S05]  /*49a0*/  LDSM.16.M88.4 R68, [R205+0xb000] ;  /* 0x00b00000cd44783b */ /* 0x000eea0000000200 */
[C---:B--2---:R-:W-:Y:S06]  /*49b0*/  HMMA.16816.F32 R16, R24.reuse, R20, R16 ;  /* 0x000000141810723c */ /* 0x044fec0000001810 */
[----:B------:R-:W-:Y:S01]  /*49c0*/  HMMA.16816.F32 R28, R24, R22, R28 ;  /* 0x00000016181c723c */ /* 0x000fe2000000181c */
[----:B------:R-:W-:Y:S05]  /*49d0*/  LDSM.16.M88.4 R20, [R203+0x5000] ;  /* 0x00500000cb14783b */ /* 0x000fea0000000200 */
[C---:B------:R-:W-:Y:S06]  /*49e0*/  HMMA.16816.F32 R48, R72.reuse, R64, R48 ;  /* 0x000000404830723c */ /* 0x040fec0000001830 */
[C---:B------:R-:W-:Y:S01]  /*49f0*/  HMMA.16816.F32 R64, R72.reuse, R66, R44 ;  /* 0x000000424840723c */ /* 0x040fe2000000182c */
[----:B------:R-:W2:Y:S05]  /*4a00*/  LDSM.16.M88.4 R44, [R203+0x4800] ;  /* 0x00480000cb2c783b */ /* 0x000eaa0000000200 */
[C---:B------:R-:W-:Y:S01]  /*4a10*/  HMMA.16816.F32 R84, R72.reuse, R60, R40 ;  /* 0x0000003c4854723c */ /* 0x040fe20000001828 */
[----:B------:R-:W-:Y:S05]  /*4a20*/  LDSM.16.M88.4 R40, [R192+0x4000] ;  /* 0x00400000c028783b */ /* 0x000fea0000000200 */
[----:B------:R-:W-:Y:S01]  /*4a30*/  HMMA.16816.F32 R76, R72, R62, R76 ;  /* 0x0000003e484c723c */ /* 0x000fe2000000184c */
[----:B------:R-:W-:Y:S05]  /*4a40*/  LDSM.16.M88.4 R60, [R199+0xa800] ;  /* 0x00a80000c73c783b */ /* 0x000fea0000000200 */
[C---:B-1----:R-:W-:Y:S06]  /*4a50*/  HMMA.16816.F32 R16, R12.reuse, R8, R16 ;  /* 0x000000080c10723c */ /* 0x042fec0000001810 */
[----:B------:R-:W-:Y:S01]  /*4a60*/  HMMA.16816.F32 R28, R12, R10, R28 ;  /* 0x0000000a0c1c723c */ /* 0x000fe2000000181c */
[----:B------:R-:W1:Y:S05]  /*4a70*/  LDSM.16.M88.4 R8, [R203+0x5800] ;  /* 0x00580000cb08783b */ /* 0x000e6a0000000200 */
[C---:B------:R-:W-:Y:S06]  /*4a80*/  HMMA.16816.F32 R56, R36.reuse, R32, R56 ;  /* 0x000000202438723c */ /* 0x040fec0000001838 */
[C---:B---3--:R-:W-:Y:S06]  /*4a90*/  HMMA.16816.F32 R48, R36.reuse, R68, R48 ;  /* 0x000000442430723c */ /* 0x048fec0000001830 */
[C---:B------:R-:W-:Y:S01]  /*4aa0*/  HMMA.16816.F32 R52, R36.reuse, R34, R52 ;  /* 0x000000222434723c */ /* 0x040fe20000001834 */
[----:B------:R-:W-:Y:S05]  /*4ab0*/  LDSM.16.M88.4 R32, [R192+0x4800] ;  /* 0x00480000c020783b */ /* 0x000fea0000000200 */
[C---:B------:R-:W-:Y:S06]  /*4ac0*/  HMMA.16816.F32 R64, R36.reuse, R70, R64 ;  /* 0x000000462440723c */ /* 0x040fec0000001840 */
[C---:B------:R-:W-:Y:S06]  /*4ad0*/  HMMA.16816.F32 R84, R36.reuse, R88, R84 ;  /* 0x000000582454723c */ /* 0x040fec0000001854 */
[----:B------:R-:W-:Y:S01]  /*4ae0*/  HMMA.16816.F32 R76, R36, R90, R76 ;  /* 0x0000005a244c723c */ /* 0x000fe2000000184c */
[----:B------:R-:W3:Y:S05]  /*4af0*/  LDSM.16.M88.4 R36, [R199+0xb000] ;  /* 0x00b00000c724783b */ /* 0x000eea0000000200 */
[C---:B--2---:R-:W-:Y:S06]  /*4b00*/  HMMA.16816.F32 R56, R24.reuse, R44, R56 ;  /* 0x0000002c1838723c */ /* 0x044fec0000001838 */
[C---:B------:R-:W-:Y:S06]  /*4b10*/  HMMA.16816.F32 R48, R24.reuse, R20, R48 ;  /* 0x000000141830723c */ /* 0x040fec0000001830 */
[C---:B-1----:R-:W-:Y:S06]  /*4b20*/  HMMA.16816.F32 R84, R24.reuse, R8, R84 ;  /* 0x000000081854723c */ /* 0x042fec0000001854 */
[----:B------:R-:W-:Y:S01]  /*4b30*/  HMMA.16816.F32 R76, R24, R10, R76 ;  /* 0x0000000a184c723c */ /* 0x000fe2000000184c */
[----:B------:R-:W1:Y:S05]  /*4b40*/  LDSM.16.M88.4 R8, [R192+0x5000] ;  /* 0x00500000c008783b */ /* 0x000e6a0000000200 */
[----:B------:R-:W-:Y:S06]  /*4b50*/  HMMA.16816.F32 R16, R80, R40, R16 ;  /* 0x000000285010723c */ /* 0x000fec0000001810 */
[----:B------:R-:W-:Y:S06]  /*4b60*/  HMMA.16816.F32 R52, R24, R46, R52 ;  /* 0x0000002e1834723c */ /* 0x000fec0000001834 */
[----:B------:R-:W-:Y:S01]  /*4b70*/  HMMA.16816.F32 R28, R80, R42, R28 ;  /* 0x0000002a501c723c */ /* 0x000fe2000000181c */
[----:B------:R-:W2:Y:S05]  /*4b80*/  LDSM.16.M88.4 R40, [R199+0xb800] ;  /* 0x00b80000c728783b */ /* 0x000eaa0000000200 */
[----:B------:R-:W-:Y:S06]  /*4b90*/  HMMA.16816.F32 R56, R12, R60, R56 ;  /* 0x0000003c0c38723c */ /* 0x000fec0000001838 */
[----:B------:R-:W-:Y:S01]  /*4ba0*/  HMMA.16816.F32 R64, R24, R22, R64 ;  /* 0x000000161840723c */ /* 0x000fe20000001840 */
[----:B------:R-:W-:Y:S01]  /*4bb0*/  FMUL.FTZ R16, R16, UR22 ;  /* 0x0000001610107c20 */ /* 0x000fe20008410000 */
[----:B------:R-:W-:Y:S01]  /*4bc0*/  FMUL.FTZ R17, R17, UR22 ;  /* 0x0000001611117c20 */ /* 0x000fe20008410000 */
[----:B------:R-:W-:-:S02]  /*4bd0*/  FMUL.FTZ R18, R18, UR22 ;  /* 0x0000001612127c20 */ /* 0x000fc40008410000 */
[----:B------:R-:W-:Y:S01]  /*4be0*/  MUFU.TANH R20, R16 ;  /* 0x0000001000147308 */ /* 0x000fe20000002400 */
[----:B---3--:R-:W-:Y:S01]  /*4bf0*/  HMMA.16816.F32 R48, R12, R36, R48 ;  /* 0x000000240c30723c */ /* 0x008fe20000001830 */
[----:B------:R-:W-:-:S05]  /*4c00*/  FMUL.FTZ R23, R19, UR22 ;  /* 0x0000001613177c20 */ /* 0x000fca0008410000 */
[----:B------:R-:W-:Y:S01]  /*4c10*/  HMMA.16816.F32 R52, R12, R62, R52 ;  /* 0x0000003e0c34723c */ /* 0x000fe20000001834 */
[----:B------:R-:W3:Y:S01]  /*4c20*/  MUFU.TANH R22, R17 ;  /* 0x0000001100167308 */ /* 0x000ee20000002400 */
[----:B------:R-:W-:Y:S01]  /*4c30*/  FMUL.FTZ R25, R29, UR22 ;  /* 0x000000161d197c20 */ /* 0x000fe20008410000 */
[----:B------:R-:W-:Y:S01]  /*4c40*/  FMUL.FTZ R24, R28, UR22 ;  /* 0x000000161c187c20 */ /* 0x000fe20008410000 */
[----:B------:R-:W-:Y:S01]  /*4c50*/  FMUL.FTZ R27, R31, UR22 ;  /* 0x000000161f1b7c20 */ /* 0x000fe20008410000 */
[----:B------:R-:W-:Y:S01]  /*4c60*/  FMUL.FTZ R26, R30, UR22 ;  /* 0x000000161e1a7c20 */ /* 0x000fe20008410000 */
[----:B------:R-:W-:Y:S03]  /*4c70*/  HMMA.16816.F32 R56, R80, R32, R56 ;  /* 0x000000205038723c */ /* 0x000fe60000001838 */
[----:B------:R4:W-:Y:S03]  /*4c80*/  MUFU.TANH R21, R18 ;  /* 0x0000001200157308 */ /* 0x0009e60000002400 */
[----:B------:R-:W-:Y:S05]  /*4c90*/  HMMA.16816.F32 R64, R12, R38, R64 ;  /* 0x000000260c40723c */ /* 0x000fea0000001840 */
[----:B------:R-:W3:Y:S01]  /*4ca0*/  MUFU.TANH R23, R23 ;  /* 0x0000001700177308 */ /* 0x000ee20000002400 */
[----:B-1----:R-:W-:Y:S06]  /*4cb0*/  HMMA.16816.F32 R48, R80, R8, R48 ;  /* 0x000000085030723c */ /* 0x002fec0000001830 */
[----:B--2---:R-:W-:Y:S01]  /*4cc0*/  HMMA.16816.F32 R76, R12, R42, R76 ;  /* 0x0000002a0c4c723c */ /* 0x004fe2000000184c */
[----:B------:R-:W-:Y:S01]  /*4cd0*/  SHF.R.S32.HI R9, RZ, 0x1f, R2 ;  /* 0x0000001fff097819 */ /* 0x000fe20000011402 */
[----:B----4-:R-:W1:Y:S01]  /*4ce0*/  LDSM.16.M88.4 R16, [R192+0x5800] ;  /* 0x00580000c010783b */ /* 0x010e620000000200 */
[----:B------:R-:W2:Y:S01]  /*4cf0*/  MUFU.TANH R25, R25 ;  /* 0x0000001900197308 */ /* 0x000ea20000002400 */
[----:B------:R-:W-:-:S04]  /*4d00*/  DEPBAR.LE SB0, 0x0 ;  /* 0x000080000000791a */ /* 0x000fc80000000000 */
[----:B------:R-:W-:Y:S01]  /*4d10*/  LEA.HI R2, R9, R2, RZ, 0x2 ;  /* 0x0000000209027211 */ /* 0x000fe200078f10ff */
[----:B------:R-:W-:Y:S01]  /*4d20*/  HMMA.16816.F32 R84, R12, R40, R84 ;  /* 0x000000280c54723c */ /* 0x000fe20000001854 */
[----:B------:R-:W-:Y:S01]  /*4d30*/  FMUL.FTZ R28, R56, UR22 ;  /* 0x00000016381c7c20 */ /* 0x000fe20008410000 */
[----:B------:R-:W-:Y:S01]  /*4d40*/  FMUL.FTZ R58, R58, UR22 ;  /* 0x000000163a3a7c20 */ /* 0x000fe20008410000 */
[----:B------:R-:W-:Y:S01]  /*4d50*/  SHF.R.S32.HI R2, RZ, 0x2, R2 ;  /* 0x00000002ff027819 */ /* 0x000fe20000011402 */
[----:B------:R-:W4:Y:S01]  /*4d60*/  MUFU.TANH R27, R27 ;  /* 0x0000001b001b7308 */ /* 0x000f220000002400 */
[----:B------:R-:W-:Y:S01]  /*4d70*/  FMUL.FTZ R8, R59, UR22 ;  /* 0x000000163b087c20 */ /* 0x000fe20008410000 */
[C---:B------:R-:W-:Y:S01]  /*4d80*/  HMMA.16816.F32 R52, R80.reuse, R34, R52 ;  /* 0x000000225034723c */ /* 0x040fe20000001834 */
[----:B------:R-:W-:Y:S01]  /*4d90*/  IADD3 R2, R93, 0x1, R2 ;  /* 0x000000015d027810 */ /* 0x000fe20007ffe002 */
[----:B------:R-:W-:Y:S01]  /*4da0*/  FMUL.FTZ R13, R57, UR22 ;  /* 0x00000016390d7c20 */ /* 0x000fe20008410000 */
[----:B------:R-:W-:Y:S01]  /*4db0*/  MOV R15, UR17 ;  /* 0x00000011000f7c02 */ /* 0x000fe20008000f00 */
[----:B------:R-:W-:Y:S01]  /*4dc0*/  FMUL.FTZ R51, R51, UR22 ;  /* 0x0000001633337c20 */ /* 0x000fe20008410000 */
[----:B------:R-:W-:Y:S01]  /*4dd0*/  FMUL.FTZ R50, R50, UR22 ;  /* 0x0000001632327c20 */ /* 0x000fe20008410000 */
[----:B------:R-:W-:Y:S01]  /*4de0*/  HMMA.16816.F32 R64, R80, R10, R64 ;  /* 0x0000000a5040723c */ /* 0x000fe20000001840 */
[----:B------:R-:W-:Y:S01]  /*4df0*/  IADD3 R2, R15, -UR12, R2 ;  /* 0x8000000c0f027c10 */ /* 0x000fe2000fffe002 */
[----:B------:R-:W4:Y:S04]  /*4e00*/  MUFU.TANH R24, R24 ;  /* 0x0000001800187308 */ /* 0x000f280000002400 */
[----:B------:R-:W-:-:S02]  /*4e10*/  VIADD R12, R2, UR16 ;  /* 0x00000010020c7c36 */ /* 0x000fc40008000000 */
[----:B------:R-:W-:Y:S02]  /*4e20*/  VIADD R10, R3, 0x1 ;  /* 0x00000001030a7836 */ /* 0x000fe40000000000 */
[----:B------:R-:W4:Y:S01]  /*4e30*/  MUFU.TANH R28, R28 ;  /* 0x0000001c001c7308 */ /* 0x000f220000002400 */
[C---:B------:R-:W-:Y:S02]  /*4e40*/  VIADDMNMX R2, R12.reuse, 0x8, R15, PT ;  /* 0x000000080c027846 */ /* 0x040fe4000380010f */
[----:B------:R-:W-:Y:S02]  /*4e50*/  VIMNMX R135, R12, UR17, PT ;  /* 0x000000110c877c48 */ /* 0x000fe4000bfe0100 */
[----:B------:R-:W-:Y:S02]  /*4e60*/  I2FP.F32.S32 R15, R10 ;  /* 0x0000000a000f7245 */ /* 0x000fe40000201400 */
[C---:B------:R-:W-:Y:S01]  /*4e70*/  ISETP.GE.AND P5, PT, R10.reuse, R135, PT ;  /* 0x000000870a00720c */ /* 0x040fe20003fa6270 */
[----:B------:R-:W4:Y:S01]  /*4e80*/  MUFU.TANH R26, R26 ;  /* 0x0000001a001a7308 */ /* 0x000f220000002400 */
[----:B------:R-:W-:Y:S01]  /*4e90*/  ISETP.GE.AND P2, PT, R10, R2, PT ;  /* 0x000000020a00720c */ /* 0x000fe20003f46270 */
[C---:B---3--:R-:W-:Y:S01]  /*4ea0*/  FFMA.FTZ R12, R15.reuse, UR5, R22 ;  /* 0x000000050f0c7c23 */ /* 0x048fe20008010016 */
[----:B-1----:R-:W-:Y:S01]  /*4eb0*/  HMMA.16816.F32 R76, R80, R18, R76 ;  /* 0x00000012504c723c */ /* 0x002fe2000000184c */
[----:B------:R-:W-:Y:S01]  /*4ec0*/  FFMA.FTZ R23, R15, UR5, R23 ;  /* 0x000000050f177c23 */ /* 0x000fe20008010017 */
[C---:B------:R-:W-:Y:S01]  /*4ed0*/  IADD3 R10, R3.reuse, 0x9, RZ ;  /* 0x00000009030a7810 */ /* 0x040fe20007ffe0ff */
[----:B------:R-:W-:-:S02]  /*4ee0*/  VIADD R15, R3, 0x10 ;  /* 0x00000010030f7836 */ /* 0x000fc40000000000 */
[----:B------:R-:W-:Y:S01]  /*4ef0*/  FMUL.FTZ R4, R52, UR22 ;  /* 0x0000001634047c20 */ /* 0x000fe20008410000 */
[----:B------:R-:W1:Y:S01]  /*4f00*/  MUFU.TANH R6, R58 ;  /* 0x0000003a00067308 */ /* 0x000e620000002400 */
[CC--:B------:R-:W-:Y:S01]  /*4f10*/  ISETP.GE.AND P1, PT, R10.reuse, R135.reuse, PT ;  /* 0x000000870a00720c */ /* 0x0c0fe20003f26270 */
[----:B------:R-:W-:Y:S01]  /*4f20*/  VIADD R19, R3, 0x8 ;  /* 0x0000000803137836 */ /* 0x000fe20000000000 */
[----:B------:R-:W-:Y:S01]  /*4f30*/  ISETP.GE.AND P3, PT, R10, R2, PT ;  /* 0x000000020a00720c */ /* 0x000fe20003f66270 */
[----:B------:R-:W-:Y:S01]  /*4f40*/  HMMA.16816.F32 R84, R80, R16, R84 ;  /* 0x000000105054723c */ /* 0x000fe20000001854 */
[----:B------:R-:W-:Y:S01]  /*4f50*/  FMUL.FTZ R9, R53, UR22 ;  /* 0x0000001635097c20 */ /* 0x000fe20008410000 */
[----:B------:R-:W-:Y:S01]  /*4f60*/  I2FP.F32.S32 R10, R10 ;  /* 0x0000000a000a7245 */ /* 0x000fe20000201400 */
[----:B------:R-:W-:Y:S01]  /*4f70*/  FMUL.FTZ R11, R54, UR22 ;  /* 0x00000016360b7c20 */ /* 0x000fe20008410000 */
[----:B------:R-:W-:Y:S01]  /*4f80*/  FSEL R12, R12, -INF , !P5 ;  /* 0xff8000000c0c7808 */ /* 0x000fe20006800000 */
[----:B------:R-:W3:Y:S01]  /*4f90*/  MUFU.TANH R13, R13 ;  /* 0x0000000d000d7308 */ /* 0x000ee20000002400 */
[----:B------:R-:W-:Y:S01]  /*4fa0*/  FSEL R29, R23, -INF , !P2 ;  /* 0xff800000171d7808 */ /* 0x000fe20005000000 */
[----:B------:R-:W-:Y:S01]  /*4fb0*/  FMUL.FTZ R17, R55, UR22 ;  /* 0x0000001637117c20 */ /* 0x000fe20008410000 */
[CC--:B------:R-:W-:Y:S01]  /*4fc0*/  ISETP.GE.AND P6, PT, R19.reuse, R135.reuse, PT ;  /* 0x000000871300720c */ /* 0x0c0fe20003fc6270 */
[C---:B--2---:R-:W-:Y:S01]  /*4fd0*/  FFMA.FTZ R14, R10.reuse, UR5, R25 ;  /* 0x000000050a0e7c23 */ /* 0x044fe20008010019 */
[-C--:B------:R-:W-:Y:S01]  /*4fe0*/  ISETP.GE.AND P4, PT, R19, R2.reuse, PT ;  /* 0x000000021300720c */ /* 0x080fe20003f86270 */
[----:B----4-:R-:W-:Y:S01]  /*4ff0*/  FFMA.FTZ R25, R10, UR5, R27 ;  /* 0x000000050a197c23 */ /* 0x010fe2000801001b */
[C---:B------:R-:W-:Y:S01]  /*5000*/  ISETP.GE.AND P5, PT, R15.reuse, R135, PT ;  /* 0x000000870f00720c */ /* 0x040fe20003fa6270 */
[----:B------:R-:W2:Y:S01]  /*5010*/  MUFU.TANH R8, R8 ;  /* 0x0000000800087308 */ /* 0x000ea20000002400 */
[-C--:B------:R-:W-:Y:S01]  /*5020*/  ISETP.GE.AND P2, PT, R15, R2.reuse, PT ;  /* 0x000000020f00720c */ /* 0x080fe20003f46270 */
[----:B------:R-:W-:Y:S01]  /*5030*/  VIADD R22, R3, 0x18 ;  /* 0x0000001803167836 */ /* 0x000fe20000000000 */
[----:B------:R-:W-:Y:S01]  /*5040*/  I2FP.F32.S32 R19, R19 ;  /* 0x0000001300137245 */ /* 0x000fe20000201400 */
[----:B------:R-:W-:Y:S01]  /*5050*/  FMUL.FTZ R64, R64, UR22 ;  /* 0x0000001640407c20 */ /* 0x000fe20008410000 */
[----:B------:R-:W-:Y:S01]  /*5060*/  I2FP.F32.S32 R15, R15 ;  /* 0x0000000f000f7245 */ /* 0x000fe20000201400 */
[----:B------:R-:W-:Y:S01]  /*5070*/  FMUL.FTZ R66, R66, UR22 ;  /* 0x0000001642427c20 */ /* 0x000fe20008410000 */
[----:B------:R-:W-:Y:S01]  /*5080*/  FMUL.FTZ R16, R48, UR22 ;  /* 0x0000001630107c20 */ /* 0x000fe20008410000 */
[----:B------:R-:W4:Y:S01]  /*5090*/  MUFU.TANH R4, R4 ;  /* 0x0000000400047308 */ /* 0x000f220000002400 */
[----:B------:R-:W-:Y:S01]  /*50a0*/  FFMA.FTZ R24, R19, UR5, R24 ;  /* 0x0000000513187c23 */ /* 0x000fe20008010018 */
[----:B------:R-:W-:Y:S01]  /*50b0*/  FFMA.FTZ R10, R15, UR5, R28 ;  /* 0x000000050f0a7c23 */ /* 0x000fe2000801001c */
[----:B------:R-:W-:Y:S01]  /*50c0*/  FFMA.FTZ R19, R19, UR5, R26 ;  /* 0x0000000513137c23 */ /* 0x000fe2000801001a */
[----:B-1----:R-:W-:Y:S01]  /*50d0*/  FFMA.FTZ R15, R15, UR5, R6 ;  /* 0x000000050f0f7c23 */ /* 0x002fe20008010006 */
[C---:B------:R-:W-:Y:S01]  /*50e0*/  VIADD R6, R3.reuse, 0x11 ;  /* 0x0000001103067836 */ /* 0x040fe20000000000 */
[----:B------:R-:W-:Y:S01]  /*50f0*/  FSEL R24, R24, -INF , !P6 ;  /* 0xff80000018187808 */ /* 0x000fe20007000000 */
[----:B------:R-:W-:Y:S01]  /*5100*/  VIADD R26, R3, 0x19 ;  /* 0x00000019031a7836 */ /* 0x000fe20000000000 */
[----:B------:R-:W1:Y:S01]  /*5110*/  MUFU.TANH R9, R9 ;  /* 0x0000000900097308 */ /* 0x000e620000002400 */
[----:B------:R-:W-:Y:S01]  /*5120*/  FSEL R27, R19, -INF , !P4 ;  /* 0xff800000131b7808 */ /* 0x000fe20006000000 */
[----:B------:R-:W-:Y:S01]  /*5130*/  FMUL.FTZ R18, R49, UR22 ;  /* 0x0000001631127c20 */ /* 0x000fe20008410000 */
[CC--:B------:R-:W-:Y:S01]  /*5140*/  ISETP.GE.AND P6, PT, R6.reuse, R135.reuse, PT ;  /* 0x000000870600720c */ /* 0x0c0fe20003fc6270 */
[----:B------:R-:W-:Y:S01]  /*5150*/  FMUL.FTZ R85, R85, UR22 ;  /* 0x0000001655557c20 */ /* 0x000fe20008410000 */
[----:B------:R-:W-:Y:S01]  /*5160*/  ISETP.GE.AND P4, PT, R6, R2, PT ;  /* 0x000000020600720c */ /* 0x000fe20003f86270 */
[----:B------:R-:W-:Y:S01]  /*5170*/  FMUL.FTZ R87, R87, UR22 ;  /* 0x0000001657577c20 */ /* 0x000fe20008410000 */
[----:B------:R-:W-:Y:S01]  /*5180*/  I2FP.F32.S32 R6, R6 ;  /* 0x0000000600067245 */ /* 0x000fe20000201400 */
[----:B------:R-:W1:Y:S01]  /*5190*/  MUFU.TANH R17, R17 ;  /* 0x0000001100117308 */ /* 0x000e620000002400 */
[----:B------:R-:W-:Y:S01]  /*51a0*/  FSEL R10, R10, -INF , !P5 ;  /* 0xff8000000a0a7808 */ /* 0x000fe20006800000 */
[----:B------:R-:W-:Y:S01]  /*51b0*/  FMUL.FTZ R84, R84, UR22 ;  /* 0x0000001654547c20 */ /* 0x000fe20008410000 */
[----:B------:R-:W-:Y:S01]  /*51c0*/  FSEL R15, R15, -INF , !P2 ;  /* 0xff8000000f0f7808 */ /* 0x000fe20005000000 */
[----:B------:R-:W-:Y:S01]  /*51d0*/  FMUL.FTZ R65, R65, UR22 ;  /* 0x0000001641417c20 */ /* 0x000fe20008410000 */
[----:B------:R-:W-:Y:S01]  /*51e0*/  I2FP.F32.S32 R19, R22 ;  /* 0x0000001600137245 */ /* 0x000fe20000201400 */
[----:B------:R-:W-:Y:S01]  /*51f0*/  FMUL.FTZ R67, R67, UR22 ;  /* 0x0000001643437c20 */ /* 0x000fe20008410000 */
[CC--:B------:R-:W-:Y:S01]  /*5200*/  ISETP.GE.AND P5, PT, R26.reuse, R135.reuse, PT ;  /* 0x000000871a00720c */ /* 0x0c0fe20003fa6270 */
[----:B------:R-:W1:Y:S01]  /*5210*/  MUFU.TANH R11, R11 ;  /* 0x0000000b000b7308 */ /* 0x000e620000002400 */
[----:B------:R-:W-:Y:S01]  /*5220*/  ISETP.GE.AND P2, PT, R26, R2, PT ;  /* 0x000000021a00720c */ /* 0x000fe20003f46270 */
[----:B------:R-:W-:Y:S01]  /*5230*/  FMUL.FTZ R76, R76, UR22 ;  /* 0x000000164c4c7c20 */ /* 0x000fe20008410000 */
[----:B------:R-:W-:Y:S01]  /*5240*/  FSEL R14, R14, -INF , !P1 ;  /* 0xff8000000e0e7808 */ /* 0x000fe20004800000 */
[----:B------:R-:W-:Y:S01]  /*5250*/  FMUL.FTZ R86, R86, UR22 ;  /* 0x0000001656567c20 */ /* 0x000fe20008410000 */
[----:B------:R-:W-:Y:S01]  /*5260*/  FSEL R25, R25, -INF , !P3 ;  /* 0xff80000019197808 */ /* 0x000fe20005800000 */
[----:B------:R-:W-:Y:S01]  /*5270*/  FMUL.FTZ R77, R77, UR22 ;  /* 0x000000164d4d7c20 */ /* 0x000fe20008410000 */
[----:B------:R-:W-:Y:S01]  /*5280*/  I2FP.F32.S32 R26, R26 ;  /* 0x0000001a001a7245 */ /* 0x000fe20000201400 */
[----:B------:R-:W1:Y:S01]  /*5290*/  MUFU.TANH R64, R64 ;  /* 0x0000004000407308 */ /* 0x000e620000002400 */
[----:B------:R-:W-:Y:S01]  /*52a0*/  ISETP.GE.AND P1, PT, R22, R135, PT ;  /* 0x000000871600720c */ /* 0x000fe20003f26270 */
[----:B------:R-:W-:Y:S01]  /*52b0*/  FMUL.FTZ R78, R78, UR22 ;  /* 0x000000164e4e7c20 */ /* 0x000fe20008410000 */
[----:B------:R-:W-:Y:S01]  /*52c0*/  ISETP.GE.AND P3, PT, R22, R2, PT ;  /* 0x000000021600720c */ /* 0x000fe20003f66270 */
[C---:B---3--:R-:W-:Y:S01]  /*52d0*/  FFMA.FTZ R22, R6.reuse, UR5, R13 ;  /* 0x0000000506167c23 */ /* 0x048fe2000801000d */
[----:B--2---:R-:W-:Y:S01]  /*52e0*/  FFMA.FTZ R13, R6, UR5, R8 ;  /* 0x00000005060d7c23 */ /* 0x004fe20008010008 */
[----:B----4-:R-:W-:Y:S01]  /*52f0*/  FFMA.FTZ R6, R19, UR5, R4 ;  /* 0x0000000513067c23 */ /* 0x010fe20008010004 */
[C---:B-1----:R-:W-:Y:S01]  /*5300*/  FFMA.FTZ R4, R26.reuse, UR5, R9 ;  /* 0x000000051a047c23 */ /* 0x042fe20008010009 */
[----:B------:R-:W1:Y:S01]  /*5310*/  MUFU.TANH R66, R66 ;  /* 0x0000004200427308 */ /* 0x000e620000002400 */
[----:B------:R-:W-:Y:S01]  /*5320*/  FFMA.FTZ R9, R26, UR5, R17 ;  /* 0x000000051a097c23 */ /* 0x000fe20008010011 */
[C---:B------:R-:W-:Y:S01]  /*5330*/  VIADD R17, R3.reuse, 0x28 ;  /* 0x0000002803117836 */ /* 0x040fe20000000000 */
[----:B------:R-:W-:Y:S01]  /*5340*/  IADD3 R23, R3, 0x20, RZ ;  /* 0x0000002003177810 */ /* 0x000fe20007ffe0ff */
[----:B------:R-:W-:Y:S01]  /*5350*/  FFMA.FTZ R11, R19, UR5, R11 ;  /* 0x00000005130b7c23 */ /* 0x000fe2000801000b */
[----:B------:R-:W-:Y:S01]  /*5360*/  FSEL R4, R4, -INF , !P5 ;  /* 0xff80000004047808 */ /* 0x000fe20006800000 */
[----:B------:R-:W-:Y:S01]  /*5370*/  VIADD R19, R3, 0x21 ;  /* 0x0000002103137836 */ /* 0x000fe20000000000 */
[----:B------:R-:W-:Y:S01]  /*5380*/  FSEL R9, R9, -INF , !P2 ;  /* 0xff80000009097808 */ /* 0x000fe20005000000 */
[----:B------:R-:W2:Y:S01]  /*5390*/  MUFU.TANH R16, R16 ;  /* 0x0000001000107308 */ /* 0x000ea20000002400 */
[----:B------:R-:W-:Y:S01]  /*53a0*/  FSEL R8, R22, -INF , !P6 ;  /* 0xff80000016087808 */ /* 0x000fe20007000000 */
[----:B------:R-:W-:Y:S01]  /*53b0*/  FMUL.FTZ R79, R79, UR22 ;  /* 0x000000164f4f7c20 */ /* 0x000fe20008410000 */
[----:B------:R-:W-:-:S02]  /*53c0*/  FSEL R13, R13, -INF , !P4 ;  /* 0xff8000000d0d7808 */ /* 0x000fc40006000000 */
[CC--:B------:R-:W-:Y:S02]  /*53d0*/  ISETP.GE.AND P5, PT, R17.reuse, R135.reuse, PT ;  /* 0x000000871100720c */ /* 0x0c0fe40003fa6270 */
[-C--:B------:R-:W-:Y:S01]  /*53e0*/  ISETP.GE.AND P2, PT, R17, R2.reuse, PT ;  /* 0x000000021100720c */ /* 0x080fe20003f46270 */
[----:B------:R-:W3:Y:S01]  /*53f0*/  MUFU.TANH R18, R18 ;  /* 0x0000001200127308 */ /* 0x000ee20000002400 */
[C---:B------:R-:W-:Y:S02]  /*5400*/  ISETP.GE.AND P6, PT, R23.reuse, R135, PT ;  /* 0x000000871700720c */ /* 0x040fe40003fc6270 */
[-C--:B------:R-:W-:Y:S02]  /*5410*/  ISETP.GE.AND P4, PT, R23, R2.reuse, PT ;  /* 0x000000021700720c */ /* 0x080fe40003f86270 */
[----:B------:R-:W-:Y:S02]  /*5420*/  I2FP.F32.S32 R17, R17 ;  /* 0x0000001100117245 */ /* 0x000fe40000201400 */
[----:B------:R-:W-:Y:S01]  /*5430*/  I2FP.F32.S32 R23, R23 ;  /* 0x0000001700177245 */ /* 0x000fe20000201400 */
[----:B------:R-:W4:Y:S01]  /*5440*/  MUFU.TANH R51, R51 ;  /* 0x0000003300337308 */ /* 0x000f220000002400 */
[----:B------:R-:W-:Y:S01]  /*5450*/  FSEL R6, R6, -INF , !P1 ;  /* 0xff80000006067808 */ /* 0x000fe20004800000 */
[----:B------:R-:W-:Y:S01]  /*5460*/  FFMA.FTZ R64, R17, UR5, R64 ;  /* 0x0000000511407c23 */ /* 0x000fe20008010040 */
[----:B------:R-:W-:Y:S01]  /*5470*/  FSEL R11, R11, -INF , !P3 ;  /* 0xff8000000b0b7808 */ /* 0x000fe20005800000 */
[----:B-1----:R-:W-:Y:S01]  /*5480*/  FFMA.FTZ R66, R17, UR5, R66 ;  /* 0x0000000511427c23 */ /* 0x002fe20008010042 */
[----:B------:R-:W-:Y:S01]  /*5490*/  ISETP.GE.AND P1, PT, R19, R135, PT ;  /* 0x000000871300720c */ /* 0x000fe20003f26270 */
[----:B--2---:R-:W-:Y:S01]  /*54a0*/  FFMA.FTZ R170, R23, UR5, R16 ;  /* 0x0000000517aa7c23 */ /* 0x004fe20008010010 */
[----:B------:R-:W-:Y:S01]  /*54b0*/  ISETP.GE.AND P3, PT, R19, R2, PT ;  /* 0x000000021300720c */ /* 0x000fe20003f66270 */
[----:B------:R-:W1:Y:S01]  /*54c0*/  MUFU.TANH R50, R50 ;  /* 0x0000003200327308 */ /* 0x000e620000002400 */
[----:B------:R-:W-:Y:S01]  /*54d0*/  I2FP.F32.S32 R19, R19 ;  /* 0x0000001300137245 */ /* 0x000fe20000201400 */
[C---:B------:R-:W-:Y:S01]  /*54e0*/  VIADD R17, R3.reuse, 0x30 ;  /* 0x0000003003117836 */ /* 0x040fe20000000000 */
[----:B------:R-:W-:-:S02]  /*54f0*/  IADD3 R16, R3, 0x31, RZ ;  /* 0x0000003103107810 */ /* 0x000fc40007ffe0ff */
[----:B------:R-:W-:Y:S01]  /*5500*/  FSEL R146, R64, -INF , !P5 ;  /* 0xff80000040927808 */ /* 0x000fe20006800000 */
[C---:B---3--:R-:W-:Y:S01]  /*5510*/  FFMA.FTZ R172, R19.reuse, UR5, R18 ;  /* 0x0000000513ac7c23 */ /* 0x048fe20008010012 */
[----:B------:R-:W-:Y:S01]  /*5520*/  FSEL R147, R66, -INF , !P2 ;  /* 0xff80000042937808 */ /* 0x000fe20005000000 */
[----:B------:R-:W2:Y:S01]  /*5530*/  MUFU.TANH R85, R85 ;  /* 0x0000005500557308 */ /* 0x000ea20000002400 */
[----:B----4-:R-:W-:Y:S01]  /*5540*/  FFMA.FTZ R51, R19, UR5, R51 ;  /* 0x0000000513337c23 */ /* 0x010fe20008010033 */
[C---:B------:R-:W-:Y:S01]  /*5550*/  ISETP.GE.AND P5, PT, R16.reuse, R135, PT ;  /* 0x000000871000720c */ /* 0x040fe20003fa6270 */
[----:B------:R-:W-:Y:S01]  /*5560*/  VIADD R18, R3, 0x29 ;  /* 0x0000002903127836 */ /* 0x000fe20000000000 */
[----:B------:R-:W-:Y:S02]  /*5570*/  ISETP.GE.AND P2, PT, R16, R2, PT ;  /* 0x000000021000720c */ /* 0x000fe40003f46270 */
[----:B------:R-:W-:Y:S02]  /*5580*/  I2FP.F32.S32 R16, R16 ;  /* 0x0000001000107245 */ /* 0x000fe40000201400 */
[----:B------:R-:W3:Y:S01]  /*5590*/  MUFU.TANH R87, R87 ;  /* 0x0000005700577308 */ /* 0x000ee20000002400 */
[----:B-1----:R-:W-:Y:S01]  /*55a0*/  FFMA.FTZ R50, R23, UR5, R50 ;  /* 0x0000000517327c23 */ /* 0x002fe20008010032 */
[----:B------:R-:W-:-:S02]  /*55b0*/  FSEL R172, R172, -INF , !P1 ;  /* 0xff800000acac7808 */ /* 0x000fc40004800000 */
[----:B------:R-:W-:Y:S02]  /*55c0*/  FSEL R151, R51, -INF , !P3 ;  /* 0xff80000033977808 */ /* 0x000fe40005800000 */
[C---:B------:R-:W-:Y:S02]  /*55d0*/  ISETP.GE.AND P1, PT, R17.reuse, R135, PT ;  /* 0x000000871100720c */ /* 0x040fe40003f26270 */
[----:B------:R-:W1:Y:S01]  /*55e0*/  MUFU.TANH R84, R84 ;  /* 0x0000005400547308 */ /* 0x000e620000002400 */
[----:B------:R-:W-:Y:S01]  /*55f0*/  ISETP.GE.AND P3, PT, R17, R2, PT ;  /* 0x000000021100720c */ /* 0x000fe20003f66270 */
[----:B--2---:R-:W-:Y:S01]  /*5600*/  FFMA.FTZ R85, R16, UR5, R85 ;  /* 0x0000000510557c23 */ /* 0x004fe20008010055 */
[----:B------:R-:W-:Y:S02]  /*5610*/  I2FP.F32.S32 R17, R17 ;  /* 0x0000001100117245 */ /* 0x000fe40000201400 */
[----:B------:R-:W-:Y:S02]  /*5620*/  FSEL R170, R170, -INF , !P6 ;  /* 0xff800000aaaa7808 */ /* 0x000fe40007000000 */
[----:B------:R-:W-:Y:S01]  /*5630*/  FSEL R175, R50, -INF , !P4 ;  /* 0xff80000032af7808 */ /* 0x000fe20006000000 */
[----:B------:R-:W2:Y:S01]  /*5640*/  MUFU.TANH R65, R65 ;  /* 0x0000004100417308 */ /* 0x000ea20000002400 */
[----:B---3--:R-:W-:Y:S01]  /*5650*/  FFMA.FTZ R87, R16, UR5, R87 ;  /* 0x0000000510577c23 */ /* 0x008fe20008010057 */
[----:B------:R-:W-:Y:S01]  /*5660*/  VIADD R16, R3, 0x38 ;  /* 0x0000003803107836 */ /* 0x000fe20000000000 */
[----:B------:R-:W-:-:S02]  /*5670*/  ISETP.GE.AND P6, PT, R18, R135, PT ;  /* 0x000000871200720c */ /* 0x000fc40003fc6270 */
[----:B------:R-:W-:Y:S02]  /*5680*/  ISETP.GE.AND P4, PT, R18, R2, PT ;  /* 0x000000021200720c */ /* 0x000fe40003f86270 */
[----:B------:R-:W-:Y:S01]  /*5690*/  I2FP.F32.S32 R18, R18 ;  /* 0x0000001200127245 */ /* 0x000fe20000201400 */
[----:B------:R-:W3:Y:S01]  /*56a0*/  MUFU.TANH R67, R67 ;  /* 0x0000004300437308 */ /* 0x000ee20000002400 */
[----:B-1----:R-:W-:Y:S01]  /*56b0*/  FFMA.FTZ R84, R17, UR5, R84 ;  /* 0x0000000511547c23 */ /* 0x002fe20008010054 */
[----:B------:R-:W-:Y:S02]  /*56c0*/  I2FP.F32.S32 R181, R16 ;  /* 0x0000001000b57245 */ /* 0x000fe40000201400 */
[----:B------:R-:W-:Y:S02]  /*56d0*/  FSEL R148, R85, -INF , !P5 ;  /* 0xff80000055947808 */ /* 0x000fe40006800000 */
[----:B------:R-:W-:Y:S02]  /*56e0*/  FSEL R150, R84, -INF , !P1 ;  /* 0xff80000054967808 */ /* 0x000fe40004800000 */
[----:B------:R-:W1:Y:S01]  /*56f0*/  MUFU.TANH R76, R76 ;  /* 0x0000004c004c7308 */ /* 0x000e620000002400 */
[----:B--2---:R-:W-:Y:S01]  /*5700*/  FFMA.FTZ R65, R18, UR5, R65 ;  /* 0x0000000512417c23 */ /* 0x004fe20008010041 */
[----:B------:R-:W-:-:S02]  /*5710*/  ISETP.GE.AND P1, PT, R16, R135, PT ;  /* 0x000000871000720c */ /* 0x000fc40003f26270 */
[----:B------:R-:W-:Y:S02]  /*5720*/  FSEL R141, R87, -INF , !P2 ;  /* 0xff800000578d7808 */ /* 0x000fe40005000000 */
[----:B------:R-:W-:Y:S02]  /*5730*/  FSEL R144, R65, -INF , !P6 ;  /* 0xff80000041907808 */ /* 0x000fe40007000000 */
[----:B------:R-:W2:Y:S01]  /*5740*/  MUFU.TANH R86, R86 ;  /* 0x0000005600567308 */ /* 0x000ea20000002400 */
[----:B---3--:R-:W-:Y:S01]  /*5750*/  FFMA.FTZ R67, R18, UR5, R67 ;  /* 0x0000000512437c23 */ /* 0x008fe20008010043 */
[----:B------:R-:W-:Y:S01]  /*5760*/  BAR.SYNC.DEFER_BLOCKING 0x0 ;  /* 0x0000000000007b1d */ /* 0x000fe20000010000 */
[----:B------:R-:W-:-:S03]  /*5770*/  ISETP.GE.AND P6, PT, R3, R135, PT ;  /* 0x000000870300720c */ /* 0x000fc60003fc6270 */
[----:B------:R-:W-:Y:S02]  /*5780*/  FSEL R145, R67, -INF , !P4 ;  /* 0xff80000043917808 */ /* 0x000fe40006000000 */
[----:B------:R-:W3:Y:S01]  /*5790*/  MUFU.TANH R77, R77 ;  /* 0x0000004d004d7308 */ /* 0x000ee20000002400 */
[----:B-1----:R-:W-:Y:S01]  /*57a0*/  FFMA.FTZ R76, R181, UR5, R76 ;  /* 0x00000005b54c7c23 */ /* 0x002fe2000801004c */
[----:B------:R-:W-:-:S04]  /*57b0*/  ISETP.GE.AND P4, PT, R3, R2, PT ;  /* 0x000000020300720c */ /* 0x000fc80003f86270 */
[----:B------:R-:W-:Y:S02]  /*57c0*/  FSEL R142, R76, -INF , !P1 ;  /* 0xff8000004c8e7808 */ /* 0x000fe40004800000 */
[----:B------:R-:W1:Y:S01]  /*57d0*/  MUFU.TANH R78, R78 ;  /* 0x0000004e004e7308 */ /* 0x000e620000002400 */
[----:B--2---:R-:W-:Y:S01]  /*57e0*/  FFMA.FTZ R86, R17, UR5, R86 ;  /* 0x0000000511567c23 */ /* 0x004fe20008010056 */
[----:B------:R-:W-:Y:S01]  /*57f0*/  I2FP.F32.S32 R17, R3 ;  /* 0x0000000300117245 */ /* 0x000fe20000201400 */
[----:B------:R-:W-:Y:S01]  /*5800*/  VIADD R3, R3, 0x39 ;  /* 0x0000003903037836 */ /* 0x000fe20000000000 */
[----:B------:R-:W-:Y:S02]  /*5810*/  PLOP3.LUT P1, PT, PT, PT, UP0, 0x80, 0x0 ;  /* 0x000000000000781c */ /* 0x000fe40003f2f008 */
[----:B------:R-:W-:Y:S01]  /*5820*/  FSEL R143, R86, -INF , !P3 ;  /* 0xff800000568f7808 */ /* 0x000fe20005800000 */
[C---:B------:R-:W-:Y:S01]  /*5830*/  FFMA.FTZ R20, R17.reuse, UR5, R20 ;  /* 0x0000000511147c23 */ /* 0x040fe20008010014 */
[----:B------:R-:W2:Y:S01]  /*5840*/  MUFU.TANH R79, R79 ;  /* 0x0000004f004f7308 */ /* 0x000ea20000002400 */
[----:B------:R-:W-:Y:S01]  /*5850*/  ISETP.GE.AND P3, PT, R16, R2, PT ;  /* 0x000000021000720c */ /* 0x000fe20003f66270 */
[----:B------:R-:W-:Y:S01]  /*5860*/  FFMA.FTZ R21, R17, UR5, R21 ;  /* 0x0000000511157c23 */ /* 0x000fe20008010015 */
[----:B------:R-:W-:-:S02]  /*5870*/  I2FP.F32.S32 R16, R3 ;  /* 0x0000000300107245 */ /* 0x000fc40000201400 */
[C---:B------:R-:W-:Y:S02]  /*5880*/  ISETP.GE.AND P5, PT, R3.reuse, R135, PT ;  /* 0x000000870300720c */ /* 0x040fe40003fa6270 */
[----:B------:R-:W-:Y:S01]  /*5890*/  ISETP.GE.AND P2, PT, R3, R2, PT ;  /* 0x000000020300720c */ /* 0x000fe20003f46270 */
[----:B---3--:R-:W-:Y:S01]  /*58a0*/  FFMA.FTZ R140, R16, UR5, R77 ;  /* 0x00000005108c7c23 */ /* 0x008fe2000801004d */
[----:B-1----:R-:W-:Y:S01]  /*58b0*/  FFMA.FTZ R181, R181, UR5, R78 ;  /* 0x00000005b5b57c23 */ /* 0x002fe2000801004e */
[----:B------:R-:W-:Y:S02]  /*58c0*/  FSEL R26, R20, -INF , !P6 ;  /* 0xff800000141a7808 */ /* 0x000fe40007000000 */
[----:B------:R-:W-:Y:S02]  /*58d0*/  FSEL R31, R21, -INF , !P4 ;  /* 0xff800000151f7808 */ /* 0x000fe40006000000 */
[----:B------:R-:W-:Y:S02]  /*58e0*/  FSEL R181, R181, -INF , !P3 ;  /* 0xff800000b5b57808 */ /* 0x000fe40005800000 */
[----:B------:R-:W-:Y:S01]  /*58f0*/  FSEL R140, R140, -INF , !P5 ;  /* 0xff8000008c8c7808 */ /* 0x000fe20006800000 */
[----:B--2---:R-:W-:-:S05]  /*5900*/  FFMA.FTZ R177, R16, UR5, R79 ;  /* 0x0000000510b17c23 */ /* 0x004fca000801004f */
        /* <DEDUP_REMOVED lines=47> */
[----:B------:R-:W-:Y:S02]  /*5c00*/  @!UP1 UIADD3 UR31, -UR31, URZ, URZ ;  /* 0x0000003f1f1f9290 */ /* 0x000fe4000fffe13f */
[----:B------:R-:W-:-:S02]  /*5c10*/  @!UP0 UIADD3 UR29, -UR29, URZ, URZ ;  /* 0x0000003f1d1d8290 */ /* 0x000fc4000fffe13f */
        /* <DEDUP_REMOVED lines=15> */
[----:B------:R-:W-:-:S03]  /*5d10*/  UIMAD UR14, UR17, UR7, UR14 ;  /* 0x00000007110e72a4 */ /* 0x000fc6000f8e020e */
[----:B------:R-:W-:Y:S01]  /*5d20*/  ULDC.64 UR16, c[0x0][0x230] ;  /* 0x00008c0000107ab9 */ /* 0x000fe20000000a00 */
[----:B------:R-:W-:Y:S01]  /*5d30*/  UIADD3 UR14, UR21, UR14, URZ ;  /* 0x0000000e150e7290 */ /* 0x000fe2000fffe03f */
[----:B-1----:R-:W-:Y:S01]  /*5d40*/  IMAD.U32 R19, RZ, RZ, UR21 ;  /* 0x00000015ff137e24 */ /* 0x002fe2000f8e00ff */
[----:B------:R-:W-:-:S04]  /*5d50*/  MOV R18, UR20 ;  /* 0x0000001400127c02 */ /* 0x000fc80008000f00 */
[----:B------:R-:W-:Y:S01]  /*5d60*/  MOV R19, UR14 ;  /* 0x0000000e00137c02 */ /* 0x000fe20008000f00 */
[----:B--2---:R-:W-:-:S05]  /*5d70*/  IMAD.IADD R16, R16, 0x1, -R3 ;  /* 0x0000000110107824 */ /* 0x004fca00078e0a03 */
[----:B------:R-:W-:-:S05]  /*5d80*/  SHF.R.S32.HI R3, RZ, 0x1f, R16 ;  /* 0x0000001fff037819 */ /* 0x000fca0000011410 */
[----:B------:R-:W-:-:S04]  /*5d90*/  IMAD R3, R3, UR16, RZ ;  /* 0x0000001003037c24 */ /* 0x000fc8000f8e02ff */
[C---:B------:R-:W-:Y:S02]  /*5da0*/  IMAD R3, R16.reuse, UR17, R3 ;  /* 0x0000001110037c24 */ /* 0x040fe4000f8e0203 */
[----:B------:R-:W-:-:S04]  /*5db0*/  IMAD.WIDE.U32 R16, R16, UR16, R18 ;  /* 0x0000001010107c25 */ /* 0x000fc8000f8e0012 */
[----:B------:R-:W-:Y:S01]  /*5dc0*/  IMAD.IADD R3, R17, 0x1, R3 ;  /* 0x0000000111037824 */ /* 0x000fe200078e0203 */
[----:B------:R-:W-:Y:S01]  /*5dd0*/  MOV R28, R16 ;  /* 0x00000010001c7202 */ /* 0x000fe20000000f00 */
[----:B------:R-:W-:Y:S06]  /*5de0*/  BRA `(.L_x_2255) ;  /* 0x0000000000107947 */ /* 0x000fec0003800000 */
.L_x_2254:
[----:B------:R-:W-:-:S04]  /*5df0*/  ULEA UR14, -UR6, URZ, 0x6 ;  /* 0x0000003f060e7291 */ /* 0x000fc8000f8e313f */
[----:B------:R-:W-:Y:S02]  /*5e00*/  USHF.R.S32.HI UR16, URZ, 0x1f, UR14 ;  /* 0x0000001f3f107899 */ /* 0x000fe4000801140e */
[----:B------:R-:W-:-:S04]  /*5e10*/  MOV R28, UR14 ;  /* 0x0000000e001c7c02 */ /* 0x000fc80008000f00 */
[----:B------:R-:W-:-:S07]  /*5e20*/  MOV R3, UR16 ;  /* 0x0000001000037c02 */ /* 0x000fce0008000f00 */
.L_x_2255:
        /* <DEDUP_REMOVED lines=70> */
[C---:B------:R-:W-:Y:S01]  /*6290*/  @!P5 IMAD.X R46, R37.reuse, 0x1, R134, P2 ;  /* 0x00000001252ed824 */ /* 0x040fe200010e0686 */
[C---:B-----5:R-:W-:Y:S01]  /*62a0*/  @!P5 LEA R48, P2, R36.reuse, R16, 0x1 ;  /* 0x000000102430d211 */ /* 0x060fe200078408ff */
        /* <DEDUP_REMOVED lines=9> */
[----:B--2---:R-:W-:Y:S01]  /*6340*/  @!P4 LEA R34, P6, R47, R22, 0x1 ;  /* 0x000000162f22c211 */ /* 0x004fe200078c08ff */
        /* <DEDUP_REMOVED lines=50> */
.L_x_2257:
[----:B------:R-:W-:Y:S05]  /*6670*/  BSYNC B0 ;  /* 0x0000000000007941 */ /* 0x000fea0003800000 */
.L_x_2256:
[----:B------:R-:W0:Y:S01]  /*6680*/  LDGDEPBAR ;  /* 0x00000000000079af */ /* 0x000e220000000000 */
[----:B------:R-:W-:-:S04]  /*6690*/  IADD3 R133, P2, R28, R133, RZ ;  /* 0x000000851c857210 */ /* 0x000fc80007f5e0ff */
[----:B------:R-:W-:-:S09]  /*66a0*/  IADD3.X R134, R3, R134, RZ, P2, !PT ;  /* 0x0000008603867210 */ /* 0x000fd200017fe4ff */
.L_x_2253:
[----:B------:R-:W-:Y:S01]  /*66b0*/  FMNMX.FTZ R3, R26, R12, !PT ;  /* 0x0000000c1a037209 */ /* 0x000fe20007810000 */
[----:B------:R-:W-:Y:S01]  /*66c0*/  ULDC UR14, c[0x0][0x2ec] ;  /* 0x0000bb00000e7ab9 */ /* 0x000fe20000000800 */
[----:B-1-3--:R-:W-:Y:S01]  /*66d0*/  FMNMX.FTZ R16, R31, R29, !PT ;  /* 0x0000001d1f107209 */ /* 0x00afe20007810000 */
        /* <DEDUP_REMOVED lines=45> */
[----:B------:R-:W4:Y:S04]  /*69b0*/  LDSM.16.MT88.4 R80, [R198+0x10000] ;  /* 0x01000000c650783b */ /* 0x000f280000004200 */
[----:B------:R-:W-:Y:S04]  /*69c0*/  LDSM.16.MT88.4 R88, [R197+0x10000] ;  /* 0x01000000c558783b */ /* 0x000fe80000004200 */
[----:B------:R-:W-:Y:S01]  /*69d0*/  LDSM.16.MT88.4 R108, [R197+0xc000] ;  /* 0x00c00000c56c783b */ /* 0x000fe20000004200 */
[----:B-1----:R-:W-:-:S03]  /*69e0*/  FMNMX.FTZ R132, R17, R132, !PT ;  /* 0x0000008411847209 */ /* 0x002fc60007810000 */
[----:B------:R-:W-:Y:S01]  /*69f0*/  LDSM.16.MT88.4 R100, [R196+0xc000] ;  /* 0x00c00000c464783b */ /* 0x000fe20000004200 */
[----:B--2---:R-:W-:Y:S01]  /*6a00*/  FMNMX.FTZ R3, R16, R3, !PT ;  /* 0x0000000310037209 */ /* 0x004fe20007810000 */
[C---:B------:R-:W-:Y:S01]  /*6a10*/  FMUL.FTZ R149, R132.reuse, UR14 ;  /* 0x0000000e84957c20 */ /* 0x040fe20008410000 */
[----:B------:R-:W-:Y:S01]  /*6a20*/  FSETP.NEU.FTZ.AND P2, PT, R132, -INF , PT ;  /* 0xff8000008400780b */ /* 0x000fe20003f5d000 */
[----:B------:R-:W1:Y:S02]  /*6a30*/  LDSM.16.MT88.4 R16, [R200+0xc800] ;  /* 0x00c80000c810783b */ /* 0x000e640000004200 */
        /* <DEDUP_REMOVED lines=20> */
[----:B------:R-:W2:Y:S01]  /*6b80*/  LDSM.16.MT88.4 R12, [R198+0xc800] ;  /* 0x00c80000c60c783b */ /* 0x000ea20000004200 */
[--C-:B------:R-:W-:Y:S01]  /*6b90*/  FFMA.FTZ R159, R6, UR14, -R149.reuse ;  /* 0x0000000e069f7c23 */ /* 0x100fe20008010895 */
[----:B------:R-:W5:Y:S01]  /*6ba0*/  MUFU.EX2 R166, R166 ;  /* 0x000000a600a67308 */ /* 0x000f620000000800 */
[--C-:B------:R-:W-:Y:S01]  /*6bb0*/  FFMA.FTZ R0, R4, UR14, -R149.reuse ;  /* 0x0000000e04007c23 */ /* 0x100fe20008010895 */
[----:B------:R-:W2:Y:S01]  /*6bc0*/  LDSM.16.MT88.4 R8, [R200+0xe800] ;  /* 0x00e80000c808783b */ /* 0x000ea20000004200 */
[--C-:B------:R-:W-:Y:S01]  /*6bd0*/  FFMA.FTZ R171, R172, UR14, -R149.reuse ;  /* 0x0000000eacab7c23 */ /* 0x100fe20008010895 */
[--C-:B------:R-:W-:Y:S01]  /*6be0*/  FFMA.FTZ R174, R175, UR14, -R178.reuse ;  /* 0x0000000eafae7c23 */ /* 0x100fe200080108b2 */
[--C-:B------:R-:W-:Y:S01]  /*6bf0*/  FFMA.FTZ R170, R170, UR14, -R149.reuse ;  /* 0x0000000eaaaa7c23 */ /* 0x100fe20008010895 */
[----:B------:R-:W2:Y:S01]  /*6c00*/  LDSM.16.MT88.4 R4, [R198+0xe800] ;  /* 0x00e80000c604783b */ /* 0x000ea20000004200 */
[--C-:B------:R-:W-:Y:S01]  /*6c10*/  FFMA.FTZ R172, R146, UR14, -R149.reuse ;  /* 0x0000000e92ac7c23 */ /* 0x100fe20008010895 */
[----:B------:R-:W-:Y:S01]  /*6c20*/  MUFU.EX2 R165, R165 ;  /* 0x000000a500a57308 */ /* 0x000fe20000000800 */
[--C-:B------:R-:W-:Y:S01]  /*6c30*/  FFMA.FTZ R173, R144, UR14, -R149.reuse ;  /* 0x0000000e90ad7c23 */ /* 0x100fe20008010895 */
[--C-:B------:R-:W-:Y:S01]  /*6c40*/  FFMA.FTZ R175, R151, UR14, -R178.reuse ;  /* 0x0000000e97af7c23 */ /* 0x100fe200080108b2 */
[--C-:B------:R-:W-:Y:S01]  /*6c50*/  FFMA.FTZ R176, R147, UR14, -R178.reuse ;  /* 0x0000000e93b07c23 */ /* 0x100fe200080108b2 */
[--C-:B------:R-:W-:Y:S01]  /*6c60*/  FFMA.FTZ R179, R145, UR14, -R178.reuse ;  /* 0x0000000e91b37c23 */ /* 0x100fe200080108b2 */
[----:B------:R-:W-:Y:S01]  /*6c70*/  LDSM.16.MT88.4 R136, [R196+0x10000] ;  /* 0x01000000c488783b */ /* 0x000fe20000004200 */
[--C-:B------:R-:W-:Y:S01]  /*6c80*/  FFMA.FTZ R215, R143, UR14, -R178.reuse ;  /* 0x0000000e8fd77c23 */ /* 0x100fe200080108b2 */
[--C-:B------:R-:W-:Y:S01]  /*6c90*/  FFMA.FTZ R216, R141, UR14, -R178.reuse ;  /* 0x0000000e8dd87c23 */ /* 0x100fe200080108b2 */
[----:B------:R-:W3:Y:S01]  /*6ca0*/  MUFU.EX2 R162, R162 ;  /* 0x000000a200a27308 */ /* 0x000ee20000000800 */
[----:B-----5:R-:W-:Y:S01]  /*6cb0*/  F2FP.F16.F32.PACK_AB R96, R166, R167 ;  /* 0x000000a7a660723e */ /* 0x020fe200000000ff */
[----:B------:R-:W-:Y:S01]  /*6cc0*/  LDSM.16.MT88.4 R28, [R197+0xc800] ;  /* 0x00c80000c51c783b */ /* 0x000fe20000004200 */
[--C-:B------:R-:W-:Y:S01]  /*6cd0*/  FFMA.FTZ R181, R181, UR14, -R178.reuse ;  /* 0x0000000eb5b57c23 */ /* 0x100fe200080108b2 */
[--C-:B------:R-:W-:Y:S01]  /*6ce0*/  FFMA.FTZ R180, R150, UR14, -R149.reuse ;  /* 0x0000000e96b47c23 */ /* 0x100fe20008010895 */
[--C-:B------:R-:W-:Y:S01]  /*6cf0*/  FFMA.FTZ R183, R148, UR14, -R149.reuse ;  /* 0x0000000e94b77c23 */ /* 0x100fe20008010895 */
[----:B------:R-:W-:Y:S01]  /*6d00*/  LDSM.16.MT88.4 R24, [R196+0xc800] ;  /* 0x00c80000c418783b */ /* 0x000fe20000004200 */
[--C-:B------:R-:W-:Y:S01]  /*6d10*/  FFMA.FTZ R182, R142, UR14, -R149.reuse ;  /* 0x0000000e8eb67c23 */ /* 0x100fe20008010895 */
[----:B------:R-:W-:Y:S01]  /*6d20*/  MUFU.EX2 R168, R168 ;  /* 0x000000a800a87308 */ /* 0x000fe20000000800 */
[----:B------:R-:W-:Y:S01]  /*6d30*/  FFMA.FTZ R221, R140, UR14, -R149 ;  /* 0x0000000e8cdd7c23 */ /* 0x000fe20008010895 */
[----:B------:R-:W-:Y:S01]  /*6d40*/  LDSM.16.MT88.4 R20, [R197+0xe800] ;  /* 0x00e80000c514783b */ /* 0x000fe20000004200 */
[----:B------:R-:W-:Y:S01]  /*6d50*/  FFMA.FTZ R178, R177, UR14, -R178 ;  /* 0x0000000eb1b27c23 */ /* 0x000fe200080108b2 */
[----:B------:R-:W-:Y:S01]  /*6d60*/  FADD.FTZ R166, R167, R166 ;  /* 0x000000a6a7a67221 */ /* 0x000fe20000010000 */
[----:B------:R-:W-:Y:S01]  /*6d70*/  LEA R218, P2, R133, UR20, 0x1 ;  /* 0x0000001485da7c11 */ /* 0x000fe2000f8408ff */
[----:B------:R-:W-:Y:S02]  /*6d80*/  LDSM.16.MT88.4 R148, [R196+0x11000] ;  /* 0x01100000c494783b */ /* 0x000fe40000004200 */
[----:B------:R-:W5:Y:S01]  /*6d90*/  MUFU.EX2 R169, R169 ;  /* 0x000000a900a97308 */ /* 0x000f620000000800 */
[----:B---3--:R-:W-:Y:S01]  /*6da0*/  F2FP.F16.F32.PACK_AB R98, R162, R165 ;  /* 0x000000a5a262723e */ /* 0x008fe200000000ff */
[----:B------:R-:W-:Y:S01]  /*6db0*/  FADD.FTZ R165, R165, R166 ;  /* 0x000000a6a5a57221 */ /* 0x000fe20000010000 */
[----:B------:R-:W-:Y:S01]  /*6dc0*/  LDSM.16.MT88.4 R140, [R200+0xd800] ;  /* 0x00d80000c88c783b */ /* 0x000fe20000004200 */
[----:B------:R-:W-:-:S02]  /*6dd0*/  LEA.HI.X R217, R133, UR21, R134, 0x1, P2 ;  /* 0x0000001585d97c11 */ /* 0x000fc400090f0c86 */
[----:B------:R-:W-:Y:S02]  /*6de0*/  FADD.FTZ R162, R162, R165 ;  /* 0x000000a5a2a27221 */ /* 0x000fe40000010000 */
[----:B------:R-:W-:Y:S08]  /*6df0*/  MUFU.EX2 R164, R164 ;  /* 0x000000a400a47308 */ /* 0x000ff00000000800 */
        /* <DEDUP_REMOVED lines=37> */
[----:B----4-:R-:W-:Y:S02]  /*7050*/  HMMA.16816.F32 R76, R96, R80, RZ ;  /* 0x00000050604c723c */ /* 0x010fe400000018ff */
[----:B------:R-:W-:-:S04]  /*7060*/  FADD.FTZ R153, R153, R156 ;  /* 0x0000009c99997221 */ /* 0x000fc80000010000 */
[C---:B-1----:R-:W-:Y:S01]  /*7070*/  HMMA.16816.F32 R128, R32.reuse, R16, R128 ;  /* 0x000000102080723c */ /* 0x042fe20000001880 */
[----:B------:R-:W-:Y:S05]  /*7080*/  MUFU.EX2 R172, R172 ;  /* 0x000000ac00ac7308 */ /* 0x000fea0000000800 */
[C---:B------:R-:W-:Y:S01]  /*7090*/  HMMA.16816.F32 R124, R32.reuse, R18, R124 ;  /* 0x00000012207c723c */ /* 0x040fe2000000187c */
[----:B------:R-:W1:Y:S02]  /*70a0*/  LDSM.16.MT88.4 R16, [R196+0xe800] ;  /* 0x00e80000c410783b */ /* 0x000e640000004200 */
[----:B------:R-:W4:Y:S01]  /*70b0*/  MUFU.EX2 R173, R173 ;  /* 0x000000ad00ad7308 */ /* 0x000f220000000800 */
[C---:B---3--:R-:W-:Y:S01]  /*70c0*/  F2FP.F16.F32.PACK_AB R144, R171.reuse, R170 ;  /* 0x000000aaab90723e */ /* 0x048fe200000000ff */
[----:B------:R-:W-:Y:S01]  /*70d0*/  FADD.FTZ R170, R170, R159 ;  /* 0x0000009faaaa7221 */ /* 0x000fe20000010000 */
[----:B--2---:R-:W-:Y:S03]  /*70e0*/  HMMA.16816.F32 R120, R32, R12, R120 ;  /* 0x0000000c2078723c */ /* 0x004fe60000001878 */
[----:B------:R-:W-:-:S02]  /*70f0*/  FADD.FTZ R171, R171, R170 ;  /* 0x000000aaabab7221 */ /* 0x000fc40000010000 */
[----:B------:R-:W-:Y:S01]  /*7100*/  MUFU.EX2 R174, R174 ;  /* 0x000000ae00ae7308 */ /* 0x000fe20000000800 */
[C---:B------:R-:W-:Y:S01]  /*7110*/  HMMA.16816.F32 R116, R32.reuse, R14, R116 ;  /* 0x0000000e2074723c */ /* 0x040fe20000001874 */
[----:B------:R-:W2:Y:S05]  /*7120*/  LDSM.16.MT88.4 R12, [R200+0x10800] ;  /* 0x01080000c80c783b */ /* 0x000eaa0000004200 */
[----:B------:R-:W-:Y:S01]  /*7130*/  HMMA.16816.F32 R36, R32, R8, R36 ;  /* 0x000000082024723c */ /* 0x000fe20000001824 */
[----:B------:R-:W3:Y:S01]  /*7140*/  MUFU.EX2 R175, R175 ;  /* 0x000000af00af7308 */ /* 0x000ee20000000800 */
[----:B----4-:R-:W-:Y:S01]  /*7150*/  F2FP.F16.F32.PACK_AB R146, R173, R172 ;  /* 0x000000acad92723e */ /* 0x010fe200000000ff */
        /* <DEDUP_REMOVED lines=8> */
[----:B---3--:R-:W-:Y:S01]  /*71e0*/  F2FP.F16.F32.PACK_AB R145, R175, R174 ;  /* 0x000000aeaf91723e */ /* 0x008fe200000000ff */
[----:B------:R-:W-:-:S04]  /*71f0*/  FADD.FTZ R174, R174, R153 ;  /* 0x00000099aeae7221 */ /* 0x000fc80000010000 */
[----:B------:R-:W-:Y:S01]  /*7200*/  HMMA.16816.F32 R80, R96, R82, RZ ;  /* 0x000000526050723c */ /* 0x000fe200000018ff */
[----:B------:R-:W-:Y:S01]  /*7210*/  MUFU.EX2 R180, R180 ;  /* 0x000000b400b47308 */ /* 0x000fe20000000800 */
[----:B------:R-:W-:-:S04]  /*7220*/  FADD.FTZ R175, R175, R174 ;  /* 0x000000aeafaf7221 */ /* 0x000fc80000010000 */
[C---:B------:R-:W-:Y:S03]  /*7230*/  HMMA.16816.F32 R44, R32.reuse, R4, R44 ;  /* 0x00000004202c723c */ /* 0x040fe6000000182c */
[----:B------:R-:W3:Y:S01]  /*7240*/  MUFU.EX2 R183, R183 ;  /* 0x000000b700b77308 */ /* 0x000ee20000000800 */
[C---:B-----5:R-:W-:Y:S01]  /*7250*/  F2FP.F16.F32.PACK_AB R147, R179.reuse, R176 ;  /* 0x000000b0b393723e */ /* 0x060fe200000000ff */
[----:B------:R-:W-:Y:S01]  /*7260*/  FADD.FTZ R176, R176, R175 ;  /* 0x000000afb0b07221 */ /* 0x000fe20000010000 */
[C---:B------:R-:W-:Y:S01]  /*7270*/  HMMA.16816.F32 R48, R32.reuse, R6, R48 ;  /* 0x000000062030723c */ /* 0x040fe20000001830 */
[----:B------:R-:W-:Y:S02]  /*7280*/  LDSM.16.MT88.4 R4, [R197+0x10800] ;  /* 0x01080000c504783b */ /* 0x000fe40000004200 */
[----:B------:R-:W-:Y:S02]  /*7290*/  FADD.FTZ R176, R179, R176 ;  /* 0x000000b0b3b07221 */ /* 0x000fe40000010000 */
[----:B------:R-:W-:Y:S01]  /*72a0*/  MUFU.EX2 R182, R182 ;  /* 0x000000b600b67308 */ /* 0x000fe20000000800 */
[C---:B-1----:R-:W-:Y:S06]  /*72b0*/  HMMA.16816.F32 R60, R32.reuse, R16, R60 ;  /* 0x00000010203c723c */ /* 0x042fec000000183c */
[C---:B------:R-:W-:Y:S01]  /*72c0*/  HMMA.16816.F32 R64, R32.reuse, R18, R64 ;  /* 0x000000122040723c */ /* 0x040fe20000001840 */
[----:B------:R-:W1:Y:S01]  /*72d0*/  LDSM.16.MT88.4 R16, [R200+0xd000] ;  /* 0x00d00000c810783b */ /* 0x000e620000004200 */
[----:B------:R-:W-:Y:S04]  /*72e0*/  MUFU.EX2 R221, R221 ;  /* 0x000000dd00dd7308 */ /* 0x000fe80000000800 */
[C---:B--2---:R-:W-:Y:S04]  /*72f0*/  HMMA.16816.F32 R68, R32.reuse, R12, R68 ;  /* 0x0000000c2044723c */ /* 0x044fe80000001844 */
[----:B------:R-:W-:Y:S02]  /*7300*/  MUFU.EX2 R215, R215 ;  /* 0x000000d700d77308 */ /* 0x000fe40000000800 */
[C---:B------:R-:W-:Y:S01]  /*7310*/  HMMA.16816.F32 R72, R32.reuse, R14, R72 ;  /* 0x0000000e2048723c */ /* 0x040fe20000001848 */
[----:B------:R-:W2:Y:S05]  /*7320*/  LDSM.16.MT88.4 R12, [R198+0xd000] ;  /* 0x00d00000c60c783b */ /* 0x000eaa0000004200 */
        /* <DEDUP_REMOVED lines=44> */
[C---:B--2---:R-:W-:Y:S06]  /*75f0*/  HMMA.16816.F32 R68, R144.reuse, R12, R68 ;  /* 0x0000000c9044723c */ /* 0x044fec0000001844 */
[C---:B------:R-:W-:Y:S01]  /*7600*/  HMMA.16816.F32 R72, R144.reuse, R14, R72 ;  /* 0x0000000e9048723c */ /* 0x040fe20000001848 */
[----:B------:R-:W2:Y:S05]  /*7610*/  LDSM.16.MT88.4 R12, [R200+0xf800] ;  /* 0x00f80000c80c783b */ /* 0x000eaa0000004200 */
[C---:B-----5:R-:W-:Y:S06]  /*7620*/  HMMA.16816.F32 R76, R144.reuse, R8, R76 ;  /* 0x00000008904c723c */ /* 0x060fec000000184c */
[C---:B------:R-:W-:Y:S01]  /*7630*/  HMMA.16816.F32 R80, R144.reuse, R10, R80 ;  /* 0x0000000a9050723c */ /* 0x040fe20000001850 */
[----:B------:R-:W5:Y:S05]  /*7640*/  LDSM.16.MT88.4 R8, [R196+0xf800] ;  /* 0x00f80000c408783b */ /* 0x000f6a0000004200 */
[C---:B-1----:R-:W-:Y:S06]  /*7650*/  HMMA.16816.F32 R84, R144.reuse, R4, R84 ;  /* 0x000000049054723c */ /* 0x042fec0000001854 */
[----:B------:R-:W-:Y:S01]  /*7660*/  HMMA.16816.F32 R88, R144, R6, R88 ;  /* 0x000000069058723c */ /* 0x000fe20000001858 */
[----:B---3--:R-:W-:Y:S01]  /*7670*/  F2FP.F16.F32.PACK_AB R4, R183, R180 ;  /* 0x000000b4b704723e */ /* 0x008fe200000000ff */
        /* <DEDUP_REMOVED lines=11> */
[----:B------:R-:W-:Y:S02]  /*7730*/  FADD.FTZ R181, R181, R216 ;  /* 0x000000d8b5b57221 */ /* 0x000fe40000010000 */
        /* <DEDUP_REMOVED lines=120> */
.L_x_2259:
[----:B------:R-:W-:-:S04]  /*7ec0*/  LEA R5, -R228, RZ, 0x6 ;  /* 0x000000ffe4057211 */ /* 0x000fc800078e31ff */
[----:B------:R-:W-:-:S07]  /*7ed0*/  SHF.R.S32.HI R4, RZ, 0x1f, R5 ;  /* 0x0000001fff047819 */ /* 0x000fce0000011405 */
.L_x_2260:
        /* <DEDUP_REMOVED lines=67> */
[----:B------:R-:W-:Y:S01]  /*8310*/  @!P3 LDGSTS.E.BYPASS.LTC128B.128 [R211+0xe800], desc[UR24][R14.64+0x80] ;  /* 0x0e8000800ed3bfae */ /* 0x000fe2000b901d58 */
[C---:B------:R-:W-:Y:S01]  /*8320*/  @!P4 LEA R8, P6, R9.reuse, R220, 0x1 ;  /* 0x000000dc0908c211 */ /* 0x040fe200078c08ff */
[C---:B------:R-:W-:Y:S02]  /*8330*/  @!P3 IMAD.X R5, R4.reuse, 0x1, R152, P5 ;  /* 0x000000010405b824 */ /* 0x040fe400028e0698 */
[----:B------:R-:W-:Y:S01]  /*8340*/  @P2 STS.128 [R211+0x10800], RZ ;  /* 0x010800ffd3002388 */ /* 0x000fe20000000c00 */
[----:B------:R-:W-:Y:S01]  /*8350*/  @!P4 LEA.HI.X R9, R9, R223, R4, 0x1, P6 ;  /* 0x000000df0909c211 */ /* 0x000fe200030f0c04 */
[----:B------:R-:W-:Y:S01]  /*8360*/  @!P2 IMAD.X R7, R4, 0x1, R152, P1 ;  /* 0x000000010407a824 */ /* 0x000fe200008e0698 */
[----:B------:R-:W-:Y:S01]  /*8370*/  @!P3 LEA R4, P5, R0, UR8, 0x1 ;  /* 0x000000080004bc11 */ /* 0x000fe2000f8a08ff */
        /* <DEDUP_REMOVED lines=8> */
[----:B------:R-:W-:Y:S01]  /*8400*/  @!P2 LEA.HI.X R27, R154, UR9, R7, 0x1, P1 ;  /* 0x000000099a1bac11 */ /* 0x000fe200088f0c07 */
[----:B------:R-:W-:-:S02]  /*8410*/  IMAD.MOV.U32 R223, RZ, RZ, R231 ;  /* 0x000000ffffdf7224 */ /* 0x000fc400078e00e7 */
        /* <DEDUP_REMOVED lines=30> */
[----:B------:R-:W5:Y:S04]  /*8600*/  LDSM.16.M88.4 R148, [R205+0x6000] ;  /* 0x00600000cd94783b */ /* 0x000f680000000200 */
[----:B------:R-:W-:Y:S04]  /*8610*/  LDSM.16.M88.4 R156, [R204] ;  /* 0x00000000cc9c783b */ /* 0x000fe80000000200 */
[----:B-1----:R-:W-:Y:S04]  /*8620*/  LDSM.16.M88.4 R20, [R203] ;  /* 0x00000000cb14783b */ /* 0x002fe80000000200 */
[----:B------:R-:W1:Y:S04]  /*8630*/  LDSM.16.M88.4 R140, [R205+0x6800] ;  /* 0x00680000cd8c783b */ /* 0x000e680000000200 */
[----:B------:R-:W4:Y:S04]  /*8640*/  LDSM.16.M88.4 R32, [R205+0x7000] ;  /* 0x00700000cd20783b */ /* 0x000f280000000200 */
[----:B------:R-:W-:Y:S04]  /*8650*/  LDSM.16.M88.4 R16, [R202] ;  /* 0x00000000ca10783b */ /* 0x000fe80000000200 */
[----:B------:R-:W4:Y:S04]  /*8660*/  LDSM.16.M88.4 R176, [R199+0x6000] ;  /* 0x00600000c7b0783b */ /* 0x000f280000000200 */
[----:B--2---:R-:W2:Y:S04]  /*8670*/  LDSM.16.M88.4 R8, [R205+0x7800] ;  /* 0x00780000cd08783b */ /* 0x004ea80000000200 */
[----:B---3--:R-:W3:Y:S04]  /*8680*/  LDSM.16.M88.4 R4, [R195] ;  /* 0x00000000c304783b */ /* 0x008ee80000000200 */
[----:B------:R-:W3:Y:S01]  /*8690*/  LDSM.16.M88.4 R164, [R194] ;  /* 0x00000000c2a4783b */ /* 0x000ee20000000200 */
[C---:B-----5:R-:W-:Y:S03]  /*86a0*/  HMMA.16816.F32 R12, R168.reuse, R148, RZ ;  /* 0x00000094a80c723c */ /* 0x060fe600000018ff */
[----:B------:R-:W-:Y:S04]  /*86b0*/  LDSM.16.M88.4 R180, [R201] ;  /* 0x00000000c9b4783b */ /* 0x000fe80000000200 */
[----:B------:R-:W5:Y:S01]  /*86c0*/  LDSM.16.M88.4 R152, [R192] ;  /* 0x00000000c098783b */ /* 0x000f620000000200 */
[C---:B------:R-:W-:Y:S03]  /*86d0*/  HMMA.16816.F32 R148, R168.reuse, R150, RZ ;  /* 0x00000096a894723c */ /* 0x040fe600000018ff */
[----:B------:R-:W5:Y:S03]  /*86e0*/  LDSM.16.M88.4 R160, [R193] ;  /* 0x00000000c1a0783b */ /* 0x000f660000000200 */
[C---:B-1----:R-:W-:Y:S01]  /*86f0*/  HMMA.16816.F32 R144, R168.reuse, R140, RZ ;  /* 0x0000008ca890723c */ /* 0x042fe200000018ff */
[----:B------:R-:W1:Y:S04]  /*8700*/  LDSM.16.M88.4 R28, [R199+0x6800] ;  /* 0x00680000c71c783b */ /* 0x000e680000000200 */
[----:B----4-:R-:W4:Y:S01]  /*8710*/  LDSM.16.M88.4 R24, [R199+0x7000] ;  /* 0x00700000c718783b */ /* 0x010f220000000200 */
[----:B------:R-:W-:Y:S03]  /*8720*/  HMMA.16816.F32 R136, R168, R32, RZ ;  /* 0x00000020a888723c */ /* 0x000fe600000018ff */
[----:B------:R-:W-:Y:S03]  /*8730*/  LDSM.16.M88.4 R224, [R205+0x8000] ;  /* 0x00800000cde0783b */ /* 0x000fe60000000200 */
[C---:B------:R-:W-:Y:S01]  /*8740*/  HMMA.16816.F32 R12, R156.reuse, R20, R12 ;  /* 0x000000149c0c723c */ /* 0x040fe2000000180c */
[----:B------:R-:W0:Y:S05]  /*8750*/  LDGDEPBAR ;  /* 0x00000000000079af */ /* 0x000e2a0000000000 */
[----:B------:R-:W-:Y:S01]  /*8760*/  HMMA.16816.F32 R148, R156, R22, R148 ;  /* 0x000000169c94723c */ /* 0x000fe20000001894 */
[----:B------:R-:W-:Y:S05]  /*8770*/  LDSM.16.M88.4 R20, [R199+0x7800] ;  /* 0x00780000c714783b */ /* 0x000fea0000000200 */
[C---:B------:R-:W-:Y:S06]  /*8780*/  HMMA.16816.F32 R140, R168.reuse, R142, RZ ;  /* 0x0000008ea88c723c */ /* 0x040fec00000018ff */
[----:B------:R-:W-:Y:S06]  /*8790*/  HMMA.16816.F32 R32, R168, R34, RZ ;  /* 0x00000022a820723c */ /* 0x000fec00000018ff */
[C---:B------:R-:W-:Y:S06]  /*87a0*/  HMMA.16816.F32 R12, R16.reuse, R176, R12 ;  /* 0x000000b0100c723c */ /* 0x040fec000000180c */
[----:B------:R-:W-:Y:S01]  /*87b0*/  HMMA.16816.F32 R148, R16, R178, R148 ;  /* 0x000000b21094723c */ /* 0x000fe20000001894 */
[----:B------:R-:W-:Y:S05]  /*87c0*/  LDSM.16.M88.4 R176, [R192+0x1800] ;  /* 0x00180000c0b0783b */ /* 0x000fea0000000200 */
[C---:B--2---:R-:W-:Y:S06]  /*87d0*/  HMMA.16816.F32 R172, R168.reuse, R8, RZ ;  /* 0x00000008a8ac723c */ /* 0x044fec00000018ff */
[----:B------:R-:W-:Y:S01]  /*87e0*/  HMMA.16816.F32 R168, R168, R10, RZ ;  /* 0x0000000aa8a8723c */ /* 0x000fe200000018ff */
[----:B------:R-:W-:Y:S05]  /*87f0*/  LDSM.16.M88.4 R8, [R192+0x800] ;  /* 0x00080000c008783b */ /* 0x000fea0000000200 */
[C---:B---3--:R-:W-:Y:S06]  /*8800*/  HMMA.16816.F32 R144, R156.reuse, R4, R144 ;  /* 0x000000049c90723c */ /* 0x048fec0000001890 */
[C---:B------:R-:W-:Y:S01]  /*8810*/  HMMA.16816.F32 R140, R156.reuse, R6, R140 ;  /* 0x000000069c8c723c */ /* 0x040fe2000000188c */
[----:B------:R-:W-:Y:S05]  /*8820*/  LDSM.16.M88.4 R4, [R192+0x1000] ;  /* 0x00100000c004783b */ /* 0x000fea0000000200 */
[C---:B------:R-:W-:Y:S06]  /*8830*/  HMMA.16816.F32 R136, R156.reuse, R164, R136 ;  /* 0x000000a49c88723c */ /* 0x040fec0000001888 */
[----:B------:R-:W-:Y:S01]  /*8840*/  HMMA.16816.F32 R32, R156, R166, R32 ;  /* 0x000000a69c20723c */ /* 0x000fe20000001820 */
[----:B------:R-:W2:Y:S05]  /*8850*/  LDSM.16.M88.4 R164, [R206+0x2000] ;  /* 0x00200000cea4783b */ /* 0x000eaa0000000200 */
[C---:B-----5:R-:W-:Y:S06]  /*8860*/  HMMA.16816.F32 R12, R180.reuse, R152, R12 ;  /* 0x00000098b40c723c */ /* 0x060fec000000180c */
[----:B------:R-:W-:Y:S01]  /*8870*/  HMMA.16816.F32 R148, R180, R154, R148 ;  /* 0x0000009ab494723c */ /* 0x000fe20000001894 */
[----:B------:R-:W-:Y:S05]  /*8880*/  LDSM.16.M88.4 R152, [R205+0x9800] ;  /* 0x00980000cd98783b */ /* 0x000fea0000000200 */
[C---:B------:R-:W-:Y:S06]  /*8890*/  HMMA.16816.F32 R172, R156.reuse, R160, R172 ;  /* 0x000000a09cac723c */ /* 0x040fec00000018ac */
[----:B------:R-:W-:Y:S01]  /*88a0*/  HMMA.16816.F32 R168, R156, R162, R168 ;  /* 0x000000a29ca8723c */ /* 0x000fe200000018a8 */
[----:B------:R-:W-:Y:S04]  /*88b0*/  LDSM.16.M88.4 R156, [R205+0x9000] ;  /* 0x00900000cd9c783b */ /* 0x000fe80000000200 */
[----:B------:R-:W-:Y:S01]  /*88c0*/  LDSM.16.M88.4 R160, [R205+0x8800] ;  /* 0x00880000cda0783b */ /* 0x000fe20000000200 */
[C---:B-1----:R-:W-:Y:S06]  /*88d0*/  HMMA.16816.F32 R144, R16.reuse, R28, R144 ;  /* 0x0000001c1090723c */ /* 0x042fec0000001890 */
[C---:B------:R-:W-:Y:S01]  /*88e0*/  HMMA.16816.F32 R140, R16.reuse, R30, R140 ;  /* 0x0000001e108c723c */ /* 0x040fe2000000188c */
[----:B------:R-:W-:Y:S05]  /*88f0*/  LDSM.16.M88.4 R28, [R204+0x2000] ;  /* 0x00200000cc1c783b */ /* 0x000fea0000000200 */
[C---:B----4-:R-:W-:Y:S06]  /*8900*/  HMMA.16816.F32 R136, R16.reuse, R24, R136 ;  /* 0x000000181088723c */ /* 0x050fec0000001888 */
[----:B------:R-:W-:Y:S01]  /*8910*/  HMMA.16816.F32 R32, R16, R26, R32 ;  /* 0x0000001a1020723c */ /* 0x000fe20000001820 */
[----:B------:R-:W1:Y:S05]  /*8920*/  LDSM.16.M88.4 R24, [R191] ;  /* 0x00000000bf18783b */ /* 0x000e6a0000000200 */
[C---:B--2---:R-:W-:Y:S06]  /*8930*/  HMMA.16816.F32 R12, R164.reuse, R224, R12 ;  /* 0x000000e0a40c723c */ /* 0x044fec000000180c */
[----:B------:R-:W-:Y:S06]  /*8940*/  HMMA.16816.F32 R148, R164, R226, R148 ;  /* 0x000000e2a494723c */ /* 0x000fec0000001894 */
[C---:B------:R-:W-:Y:S06]  /*8950*/  HMMA.16816.F32 R172, R16.reuse, R20, R172 ;  /* 0x0000001410ac723c */ /* 0x040fec00000018ac */
[----:B------:R-:W-:Y:S01]  /*8960*/  HMMA.16816.F32 R168, R16, R22, R168 ;  /* 0x0000001610a8723c */ /* 0x000fe200000018a8 */
[----:B------:R-:W-:Y:S04]  /*8970*/  LDSM.16.M88.4 R16, [R189] ;  /* 0x00000000bd10783b */ /* 0x000fe80000000200 */
[----:B------:R-:W-:Y:S01]  /*8980*/  LDSM.16.M88.4 R20, [R190] ;  /* 0x00000000be14783b */ /* 0x000fe20000000200 */
        /* <DEDUP_REMOVED lines=10> */
[----:B------:R-:W-:Y:S06]  /*8a30*/  HMMA.16816.F32 R168, R180, R178, R168 ;  /* 0x000000b2b4a8723c */ /* 0x000fec00000018a8 */
[C---:B------:R-:W-:Y:S06]  /*8a40*/  HMMA.16816.F32 R136, R164.reuse, R156, R136 ;  /* 0x0000009ca488723c */ /* 0x040fec0000001888 */
[C---:B------:R-:W-:Y:S01]  /*8a50*/  HMMA.16816.F32 R176, R164.reuse, R158, R32 ;  /* 0x0000009ea4b0723c */ /* 0x040fe20000001820 */
[----:B------:R-:W-:Y:S04]  /*8a60*/  LDSM.16.M88.4 R156, [R201+0x2000] ;  /* 0x00200000c99c783b */ /* 0x000fe80000000200 */
[----:B------:R-:W1:Y:S01]  /*8a70*/  LDSM.16.M88.4 R32, [R192+0x2000] ;  /* 0x00200000c020783b */ /* 0x000e620000000200 */
[C---:B------:R-:W-:Y:S06]  /*8a80*/  HMMA.16816.F32 R144, R164.reuse, R160, R144 ;  /* 0x000000a0a490723c */ /* 0x040fec0000001890 */
[----:B------:R-:W-:Y:S01]  /*8a90*/  HMMA.16816.F32 R140, R164, R162, R140 ;  /* 0x000000a2a48c723c */ /* 0x000fe2000000188c */
[----:B------:R-:W3:Y:S05]  /*8aa0*/  LDSM.16.M88.4 R160, [R188] ;  /* 0x00000000bca0783b */ /* 0x000eea0000000200 */
        /* <DEDUP_REMOVED lines=9> */
[----:B------:R-:W2:Y:S05]  /*8b40*/  LDSM.16.M88.4 R16, [R205+0xa000] ;  /* 0x00a00000cd10783b */ /* 0x000eaa0000000200 */
[C---:B------:R-:W-:Y:S06]  /*8b50*/  HMMA.16816.F32 R144, R28.reuse, R20, R144 ;  /* 0x000000141c90723c */ /* 0x040fec0000001890 */
[----:B------:R-:W-:Y:S01]  /*8b60*/  HMMA.16816.F32 R140, R28, R22, R140 ;  /* 0x000000161c8c723c */ /* 0x000fe2000000188c */
[----:B------:R-:W4:Y:S05]  /*8b70*/  LDSM.16.M88.4 R20, [R199+0x8800] ;  /* 0x00880000c714783b */ /* 0x000f2a0000000200 */
[C---:B-1----:R-:W-:Y:S06]  /*8b80*/  HMMA.16816.F32 R12, R156.reuse, R32, R12 ;  /* 0x000000209c0c723c */ /* 0x042fec000000180c */
[----:B------:R-:W-:Y:S01]  /*8b90*/  HMMA.16816.F32 R148, R156, R34, R148 ;  /* 0x000000229c94723c */ /* 0x000fe20000001894 */
[----:B------:R-:W-:Y:S05]  /*8ba0*/  LDSM.16.M88.4 R32, [R205+0xa800] ;  /* 0x00a80000cd20783b */ /* 0x000fea0000000200 */
[C---:B---3--:R-:W-:Y:S06]  /*8bb0*/  HMMA.16816.F32 R172, R28.reuse, R160, R172 ;  /* 0x000000a01cac723c */ /* 0x048fec00000018ac */
[----:B------:R-:W-:Y:S01]  /*8bc0*/  HMMA.16816.F32 R168, R28, R162, R168 ;  /* 0x000000a21ca8723c */ /* 0x000fe200000018a8 */
[----:B------:R-:W-:Y:S04]  /*8bd0*/  LDSM.16.M88.4 R160, [R204+0x4000] ;  /* 0x00400000cca0783b */ /* 0x000fe80000000200 */
[----:B------:R-:W1:Y:S01]  /*8be0*/  LDSM.16.M88.4 R28, [R187] ;  /* 0x00000000bb1c783b */ /* 0x000e620000000200 */
[C---:B--2---:R-:W-:Y:S06]  /*8bf0*/  HMMA.16816.F32 R12, R152.reuse, R16, R12 ;  /* 0x00000010980c723c */ /* 0x044fec000000180c */
[----:B------:R-:W-:Y:S01]  /*8c00*/  HMMA.16816.F32 R148, R152, R18, R148 ;  /* 0x000000129894723c */ /* 0x000fe20000001894 */
[----:B------:R-:W-:Y:S05]  /*8c10*/  LDSM.16.M88.4 R16, [R192+0x3000] ;  /* 0x00300000c010783b */ /* 0x000fea0000000200 */
[C---:B----4-:R-:W-:Y:S06]  /*8c20*/  HMMA.16816.F32 R144, R8.reuse, R20, R144 ;  /* 0x000000140890723c */ /* 0x050fec0000001890 */
[C---:B------:R-:W-:Y:S01]  /*8c30*/  HMMA.16816.F32 R140, R8.reuse, R22, R140 ;  /* 0x00000016088c723c */ /* 0x040fe2000000188c */
[----:B------:R-:W-:Y:S05]  /*8c40*/  LDSM.16.M88.4 R20, [R199+0xa000] ;  /* 0x00a00000c714783b */ /* 0x000fea0000000200 */
[C---:B------:R-:W-:Y:S06]  /*8c50*/  HMMA.16816.F32 R136, R8.reuse, R24, R136 ;  /* 0x000000180888723c */ /* 0x040fec0000001888 */
[C---:B------:R-:W-:Y:S01]  /*8c60*/  HMMA.16816.F32 R176, R8.reuse, R26, R176 ;  /* 0x0000001a08b0723c */ /* 0x040fe200000018b0 */
[----:B------:R-:W2:Y:S05]  /*8c70*/  LDSM.16.M88.4 R24, [R202+0x4000] ;  /* 0x00400000ca18783b */ /* 0x000eaa0000000200 */
[----:B------:R-:W-:Y:S06]  /*8c80*/  HMMA.16816.F32 R172, R8, R164, R172 ;  /* 0x000000a408ac723c */ /* 0x000fec00000018ac */
[C---:B-1----:R-:W-:Y:S06]  /*8c90*/  HMMA.16816.F32 R12, R160.reuse, R28, R12 ;  /* 0x0000001ca00c723c */ /* 0x042fec000000180c */
[----:B------:R-:W-:Y:S01]  /*8ca0*/  HMMA.16816.F32 R148, R160, R30, R148 ;  /* 0x0000001ea094723c */ /* 0x000fe20000001894 */
[----:B------:R-:W-:Y:S05]  /*8cb0*/  LDSM.16.M88.4 R28, [R192+0x3800] ;  /* 0x00380000c01c783b */ /* 0x000fea0000000200 */
[----:B------:R-:W-:Y:S01]  /*8cc0*/  HMMA.16816.F32 R168, R8, R166, R168 ;  /* 0x000000a608a8723c */ /* 0x000fe200000018a8 */
[----:B------:R-:W-:Y:S04]  /*8cd0*/  LDSM.16.M88.4 R164, [R201+0x4000] ;  /* 0x00400000c9a4783b */ /* 0x000fe80000000200 */
[----:B------:R-:W1:Y:S01]  /*8ce0*/  LDSM.16.M88.4 R8, [R192+0x4000] ;  /* 0x00400000c008783b */ /* 0x000e620000000200 */
[C---:B------:R-:W-:Y:S06]  /*8cf0*/  HMMA.16816.F32 R144, R156.reuse, R4, R144 ;  /* 0x000000049c90723c */ /* 0x040fec0000001890 */
[----:B------:R-:W-:Y:S01]  /*8d00*/  HMMA.16816.F32 R140, R156, R6, R140 ;  /* 0x000000069c8c723c */ /* 0x000fe2000000188c */
[----:B------:R-:W-:Y:S05]  /*8d10*/  LDSM.16.M88.4 R4, [R186] ;  /* 0x00000000ba04783b */ /* 0x000fea0000000200 */
[C---:B--2---:R-:W-:Y:S06]  /*8d20*/  HMMA.16816.F32 R12, R24.reuse, R20, R12 ;  /* 0x00000014180c723c */ /* 0x044fec000000180c */
[----:B------:R-:W-:Y:S01]  /*8d30*/  HMMA.16816.F32 R148, R24, R22, R148 ;  /* 0x000000161894723c */ /* 0x000fe20000001894 */
[----:B------:R-:W2:Y:S05]  /*8d40*/  LDSM.16.M88.4 R20, [R205+0xb000] ;  /* 0x00b00000cd14783b */ /* 0x000eaa0000000200 */
[C---:B------:R-:W-:Y:S06]  /*8d50*/  HMMA.16816.F32 R136, R156.reuse, R16, R136 ;  /* 0x000000109c88723c */ /* 0x040fec0000001888 */
[----:B------:R-:W-:Y:S01]  /*8d60*/  HMMA.16816.F32 R176, R156, R18, R176 ;  /* 0x000000129cb0723c */ /* 0x000fe200000018b0 */
[----:B------:R-:W-:Y:S05]  /*8d70*/  LDSM.16.M88.4 R16, [R192+0x4800] ;  /* 0x00480000c010783b */ /* 0x000fea0000000200 */
[C---:B------:R-:W-:Y:S06]  /*8d80*/  HMMA.16816.F32 R144, R152.reuse, R32, R144 ;  /* 0x000000209890723c */ /* 0x040fec0000001890 */
[----:B------:R-:W-:Y:S01]  /*8d90*/  HMMA.16816.F32 R140, R152, R34, R140 ;  /* 0x00000022988c723c */ /* 0x000fe2000000188c */
[----:B------:R-:W-:Y:S05]  /*8da0*/  LDSM.16.M88.4 R32, [R199+0xa800] ;  /* 0x00a80000c720783b */ /* 0x000fea0000000200 */
[C---:B-1----:R-:W-:Y:S06]  /*8db0*/  HMMA.16816.F32 R12, R164.reuse, R8, R12 ;  /* 0x00000008a40c723c */ /* 0x042fec000000180c */
[----:B------:R-:W-:Y:S01]  /*8dc0*/  HMMA.16816.F32 R148, R164, R10, R148 ;  /* 0x0000000aa494723c */ /* 0x000fe20000001894 */
[----:B------:R-:W1:Y:S05]  /*8dd0*/  LDSM.16.M88.4 R8, [R185] ;  /* 0x00000000b908783b */ /* 0x000e6a0000000200 */
[C---:B--2---:R-:W-:Y:S06]  /*8de0*/  HMMA.16816.F32 R136, R152.reuse, R20, R136 ;  /* 0x000000149888723c */ /* 0x044fec0000001888 */
[----:B------:R-:W-:Y:S01]  /*8df0*/  HMMA.16816.F32 R176, R152, R22, R176 ;  /* 0x0000001698b0723c */ /* 0x000fe200000018b0 */
[----:B------:R-:W2:Y:S05]  /*8e00*/  LDSM.16.M88.4 R20, [R205+0xb800] ;  /* 0x00b80000cd14783b */ /* 0x000eaa0000000200 */
[----:B------:R-:W-:Y:S01]  /*8e10*/  HMMA.16816.F32 R144, R160, R4, R144 ;  /* 0x00000004a090723c */ /* 0x000fe20000001890 */
[----:B------:R-:W-:Y:S01]  /*8e20*/  FMUL.FTZ R0, R12, UR22 ;  /* 0x000000160c007c20 */ /* 0x000fe20008410000 */
[----:B------:R-:W-:Y:S01]  /*8e30*/  FMUL.FTZ R12, R13, UR22 ;  /* 0x000000160d0c7c20 */ /* 0x000fe20008410000 */
[----:B------:R-:W-:-:S03]  /*8e40*/  FMUL.FTZ R13, R15, UR22 ;  /* 0x000000160f0d7c20 */ /* 0x000fc60008410000 */
[----:B------:R-:W-:Y:S01]  /*8e50*/  HMMA.16816.F32 R140, R160, R6, R140 ;  /* 0x00000006a08c723c */ /* 0x000fe2000000188c */
[----:B------:R-:W3:Y:S01]  /*8e60*/  LDSM.16.M88.4 R4, [R199+0xb000] ;  /* 0x00b00000c704783b */ /* 0x000ee20000000200 */
[----:B------:R-:W4:Y:S01]  /*8e70*/  MUFU.TANH R12, R12 ;  /* 0x0000000c000c7308 */ /* 0x000f220000002400 */
[----:B------:R-:W-:-:S03]  /*8e80*/  FMUL.FTZ R15, R148, UR22 ;  /* 0x00000016940f7c20 */ /* 0x000fc60008410000 */
[C---:B------:R-:W-:Y:S04]  /*8e90*/  HMMA.16816.F32 R172, R156.reuse, R28, R172 ;  /* 0x0000001c9cac723c */ /* 0x040fe800000018ac */
[----:B------:R-:W5:Y:S02]  /*8ea0*/  MUFU.TANH R13, R13 ;  /* 0x0000000d000d7308 */ /* 0x000f640000002400 */
[----:B------:R-:W-:Y:S01]  /*8eb0*/  HMMA.16816.F32 R168, R156, R30, R168 ;  /* 0x0000001e9ca8723c */ /* 0x000fe200000018a8 */
[----:B------:R-:W-:Y:S05]  /*8ec0*/  LDSM.16.M88.4 R28, [R192+0x5000] ;  /* 0x00500000c01c783b */ /* 0x000fea0000000200 */
[C---:B-1----:R-:W-:Y:S01]  /*8ed0*/  HMMA.16816.F32 R136, R160.reuse, R8, R136 ;  /* 0x00000008a088723c */ /* 0x042fe20000001888 */
[----:B------:R-:W1:Y:S05]  /*8ee0*/  MUFU.TANH R15, R15 ;  /* 0x0000000f000f7308 */ /* 0x000e6a0000002400 */
[----:B------:R-:W-:Y:S01]  /*8ef0*/  HMMA.16816.F32 R176, R160, R10, R176 ;  /* 0x0000000aa0b0723c */ /* 0x000fe200000018b0 */
[----:B------:R-:W4:Y:S02]  /*8f00*/  LDSM.16.M88.4 R8, [R184] ;  /* 0x00000000b808783b */ /* 0x000f240000000200 */
[----:B------:R-:W-:Y:S03]  /*8f10*/  MUFU.TANH R0, R0 ;  /* 0x0000000000007308 */ /* 0x000fe60000002400 */
[----:B------:R-:W-:Y:S06]  /*8f20*/  HMMA.16816.F32 R144, R24, R32, R144 ;  /* 0x000000201890723c */ /* 0x000fec0000001890 */
[----:B--2---:R-:W-:Y:S01]  /*8f30*/  HMMA.16816.F32 R172, R152, R20, R172 ;  /* 0x0000001498ac723c */ /* 0x004fe200000018ac */
[----:B------:R-:W-:-:S05]  /*8f40*/  FMUL.FTZ R32, R150, UR22 ;  /* 0x0000001696207c20 */ /* 0x000fca0008410000 */
[----:B---3--:R-:W-:Y:S01]  /*8f50*/  HMMA.16816.F32 R136, R24, R4, R136 ;  /* 0x000000041888723c */ /* 0x008fe20000001888 */
[----:B------:R-:W2:Y:S05]  /*8f60*/  MUFU.TANH R32, R32 ;  /* 0x0000002000207308 */ /* 0x000eaa0000002400 */
[----:B------:R-:W-:Y:S01]  /*8f70*/  HMMA.16816.F32 R168, R152, R22, R168 ;  /* 0x0000001698a8723c */ /* 0x000fe200000018a8 */
[----:B------:R-:W-:-:S04]  /*8f80*/  IMAD.U32 R5, RZ, RZ, UR11 ;  /* 0x0000000bff057e24 */ /* 0x000fc8000f8e00ff */
[----:B------:R-:W-:Y:S01]  /*8f90*/  IMAD R20, R5, 0x40, R214 ;  /* 0x0000004005147824 */ /* 0x000fe200078e02d6 */
[----:B------:R-:W-:Y:S01]  /*8fa0*/  HMMA.16816.F32 R176, R24, R6, R176 ;  /* 0x0000000618b0723c */ /* 0x000fe200000018b0 */
[----:B------:R-:W3:Y:S02]  /*8fb0*/  LDSM.16.M88.4 R4, [R199+0xb800] ;  /* 0x00b80000c704783b */ /* 0x000ee40000000200 */
[----:B------:R-:W-:-:S03]  /*8fc0*/  VIADD R23, R20, 0x1 ;  /* 0x0000000114177836 */ /* 0x000fc60000000000 */
[----:B------:R-:W-:Y:S02]  /*8fd0*/  HMMA.16816.F32 R140, R24, R34, R140 ;  /* 0x00000022188c723c */ /* 0x000fe4000000188c */
[C---:B------:R-:W-:Y:S02]  /*8fe0*/  ISETP.GE.AND P6, PT, R23.reuse, R135, PT ;  /* 0x000000871700720c */ /* 0x040fe40003fc6270 */
[----:B------:R-:W-:Y:S02]  /*8ff0*/  ISETP.GE.AND P5, PT, R23, R2, PT ;  /* 0x000000021700720c */ /* 0x000fe40003fa6270 */
[----:B------:R-:W-:Y:S01]  /*9000*/  HMMA.16816.F32 R144, R164, R16, R144 ;  /* 0x00000010a490723c */ /* 0x000fe20000001890 */
[----:B------:R-:W-:-:S05]  /*9010*/  VIADD R35, R20, 0x10 ;  /* 0x0000001014237836 */ /* 0x000fca0000000000 */
[----:B----4-:R-:W-:Y:S01]  /*9020*/  HMMA.16816.F32 R172, R160, R8, R172 ;  /* 0x00000008a0ac723c */ /* 0x010fe200000018ac */
[----:B------:R-:W-:Y:S01]  /*9030*/  FMUL.FTZ R16, R149, UR22 ;  /* 0x0000001695107c20 */ /* 0x000fe20008410000 */
[----:B------:R-:W-:-:S04]  /*9040*/  FMUL.FTZ R17, R151, UR22 ;  /* 0x0000001697117c20 */ /* 0x000fc80008410000 */
[----:B------:R-:W-:Y:S01]  /*9050*/  HMMA.16816.F32 R136, R164, R28, R136 ;  /* 0x0000001ca488723c */ /* 0x000fe20000001888 */
[----:B------:R-:W-:Y:S01]  /*9060*/  I2FP.F32.S32 R8, R23 ;  /* 0x0000001700087245 */ /* 0x000fe20000201400 */
[----:B------:R-:W-:Y:S01]  /*9070*/  VIADD R9, R20, 0x8 ;  /* 0x0000000814097836 */ /* 0x000fe20000000000 */
[----:B------:R-:W4:Y:S03]  /*9080*/  MUFU.TANH R16, R16 ;  /* 0x0000001000107308 */ /* 0x000f260000002400 */
[----:B------:R-:W-:Y:S01]  /*9090*/  FFMA.FTZ R12, R8, UR5, R12 ;  /* 0x00000005080c7c23 */ /* 0x000fe2000801000c */
[----:B------:R-:W-:Y:S01]  /*90a0*/  HMMA.16816.F32 R168, R160, R10, R168 ;  /* 0x0000000aa0a8723c */ /* 0x000fe200000018a8 */
[----:B------:R-:W-:-:S03]  /*90b0*/  ISETP.GE.AND P1, PT, R9, R135, PT ;  /* 0x000000870900720c */ /* 0x000fc60003f26270 */
[----:B------:R-:W-:Y:S01]  /*90c0*/  FSEL R23, R12, -INF , !P6 ;  /* 0xff8000000c177808 */ /* 0x000fe20007000000 */
[----:B-----5:R-:W-:Y:S01]  /*90d0*/  FFMA.FTZ R12, R8, UR5, R13 ;  /* 0x00000005080c7c23 */ /* 0x020fe2000801000d */
[C---:B------:R-:W-:Y:S01]  /*90e0*/  HMMA.16816.F32 R176, R164.reuse, R30, R176 ;  /* 0x0000001ea4b0723c */ /* 0x040fe200000018b0 */
[----:B------:R-:W-:Y:S01]  /*90f0*/  I2FP.F32.S32 R10, R9 ;  /* 0x00000009000a7245 */ /* 0x000fe20000201400 */
[----:B------:R-:W-:Y:S01]  /*9100*/  VIADD R13, R20, 0x9 ;  /* 0x00000009140d7836 */ /* 0x000fe20000000000 */
[-C--:B------:R-:W-:Y:S01]  /*9110*/  ISETP.GE.AND P6, PT, R9, R2.reuse, PT ;  /* 0x000000020900720c */ /* 0x080fe20003fc6270 */
[----:B------:R-:W-:Y:S01]  /*9120*/  FMUL.FTZ R22, R147, UR22 ;  /* 0x0000001693167c20 */ /* 0x000fe20008410000 */
[----:B------:R-:W-:Y:S01]  /*9130*/  FSEL R12, R12, -INF , !P5 ;  /* 0xff8000000c0c7808 */ /* 0x000fe20006800000 */
[----:B------:R-:W-:Y:S01]  /*9140*/  HMMA.16816.F32 R140, R164, R18, R140 ;  /* 0x00000012a48c723c */ /* 0x000fe2000000188c */
[C---:B-1----:R-:W-:Y:S01]  /*9150*/  FFMA.FTZ R15, R10.reuse, UR5, R15 ;  /* 0x000000050a0f7c23 */ /* 0x042fe2000801000f */
[----:B--2---:R-:W-:Y:S01]  /*9160*/  FFMA.FTZ R31, R10, UR5, R32 ;  /* 0x000000050a1f7c23 */ /* 0x004fe20008010020 */
[----:B------:R-:W-:Y:S01]  /*9170*/  I2FP.F32.S32 R34, R13 ;  /* 0x0000000d00227245 */ /* 0x000fe20000201400 */
[----:B------:R-:W1:Y:S01]  /*9180*/  LDSM.16.M88.4 R8, [R192+0x5800] ;  /* 0x00580000c008783b */ /* 0x000e620000000200 */
[----:B------:R-:W-:Y:S01]  /*9190*/  FMUL.FTZ R32, R136, UR22 ;  /* 0x0000001688207c20 */ /* 0x000fe20008410000 */
[C---:B---3--:R-:W-:Y:S01]  /*91a0*/  HMMA.16816.F32 R172, R24.reuse, R4, R172 ;  /* 0x0000000418ac723c */ /* 0x048fe200000018ac */
[----:B------:R-:W-:Y:S01]  /*91b0*/  FMUL.FTZ R18, R144, UR22 ;  /* 0x0000001690127c20 */ /* 0x000fe20008410000 */
[----:B------:R-:W-:Y:S01]  /*91c0*/  FMUL.FTZ R19, R145, UR22 ;  /* 0x0000001691137c20 */ /* 0x000fe20008410000 */
[----:B----4-:R-:W-:Y:S01]  /*91d0*/  FFMA.FTZ R136, R34, UR5, R16 ;  /* 0x0000000522887c23 */ /* 0x010fe20008010010 */
[----:B------:R-:W-:Y:S01]  /*91e0*/  FMUL.FTZ R21, R146, UR22 ;  /* 0x0000001692157c20 */ /* 0x000fe20008410000 */
[-C--:B------:R-:W-:Y:S01]  /*91f0*/  ISETP.GE.AND P5, PT, R13, R135.reuse, PT ;  /* 0x000000870d00720c */ /* 0x080fe20003fa6270 */
[----:B------:R-:W2:Y:S01]  /*9200*/  MUFU.TANH R17, R17 ;  /* 0x0000001100117308 */ /* 0x000ea20000002400 */
[----:B------:R-:W-:Y:S01]  /*9210*/  FSEL R15, R15, -INF , !P1 ;  /* 0xff8000000f0f7808 */ /* 0x000fe20004800000 */
[----:B------:R-:W-:Y:S01]  /*9220*/  VIADD R5, R20, 0x11 ;  /* 0x0000001114057836 */ /* 0x000fe20000000000 */
[-C--:B------:R-:W-:Y:S01]  /*9230*/  ISETP.GE.AND P1, PT, R13, R2.reuse, PT ;  /* 0x000000020d00720c */ /* 0x080fe20003f26270 */
[----:B------:R-:W-:Y:S01]  /*9240*/  HMMA.16816.F32 R168, R24, R6, R168 ;  /* 0x0000000618a8723c */ /* 0x000fe200000018a8 */
[----:B------:R-:W-:Y:S01]  /*9250*/  FSEL R16, R31, -INF , !P6 ;  /* 0xff8000001f107808 */ /* 0x000fe20007000000 */
[----:B------:R-:W-:Y:S01]  /*9260*/  FMUL.FTZ R137, R137, UR22 ;  /* 0x0000001689897c20 */ /* 0x000fe20008410000 */
[----:B------:R-:W-:Y:S01]  /*9270*/  FSEL R13, R136, -INF , !P5 ;  /* 0xff800000880d7808 */ /* 0x000fe20006800000 */
[----:B------:R-:W3:Y:S01]  /*9280*/  MUFU.TANH R18, R18 ;  /* 0x0000001200127308 */ /* 0x000ee20000002400 */
[C---:B------:R-:W-:Y:S01]  /*9290*/  ISETP.GE.AND P6, PT, R35.reuse, R135, PT ;  /* 0x000000872300720c */ /* 0x040fe20003fc6270 */
[----:B------:R-:W-:Y:S01]  /*92a0*/  FMUL.FTZ R138, R138, UR22 ;  /* 0x000000168a8a7c20 */ /* 0x000fe20008410000 */
[----:B------:R-:W-:Y:S01]  /*92b0*/  ISETP.GE.AND P5, PT, R35, R2, PT ;  /* 0x000000022300720c */ /* 0x000fe20003fa6270 */
[----:B------:R-:W-:Y:S01]  /*92c0*/  FMUL.FTZ R33, R142, UR22 ;  /* 0x000000168e217c20 */ /* 0x000fe20008410000 */
[----:B------:R-:W-:Y:S01]  /*92d0*/  I2FP.F32.S32 R35, R35 ;  /* 0x0000002300237245 */ /* 0x000fe20000201400 */
[----:B------:R-:W-:Y:S01]  /*92e0*/  FMUL.FTZ R140, R140, UR22 ;  /* 0x000000168c8c7c20 */ /* 0x000fe20008410000 */
[----:B------:R-:W-:Y:S01]  /*92f0*/  FMUL.FTZ R29, R141, UR22 ;  /* 0x000000168d1d7c20 */ /* 0x000fe20008410000 */
[----:B------:R-:W4:Y:S01]  /*9300*/  MUFU.TANH R19, R19 ;  /* 0x0000001300137308 */ /* 0x000f220000002400 */
[----:B------:R-:W-:Y:S01]  /*9310*/  FMUL.FTZ R143, R143, UR22 ;  /* 0x000000168f8f7c20 */ /* 0x000fe20008410000 */
[----:B--2---:R-:W-:Y:S01]  /*9320*/  FFMA.FTZ R4, R34, UR5, R17 ;  /* 0x0000000522047c23 */ /* 0x004fe20008010011 */
[----:B------:R-:W-:-:S02]  /*9330*/  VIADD R7, R20, 0x18 ;  /* 0x0000001814077836 */ /* 0x000fc40000000000 */
[----:B------:R-:W-:Y:S01]  /*9340*/  FMUL.FTZ R6, R176, UR22 ;  /* 0x00000016b0067c20 */ /* 0x000fe20008410000 */
[----:B------:R-:W-:Y:S01]  /*9350*/  FMUL.FTZ R139, R139, UR22 ;  /* 0x000000168b8b7c20 */ /* 0x000fe20008410000 */
[----:B------:R-:W-:Y:S01]  /*9360*/  FMUL.FTZ R178, R178, UR22 ;  /* 0x00000016b2b27c20 */ /* 0x000fe20008410000 */
[----:B------:R-:W-:Y:S01]  /*9370*/  FSEL R4, R4, -INF , !P1 ;  /* 0xff80000004047808 */ /* 0x000fe20004800000 */
[----:B------:R-:W2:Y:S01]  /*9380*/  MUFU.TANH R22, R22 ;  /* 0x0000001600167308 */ /* 0x000ea20000002400 */
[----:B---3--:R-:W-:Y:S01]  /*9390*/  FFMA.FTZ R18, R35, UR5, R18 ;  /* 0x0000000523127c23 */ /* 0x008fe20008010012 */
[----:B------:R-:W-:Y:S01]  /*93a0*/  ISETP.GE.AND P1, PT, R5, R135, PT ;  /* 0x000000870500720c */ /* 0x000fe20003f26270 */
[----:B------:R-:W-:Y:S01]  /*93b0*/  FMUL.FTZ R179, R179, UR22 ;  /* 0x00000016b3b37c20 */ /* 0x000fe20008410000 */
[----:B------:R-:W-:Y:S01]  /*93c0*/  VIADD R24, R20, 0x29 ;  /* 0x0000002914187836 */ /* 0x000fe20000000000 */
[----:B------:R-:W-:-:S04]  /*93d0*/  DEPBAR.LE SB0, 0x0 ;  /* 0x000080000000791a */ /* 0x000fc80000000000 */
[----:B------:R-:W3:Y:S01]  /*93e0*/  MUFU.TANH R21, R21 ;  /* 0x0000001500157308 */ /* 0x000ee20000002400 */
[----:B------:R-:W-:Y:S01]  /*93f0*/  FSEL R151, R18, -INF , !P6 ;  /* 0xff80000012977808 */ /* 0x000fe20007000000 */
[----:B-1----:R-:W-:Y:S01]  /*9400*/  HMMA.16816.F32 R172, R164, R8, R172 ;  /* 0x00000008a4ac723c */ /* 0x002fe200000018ac */
[----:B------:R-:W-:Y:S02]  /*9410*/  I2FP.F32.S32 R18, R5 ;  /* 0x0000000500127245 */ /* 0x000fe40000201400 */
[----:B------:R-:W-:-:S03]  /*9420*/  ISETP.GE.AND P6, PT, R5, R2, PT ;  /* 0x000000020500720c */ /* 0x000fc60003fc6270 */
[----:B------:R-:W1:Y:S01]  /*9430*/  MUFU.TANH R28, R140 ;  /* 0x0000008c001c7308 */ /* 0x000e620000002400 */
[C---:B----4-:R-:W-:Y:S01]  /*9440*/  FFMA.FTZ R149, R18.reuse, UR5, R19 ;  /* 0x0000000512957c23 */ /* 0x050fe20008010013 */
[----:B--2---:R-:W-:Y:S01]  /*9450*/  FFMA.FTZ R22, R18, UR5, R22 ;  /* 0x0000000512167c23 */ /* 0x004fe20008010016 */
[----:B------:R-:W-:Y:S01]  /*9460*/  I2FP.F32.S32 R19, R7 ;  /* 0x0000000700137245 */ /* 0x000fe20000201400 */
[C---:B------:R-:W-:Y:S02]  /*9470*/  VIADD R18, R20.reuse, 0x19 ;  /* 0x0000001914127836 */ /* 0x040fe40000000000 */
[----:B------:R-:W-:Y:S01]  /*9480*/  VIADD R8, R20, 0x20 ;  /* 0x0000002014087836 */ /* 0x000fe20000000000 */
[----:B------:R-:W-:Y:S01]  /*9490*/  FSEL R176, R22, -INF , !P6 ;  /* 0xff80000016b07808 */ /* 0x000fe20007000000 */
[----:B------:R-:W2:Y:S01]  /*94a0*/  MUFU.TANH R33, R33 ;  /* 0x0000002100217308 */ /* 0x000ea20000002400 */
[----:B---3--:R-:W-:Y:S01]  /*94b0*/  FFMA.FTZ R21, R35, UR5, R21 ;  /* 0x0000000523157c23 */ /* 0x008fe20008010015 */
[----:B------:R-:W-:-:S02]  /*94c0*/  FSEL R149, R149, -INF , !P1 ;  /* 0xff80000095957808 */ /* 0x000fc40004800000 */
[----:B------:R-:W-:Y:S02]  /*94d0*/  I2FP.F32.S32 R22, R18 ;  /* 0x0000001200167245 */ /* 0x000fe40000201400 */
[----:B------:R-:W-:Y:S02]  /*94e0*/  FSEL R180, R21, -INF , !P5 ;  /* 0xff80000015b47808 */ /* 0x000fe40006800000 */
[----:B------:R-:W3:Y:S01]  /*94f0*/  MUFU.TANH R29, R29 ;  /* 0x0000001d001d7308 */ /* 0x000ee20000002400 */
[----:B-1----:R-:W-:Y:S01]  /*9500*/  FFMA.FTZ R28, R19, UR5, R28 ;  /* 0x00000005131c7c23 */ /* 0x002fe2000801001c */
[----:B------:R-:W-:Y:S01]  /*9510*/  I2FP.F32.S32 R146, R8 ;  /* 0x0000000800927245 */ /* 0x000fe20000201400 */
[----:B------:R-:W-:Y:S01]  /*9520*/  FMUL.FTZ R21, R172, UR22 ;  /* 0x00000016ac157c20 */ /* 0x000fe20008410000 */
[CC--:B------:R-:W-:Y:S01]  /*9530*/  ISETP.GE.AND P5, PT, R7.reuse, R135.reuse, PT ;  /* 0x000000870700720c */ /* 0x0c0fe20003fa6270 */
[----:B------:R-:W-:Y:S01]  /*9540*/  FMUL.FTZ R174, R174, UR22 ;  /* 0x00000016aeae7c20 */ /* 0x000fe20008410000 */
[----:B------:R-:W-:Y:S01]  /*9550*/  ISETP.GE.AND P1, PT, R7, R2, PT ;  /* 0x000000020700720c */ /* 0x000fe20003f26270 */
[----:B------:R-:W-:Y:S01]  /*9560*/  FMUL.FTZ R7, R177, UR22 ;  /* 0x00000016b1077c20 */ /* 0x000fe20008410000 */
[----:B------:R-:W1:Y:S01]  /*9570*/  MUFU.TANH R30, R143 ;  /* 0x0000008f001e7308 */ /* 0x000e620000002400 */
[----:B--2---:R-:W-:Y:S01]  /*9580*/  FFMA.FTZ R33, R19, UR5, R33 ;  /* 0x0000000513217c23 */ /* 0x004fe20008010021 */
[----:B------:R-:W-:Y:S01]  /*9590*/  ISETP.GE.AND P6, PT, R18, R135, PT ;  /* 0x000000871200720c */ /* 0x000fe20003fc6270 */
[----:B------:R-:W-:-:S03]  /*95a0*/  FMUL.FTZ R173, R173, UR22 ;  /* 0x00000016adad7c20 */ /* 0x000fc60008410000 */
[----:B------:R-:W-:Y:S02]  /*95b0*/  FSEL R150, R33, -INF , !P1 ;  /* 0xff80000021967808 */ /* 0x000fe40004800000 */
[----:B------:R-:W2:Y:S01]  /*95c0*/  MUFU.TANH R32, R32 ;  /* 0x0000002000207308 */ /* 0x000ea20000002400 */
[----:B---3--:R-:W-:Y:S01]  /*95d0*/  FFMA.FTZ R29, R22, UR5, R29 ;  /* 0x00000005161d7c23 */ /* 0x008fe2000801001d */
[----:B------:R-:W-:-:S06]  /*95e0*/  ISETP.GE.AND P1, PT, R8, R135, PT ;  /* 0x000000870800720c */ /* 0x000fcc0003f26270 */
[----:B------:R3:W-:Y:S01]  /*95f0*/  MUFU.TANH R31, R137 ;  /* 0x00000089001f7308 */ /* 0x0007e20000002400 */
[----:B-1----:R-:W-:Y:S01]  /*9600*/  FFMA.FTZ R30, R22, UR5, R30 ;  /* 0x00000005161e7c23 */ /* 0x002fe2000801001e */
[----:B------:R-:W-:-:S06]  /*9610*/  VIADD R22, R20, 0x21 ;  /* 0x0000002114167836 */ /* 0x000fcc0000000000 */
[----:B------:R-:W1:Y:S01]  /*9620*/  MUFU.TANH R17, R138 ;  /* 0x0000008a00117308 */ /* 0x000e620000002400 */
[----:B--2---:R-:W-:-:S05]  /*9630*/  FFMA.FTZ R32, R146, UR5, R32 ;  /* 0x0000000592207c23 */ /* 0x004fca0008010020 */
[----:B------:R-:W-:Y:S02]  /*9640*/  FSEL R145, R32, -INF , !P1 ;  /* 0xff80000020917808 */ /* 0x000fe40004800000 */
[-C--:B------:R-:W-:Y:S01]  /*9650*/  ISETP.GE.AND P1, PT, R22, R2.reuse, PT ;  /* 0x000000021600720c */ /* 0x080fe20003f26270 */
[----:B------:R-:W-:Y:S01]  /*9660*/  MUFU.TANH R6, R6 ;  /* 0x0000000600067308 */ /* 0x000fe20000002400 */
[----:B---3--:R-:W-:Y:S01]  /*9670*/  FSEL R137, R28, -INF , !P5 ;  /* 0xff8000001c897808 */ /* 0x008fe20006800000 */
[----:B------:R-:W-:Y:S01]  /*9680*/  BAR.SYNC.DEFER_BLOCKING 0x0 ;  /* 0x0000000000007b1d */ /* 0x000fe20000010000 */
[----:B------:R-:W-:-:S04]  /*9690*/  ISETP.GE.AND P5, PT, R18, R2, PT ;  /* 0x000000021200720c */ /* 0x000fc80003fa6270 */
[----:B------:R-:W-:Y:S01]  /*96a0*/  FSEL R148, R30, -INF , !P5 ;  /* 0xff8000001e947808 */ /* 0x000fe20006800000 */
[----:B------:R2:W3:Y:S01]  /*96b0*/  MUFU.TANH R5, R139 ;  /* 0x0000008b00057308 */ /* 0x0004e20000002400 */
[----:B------:R-:W-:Y:S01]  /*96c0*/  ISETP.GE.AND P5, PT, R22, R135, PT ;  /* 0x000000871600720c */ /* 0x000fe20003fa6270 */
[----:B-1----:R-:W-:Y:S01]  /*96d0*/  FFMA.FTZ R146, R146, UR5, R17 ;  /* 0x0000000592927c23 */ /* 0x002fe20008010011 */
[----:B------:R-:W-:Y:S01]  /*96e0*/  I2FP.F32.S32 R22, R22 ;  /* 0x0000001600167245 */ /* 0x000fe20000201400 */
[----:B------:R-:W-:-:S04]  /*96f0*/  VIADD R17, R20, 0x28 ;  /* 0x0000002814117836 */ /* 0x000fc80000000000 */
[----:B------:R-:W-:Y:S01]  /*9700*/  FFMA.FTZ R31, R22, UR5, R31 ;  /* 0x00000005161f7c23 */ /* 0x000fe2000801001f */
[----:B------:R-:W1:Y:S04]  /*9710*/  MUFU.TANH R18, R178 ;  /* 0x000000b200127308 */ /* 0x000e680000002400 */
[----:B------:R-:W-:Y:S02]  /*9720*/  FSEL R147, R31, -INF , !P5 ;  /* 0xff8000001f937808 */ /* 0x000fe40006800000 */
[-C--:B------:R-:W-:Y:S02]  /*9730*/  ISETP.GE.AND P5, PT, R17, R2.reuse, PT ;  /* 0x000000021100720c */ /* 0x080fe40003fa6270 */
[----:B--2---:R-:W-:Y:S01]  /*9740*/  FSEL R139, R29, -INF , !P6 ;  /* 0xff8000001d8b7808 */ /* 0x004fe20007000000 */
[----:B------:R-:W2:Y:S01]  /*9750*/  MUFU.TANH R7, R7 ;  /* 0x0000000700077308 */ /* 0x000ea20000002400 */
[----:B------:R-:W-:Y:S01]  /*9760*/  ISETP.GE.AND P6, PT, R8, R2, PT ;  /* 0x000000020800720c */ /* 0x000fe20003fc6270 */
[----:B---3--:R-:W-:Y:S01]  /*9770*/  FFMA.FTZ R144, R22, UR5, R5 ;  /* 0x0000000516907c23 */ /* 0x008fe20008010005 */
[----:B------:R-:W-:Y:S01]  /*9780*/  HMMA.16816.F32 R8, R164, R10, R168 ;  /* 0x0000000aa408723c */ /* 0x000fe200000018a8 */
[----:B------:R-:W-:Y:S01]  /*9790*/  FMUL.FTZ R5, R175, UR22 ;  /* 0x00000016af057c20 */ /* 0x000fe20008410000 */
[----:B------:R-:W-:-:S02]  /*97a0*/  FSEL R146, R146, -INF , !P6 ;  /* 0xff80000092927808 */ /* 0x000fc40007000000 */
[----:B------:R-:W-:Y:S01]  /*97b0*/  ISETP.GE.AND P6, PT, R17, R135, PT ;  /* 0x000000871100720c */ /* 0x000fe20003fc6270 */
[----:B------:R-:W3:Y:S01]  /*97c0*/  MUFU.TANH R19, R179 ;  /* 0x000000b300137308 */ /* 0x000ee20000002400 */
[----:B------:R-:W-:Y:S02]  /*97d0*/  I2FP.F32.S32 R17, R17 ;  /* 0x0000001100117245 */ /* 0x000fe40000201400 */
[----:B------:R-:W-:Y:S02]  /*97e0*/  I2FP.F32.S32 R22, R24 ;  /* 0x0000001800167245 */ /* 0x000fe40000201400 */
[----:B------:R-:W-:Y:S01]  /*97f0*/  FSEL R144, R144, -INF , !P1 ;  /* 0xff80000090907808 */ /* 0x000fe20004800000 */
[C---:B------:R-:W-:Y:S01]  /*9800*/  FFMA.FTZ R143, R17.reuse, UR5, R6 ;  /* 0x00000005118f7c23 */ /* 0x040fe20008010006 */
[----:B-1----:R-:W-:Y:S01]  /*9810*/  FFMA.FTZ R142, R17, UR5, R18 ;  /* 0x00000005118e7c23 */ /* 0x002fe20008010012 */
[----:B------:R-:W1:Y:S01]  /*9820*/  MUFU.TANH R21, R21 ;  /* 0x0000001500157308 */ /* 0x000e620000002400 */
[----:B------:R-:W-:-:S02]  /*9830*/  VIADD R18, R20, 0x30 ;  /* 0x0000003014127836 */ /* 0x000fc40000000000 */
[----:B--2---:R-:W-:Y:S01]  /*9840*/  FFMA.FTZ R141, R22, UR5, R7 ;  /* 0x00000005168d7c23 */ /* 0x004fe20008010007 */
[-C--:B------:R-:W-:Y:S02]  /*9850*/  ISETP.GE.AND P1, PT, R24, R135.reuse, PT ;  /* 0x000000871800720c */ /* 0x080fe40003f26270 */
[----:B------:R-:W-:Y:S02]  /*9860*/  FSEL R143, R143, -INF , !P6 ;  /* 0xff8000008f8f7808 */ /* 0x000fe40007000000 */
[----:B------:R-:W-:Y:S01]  /*9870*/  I2FP.F32.S32 R17, R18 ;  /* 0x0000001200117245 */ /* 0x000fe20000201400 */
[----:B------:R-:W2:Y:S01]  /*9880*/  MUFU.TANH R6, R174 ;  /* 0x000000ae00067308 */ /* 0x000ea20000002400 */
[----:B---3--:R-:W-:Y:S01]  /*9890*/  FFMA.FTZ R19, R22, UR5, R19 ;  /* 0x0000000516137c23 */ /* 0x008fe20008010013 */
[----:B------:R-:W-:Y:S01]  /*98a0*/  FSEL R142, R142, -INF , !P5 ;  /* 0xff8000008e8e7808 */ /* 0x000fe20006800000 */
[----:B------:R-:W-:Y:S01]  /*98b0*/  FMUL.FTZ R7, R8, UR22 ;  /* 0x0000001608077c20 */ /* 0x000fe20008410000 */
[-C--:B------:R-:W-:Y:S01]  /*98c0*/  ISETP.GE.AND P6, PT, R24, R2.reuse, PT ;  /* 0x000000021800720c */ /* 0x080fe20003fc6270 */
[----:B------:R-:W-:Y:S01]  /*98d0*/  VIADD R8, R20, 0x31 ;  /* 0x0000003114087836 */ /* 0x000fe20000000000 */
[----:B------:R-:W-:Y:S01]  /*98e0*/  ISETP.GE.AND P5, PT, R18, R135, PT ;  /* 0x000000871200720c */ /* 0x000fe20003fa6270 */
[----:B------:R-:W-:Y:S01]  /*98f0*/  FMUL.FTZ R10, R10, UR22 ;  /* 0x000000160a0a7c20 */ /* 0x000fe20008410000 */
[----:B------:R-:W3:Y:S01]  /*9900*/  MUFU.TANH R5, R5 ;  /* 0x0000000500057308 */ /* 0x000ee20000002400 */
[----:B-1----:R-:W-:Y:S01]  /*9910*/  FFMA.FTZ R21, R17, UR5, R21 ;  /* 0x0000000511157c23 */ /* 0x002fe20008010015 */
[----:B------:R-:W-:Y:S01]  /*9920*/  FSEL R141, R141, -INF , !P1 ;  /* 0xff8000008d8d7808 */ /* 0x000fe20004800000 */
[----:B------:R-:W-:Y:S01]  /*9930*/  FMUL.FTZ R11, R11, UR22 ;  /* 0x000000160b0b7c20 */ /* 0x000fe20008410000 */
[----:B------:R-:W-:Y:S01]  /*9940*/  ISETP.GE.AND P1, PT, R18, R2, PT ;  /* 0x000000021200720c */ /* 0x000fe20003f26270 */
[----:B------:R-:W-:Y:S01]  /*9950*/  FMUL.FTZ R9, R9, UR22 ;  /* 0x0000001609097c20 */ /* 0x000fe20008410000 */
[----:B------:R-:W-:-:S02]  /*9960*/  FSEL R140, R19, -INF , !P6 ;  /* 0xff800000138c7808 */ /* 0x000fc40007000000 */
[----:B------:R-:W1:Y:S01]  /*9970*/  MUFU.TANH R7, R7 ;  /* 0x0000000700077308 */ /* 0x000e620000002400 */
[----:B--2---:R-:W-:Y:S01]  /*9980*/  FFMA.FTZ R6, R17, UR5, R6 ;  /* 0x0000000511067c23 */ /* 0x004fe20008010006 */
[----:B------:R-:W-:Y:S01]  /*9990*/  FMUL.FTZ R17, R14, UR22 ;  /* 0x000000160e117c20 */ /* 0x000fe20008410000 */
[----:B------:R-:W-:Y:S01]  /*99a0*/  FSEL R171, R21, -INF , !P5 ;  /* 0xff80000015ab7808 */ /* 0x000fe20006800000 */
[----:B------:R-:W-:Y:S01]  /*99b0*/  VIADD R14, R20, 0x38 ;  /* 0x00000038140e7836 */ /* 0x000fe20000000000 */
[C---:B------:R-:W-:Y:S02]  /*99c0*/  ISETP.GE.AND P6, PT, R8.reuse, R135, PT ;  /* 0x000000870800720c */ /* 0x040fe40003fc6270 */
[----:B------:R-:W-:Y:S01]  /*99d0*/  ISETP.GE.AND P5, PT, R8, R2, PT ;  /* 0x000000020800720c */ /* 0x000fe20003fa6270 */
[----:B------:R-:W2:Y:S01]  /*99e0*/  MUFU.TANH R173, R173 ;  /* 0x000000ad00ad7308 */ /* 0x000ea20000002400 */
[----:B------:R-:W-:Y:S02]  /*99f0*/  FSEL R166, R6, -INF , !P1 ;  /* 0xff80000006a67808 */ /* 0x000fe40004800000 */
[----:B------:R-:W-:-:S02]  /*9a00*/  I2FP.F32.S32 R8, R8 ;  /* 0x0000000800087245 */ /* 0x000fc40000201400 */
[----:B------:R-:W-:Y:S02]  /*9a10*/  I2FP.F32.S32 R18, R14 ;  /* 0x0000000e00127245 */ /* 0x000fe40000201400 */
[----:B------:R-:W-:Y:S01]  /*9a20*/  ISETP.GE.AND P1, PT, R14, R135, PT ;  /* 0x000000870e00720c */ /* 0x000fe20003f26270 */
[----:B------:R-:W4:Y:S01]  /*9a30*/  MUFU.TANH R6, R17 ;  /* 0x0000001100067308 */ /* 0x000f220000002400 */
[----:B---3--:R-:W-:Y:S01]  /*9a40*/  FFMA.FTZ R5, R8, UR5, R5 ;  /* 0x0000000508057c23 */ /* 0x008fe20008010005 */
[----:B-1----:R-:W-:-:S04]  /*9a50*/  FFMA.FTZ R167, R18, UR5, R7 ;  /* 0x0000000512a77c23 */ /* 0x002fc80008010007 */
[----:B------:R-:W-:Y:S02]  /*9a60*/  FSEL R164, R5, -INF , !P5 ;  /* 0xff80000005a47808 */ /* 0x000fe40006800000 */
[----:B------:R-:W1:Y:S01]  /*9a70*/  MUFU.TANH R10, R10 ;  /* 0x0000000a000a7308 */ /* 0x000e620000002400 */
[----:B------:R-:W-:Y:S01]  /*9a80*/  I2FP.F32.S32 R5, R20 ;  /* 0x0000001400057245 */ /* 0x000fe20000201400 */
[----:B--2---:R-:W-:Y:S01]  /*9a90*/  FFMA.FTZ R169, R8, UR5, R173 ;  /* 0x0000000508a97c23 */ /* 0x004fe200080100ad */
[C---:B------:R-:W-:Y:S02]  /*9aa0*/  ISETP.GE.AND P5, PT, R20.reuse, R135, PT ;  /* 0x000000871400720c */ /* 0x040fe40003fa6270 */
[----:B------:R-:W-:Y:S01]  /*9ab0*/  FSEL R167, R167, -INF , !P1 ;  /* 0xff800000a7a77808 */ /* 0x000fe20004800000 */
[C---:B------:R-:W-:Y:S01]  /*9ac0*/  FFMA.FTZ R0, R5.reuse, UR5, R0 ;  /* 0x0000000505007c23 */ /* 0x040fe20008010000 */
[C---:B------:R-:W-:Y:S01]  /*9ad0*/  ISETP.GE.AND P1, PT, R20.reuse, R2, PT ;  /* 0x000000021400720c */ /* 0x040fe20003f26270 */
[----:B------:R-:W2:Y:S01]  /*9ae0*/  MUFU.TANH R7, R9 ;  /* 0x0000000900077308 */ /* 0x000ea20000002400 */
[----:B----4-:R-:W-:Y:S01]  /*9af0*/  FFMA.FTZ R6, R5, UR5, R6 ;  /* 0x0000000505067c23 */ /* 0x010fe20008010006 */
[----:B------:R-:W-:Y:S01]  /*9b00*/  VIADD R20, R20, 0x39 ;  /* 0x0000003914147836 */ /* 0x000fe20000000000 */
[----:B------:R-:W-:-:S02]  /*9b10*/  FSEL R5, R0, -INF , !P5 ;  /* 0xff80000000057808 */ /* 0x000fc40006800000 */
[----:B------:R-:W-:Y:S02]  /*9b20*/  FSEL R169, R169, -INF , !P6 ;  /* 0xff800000a9a97808 */ /* 0x000fe40007000000 */
[----:B------:R-:W-:Y:S01]  /*9b30*/  FSEL R0, R6, -INF , !P1 ;  /* 0xff80000006007808 */ /* 0x000fe20004800000 */
[----:B------:R-:W3:Y:S01]  /*9b40*/  MUFU.TANH R11, R11 ;  /* 0x0000000b000b7308 */ /* 0x000ee20000002400 */
[----:B------:R-:W-:Y:S01]  /*9b50*/  PLOP3.LUT P1, PT, PT, PT, UP0, 0x80, 0x0 ;  /* 0x000000000000781c */ /* 0x000fe20003f2f008 */
[----:B-1----:R-:W-:Y:S01]  /*9b60*/  FFMA.FTZ R10, R18, UR5, R10 ;  /* 0x00000005120a7c23 */ /* 0x002fe2000801000a */
[----:B------:R-:W-:Y:S02]  /*9b70*/  I2FP.F32.S32 R8, R20 ;  /* 0x0000001400087245 */ /* 0x000fe40000201400 */
[-C--:B------:R-:W-:Y:S02]  /*9b80*/  ISETP.GE.AND P6, PT, R14, R2.reuse, PT ;  /* 0x000000020e00720c */ /* 0x080fe40003fc6270 */
[----:B------:R-:W-:-:S02]  /*9b90*/  ISETP.GE.AND P5, PT, R20, R2, PT ;  /* 0x000000021400720c */ /* 0x000fc40003fa6270 */
[----:B------:R-:W-:Y:S01]  /*9ba0*/  FSEL R162, R10, -INF , !P6 ;  /* 0xff8000000aa27808 */ /* 0x000fe20007000000 */
[----:B--2---:R-:W-:Y:S01]  /*9bb0*/  FFMA.FTZ R7, R8, UR5, R7 ;  /* 0x0000000508077c23 */ /* 0x004fe20008010007 */
[----:B------:R-:W-:-:S04]  /*9bc0*/  ISETP.GE.AND P6, PT, R20, R135, PT ;  /* 0x000000871400720c */ /* 0x000fc80003fc6270 */
[----:B------:R-:W-:Y:S01]  /*9bd0*/  FSEL R165, R7, -INF , !P6 ;  /* 0xff80000007a57808 */ /* 0x000fe20007000000 */
[----:B---3--:R-:W-:-:S05]  /*9be0*/  FFMA.FTZ R11, R8, UR5, R11 ;  /* 0x00000005080b7c23 */ /* 0x008fca000801000b */
[----:B------:R-:W-:Y:S01]  /*9bf0*/  FSEL R161, R11, -INF , !P5 ;  /* 0xff8000000ba17808 */ /* 0x000fe20006800000 */
[----:B------:R-:W-:Y:S06]  /*9c00*/  @!P1 BRA `(.L_x_2261) ;  /* 0x0000000c00309947 */ /* 0x000fec0003800000 */
        /* <DEDUP_REMOVED lines=72> */
.L_x_2262:
[----:B------:R-:W-:-:S04]  /*a090*/  ULEA UR16, -UR6, URZ, 0x6 ;  /* 0x0000003f06107291 */ /* 0x000fc8000f8e313f */
[----:B------:R-:W-:-:S12]  /*a0a0*/  USHF.R.S32.HI UR8, URZ, 0x1f, UR16 ;  /* 0x0000001f3f087899 */ /* 0x000fd80008011410 */
.L_x_2263:
[----:B------:R-:W-:Y:S01]  /*a0b0*/  IMAD.U32 R31, RZ, RZ, UR16 ;  /* 0x00000010ff1f7e24 */ /* 0x000fe2000f8e00ff */
[C---:B------:R-:W-:Y:S01]  /*a0c0*/  @!P3 IADD3 R11, P5, R133.reuse, UR16, RZ ;  /* 0x00000010850bbc10 */ /* 0x040fe2000ffbe0ff */
[----:B------:R-:W-:Y:S01]  /*a0d0*/  IMAD.U32 R7, RZ, RZ, UR16 ;  /* 0x00000010ff077e24 */ /* 0x000fe2000f8e00ff */
[----:B------:R-:W-:Y:S01]  /*a0e0*/  @!P2 IADD3 R9, P1, R133, UR16, RZ ;  /* 0x000000108509ac10 */ /* 0x000fe2000ff3e0ff */
[----:B------:R-:W-:Y:S01]  /*a0f0*/  IMAD.U32 R6, RZ, RZ, UR8 ;  /* 0x00000008ff067e24 */ /* 0x000fe2000f8e00ff */
[-C--:B------:R-:W-:Y:S01]  /*a100*/  @!P4 LEA R30, P6, R31, R218.reuse, 0x1 ;  /* 0x000000da1f1ec211 */ /* 0x080fe200078c08ff */
[----:B------:R-:W-:Y:S01]  /*a110*/  IMAD.U32 R10, RZ, RZ, UR27 ;  /* 0x0000001bff0a7e24 */ /* 0x000fe2000f8e00ff */
[C---:B------:R-:W-:Y:S01]  /*a120*/  @!P3 IADD3.X R2, R134.reuse, UR8, RZ, P5, !PT ;  /* 0x000000088602bc10 */ /* 0x040fe2000affe4ff */
[----:B------:R-:W-:Y:S01]  /*a130*/  IMAD.U32 R8, RZ, RZ, UR27 ;  /* 0x0000001bff087e24 */ /* 0x000fe2000f8e00ff */
[-C--:B------:R-:W-:Y:S01]  /*a140*/  @!P4 LEA.HI.X R31, R7, R217.reuse, R6, 0x1, P6 ;  /* 0x000000d9071fc211 */ /* 0x080fe200030f0c06 */
[----:B------:R-:W-:Y:S01]  /*a150*/  IMAD.U32 R7, RZ, RZ, UR27 ;  /* 0x0000001bff077e24 */ /* 0x000fe2000f8e00ff */
[C---:B------:R-:W-:Y:S01]  /*a160*/  @!P3 LEA R28, P5, R11.reuse, UR20, 0x1 ;  /* 0x000000140b1cbc11 */ /* 0x040fe2000f8a08ff */
[----:B------:R-:W-:Y:S01]  /*a170*/  UIADD3 UR7, UP1, UP0, UR27, UR16, UR27 ;  /* 0x000000101b077290 */ /* 0x000fe2000f83e01b */
[----:B------:R-:W-:Y:S01]  /*a180*/  @!P2 IADD3.X R6, R134, UR8, RZ, P1, !PT ;  /* 0x000000088606ac10 */ /* 0x000fe20008ffe4ff */
[----:B------:R1:W-:Y:S01]  /*a190*/  @P4 STS.128 [R211+0x6000], RZ ;  /* 0x006000ffd3004388 */ /* 0x0003e20000000c00 */
[----:B------:R-:W-:Y:S01]  /*a1a0*/  @!P3 LEA.HI.X R29, R11, UR21, R2, 0x1, P5 ;  /* 0x000000150b1dbc11 */ /* 0x000fe2000a8f0c02 */
[----:B------:R-:W-:Y:S01]  /*a1b0*/  IMAD.U32 R2, RZ, RZ, UR26 ;  /* 0x0000001aff027e24 */ /* 0x000fe2000f8e00ff */
[----:B------:R-:W-:Y:S01]  /*a1c0*/  @!P2 LEA R20, P1, R9, UR20, 0x1 ;  /* 0x000000140914ac11 */ /* 0x000fe2000f8208ff */
[----:B------:R-:W-:Y:S01]  /*a1d0*/  UIADD3.X UR4, UR26, UR8, UR26, UP1, UP0 ;  /* 0x000000081a047290 */ /* 0x000fe20008fe041a */
[----:B------:R-:W-:Y:S01]  /*a1e0*/  @!P4 IADD3 R7, P5, R7, UR16, RZ ;  /* 0x000000100707cc10 */ /* 0x000fe2000ffbe0ff */
[----:B------:R-:W-:Y:S01]  /*a1f0*/  IMAD.U32 R11, RZ, RZ, UR7 ;  /* 0x00000007ff0b7e24 */ /* 0x000fe2000f8e00ff */
[----:B------:R-:W-:Y:S01]  /*a200*/  @!P2 LEA.HI.X R21, R9, UR21, R6, 0x1, P1 ;  /* 0x000000150915ac11 */ /* 0x000fe200088f0c06 */
[----:B------:R-:W-:Y:S01]  /*a210*/  IMAD.U32 R9, RZ, RZ, UR26 ;  /* 0x0000001aff097e24 */ /* 0x000fe2000f8e00ff */
[----:B------:R-:W-:Y:S01]  /*a220*/  @!P4 IADD3.X R2, R2, UR8, RZ, P5, !PT ;  /* 0x000000080202cc10 */ /* 0x000fe2000affe4ff */
[----:B------:R-:W-:Y:S01]  /*a230*/  IMAD.U32 R6, RZ, RZ, UR7 ;  /* 0x00000007ff067e24 */ /* 0x000fe2000f8e00ff */
[----:B------:R-:W-:Y:S01]  /*a240*/  @!P4 LEA R26, P6, R7, R218, 0x1 ;  /* 0x000000da071ac211 */ /* 0x000fe200078c08ff */
[----:B------:R-:W-:Y:S01]  /*a250*/  @!PT LDS RZ, [RZ] ;  /* 0x00000000fffff984 */ /* 0x000fe20000000800 */
[----:B------:R-:W-:Y:S01]  /*a260*/  @!PT LDS RZ, [RZ] ;  /* 0x00000000fffff984 */ /* 0x000fe20000000800 */
[----:B------:R-:W-:Y:S01]  /*a270*/  @!PT LDS RZ, [RZ] ;  /* 0x00000000fffff984 */ /* 0x000fe20000000800 */
[----:B------:R1:W-:Y:S01]  /*a280*/  @!P4 LDGSTS.E.BYPASS.LTC128B.128 [R211+0x6000], desc[UR24][R30.64] ;  /* 0x060000001ed3cfae */ /* 0x0003e2000b901d58 */
[----:B------:R-:W-:Y:S01]  /*a290*/  @!P3 IADD3 R10, P5, P1, R133, UR16, R10 ;  /* 0x00000010850abc10 */ /* 0x000fe2000f9be00a */
[----:B------:R-:W-:Y:S01]  /*a2a0*/  BSSY B0, `(.L_x_2264) ;  /* 0x000005c000007945 */ /* 0x000fe20003800000 */
[----:B------:R-:W-:Y:S01]  /*a2b0*/  @!P4 LEA.HI.X R27, R7, R217, R2, 0x1, P6 ;  /* 0x000000d9071bc211 */ /* 0x000fe200030f0c02 */
[----:B------:R-:W-:Y:S01]  /*a2c0*/  IMAD.U32 R7, RZ, RZ, UR26 ;  /* 0x0000001aff077e24 */ /* 0x000fe2000f8e00ff */
[----:B------:R-:W-:Y:S01]  /*a2d0*/  @!P3 IADD3.X R9, R134, UR8, R9, P5, P1 ;  /* 0x000000088609bc10 */ /* 0x000fe2000afe2409 */
[----:B------:R-:W-:Y:S01]  /*a2e0*/  IMAD.U32 R2, RZ, RZ, UR4 ;  /* 0x00000004ff027e24 */ /* 0x000fe2000f8e00ff */
[----:B------:R-:W-:Y:S01]  /*a2f0*/  @!P2 IADD3 R8, P5, P1, R133, UR16, R8 ;  /* 0x000000108508ac10 */ /* 0x000fe2000f9be008 */
[----:B------:R1:W-:Y:S01]  /*a300*/  @P3 STS.128 [R211+0x8000], RZ ;  /* 0x008000ffd3003388 */ /* 0x0003e20000000c00 */
[----:B------:R-:W-:-:S02]  /*a310*/  @!P3 LEA R24, P6, R10, UR20, 0x1 ;  /* 0x000000140a18bc11 */ /* 0x000fc4000f8c08ff */
[----:B------:R-:W-:Y:S01]  /*a320*/  @!P2 IADD3.X R7, R134, UR8, R7, P5, P1 ;  /* 0x000000088607ac10 */ /* 0x000fe2000afe2407 */
[----:B------:R-:W-:Y:S01]  /*a330*/  @!PT LDS RZ, [RZ] ;  /* 0x00000000fffff984 */ /* 0x000fe20000000800 */
[----:B------:R-:W-:Y:S01]  /*a340*/  @!PT LDS RZ, [RZ] ;  /* 0x00000000fffff984 */ /* 0x000fe20000000800 */
[----:B------:R-:W-:Y:S01]  /*a350*/  @!PT LDS RZ, [RZ] ;  /* 0x00000000fffff984 */ /* 0x000fe20000000800 */
[----:B------:R1:W-:Y:S01]  /*a360*/  @!P3 LDGSTS.E.BYPASS.LTC128B.128 [R211+0x8000], desc[UR24][R28.64+0x80] ;  /* 0x080000801cd3bfae */ /* 0x0003e2000b901d58 */
[C---:B------:R-:W-:Y:S02]  /*a370*/  @!P2 LEA R18, P1, R8.reuse, UR20, 0x1 ;  /* 0x000000140812ac11 */ /* 0x040fe4000f8208ff */
[----:B------:R-:W-:Y:S01]  /*a380*/  @!P4 LEA R32, P5, R11, R218, 0x1 ;  /* 0x000000da0b20c211 */ /* 0x000fe200078a08ff */
[----:B------:R1:W-:Y:S01]  /*a390*/  @P2 STS.128 [R211+0xa000], RZ ;  /* 0x00a000ffd3002388 */ /* 0x0003e20000000c00 */
[----:B------:R-:W-:Y:S02]  /*a3a0*/  @!P2 LEA.HI.X R19, R8, UR21, R7, 0x1, P1 ;  /* 0x000000150813ac11 */ /* 0x000fe400088f0c07 */
[----:B------:R-:W-:Y:S01]  /*a3b0*/  @!P3 IADD3 R7, P1, R133, UR7, RZ ;  /* 0x000000078507bc10 */ /* 0x000fe2000ff3e0ff */
[----:B------:R-:W-:Y:S01]  /*a3c0*/  @!PT LDS RZ, [RZ] ;  /* 0x00000000fffff984 */ /* 0x000fe20000000800 */
[----:B------:R-:W-:Y:S01]  /*a3d0*/  @!PT LDS RZ, [RZ] ;  /* 0x00000000fffff984 */ /* 0x000fe20000000800 */
[----:B------:R-:W-:Y:S01]  /*a3e0*/  @!PT LDS RZ, [RZ] ;  /* 0x00000000fffff984 */ /* 0x000fe20000000800 */
[----:B------:R1:W-:Y:S01]  /*a3f0*/  @!P2 LDGSTS.E.BYPASS.LTC128B.128 [R211+0xa000], desc[UR24][R20.64+0x100] ;  /* 0x0a00010014d3afae */ /* 0x0003e2000b901d58 */
[----:B------:R-:W-:-:S02]  /*a400*/  @!P3 LEA.HI.X R25, R10, UR21, R9, 0x1, P6 ;  /* 0x000000150a19bc11 */ /* 0x000fc4000b0f0c09 */
[----:B------:R-:W-:Y:S01]  /*a410*/  @!P4 LEA.HI.X R33, R6, R217, R2, 0x1, P5 ;  /* 0x000000d90621c211 */ /* 0x000fe200028f0c02 */
[----:B------:R1:W-:Y:S01]  /*a420*/  @P4 STS.128 [R211+0x6800], RZ ;  /* 0x006800ffd3004388 */ /* 0x0003e20000000c00 */
[----:B------:R-:W-:Y:S01]  /*a430*/  @!P2 IADD3 R9, P5, R133, UR7, RZ ;  /* 0x000000078509ac10 */ /* 0x000fe2000ffbe0ff */
[----:B------:R-:W-:Y:S01]  /*a440*/  UIADD3 UR7, UP0, UR27, UR7, URZ ;  /* 0x000000071b077290 */ /* 0x000fe2000ff1e03f */
[C---:B------:R-:W-:Y:S01]  /*a450*/  @!P3 IADD3.X R6, R134.reuse, UR4, RZ, P1, !PT ;  /* 0x000000048606bc10 */ /* 0x040fe20008ffe4ff */
[----:B------:R-:W-:Y:S01]  /*a460*/  @!PT LDS RZ, [RZ] ;  /* 0x00000000fffff984 */ /* 0x000fe20000000800 */
[----:B------:R-:W-:Y:S01]  /*a470*/  @!PT LDS RZ, [RZ] ;  /* 0x00000000fffff984 */ /* 0x000fe20000000800 */
[----:B------:R-:W-:Y:S01]  /*a480*/  @!PT LDS RZ, [RZ] ;  /* 0x00000000fffff984 */ /* 0x000fe20000000800 */
[----:B------:R1:W-:Y:S01]  /*a490*/  @!P4 LDGSTS.E.BYPASS.LTC128B.128 [R211+0x6800], desc[UR24][R26.64] ;  /* 0x068000001ad3cfae */ /* 0x0003e2000b901d58 */
[----:B------:R-:W-:Y:S02]  /*a4a0*/  @!P3 LEA R34, P1, R7, UR20, 0x1 ;  /* 0x000000140722bc11 */ /* 0x000fe4000f8208ff */
[----:B------:R-:W-:Y:S01]  /*a4b0*/  @!P2 IADD3.X R2, R134, UR4, RZ, P5, !PT ;  /* 0x000000048602ac10 */ /* 0x000fe2000affe4ff */
[----:B------:R-:W-:Y:S01]  /*a4c0*/  UIADD3.X UR4, UR26, UR4, URZ, UP0, !UPT ;  /* 0x000000041a047290 */ /* 0x000fe200087fe43f */
[----:B------:R-:W-:Y:S01]  /*a4d0*/  @!P2 LEA R10, P5, R9, UR20, 0x1 ;  /* 0x00000014090aac11 */ /* 0x000fe2000f8a08ff */
[----:B------:R1:W-:Y:S01]  /*a4e0*/  @P3 STS.128 [R211+0x8800], RZ ;  /* 0x008800ffd3003388 */ /* 0x0003e20000000c00 */
[----:B------:R-:W-:Y:S01]  /*a4f0*/  @!P3 LEA.HI.X R35, R7, UR21, R6, 0x1, P1 ;  /* 0x000000150723bc11 */ /* 0x000fe200088f0c06 */
[----:B------:R-:W-:Y:S01]  /*a500*/  IMAD.U32 R7, RZ, RZ, UR7 ;  /* 0x00000007ff077e24 */ /* 0x000fe2000f8e00ff */
[----:B------:R-:W-:Y:S01]  /*a510*/  @!P3 IADD3 R8, P1, R133, UR7, RZ ;  /* 0x000000078508bc10 */ /* 0x000fe2000ff3e0ff */
[----:B------:R-:W-:Y:S01]  /*a520*/  IMAD.U32 R6, RZ, RZ, UR7 ;  /* 0x00000007ff067e24 */ /* 0x000fe2000f8e00ff */
[----:B------:R-:W-:Y:S01]  /*a530*/  @!P2 LEA.HI.X R11, R9, UR21, R2, 0x1, P5 ;  /* 0x00000015090bac11 */ /* 0x000fe2000a8f0c02 */
[----:B------:R-:W-:Y:S01]  /*a540*/  IMAD.U32 R2, RZ, RZ, UR4 ;  /* 0x00000004ff027e24 */ /* 0x000fe2000f8e00ff */
[----:B------:R-:W-:Y:S01]  /*a550*/  @!PT LDS RZ, [RZ] ;  /* 0x00000000fffff984 */ /* 0x000fe20000000800 */
[----:B------:R-:W-:Y:S01]  /*a560*/  @!PT LDS RZ, [RZ] ;  /* 0x00000000fffff984 */ /* 0x000fe20000000800 */
[----:B------:R-:W-:Y:S01]  /*a570*/  @!PT LDS RZ, [RZ] ;  /* 0x00000000fffff984 */ /* 0x000fe20000000800 */
[----:B------:R1:W-:Y:S01]  /*a580*/  @!P3 LDGSTS.E.BYPASS.LTC128B.128 [R211+0x8800], desc[UR24][R24.64+0x80] ;  /* 0x0880008018d3bfae */ /* 0x0003e2000b901d58 */
[----:B------:R-:W-:-:S02]  /*a590*/  @!P4 LEA R154, P5, R7, R218, 0x1 ;  /* 0x000000da079ac211 */ /* 0x000fc400078a08ff */
[----:B------:R-:W-:Y:S01]  /*a5a0*/  @!P3 IADD3.X R7, R134, UR4, RZ, P1, !PT ;  /* 0x000000048607bc10 */ /* 0x000fe20008ffe4ff */
[----:B------:R1:W-:Y:S01]  /*a5b0*/  @P2 STS.128 [R211+0xa800], RZ ;  /* 0x00a800ffd3002388 */ /* 0x0003e20000000c00 */
[----:B------:R-:W-:Y:S02]  /*a5c0*/  @!P3 LEA R152, P1, R8, UR20, 0x1 ;  /* 0x000000140898bc11 */ /* 0x000fe4000f8208ff */
        /* <DEDUP_REMOVED lines=35> */
[----:B------:R-:W-:-:S04]  /*a800*/  LEA R6, P1, R133, UR20, 0x1 ;  /* 0x0000001485067c11 */ /* 0x000fc8000f8208ff */
[----:B------:R-:W-:-:S05]  /*a810*/  LEA.HI.X R7, R133, UR21, R134, 0x1, P1 ;  /* 0x0000001585077c11 */ /* 0x000fca00088f0c86 */
[----:B------:R-:W-:Y:S01]  /*a820*/  @!PT LDS RZ, [RZ] ;  /* 0x00000000fffff984 */ /* 0x000fe20000000800 */
[----:B------:R-:W-:Y:S01]  /*a830*/  @!PT LDS RZ, [RZ] ;  /* 0x00000000fffff984 */ /* 0x000fe20000000800 */
[----:B------:R-:W-:Y:S01]  /*a840*/  @!PT LDS RZ, [RZ] ;  /* 0x00000000fffff984 */ /* 0x000fe20000000800 */
[----:B------:R2:W-:Y:S04]  /*a850*/  LDGSTS.E.BYPASS.LTC128B.128 [R211+0xb800], desc[UR24][R6.64+0x100] ;  /* 0x0b80010006d37fae */ /* 0x0005e8000b901d58 */
.L_x_2265:
[----:B------:R-:W-:Y:S05]  /*a860*/  BSYNC B0 ;  /* 0x0000000000007941 */ /* 0x000fea0003800000 */
.L_x_2264:
[----:B------:R-:W0:Y:S01]  /*a870*/  LDGDEPBAR ;  /* 0x00000000000079af */ /* 0x000e220000000000 */
[----:B--2---:R-:W-:Y:S01]  /*a880*/  IMAD.U32 R7, RZ, RZ, UR16 ;  /* 0x00000010ff077e24 */ /* 0x004fe2000f8e00ff */
[----:B------:R-:W-:Y:S01]  /*a890*/  MOV R2, UR8 ;  /* 0x0000000800027c02 */ /* 0x000fe20008000f00 */
[----:B------:R-:W-:-:S03]  /*a8a0*/  IMAD.U32 R6, RZ, RZ, UR16 ;  /* 0x00000010ff067e24 */ /* 0x000fc6000f8e00ff */
[----:B------:R-:W-:-:S04]  /*a8b0*/  LEA R218, P1, R7, R218, 0x1 ;  /* 0x000000da07da7211 */ /* 0x000fc800078208ff */
[----:B------:R-:W-:-:S09]  /*a8c0*/  LEA.HI.X R217, R6, R217, R2, 0x1, P1 ;  /* 0x000000d906d97211 */ /* 0x000fd200008f0c02 */
.L_x_2261:
[----:B------:R-:W-:Y:S01]  /*a8d0*/  FMNMX.FTZ R9, R3, R0, !PT ;  /* 0x0000000003097209 */ /* 0x000fe20007810000 */
[----:B-1----:R-:W-:Y:S01]  /*a8e0*/  LDSM.16.MT88.4 R24, [R197+0xc000] ;  /* 0x00c00000c518783b */ /* 0x002fe20000004200 */
        /* <DEDUP_REMOVED lines=48> */
[--C-:B------:R-:W-:Y:S01]  /*abf0*/  FFMA.FTZ R0, R16, UR14, -R163.reuse ;  /* 0x0000000e10007c23 */ /* 0x100fe200080108a3 */
[----:B------:R-:W-:Y:S01]  /*ac00*/  FFMA.FTZ R159, R4, UR14, -R163 ;  /* 0x0000000e049f7c23 */ /* 0x000fe200080108a3 */
[----:B------:R-:W1:Y:S01]  /*ac10*/  LDSM.16.MT88.4 R16, [R198+0xc000] ;  /* 0x00c00000c610783b */ /* 0x000e620000004200 */
[--C-:B------:R-:W-:Y:S01]  /*ac20*/  FFMA.FTZ R156, R5, UR14, -R168.reuse ;  /* 0x0000000e059c7c23 */ /* 0x100fe200080108a8 */
[----:B------:R-:W-:Y:S01]  /*ac30*/  FSEL R5, R158, RZ, P2 ;  /* 0x000000ff9e057208 */ /* 0x000fe20001000000 */
[--C-:B------:R-:W-:Y:S01]  /*ac40*/  FFMA.FTZ R155, R23, UR14, -R168.reuse ;  /* 0x0000000e179b7c23 */ /* 0x100fe200080108a8 */
[----:B------:R-:W-:Y:S01]  /*ac50*/  FSEL R4, R157, RZ, P1 ;  /* 0x000000ff9d047208 */ /* 0x000fe20000800000 */
[--C-:B------:R-:W-:Y:S01]  /*ac60*/  FFMA.FTZ R154, R15, UR14, -R168.reuse ;  /* 0x0000000e0f9a7c23 */ /* 0x100fe200080108a8 */
[----:B------:R-:W-:Y:S01]  /*ac70*/  FFMA.FTZ R153, R13, UR14, -R168 ;  /* 0x0000000e0d997c23 */ /* 0x000fe200080108a8 */
[----:B------:R-:W-:Y:S01]  /*ac80*/  FADD.FTZ R5, R132, -R5 ;  /* 0x8000000584057221 */ /* 0x000fe20000010000 */
[--C-:B------:R-:W-:Y:S01]  /*ac90*/  FFMA.FTZ R2, R12, UR14, -R163.reuse ;  /* 0x0000000e0c027c23 */ /* 0x100fe200080108a3 */
[----:B------:R-:W-:Y:S01]  /*aca0*/  FADD.FTZ R4, R3, -R4 ;  /* 0x8000000403047221 */ /* 0x000fe20000010000 */
[----:B------:R-:W-:Y:S01]  /*acb0*/  MUFU.EX2 R156, R156 ;  /* 0x0000009c009c7308 */ /* 0x000fe20000000800 */
[----:B------:R-:W-:Y:S01]  /*acc0*/  FMUL.FTZ R160, R5, UR14 ;  /* 0x0000000e05a07c20 */ /* 0x000fe20008410000 */
[--C-:B------:R-:W-:Y:S01]  /*acd0*/  FFMA.FTZ R172, R137, UR14, -R168.reuse ;  /* 0x0000000e89ac7c23 */ /* 0x100fe200080108a8 */
[----:B------:R-:W-:Y:S01]  /*ace0*/  FMUL.FTZ R3, R4, UR14 ;  /* 0x0000000e04037c20 */ /* 0x000fe20008410000 */
        /* <DEDUP_REMOVED lines=72> */
[----:B------:R-:W3:Y:S01]  /*b170*/  MUFU.EX2 R173, R173 ;  /* 0x000000ad00ad7308 */ /* 0x000ee20000000800 */
        /* <DEDUP_REMOVED lines=22> */
[----:B------:R-:W4:Y:S01]  /*b2e0*/  LDSM.16.MT88.4 R108, [R197+0xe000] ;  /* 0x00e00000c56c783b */ /* 0x000f220000004200 */
        /* <DEDUP_REMOVED lines=29> */
[----:B------:R-:W2:Y:S02]  /*b4c0*/  MUFU.EX2 R179, R179 ;  /* 0x000000b300b37308 */ /* 0x000ea40000000800 */
        /* <DEDUP_REMOVED lines=16> */
[----:B------:R-:W2:Y:S01]  /*b5d0*/  MUFU.EX2 R181, R181 ;  /* 0x000000b500b57308 */ /* 0x000ea20000000800 */
[C---:B----4-:R-:W-:Y:S06]  /*b5e0*/  HMMA.16816.F32 R56, R4.reuse, R108, R116 ;  /* 0x0000006c0438723c */ /* 0x050fec0000001874 */
[C---:B------:R-:W-:Y:S01]  /*b5f0*/  HMMA.16816.F32 R52, R4.reuse, R110, R52 ;  /* 0x0000006e0434723c */ /* 0x040fe20000001834 */
[----:B------:R-:W4:Y:S01]  /*b600*/  LDSM.16.MT88.4 R108, [R198+0x10000] ;  /* 0x01000000c66c783b */ /* 0x000f220000004200 */
        /* <DEDUP_REMOVED lines=28> */
[----:B------:R-:W-:Y:S01]  /*b7d0*/  MUFU.EX2 R182, R182 ;  /* 0x000000b600b67308 */ /* 0x000fe20000000800 */
[----:B----4-:R-:W-:Y:S01]  /*b7e0*/  HMMA.16816.F32 R76, R4, R108, R76 ;  /* 0x0000006c044c723c */ /* 0x010fe2000000184c */
[-C--:B------:R-:W-:Y:S01]  /*b7f0*/  FMUL.FTZ R114, R82, R3.reuse ;  /* 0x0000000352727220 */ /* 0x080fe20000410000 */
[-C--:B------:R-:W-:Y:S01]  /*b800*/  FMUL.FTZ R115, R83, R3.reuse ;  /* 0x0000000353737220 */ /* 0x080fe20000410000 */
[-C--:B------:R-:W-:Y:S01]  /*b810*/  FMUL.FTZ R82, R86, R3.reuse ;  /* 0x0000000356527220 */ /* 0x080fe20000410000 */
[-C--:B------:R-:W-:Y:S01]  /*b820*/  FMUL.FTZ R83, R87, R3.reuse ;  /* 0x0000000357537220 */ /* 0x080fe20000410000 */
[----:B------:R-:W-:-:S02]  /*b830*/  FFMA.FTZ R3, R219, R3, R152 ;  /* 0x00000003db037223 */ /* 0x000fc40000010098 */
[----:B------:R-:W4:Y:S02]  /*b840*/  MUFU.EX2 R215, R215 ;  /* 0x000000d700d77308 */ /* 0x000f240000000800 */
[----:B------:R-:W-:Y:S01]  /*b850*/  HMMA.16816.F32 R84, R4, R110, R112 ;  /* 0x0000006e0454723c */ /* 0x000fe20000001870 */
[----:B------:R-:W4:Y:S01]  /*b860*/  LDSM.16.MT88.4 R112, [R198+0xe800] ;  /* 0x00e80000c670783b */ /* 0x000f220000004200 */
[----:B------:R-:W-:-:S03]  /*b870*/  FADD.FTZ R3, R2, R3 ;  /* 0x0000000302037221 */ /* 0x000fc60000010000 */
[----:B------:R-:W4:Y:S01]  /*b880*/  LDSM.16.MT88.4 R108, [R197+0xe800] ;  /* 0x00e80000c56c783b */ /* 0x000f220000004200 */
        /* <DEDUP_REMOVED lines=15> */
[----:B--2---:R-:W-:Y:S01]  /*b980*/  F2FP.F16.F32.PACK_AB R107, R179, R176 ;  /* 0x000000b0b36b723e */ /* 0x004fe200000000ff */
[----:B------:R-:W-:Y:S01]  /*b990*/  FADD.FTZ R173, R173, R170 ;  /* 0x000000aaadad7221 */ /* 0x000fe20000010000 */
[----:B------:R-:W-:Y:S01]  /*b9a0*/  FADD.FTZ R177, R177, R174 ;  /* 0x000000aeb1b17221 */ /* 0x000fe20000010000 */
[----:B------:R-:W-:Y:S01]  /*b9b0*/  LDSM.16.MT88.4 R136, [R196+0xf000] ;  /* 0x00f00000c488783b */ /* 0x000fe20000004200 */
[----:B------:R-:W-:Y:S01]  /*b9c0*/  MUFU.EX2 R162, R162 ;  /* 0x000000a200a27308 */ /* 0x000fe20000000800 */
[----:B------:R-:W-:Y:S01]  /*b9d0*/  FADD.FTZ R172, R172, R173 ;  /* 0x000000adacac7221 */ /* 0x000fe20000010000 */
[----:B------:R-:W-:Y:S01]  /*b9e0*/  FADD.FTZ R176, R176, R177 ;  /* 0x000000b1b0b07221 */ /* 0x000fe20000010000 */
[----:B---3--:R-:W-:Y:S02]  /*b9f0*/  HMMA.16816.F32 R20, R104, R116, R20 ;  /* 0x000000746814723c */ /* 0x008fe40000001814 */
[----:B------:R-:W-:Y:S01]  /*ba00*/  FADD.FTZ R175, R175, R172 ;  /* 0x000000acafaf7221 */ /* 0x000fe20000010000 */
[----:B------:R-:W-:-:S02]  /*ba10*/  FADD.FTZ R179, R179, R176 ;  /* 0x000000b0b3b37221 */ /* 0x000fc40000010000 */
[----:B------:R-:W2:Y:S01]  /*ba20*/  MUFU.EX2 R161, R161 ;  /* 0x000000a100a17308 */ /* 0x000ea20000000800 */
[C---:B------:R-:W-:Y:S01]  /*ba30*/  HMMA.16816.F32 R16, R104.reuse, R118, R16 ;  /* 0x000000766810723c */ /* 0x040fe20000001810 */
[----:B------:R-:W3:Y:S05]  /*ba40*/  LDSM.16.MT88.4 R116, [R196+0xe800] ;  /* 0x00e80000c474783b */ /* 0x000eea0000004200 */
[C---:B------:R-:W-:Y:S06]  /*ba50*/  HMMA.16816.F32 R28, R104.reuse, R128, R28 ;  /* 0x00000080681c723c */ /* 0x040fec000000181c */
[C---:B------:R-:W-:Y:S01]  /*ba60*/  HMMA.16816.F32 R24, R104.reuse, R130, R24 ;  /* 0x000000826818723c */ /* 0x040fe20000001818 */
[----:B------:R-:W5:Y:S05]  /*ba70*/  LDSM.16.MT88.4 R128, [R200+0x10800] ;  /* 0x01080000c880783b */ /* 0x000f6a0000004200 */
        /* <DEDUP_REMOVED lines=33> */
[----:B----4-:R-:W-:Y:S01]  /*bc90*/  HMMA.16816.F32 R92, R104, R112, R92 ;  /* 0x00000070685c723c */ /* 0x010fe2000000185c */
        /* <DEDUP_REMOVED lines=92> */
.L_x_2258:
        /* <DEDUP_REMOVED lines=36> */
[----:B------:R-:W-:Y:S01]  /*c4a0*/  UIMAD.WIDE.U32 UR30, UR15, UR4, UR14 ;  /* 0x000000040f1e72a5 */ /* 0x000fe2000f8e000e */
[----:B------:R-:W-:Y:S02]  /*c4b0*/  ULDC UR16, c[0x0][0x2d0] ;  /* 0x0000b40000107ab9 */ /* 0x000fe40000000800 */
[----:B------:R-:W-:Y:S01]  /*c4c0*/  ULDC UR14, c[0x0][0x39c] ;  /* 0x0000e700000e7ab9 */ /* 0x000fe20000000800 */
[----:B------:R-:W-:Y:S01]  /*c4d0*/  ULDC UR4, c[0x0][0x2ec] ;  /* 0x0000bb0000047ab9 */ /* 0x000fe20000000800 */
[----:B------:R-:W-:Y:S02]  /*c4e0*/  UMOV UR21, UR29 ;  /* 0x0000001d00157c82 */ /* 0x000fe40008000000 */
[----:B------:R-:W-:-:S05]  /*c4f0*/  UMOV UR15, UR31 ;  /* 0x0000001f000f7c82 */ /* 0x000fca0008000000 */
.L_x_2270:
        /* <DEDUP_REMOVED lines=76> */
.L_x_2267:
        /* <DEDUP_REMOVED lines=267> */
[C---:B-1----:R-:W-:Y:S03]  /*da70*/  HMMA.16816.F32 R28, R176.reuse, R136, R28 ;  /* 0x00000088b01c723c */ /* 0x042fe6000000181c */
[----:B------:R1:W1:Y:S01]  /*da80*/  MUFU.TANH R175, R133 ;  /* 0x0000008500af7308 */ /* 0x0002620000002400 */
[----:B------:R-:W-:Y:S01]  /*da90*/  FMUL.FTZ R225, R22, UR14 ;  /* 0x0000000e16e17c20 */ /* 0x000fe20008410000 */
[----:B------:R-:W-:Y:S01]  /*daa0*/  FMUL.FTZ R238, R24, UR14 ;  /* 0x0000000e18ee7c20 */ /* 0x000fe20008410000 */
[----:B------:R-:W-:Y:S07]  /*dab0*/  HMMA.16816.F32 R32, R176, R138, R32 ;  /* 0x0000008ab020723c */ /* 0x000fee0000001820 */
[----:B------:R5:W2:Y:S01]  /*dac0*/  MUFU.TANH R141, R220 ;  /* 0x000000dc008d7308 */ /* 0x000aa20000002400 */
[----:B----4-:R-:W-:Y:S09]  /*dad0*/  FMUL.FTZ R134, R26, UR14 ;  /* 0x0000000e1a867c20 */ /* 0x010ff20008410000 */
[----:B------:R4:W2:Y:S01]  /*dae0*/  MUFU.TANH R181, R134 ;  /* 0x0000008600b57308 */ /* 0x0008a20000002400 */
[----:B-1----:R-:W-:Y:S01]  /*daf0*/  FMUL.FTZ R133, R27, UR14 ;  /* 0x0000000e1b857c20 */ /* 0x002fe20008410000 */
[----:B------:R-:W-:Y:S08]  /*db00*/  FMUL.FTZ R240, R28, UR14 ;  /* 0x0000000e1cf07c20 */ /* 0x000ff00008410000 */
[----:B------:R1:W1:Y:S01]  /*db10*/  MUFU.TANH R163, R133 ;  /* 0x0000008500a37308 */ /* 0x0002620000002400 */
[----:B-----5:R-:W-:Y:S01]  /*db20*/  FMUL.FTZ R220, R23, UR14 ;  /* 0x0000000e17dc7c20 */ /* 0x020fe20008410000 */
[----:B------:R-:W-:Y:S08]  /*db30*/  FMUL.FTZ R239, R29, UR14 ;  /* 0x0000000e1def7c20 */ /* 0x000ff00008410000 */
[----:B------:R5:W2:Y:S01]  /*db40*/  MUFU.TANH R161, R236 ;  /* 0x000000ec00a17308 */ /* 0x000aa20000002400 */
[----:B----4-:R-:W-:Y:S09]  /*db50*/  FMUL.FTZ R134, R34, UR14 ;  /* 0x0000000e22867c20 */ /* 0x010ff20008410000 */
[----:B------:R4:W2:Y:S01]  /*db60*/  MUFU.TANH R159, R223 ;  /* 0x000000df009f7308 */ /* 0x0008a20000002400 */
[----:B-1----:R-:W-:Y:S09]  /*db70*/  FMUL.FTZ R133, R35, UR14 ;  /* 0x0000000e23857c20 */ /* 0x002ff20008410000 */
[----:B------:R1:W1:Y:S01]  /*db80*/  MUFU.TANH R183, R220 ;  /* 0x000000dc00b77308 */ /* 0x0002620000002400 */
[----:B-----5:R-:W-:Y:S09]  /*db90*/  FMUL.FTZ R236, R33, UR14 ;  /* 0x0000000e21ec7c20 */ /* 0x020ff20008410000 */
[----:B------:R5:W2:Y:S01]  /*dba0*/  MUFU.TANH R155, R237 ;  /* 0x000000ed009b7308 */ /* 0x000aa20000002400 */
[----:B----4-:R-:W-:Y:S09]  /*dbb0*/  FMUL.FTZ R223, R31, UR14 ;  /* 0x0000000e1fdf7c20 */ /* 0x010ff20008410000 */
[----:B------:R-:W4:Y:S01]  /*dbc0*/  MUFU.TANH R224, R224 ;  /* 0x000000e000e07308 */ /* 0x000f220000002400 */
[----:B-1----:R-:W-:Y:S09]  /*dbd0*/  FMUL.FTZ R220, R32, UR14 ;  /* 0x0000000e20dc7c20 */ /* 0x002ff20008410000 */
[----:B------:R-:W1:Y:S01]  /*dbe0*/  MUFU.TANH R226, R226 ;  /* 0x000000e200e27308 */ /* 0x000e620000002400 */
[----:B-----5:R-:W-:Y:S09]  /*dbf0*/  FMUL.FTZ R237, R30, UR14 ;  /* 0x0000000e1eed7c20 */ /* 0x020ff20008410000 */
        /* <DEDUP_REMOVED lines=14> */
[----:B------:R5:W1:Y:S10]  /*dce0*/  MUFU.TANH R151, R223 ;  /* 0x000000df00977308 */ /* 0x000a740000002400 */
[----:B------:R3:W1:Y:S10]  /*dcf0*/  MUFU.TANH R145, R220 ;  /* 0x000000dc00917308 */ /* 0x0006740000002400 */
[----:B------:R1:W1:Y:S01]  /*dd00*/  MUFU.TANH R144, R236 ;  /* 0x000000ec00907308 */ /* 0x0002620000002400 */
[----:B-----5:R-:W-:Y:S09]  /*dd10*/  MOV R223, R3 ;  /* 0x0000000300df7202 */ /* 0x020ff20000000f00 */
[----:B------:R-:W1:Y:S01]  /*dd20*/  MUFU.TANH R134, R134 ;  /* 0x0000008600867308 */ /* 0x000e620000002400 */
[----:B---3--:R-:W-:Y:S09]  /*dd30*/  MOV R220, R2 ;  /* 0x0000000200dc7202 */ /* 0x008ff20000000f00 */
[----:B------:R-:W3:Y:S01]  /*dd40*/  MUFU.TANH R133, R133 ;  /* 0x0000008500857308 */ /* 0x000ee20000002400 */
[----:B--2-4-:R-:W-:Y:S05]  /*dd50*/  @!P1 BRA `(.L_x_2268) ;  /* 0x00000008007c9947 */ /* 0x014fea0003800000 */
        /* <DEDUP_REMOVED lines=48> */
[----:B------:R-:W4:Y:S01]  /*e060*/  LDC.64 R4, c[0x0][0x248] ;  /* 0x00009200ff047b82 */ /* 0x000f220000000a00 */
[----:B------:R-:W-:Y:S05]  /*e070*/  R2UR UR35, R9 ;  /* 0x00000000092372ca */ /* 0x000fea00000e0000 */
[----:B------:R-:W-:Y:S02]  /*e080*/  IMAD.U32 R13, RZ, RZ, UR29 ;  /* 0x0000001dff0d7e24 */ /* 0x000fe4000f8e00ff */
[----:B------:R-:W-:Y:S02]  /*e090*/  MOV R10, UR34 ;  /* 0x00000022000a7c02 */ /* 0x000fe40008000f00 */
[----:B------:R-:W-:Y:S01]  /*e0a0*/  IMAD.U32 R12, RZ, RZ, UR28 ;  /* 0x0000001cff0c7e24 */ /* 0x000fe2000f8e00ff */
[----:B------:R-:W-:Y:S03]  /*e0b0*/  UIADD3 UR28, UR33, -UR31, URZ ;  /* 0x8000001f211c7290 */ /* 0x000fe6000fffe03f */
[----:B------:R-:W-:Y:S01]  /*e0c0*/  IMAD.U32 R11, RZ, RZ, UR35 ;  /* 0x00000023ff0b7e24 */ /* 0x000fe2000f8e00ff */
[----:B------:R-:W5:Y:S01]  /*e0d0*/  LDG.E R8, desc[UR24][R12.64] ;  /* 0x000000180c087981 */ /* 0x000f62000c1e1900 */
[----:B------:R-:W-:Y:S03]  /*e0e0*/  UIMAD UR28, UR28, UR9, -0x40 ;  /* 0xffffffc01c1c74a4 */ /* 0x000fe6000f8e0209 */
[----:B------:R-:W5:Y:S01]  /*e0f0*/  LDG.E R7, desc[UR24][R10.64] ;  /* 0x000000180a077981 */ /* 0x000f62000c1e1900 */
[----:B------:R-:W-:Y:S06]  /*e100*/  USHF.R.S32.HI UR23, URZ, 0x1f, UR28 ;  /* 0x0000001f3f177899 */ /* 0x000fec000801141c */
[C---:B----4-:R-:W-:Y:S04]  /*e110*/  IMAD R6, R4.reuse, UR23, RZ ;  /* 0x0000001704067c24 */ /* 0x050fe8000f8e02ff */
[----:B------:R-:W-:Y:S02]  /*e120*/  IMAD R6, R5, UR28, R6 ;  /* 0x0000001c05067c24 */ /* 0x000fe4000f8e0206 */
[----:B-----5:R-:W-:Y:S02]  /*e130*/  IMAD.IADD R7, R7, 0x1, -R8 ;  /* 0x0000000107077824 */ /* 0x020fe400078e0a08 */
        /* <DEDUP_REMOVED lines=8> */
.L_x_2269:
        /* <DEDUP_REMOVED lines=89> */
.L_x_2268:
[----:B------:R-:W-:Y:S01]  /*e750*/  UIADD3 UR23, UR11, -0x1, URZ ;  /* 0xffffffff0b177890 */ /* 0x000fe2000fffe03f */
[----:B--2---:R-:W-:Y:S01]  /*e760*/  LDSM.16.MT88.4 R16, [R200+0xc000] ;  /* 0x00c00000c810783b */ /* 0x004fe20000004200 */
[----:B------:R-:W-:Y:S04]  /*e770*/  UISETP.GT.AND UP2, UPT, UR11, 0x1, UPT ;  /* 0x000000010b00788c */ /* 0x000fe8000bf44270 */
[----:B------:R-:W-:Y:S01]  /*e780*/  MOV R3, UR23 ;  /* 0x0000001700037c02 */ /* 0x000fe20008000f00 */
[----:B------:R-:W-:Y:S02]  /*e790*/  UMOV UR11, UR23 ;  /* 0x00000017000b7c82 */ /* 0x000fe40008000000 */
[----:B------:R-:W-:Y:S01]  /*e7a0*/  LDSM.16.MT88.4 R24, [R198+0xc000] ;  /* 0x00c00000c618783b */ /* 0x000fe20000004200 */
[----:B------:R-:W-:Y:S04]  /*e7b0*/  LEA R2, R3, R214, 0x6 ;  /* 0x000000d603027211 */ /* 0x000fe800078e30ff */
[C---:B------:R-:W-:Y:S02]  /*e7c0*/  IADD3 R8, R2.reuse, 0x10, RZ ;  /* 0x0000001002087810 */ /* 0x040fe40007ffe0ff */
[----:B------:R-:W-:Y:S01]  /*e7d0*/  I2FP.F32.S32 R7, R2 ;  /* 0x0000000200077245 */ /* 0x000fe20000201400 */
[----:B------:R-:W-:Y:S01]  /*e7e0*/  LDSM.16.MT88.4 R32, [R197+0xc000] ;  /* 0x00c00000c520783b */ /* 0x000fe20000004200 */
[----:B------:R-:W-:Y:S02]  /*e7f0*/  I2FP.F32.S32 R8, R8 ;  /* 0x0000000800087245 */ /* 0x000fe40000201400 */
[C---:B------:R-:W-:Y:S01]  /*e800*/  IADD3 R5, R2.reuse, 0x1, RZ ;  /* 0x0000000102057810 */ /* 0x040fe20007ffe0ff */
[C---:B------:R-:W-:Y:S01]  /*e810*/  FFMA.FTZ R224, R7.reuse, UR5, R224 ;  /* 0x0000000507e07c23 */ /* 0x040fe200080100e0 */
[----:B------:R-:W-:Y:S01]  /*e820*/  IADD3 R3, R2, 0x9, RZ ;  /* 0x0000000902037810 */ /* 0x000fe20007ffe0ff */
[C---:B-1----:R-:W-:Y:S01]  /*e830*/  FFMA.FTZ R229, R8.reuse, UR5, R229 ;  /* 0x0000000508e57c23 */ /* 0x042fe200080100e5 */
[----:B------:R-:W-:Y:S01]  /*e840*/  FFMA.FTZ R179, R8, UR5, R233 ;  /* 0x0000000508b37c23 */ /* 0x000fe200080100e9 */
[----:B------:R-:W-:Y:S01]  /*e850*/  I2FP.F32.S32 R5, R5 ;  /* 0x0000000500057245 */ /* 0x000fe20000201400 */
[----:B------:R-:W-:Y:S01]  /*e860*/  FFMA.FTZ R7, R7, UR5, R132 ;  /* 0x0000000507077c23 */ /* 0x000fe20008010084 */
[C---:B------:R-:W-:Y:S01]  /*e870*/  IADD3 R8, R2.reuse, 0x19, RZ ;  /* 0x0000001902087810 */ /* 0x040fe20007ffe0ff */
[----:B------:R-:W-:Y:S01]  /*e880*/  LDSM.16.MT88.4 R136, [R196+0xc000] ;  /* 0x00c00000c488783b */ /* 0x000fe20000004200 */
[----:B------:R-:W-:Y:S01]  /*e890*/  IADD3 R4, R2, 0x8, RZ ;  /* 0x0000000802047810 */ /* 0x000fe20007ffe0ff */
[C---:B------:R-:W-:Y:S01]  /*e8a0*/  FFMA.FTZ R226, R5.reuse, UR5, R226 ;  /* 0x0000000505e27c23 */ /* 0x040fe200080100e2 */
[----:B------:R-:W-:Y:S01]  /*e8b0*/  I2FP.F32.S32 R3, R3 ;  /* 0x0000000300037245 */ /* 0x000fe20000201400 */
[----:B------:R-:W-:Y:S01]  /*e8c0*/  FFMA.FTZ R222, R5, UR5, R222 ;  /* 0x0000000505de7c23 */ /* 0x000fe200080100de */
[----:B------:R-:W-:Y:S02]  /*e8d0*/  I2FP.F32.S32 R8, R8 ;  /* 0x0000000800087245 */ /* 0x000fe40000201400 */
[----:B------:R-:W-:Y:S01]  /*e8e0*/  I2FP.F32.S32 R4, R4 ;  /* 0x0000000400047245 */ /* 0x000fe20000201400 */
[C---:B------:R-:W-:Y:S01]  /*e8f0*/  FFMA.FTZ R230, R3.reuse, UR5, R230 ;  /* 0x0000000503e67c23 */ /* 0x040fe200080100e6 */
[----:B------:R-:W-:Y:S01]  /*e900*/  FMNMX.FTZ R5, R224, R0, !PT ;  /* 0x00000000e0057209 */ /* 0x000fe20007810000 */
[----:B------:R-:W-:Y:S01]  /*e910*/  FFMA.FTZ R234, R3, UR5, R234 ;  /* 0x0000000503ea7c23 */ /* 0x000fe200080100ea */
[----:B------:R-:W-:Y:S01]  /*e920*/  IADD3 R6, R2, 0x11, RZ ;  /* 0x0000001102067810 */ /* 0x000fe20007ffe0ff */
[----:B------:R-:W-:Y:S01]  /*e930*/  FFMA.FTZ R141, R8, UR5, R141 ;  /* 0x00000005088d7c23 */ /* 0x000fe2000801008d */
[----:B------:R-:W-:Y:S01]  /*e940*/  FFMA.FTZ R231, R4, UR5, R231 ;  /* 0x0000000504e77c23 */ /* 0x000fe200080100e7 */
[----:B------:R-:W-:Y:S01]  /*e950*/  FFMA.FTZ R175, R8, UR5, R175 ;  /* 0x0000000508af7c23 */ /* 0x000fe200080100af */
[----:B------:R-:W-:Y:S01]  /*e960*/  FMNMX.FTZ R3, R7, R135, !PT ;  /* 0x0000008707037209 */ /* 0x000fe20007810000 */
[----:B------:R-:W-:Y:S01]  /*e970*/  FFMA.FTZ R228, R4, UR5, R228 ;  /* 0x0000000504e47c23 */ /* 0x000fe200080100e4 */
[----:B------:R-:W-:Y:S02]  /*e980*/  FMNMX.FTZ R8, R226, R5, !PT ;  /* 0x00000005e2087209 */ /* 0x000fe40007810000 */
[----:B------:R-:W-:Y:S02]  /*e990*/  IADD3 R4, R2, 0x18, RZ ;  /* 0x0000001802047810 */ /* 0x000fe40007ffe0ff */
[----:B------:R-:W-:Y:S02]  /*e9a0*/  I2FP.F32.S32 R6, R6 ;  /* 0x0000000600067245 */ /* 0x000fe40000201400 */
[----:B------:R-:W-:Y:S02]  /*e9b0*/  FMNMX.FTZ R3, R222, R3, !PT ;  /* 0x00000003de037209 */ /* 0x000fe40007810000 */
[----:B------:R-:W-:Y:S01]  /*e9c0*/  FMNMX.FTZ R5, R231, R8, !PT ;  /* 0x00000008e7057209 */ /* 0x000fe20007810000 */
[C---:B------:R-:W-:Y:S01]  /*e9d0*/  FFMA.FTZ R177, R6.reuse, UR5, R232 ;  /* 0x0000000506b17c23 */ /* 0x040fe200080100e8 */
[----:B------:R-:W-:Y:S01]  /*e9e0*/  I2FP.F32.S32 R4, R4 ;  /* 0x0000000400047245 */ /* 0x000fe20000201400 */
[----:B------:R-:W-:Y:S01]  /*e9f0*/  FFMA.FTZ R227, R6, UR5, R227 ;  /* 0x0000000506e37c23 */ /* 0x000fe200080100e3 */
[----:B------:R-:W-:Y:S02]  /*ea00*/  FMNMX.FTZ R3, R228, R3, !PT ;  /* 0x00000003e4037209 */ /* 0x000fe40007810000 */
[----:B------:R-:W-:Y:S01]  /*ea10*/  IADD3 R6, R2, 0x20, RZ ;  /* 0x0000002002067810 */ /* 0x000fe20007ffe0ff */
[----:B------:R-:W-:Y:S01]  /*ea20*/  FFMA.FTZ R143, R4, UR5, R235 ;  /* 0x00000005048f7c23 */ /* 0x000fe200080100eb */
[----:B------:R-:W-:Y:S01]  /*ea30*/  FMNMX.FTZ R8, R234, R5, !PT ;  /* 0x00000005ea087209 */ /* 0x000fe20007810000 */
[----:B------:R-:W-:Y:S01]  /*ea40*/  FFMA.FTZ R173, R4, UR5, R173 ;  /* 0x0000000504ad7c23 */ /* 0x000fe200080100ad */
[----:B------:R-:W-:Y:S02]  /*ea50*/  FMNMX.FTZ R10, R230, R3, !PT ;  /* 0x00000003e60a7209 */ /* 0x000fe40007810000 */
[----:B------:R-:W-:Y:S02]  /*ea60*/  IADD3 R4, R2, 0x21, RZ ;  /* 0x0000002102047810 */ /* 0x000fe40007ffe0ff */
[----:B------:R-:W-:Y:S02]  /*ea70*/  I2FP.F32.S32 R6, R6 ;  /* 0x0000000600067245 */ /* 0x000fe40000201400 */
[----:B------:R-:W-:Y:S02]  /*ea80*/  FMNMX.FTZ R8, R229, R8, !PT ;  /* 0x00000008e5087209 */ /* 0x000fe40007810000 */
[----:B------:R-:W-:Y:S01]  /*ea90*/  I2FP.F32.S32 R4, R4 ;  /* 0x0000000400047245 */ /* 0x000fe20000201400 */
[C---:B------:R-:W-:Y:S01]  /*eaa0*/  FFMA.FTZ R161, R6.reuse, UR5, R161 ;  /* 0x0000000506a17c23 */ /* 0x040fe200080100a1 */
[----:B------:R-:W-:Y:S01]  /*eab0*/  FMNMX.FTZ R10, R179, R10, !PT ;  /* 0x0000000ab30a7209 */ /* 0x000fe20007810000 */
[----:B------:R-:W-:Y:S01]  /*eac0*/  FFMA.FTZ R225, R6, UR5, R225 ;  /* 0x0000000506e17c23 */ /* 0x000fe200080100e1 */
[----:B------:R-:W-:Y:S01]  /*ead0*/  FMNMX.FTZ R8, R227, R8, !PT ;  /* 0x00000008e3087209 */ /* 0x000fe20007810000 */
[----:B------:R-:W-:Y:S01]  /*eae0*/  FFMA.FTZ R159, R4, UR5, R159 ;  /* 0x00000005049f7c23 */ /* 0x000fe2000801009f */
[----:B------:R-:W-:Y:S01]  /*eaf0*/  IADD3 R6, R2, 0x29, RZ ;  /* 0x0000002902067810 */ /* 0x000fe20007ffe0ff */
[----:B------:R-:W-:Y:S01]  /*eb00*/  FFMA.FTZ R183, R4, UR5, R183 ;  /* 0x0000000504b77c23 */ /* 0x000fe200080100b7 */
[----:B------:R-:W-:Y:S02]  /*eb10*/  FMNMX.FTZ R10, R177, R10, !PT ;  /* 0x0000000ab10a7209 */ /* 0x000fe40007810000 */
[----:B------:R-:W-:Y:S02]  /*eb20*/  FMNMX.FTZ R8, R173, R8, !PT ;  /* 0x00000008ad087209 */ /* 0x000fe40007810000 */
[C---:B------:R-:W-:Y:S02]  /*eb30*/  IADD3 R4, R2.reuse, 0x30, RZ ;  /* 0x0000003002047810 */ /* 0x040fe40007ffe0ff */
[----:B------:R-:W-:Y:S02]  /*eb40*/  I2FP.F32.S32 R6, R6 ;  /* 0x0000000600067245 */ /* 0x000fe40000201400 */
[----:B------:R-:W-:Y:S02]  /*eb50*/  IADD3 R12, R2, 0x28, RZ ;  /* 0x00000028020c7810 */ /* 0x000fe40007ffe0ff */
[----:B------:R-:W-:Y:S01]  /*eb60*/  FMNMX.FTZ R10, R143, R10, !PT ;  /* 0x0000000a8f0a7209 */ /* 0x000fe20007810000 */
[C---:B------:R-:W-:Y:S01]  /*eb70*/  FFMA.FTZ R163, R6.reuse, UR5, R163 ;  /* 0x0000000506a37c23 */ /* 0x040fe200080100a3 */
[----:B------:R-:W-:Y:S01]  /*eb80*/  FMNMX.FTZ R8, R175, R8, !PT ;  /* 0x00000008af087209 */ /* 0x000fe20007810000 */
[----:B------:R-:W-:Y:S01]  /*eb90*/  FFMA.FTZ R155, R6, UR5, R155 ;  /* 0x00000005069b7c23 */ /* 0x000fe2000801009b */
[----:B------:R-:W-:Y:S02]  /*eba0*/  I2FP.F32.S32 R4, R4 ;  /* 0x0000000400047245 */ /* 0x000fe40000201400 */
[----:B------:R-:W-:Y:S02]  /*ebb0*/  I2FP.F32.S32 R12, R12 ;  /* 0x0000000c000c7245 */ /* 0x000fe40000201400 */
[----:B------:R-:W-:Y:S01]  /*ebc0*/  FMNMX.FTZ R10, R141, R10, !PT ;  /* 0x0000000a8d0a7209 */ /* 0x000fe20007810000 */
[C---:B------:R-:W-:Y:S01]  /*ebd0*/  FFMA.FTZ R153, R4.reuse, UR5, R153 ;  /* 0x0000000504997c23 */ /* 0x040fe20008010099 */
[----:B------:R-:W-:Y:S01]  /*ebe0*/  FMNMX.FTZ R6, R225, R8, !PT ;  /* 0x00000008e1067209 */ /* 0x000fe20007810000 */
[----:B------:R-:W-:Y:S01]  /*ebf0*/  FFMA.FTZ R149, R4, UR5, R149 ;  /* 0x0000000504957c23 */ /* 0x000fe20008010095 */
[----:B------:R-:W-:Y:S01]  /*ec00*/  FMNMX.FTZ R4, R161, R10, !PT ;  /* 0x0000000aa1047209 */ /* 0x000fe20007810000 */
[C---:B------:R-:W-:Y:S01]  /*ec10*/  FFMA.FTZ R181, R12.reuse, UR5, R181 ;  /* 0x000000050cb57c23 */ /* 0x040fe200080100b5 */
[----:B------:R-:W-:Y:S01]  /*ec20*/  FMNMX.FTZ R6, R183, R6, !PT ;  /* 0x00000006b7067209 */ /* 0x000fe20007810000 */
[----:B------:R-:W-:Y:S01]  /*ec30*/  FFMA.FTZ R157, R12, UR5, R157 ;  /* 0x000000050c9d7c23 */ /* 0x000fe2000801009d */
[C---:B------:R-:W-:Y:S02]  /*ec40*/  IADD3 R8, R2.reuse, 0x31, RZ ;  /* 0x0000003102087810 */ /* 0x040fe40007ffe0ff */
[----:B------:R-:W-:Y:S02]  /*ec50*/  FMNMX.FTZ R4, R159, R4, !PT ;  /* 0x000000049f047209 */ /* 0x000fe40007810000 */
[----:B------:R-:W-:Y:S02]  /*ec60*/  FMNMX.FTZ R6, R181, R6, !PT ;  /* 0x00000006b5067209 */ /* 0x000fe40007810000 */
[----:B------:R-:W-:Y:S02]  /*ec70*/  I2FP.F32.S32 R8, R8 ;  /* 0x0000000800087245 */ /* 0x000fe40000201400 */
[----:B------:R-:W-:Y:S02]  /*ec80*/  IADD3 R5, R2, 0x38, RZ ;  /* 0x0000003802057810 */ /* 0x000fe40007ffe0ff */
[----:B------:R-:W-:Y:S01]  /*ec90*/  FMNMX.FTZ R4, R157, R4, !PT ;  /* 0x000000049d047209 */ /* 0x000fe20007810000 */
[C---:B------:R-:W-:Y:S01]  /*eca0*/  FFMA.FTZ R151, R8.reuse, UR5, R151 ;  /* 0x0000000508977c23 */ /* 0x040fe20008010097 */
[----:B------:R-:W-:Y:S01]  /*ecb0*/  FMNMX.FTZ R6, R163, R6, !PT ;  /* 0x00000006a3067209 */ /* 0x000fe20007810000 */
[----:B------:R-:W-:Y:S01]  /*ecc0*/  FFMA.FTZ R147, R8, UR5, R147 ;  /* 0x0000000508937c23 */ /* 0x000fe20008010093 */
[----:B------:R-:W-:Y:S02]  /*ecd0*/  I2FP.F32.S32 R5, R5 ;  /* 0x0000000500057245 */ /* 0x000fe40000201400 */
[----:B------:R-:W-:Y:S02]  /*ece0*/  IADD3 R2, R2, 0x39, RZ ;  /* 0x0000003902027810 */ /* 0x000fe40007ffe0ff */
[----:B------:R-:W-:Y:S01]  /*ecf0*/  FMNMX.FTZ R4, R155, R4, !PT ;  /* 0x000000049b047209 */ /* 0x000fe20007810000 */
[----:B------:R-:W-:Y:S01]  /*ed00*/  FFMA.FTZ R134, R5, UR5, R134 ;  /* 0x0000000505867c23 */ /* 0x000fe20008010086 */
[----:B------:R-:W-:Y:S01]  /*ed10*/  FMNMX.FTZ R6, R153, R6, !PT ;  /* 0x0000000699067209 */ /* 0x000fe20007810000 */
[----:B------:R-:W-:Y:S01]  /*ed20*/  FFMA.FTZ R145, R5, UR5, R145 ;  /* 0x0000000505917c23 */ /* 0x000fe20008010091 */
[----:B------:R-:W-:Y:S02]  /*ed30*/  I2FP.F32.S32 R2, R2 ;  /* 0x0000000200027245 */ /* 0x000fe40000201400 */
[----:B------:R-:W-:Y:S02]  /*ed40*/  FMNMX.FTZ R4, R149, R4, !PT ;  /* 0x0000000495047209 */ /* 0x000fe40007810000 */
[----:B------:R-:W-:Y:S01]  /*ed50*/  FMNMX.FTZ R3, R151, R6, !PT ;  /* 0x0000000697037209 */ /* 0x000fe20007810000 */
[C---:B---3--:R-:W-:Y:S01]  /*ed60*/  FFMA.FTZ R133, R2.reuse, UR5, R133 ;  /* 0x0000000502857c23 */ /* 0x048fe20008010085 */
[----:B------:R-:W-:Y:S01]  /*ed70*/  FMNMX.FTZ R10, R147, R4, !PT ;  /* 0x00000004930a7209 */ /* 0x000fe20007810000 */
        /* <DEDUP_REMOVED lines=18> */
[----:B------:R-:W-:Y:S03]  /*eea0*/  FMUL.FTZ R5, R2, UR4 ;  /* 0x0000000402057c20 */ /* 0x000fe60008410000 */
        /* <DEDUP_REMOVED lines=29> */
[----:B------:R-:W-:Y:S03]  /*f080*/  LDSM.16.MT88.4 R140, [R197+0xe800] ;  /* 0x00e80000c58c783b */ /* 0x000fe60000004200 */
[----:B------:R-:W1:Y:S01]  /*f090*/  MUFU.EX2 R165, R165 ;  /* 0x000000a500a57308 */ /* 0x000e620000000800 */
[C---:B--2---:R-:W-:Y:S01]  /*f0a0*/  FMUL.FTZ R6, R0.reuse, R130 ;  /* 0x0000008200067220 */ /* 0x044fe20000410000 */
[----:B------:R-:W-:Y:S01]  /*f0b0*/  FMUL.FTZ R7, R0, R131 ;  /* 0x0000008300077220 */ /* 0x000fe20000410000 */
[----:B------:R-:W-:Y:S01]  /*f0c0*/  FMUL.FTZ R4, R2, R128 ;  /* 0x0000008002047220 */ /* 0x000fe20000410000 */
        /* <DEDUP_REMOVED lines=8> */
[C---:B------:R-:W-:Y:S01]  /*f150*/  FMUL.FTZ R30, R0.reuse, R106 ;  /* 0x0000006a001e7220 */ /* 0x040fe20000410000 */
[----:B------:R-:W-:Y:S01]  /*f160*/  FMUL.FTZ R31, R0, R107 ;  /* 0x0000006b001f7220 */ /* 0x000fe20000410000 */
[--C-:B------:R-:W-:Y:S01]  /*f170*/  FFMA.FTZ R182, R161, UR4, -R146.reuse ;  /* 0x00000004a1b67c23 */ /* 0x100fe20008010892 */
[--C-:B------:R-:W-:Y:S03]  /*f180*/  FFMA.FTZ R222, R157, UR4, -R146.reuse ;  /* 0x000000049dde7c23 */ /* 0x100fe60008010892 */
[----:B------:R-:W3:Y:S01]  /*f190*/  MUFU.EX2 R135, R135 ;  /* 0x0000008700877308 */ /* 0x000ee20000000800 */
[----:B-1----:R-:W-:Y:S01]  /*f1a0*/  F2FP.F16.F32.PACK_AB R129, R165, R169 ;  /* 0x000000a9a581723e */ /* 0x002fe200000000ff */
[----:B------:R-:W1:Y:S01]  /*f1b0*/  LDSM.16.MT88.4 R104, [R198+0xe000] ;  /* 0x00e00000c668783b */ /* 0x000e620000004200 */
[--C-:B------:R-:W-:Y:S01]  /*f1c0*/  FFMA.FTZ R226, R149, UR4, -R146.reuse ;  /* 0x0000000495e27c23 */ /* 0x100fe20008010892 */
[--C-:B------:R-:W-:Y:S01]  /*f1d0*/  FFMA.FTZ R231, R147, UR4, -R146.reuse ;  /* 0x0000000493e77c23 */ /* 0x100fe20008010892 */
        /* <DEDUP_REMOVED lines=10> */
[C---:B------:R-:W-:Y:S03]  /*f280*/  FMUL.FTZ R40, R2.reuse, R40 ;  /* 0x0000002802287220 */ /* 0x040fe60000410000 */
        /* <DEDUP_REMOVED lines=43> */
[----:B------:R-:W-:Y:S01]  /*f540*/  FMUL.FTZ R78, R0, R78 ;  /* 0x0000004e004e7220 */ /* 0x000fe20000410000 */
[C---:B------:R-:W-:Y:S05]  /*f550*/  HMMA.16816.F32 R8, R128.reuse, R18, R8 ;  /* 0x000000128008723c */ /* 0x040fea0000001808 */
[----:B------:R-:W-:Y:S01]  /*f560*/  MUFU.EX2 R177, R177 ;  /* 0x000000b100b17308 */ /* 0x000fe20000000800 */
[----:B------:R-:W-:Y:S01]  /*f570*/  FMUL.FTZ R16, R2, R116 ;  /* 0x0000007402107220 */ /* 0x000fe20000410000 */
[C---:B------:R-:W-:Y:S04]  /*f580*/  HMMA.16816.F32 R12, R128.reuse, R24, R12 ;  /* 0x00000018800c723c */ /* 0x040fe8000000180c */
[C---:B------:R-:W-:Y:S01]  /*f590*/  FMUL.FTZ R18, R0.reuse, R118 ;  /* 0x0000007600127220 */ /* 0x040fe20000410000 */
[----:B------:R-:W-:Y:S01]  /*f5a0*/  FMUL.FTZ R19, R0, R119 ;  /* 0x0000007700137220 */ /* 0x000fe20000410000 */
[C---:B------:R-:W-:Y:S01]  /*f5b0*/  FMUL.FTZ R17, R2.reuse, R117 ;  /* 0x0000007502117220 */ /* 0x040fe20000410000 */
[C---:B------:R-:W-:Y:S01]  /*f5c0*/  FMUL.FTZ R24, R2.reuse, R108 ;  /* 0x0000006c02187220 */ /* 0x040fe20000410000 */
[----:B------:R-:W-:Y:S01]  /*f5d0*/  LDSM.16.MT88.4 R116, [R197+0xc800] ;  /* 0x00c80000c574783b */ /* 0x000fe20000004200 */
[----:B------:R-:W-:Y:S02]  /*f5e0*/  MUFU.EX2 R176, R176 ;  /* 0x000000b000b07308 */ /* 0x000fe40000000800 */
[----:B------:R-:W-:Y:S01]  /*f5f0*/  FMUL.FTZ R25, R2, R109 ;  /* 0x0000006d02197220 */ /* 0x000fe20000410000 */
[----:B------:R-:W-:Y:S01]  /*f600*/  FMUL.FTZ R79, R0, R79 ;  /* 0x0000004f004f7220 */ /* 0x000fe20000410000 */
[C---:B------:R-:W-:Y:S01]  /*f610*/  FMUL.FTZ R76, R2.reuse, R76 ;  /* 0x0000004c024c7220 */ /* 0x040fe20000410000 */
[C---:B------:R-:W-:Y:S03]  /*f620*/  HMMA.16816.F32 R16, R128.reuse, R26, R16 ;  /* 0x0000001a8010723c */ /* 0x040fe60000001810 */
[----:B------:R-:W-:Y:S01]  /*f630*/  FMUL.FTZ R77, R2, R77 ;  /* 0x0000004d024d7220 */ /* 0x000fe20000410000 */
[C---:B------:R-:W-:Y:S01]  /*f640*/  FMUL.FTZ R82, R0.reuse, R82 ;  /* 0x0000005200527220 */ /* 0x040fe20000410000 */
[C---:B------:R-:W-:Y:S01]  /*f650*/  FMUL.FTZ R83, R0.reuse, R83 ;  /* 0x0000005300537220 */ /* 0x040fe20000410000 */
        /* <DEDUP_REMOVED lines=18> */
[----:B------:R-:W4:Y:S03]  /*f780*/  LDSM.16.MT88.4 R100, [R196+0xe000] ;  /* 0x00e00000c464783b */ /* 0x000f260000004200 */
[----:B------:R-:W-:Y:S01]  /*f790*/  MUFU.EX2 R224, R224 ;  /* 0x000000e000e07308 */ /* 0x000fe20000000800 */
[----:B------:R-:W-:Y:S01]  /*f7a0*/  FMUL.FTZ R85, R2, R85 ;  /* 0x0000005502557220 */ /* 0x000fe20000410000 */
[--C-:B------:R-:W-:Y:S01]  /*f7b0*/  FFMA.FTZ R170, R229, UR4, -R148.reuse ;  /* 0x00000004e5aa7c23 */ /* 0x100fe20008010894 */
[C---:B------:R-:W-:Y:S02]  /*f7c0*/  HMMA.16816.F32 R32, R128.reuse, R138, R32 ;  /* 0x0000008a8020723c */ /* 0x040fe40000001820 */
[----:B------:R-:W-:Y:S01]  /*f7d0*/  LDSM.16.MT88.4 R136, [R198+0xe800] ;  /* 0x00e80000c688783b */ /* 0x000fe20000004200 */
[--C-:B------:R-:W-:Y:S01]  /*f7e0*/  FFMA.FTZ R229, R151, UR4, -R148.reuse ;  /* 0x0000000497e57c23 */ /* 0x100fe20008010894 */
[--C-:B------:R-:W-:Y:S02]  /*f7f0*/  FFMA.FTZ R172, R173, UR4, -R148.reuse ;  /* 0x00000004adac7c23 */ /* 0x100fe40008010894 */
[C---:B--2---:R-:W-:Y:S01]  /*f800*/  HMMA.16816.F32 R36, R128.reuse, R120, R36 ;  /* 0x000000788024723c */ /* 0x044fe20000001824 */
[----:B------:R-:W-:Y:S04]  /*f810*/  MUFU.EX2 R170, R170 ;  /* 0x000000aa00aa7308 */ /* 0x000fe80000000800 */
[--C-:B------:R-:W-:Y:S01]  /*f820*/  FFMA.FTZ R175, R175, UR4, -R148.reuse ;  /* 0x00000004afaf7c23 */ /* 0x100fe20008010894 */
[C---:B------:R-:W-:Y:S01]  /*f830*/  HMMA.16816.F32 R40, R128.reuse, R122, R40 ;  /* 0x0000007a8028723c */ /* 0x040fe20000001828 */
[----:B------:R-:W-:Y:S04]  /*f840*/  LDSM.16.MT88.4 R120, [R196+0xc800] ;  /* 0x00c80000c478783b */ /* 0x000fe80000004200 */
[----:B------:R-:W-:Y:S01]  /*f850*/  MUFU.EX2 R172, R172 ;  /* 0x000000ac00ac7308 */ /* 0x000fe20000000800 */
[----:B------:R-:W-:Y:S01]  /*f860*/  FFMA.FTZ R227, R227, UR4, -R148 ;  /* 0x00000004e3e37c23 */ /* 0x000fe20008010894 */
[C---:B-1----:R-:W-:Y:S04]  /*f870*/  HMMA.16816.F32 R44, R128.reuse, R104, R44 ;  /* 0x00000068802c723c */ /* 0x042fe8000000182c */
[C---:B------:R-:W-:Y:S02]  /*f880*/  FMUL.FTZ R90, R0.reuse, R90 ;  /* 0x0000005a005a7220 */ /* 0x040fe40000410000 */
[C---:B------:R-:W-:Y:S01]  /*f890*/  HMMA.16816.F32 R48, R128.reuse, R106, R48 ;  /* 0x0000006a8030723c */ /* 0x040fe20000001830 */
[----:B------:R-:W1:Y:S01]  /*f8a0*/  LDSM.16.MT88.4 R104, [R198+0x10000] ;  /* 0x01000000c668783b */ /* 0x000e620000004200 */
[----:B------:R2:W5:Y:S03]  /*f8b0*/  MUFU.EX2 R173, R227 ;  /* 0x000000e300ad7308 */ /* 0x0005660000000800 */
[----:B------:R-:W-:Y:S01]  /*f8c0*/  FMUL.FTZ R91, R0, R91 ;  /* 0x0000005b005b7220 */ /* 0x000fe20000410000 */
[C---:B---3--:R-:W-:Y:S06]  /*f8d0*/  HMMA.16816.F32 R52, R128.reuse, R108, R52 ;  /* 0x0000006c8034723c */ /* 0x048fec0000001834 */
[----:B------:R-:W3:Y:S01]  /*f8e0*/  MUFU.EX2 R175, R175 ;  /* 0x000000af00af7308 */ /* 0x000ee20000000800 */
[C---:B------:R-:W-:Y:S01]  /*f8f0*/  FMUL.FTZ R88, R2.reuse, R88 ;  /* 0x0000005802587220 */ /* 0x040fe20000410000 */
[C---:B------:R-:W-:Y:S01]  /*f900*/  HMMA.16816.F32 R56, R128.reuse, R110, R56 ;  /* 0x0000006e8038723c */ /* 0x040fe20000001838 */
[----:B------:R-:W-:Y:S02]  /*f910*/  LDSM.16.MT88.4 R108, [R200+0xc800] ;  /* 0x00c80000c86c783b */ /* 0x000fe40000004200 */
[----:B------:R-:W-:Y:S03]  /*f920*/  FMUL.FTZ R89, R2, R89 ;  /* 0x0000005902597220 */ /* 0x000fe60000410000 */
[C---:B----4-:R-:W-:Y:S02]  /*f930*/  HMMA.16816.F32 R60, R128.reuse, R100, R60 ;  /* 0x00000064803c723c */ /* 0x050fe4000000183c */
[----:B------:R-:W-:Y:S03]  /*f940*/  MUFU.EX2 R229, R229 ;  /* 0x000000e500e57308 */ /* 0x000fe60000000800 */
[----:B--2---:R-:W-:Y:S01]  /*f950*/  FFMA.FTZ R227, R155, UR4, -R146 ;  /* 0x000000049be37c23 */ /* 0x004fe20008010892 */
[C---:B------:R-:W-:Y:S01]  /*f960*/  HMMA.16816.F32 R64, R128.reuse, R102, R64 ;  /* 0x000000668040723c */ /* 0x040fe20000001840 */
[----:B------:R-:W2:Y:S05]  /*f970*/  LDSM.16.MT88.4 R100, [R197+0x10000] ;  /* 0x01000000c564783b */ /* 0x000eaa0000004200 */
[----:B------:R-:W-:Y:S01]  /*f980*/  MUFU.EX2 R226, R226 ;  /* 0x000000e200e27308 */ /* 0x000fe20000000800 */
[C---:B------:R-:W-:Y:S01]  /*f990*/  FMUL.FTZ R94, R0.reuse, R94 ;  /* 0x0000005e005e7220 */ /* 0x040fe20000410000 */
[C---:B------:R-:W-:Y:S01]  /*f9a0*/  HMMA.16816.F32 R68, R128.reuse, R112, R68 ;  /* 0x000000708044723c */ /* 0x040fe20000001844 */
[----:B------:R-:W-:Y:S02]  /*f9b0*/  LDSM.16.MT88.4 R152, [R197+0xf800] ;  /* 0x00f80000c598783b */ /* 0x000fe40000004200 */
[----:B------:R-:W-:Y:S03]  /*f9c0*/  FMUL.FTZ R95, R0, R95 ;  /* 0x0000005f005f7220 */ /* 0x000fe60000410000 */
[C---:B------:R-:W-:Y:S02]  /*f9d0*/  HMMA.16816.F32 R72, R128.reuse, R114, R72 ;  /* 0x000000728048723c */ /* 0x040fe40000001848 */
[----:B------:R-:W-:Y:S01]  /*f9e0*/  MUFU.EX2 R227, R227 ;  /* 0x000000e300e37308 */ /* 0x000fe20000000800 */
[----:B------:R-:W-:Y:S03]  /*f9f0*/  LDSM.16.MT88.4 R112, [R198+0xc800] ;  /* 0x00c80000c670783b */ /* 0x000fe60000004200 */
[C---:B-1----:R-:W-:Y:S06]  /*fa00*/  HMMA.16816.F32 R76, R128.reuse, R104, R76 ;  /* 0x00000068804c723c */ /* 0x042fec000000184c */
[----:B------:R-:W-:Y:S01]  /*fa10*/  MUFU.EX2 R231, R231 ;  /* 0x000000e700e77308 */ /* 0x000fe20000000800 */
[C---:B------:R-:W-:Y:S01]  /*fa20*/  FMUL.FTZ R92, R2.reuse, R92 ;  /* 0x0000005c025c7220 */ /* 0x040fe20000410000 */
[C---:B------:R-:W-:Y:S01]  /*fa30*/  HMMA.16816.F32 R80, R128.reuse, R106, R80 ;  /* 0x0000006a8050723c */ /* 0x040fe20000001850 */
[----:B------:R-:W1:Y:S02]  /*fa40*/  LDSM.16.MT88.4 R104, [R196+0x10000] ;  /* 0x01000000c468783b */ /* 0x000e640000004200 */
[----:B------:R-:W-:Y:S01]  /*fa50*/  FMUL.FTZ R93, R2, R93 ;  /* 0x0000005d025d7220 */ /* 0x000fe20000410000 */
[C---:B------:R-:W-:Y:S01]  /*fa60*/  FMUL.FTZ R98, R0.reuse, R98 ;  /* 0x0000006200627220 */ /* 0x040fe20000410000 */
[----:B------:R-:W-:Y:S01]  /*fa70*/  FMUL.FTZ R99, R0, R99 ;  /* 0x0000006300637220 */ /* 0x000fe20000410000 */
[C---:B------:R-:W-:Y:S02]  /*fa80*/  FMUL.FTZ R96, R2.reuse, R96 ;  /* 0x0000006002607220 */ /* 0x040fe40000410000 */
[----:B------:R-:W-:Y:S03]  /*fa90*/  MUFU.EX2 R228, R228 ;  /* 0x000000e400e47308 */ /* 0x000fe60000000800 */
[----:B------:R-:W-:Y:S01]  /*faa0*/  FMUL.FTZ R97, R2, R97 ;  /* 0x0000006102617220 */ /* 0x000fe20000410000 */
[----:B------:R-:W-:Y:S01]  /*fab0*/  FFMA.FTZ R178, R225, UR4, -R148 ;  /* 0x00000004e1b27c23 */ /* 0x000fe20008010894 */
[----:B------:R-:W-:Y:S01]  /*fac0*/  FFMA.FTZ R225, R159, UR4, -R146 ;  /* 0x000000049fe17c23 */ /* 0x000fe20008010892 */
[--C-:B------:R-:W-:Y:S01]  /*fad0*/  FFMA.FTZ R180, R181, UR4, -R148.reuse ;  /* 0x00000004b5b47c23 */ /* 0x100fe20008010894 */
[----:B------:R-:W-:Y:S01]  /*fae0*/  LDSM.16.MT88.4 R144, [R200+0xf800] ;  /* 0x00f80000c890783b */ /* 0x000fe20000004200 */
[--C-:B------:R-:W-:Y:S01]  /*faf0*/  FFMA.FTZ R181, R163, UR4, -R148.reuse ;  /* 0x00000004a3b57c23 */ /* 0x100fe20008010894 */
[C---:B--2---:R-:W-:Y:S01]  /*fb00*/  HMMA.16816.F32 R84, R128.reuse, R100, R84 ;  /* 0x000000648054723c */ /* 0x044fe20000001854 */
[----:B------:R-:W-:Y:S02]  /*fb10*/  MUFU.EX2 R178, R178 ;  /* 0x000000b200b27308 */ /* 0x000fe40000000800 */
[--C-:B------:R-:W-:Y:S01]  /*fb20*/  FFMA.FTZ R183, R183, UR4, -R148.reuse ;  /* 0x00000004b7b77c23 */ /* 0x100fe20008010894 */
[--C-:B------:R-:W-:Y:S01]  /*fb30*/  FFMA.FTZ R134, R134, UR4, -R148.reuse ;  /* 0x0000000486867c23 */ /* 0x100fe20008010894 */
[----:B------:R-:W-:Y:S01]  /*fb40*/  FFMA.FTZ R148, R133, UR4, -R148 ;  /* 0x0000000485947c23 */ /* 0x000fe20008010894 */
[C---:B------:R-:W-:Y:S01]  /*fb50*/  HMMA.16816.F32 R88, R128.reuse, R102, R88 ;  /* 0x000000668058723c */ /* 0x040fe20000001858 */
[----:B------:R-:W-:Y:S04]  /*fb60*/  LDSM.16.MT88.4 R156, [R196+0xf800] ;  /* 0x00f80000c49c783b */ /* 0x000fe80000004200 */
[----:B------:R2:W-:Y:S01]  /*fb70*/  MUFU.EX2 R133, R148 ;  /* 0x0000009400857308 */ /* 0x0005e20000000800 */
[----:B-----5:R-:W-:Y:S01]  /*fb80*/  F2FP.F16.F32.PACK_AB R101, R173, R170 ;  /* 0x000000aaad65723e */ /* 0x020fe200000000ff */
[----:B------:R-:W-:Y:S01]  /*fb90*/  FFMA.FTZ R169, R0, R219, R169 ;  /* 0x000000db00a97223 */ /* 0x000fe200000100a9 */
[----:B---3--:R-:W-:Y:S03]  /*fba0*/  F2FP.F16.F32.PACK_AB R103, R175, R172 ;  /* 0x000000acaf67723e */ /* 0x008fe600000000ff */
[----:B------:R-:W-:Y:S01]  /*fbb0*/  FFMA.FTZ R171, R2, R221, R171 ;  /* 0x000000dd02ab7223 */ /* 0x000fe200000100ab */
[----:B------:R-:W-:Y:S01]  /*fbc0*/  LDSM.16.MT88.4 R160, [R200+0x11800] ;  /* 0x01180000c8a0783b */ /* 0x000fe20000004200 */
[----:B------:R-:W-:Y:S02]  /*fbd0*/  F2FP.F16.F32.PACK_AB R100, R177, R174 ;  /* 0x000000aeb164723e */ /* 0x000fe400000000ff */
[----:B------:R-:W3:Y:S01]  /*fbe0*/  MUFU.EX2 R183, R183 ;  /* 0x000000b700b77308 */ /* 0x000ee20000000800 */
[----:B------:R-:W-:Y:S01]  /*fbf0*/  F2FP.F16.F32.PACK_AB R102, R179, R176 ;  /* 0x000000b0b366723e */ /* 0x000fe200000000ff */
[----:B------:R-:W-:Y:S01]  /*fc00*/  FADD.FTZ R169, R165, R169 ;  /* 0x000000a9a5a97221 */ /* 0x000fe20000010000 */
[----:B------:R-:W-:Y:S01]  /*fc10*/  MOV R0, R3 ;  /* 0x0000000300007202 */ /* 0x000fe20000000f00 */
[----:B------:R-:W-:Y:S01]  /*fc20*/  FADD.FTZ R168, R168, R171 ;  /* 0x000000aba8a87221 */ /* 0x000fe20000010000 */
[C---:B-1----:R-:W-:Y:S01]  /*fc30*/  HMMA.16816.F32 R92, R128.reuse, R104, R92 ;  /* 0x00000068805c723c */ /* 0x042fe2000000185c */
[----:B--2---:R-:W-:Y:S04]  /*fc40*/  LDSM.16.MT88.4 R148, [R198+0xf800] ;  /* 0x00f80000c694783b */ /* 0x004fe80000004200 */
[----:B------:R-:W-:Y:S01]  /*fc50*/  MUFU.EX2 R180, R180 ;  /* 0x000000b400b47308 */ /* 0x000fe20000000800 */
[----:B------:R-:W-:Y:S01]  /*fc60*/  FADD.FTZ R164, R164, R169 ;  /* 0x000000a9a4a47221 */ /* 0x000fe20000010000 */
[----:B------:R-:W-:Y:S01]  /*fc70*/  FADD.FTZ R167, R167, R168 ;  /* 0x000000a8a7a77221 */ /* 0x000fe20000010000 */
[----:B------:R-:W-:Y:S01]  /*fc80*/  HMMA.16816.F32 R96, R128, R106, R96 ;  /* 0x0000006a8060723c */ /* 0x000fe20000001860 */
[----:B------:R-:W1:Y:S06]  /*fc90*/  LDSM.16.MT88.4 R104, [R196+0xe800] ;  /* 0x00e80000c468783b */ /* 0x000e6c0000004200 */
[----:B------:R-:W2:Y:S01]  /*fca0*/  MUFU.EX2 R181, R181 ;  /* 0x000000b500b57308 */ /* 0x000ea20000000800 */
[C---:B------:R-:W-:Y:S05]  /*fcb0*/  HMMA.16816.F32 R4, R100.reuse, R108, R4 ;  /* 0x0000006c6404723c */ /* 0x040fea0000001804 */
[----:B------:R-:W-:Y:S01]  /*fcc0*/  FADD.FTZ R135, R135, R164 ;  /* 0x000000a487877221 */ /* 0x000fe20000010000 */
[C---:B------:R-:W-:Y:S01]  /*fcd0*/  HMMA.16816.F32 R8, R100.reuse, R110, R8 ;  /* 0x0000006e6408723c */ /* 0x040fe20000001808 */
[----:B------:R-:W4:Y:S02]  /*fce0*/  LDSM.16.MT88.4 R108, [R200+0x10800] ;  /* 0x01080000c86c783b */ /* 0x000f240000004200 */
[----:B------:R-:W5:Y:S02]  /*fcf0*/  MUFU.EX2 R225, R225 ;  /* 0x000000e100e17308 */ /* 0x000f640000000800 */
[----:B------:R-:W-:Y:S01]  /*fd00*/  FADD.FTZ R167, R166, R167 ;  /* 0x000000a7a6a77221 */ /* 0x000fe20000010000 */
[C---:B------:R-:W-:Y:S03]  /*fd10*/  HMMA.16816.F32 R12, R100.reuse, R112, R12 ;  /* 0x00000070640c723c */ /* 0x040fe6000000180c */
[----:B------:R-:W-:Y:S04]  /*fd20*/  LDSM.16.MT88.4 R128, [R196+0xd000] ;  /* 0x00d00000c480783b */ /* 0x000fe80000004200 */
[----:B------:R-:W5:Y:S01]  /*fd30*/  MUFU.EX2 R134, R134 ;  /* 0x0000008600867308 */ /* 0x000f620000000800 */
[----:B------:R-:W-:Y:S01]  /*fd40*/  FADD.FTZ R170, R170, R135 ;  /* 0x00000087aaaa7221 */ /* 0x000fe20000010000 */
[C---:B------:R-:W-:Y:S02]  /*fd50*/  HMMA.16816.F32 R16, R100.reuse, R114, R16 ;  /* 0x000000726410723c */ /* 0x040fe40000001810 */
[----:B------:R-:W2:Y:S04]  /*fd60*/  LDSM.16.MT88.4 R112, [R198+0x10800] ;  /* 0x01080000c670783b */ /* 0x000ea80000004200 */
[C---:B------:R-:W-:Y:S02]  /*fd70*/  HMMA.16816.F32 R20, R100.reuse, R116, R20 ;  /* 0x000000746414723c */ /* 0x040fe40000001814 */
[----:B------:R-:W5:Y:S03]  /*fd80*/  MUFU.EX2 R233, R233 ;  /* 0x000000e900e97308 */ /* 0x000f660000000800 */
        /* <DEDUP_REMOVED lines=22> */
[C---:B-1----:R-:W-:Y:S06]  /*fef0*/  HMMA.16816.F32 R60, R100.reuse, R104, R60 ;  /* 0x00000068643c723c */ /* 0x042fec000000183c */
[C---:B------:R-:W-:Y:S01]  /*ff00*/  HMMA.16816.F32 R64, R100.reuse, R106, R64 ;  /* 0x0000006a6440723c */ /* 0x040fe20000001840 */
[----:B------:R-:W1:Y:S05]  /*ff10*/  LDSM.16.MT88.4 R104, [R196+0x10800] ;  /* 0x01080000c468783b */ /* 0x000e6a0000004200 */
[C---:B----4-:R-:W-:Y:S06]  /*ff20*/  HMMA.16816.F32 R68, R100.reuse, R108, R68 ;  /* 0x0000006c6444723c */ /* 0x050fec0000001844 */
[C---:B------:R-:W-:Y:S05]  /*ff30*/  HMMA.16816.F32 R72, R100.reuse, R110, R72 ;  /* 0x0000006e6448723c */ /* 0x040fea0000001848 */
[----:B---3--:R-:W-:Y:S01]  /*ff40*/  F2FP.F16.F32.PACK_AB R109, R183, R178 ;  /* 0x000000b2b76d723e */ /* 0x008fe200000000ff */
[C---:B--2---:R-:W-:Y:S05]  /*ff50*/  HMMA.16816.F32 R76, R100.reuse, R112, R76 ;  /* 0x00000070644c723c */ /* 0x044fea000000184c */
[----:B------:R-:W-:Y:S01]  /*ff60*/  F2FP.F16.F32.PACK_AB R111, R181, R180 ;  /* 0x000000b4b56f723e */ /* 0x000fe200000000ff */
[C---:B------:R-:W-:Y:S01]  /*ff70*/  HMMA.16816.F32 R80, R100.reuse, R114, R80 ;  /* 0x000000726450723c */ /* 0x040fe20000001850 */
[----:B------:R-:W2:Y:S04]  /*ff80*/  LDSM.16.MT88.4 R112, [R197+0xd000] ;  /* 0x00d00000c570783b */ /* 0x000ea80000004200 */
[----:B-----5:R-:W-:Y:S01]  /*ff90*/  F2FP.F16.F32.PACK_AB R108, R225, R182 ;  /* 0x000000b6e16c723e */ /* 0x020fe200000000ff */
[C---:B------:R-:W-:Y:S05]  /*ffa0*/  HMMA.16816.F32 R84, R100.reuse, R116, R84 ;  /* 0x000000746454723c */ /* 0x040fea0000001854 */
[----:B------:R-:W-:Y:S01]  /*ffb0*/  F2FP.F16.F32.PACK_AB R110, R227, R222 ;  /* 0x000000dee36e723e */ /* 0x000fe200000000ff */
[C---:B------:R-:W-:Y:S01]  /*ffc0*/  HMMA.16816.F32 R88, R100.reuse, R118, R88 ;  /* 0x000000766458723c */ /* 0x040fe20000001858 */
[----:B------:R-:W3:Y:S04]  /*ffd0*/  LDSM.16.MT88.4 R116, [R198+0xf000] ;  /* 0x00f00000c674783b */ /* 0x000ee80000004200 */
        /* <DEDUP_REMOVED lines=41> */
[C---:B----4-:R-:W-:Y:S05]  /*10270*/  HMMA.16816.F32 R68, R108.reuse, R104, R68 ;  /* 0x000000686c44723c */ /* 0x050fea0000001844 */
[----:B------:R-:W-:Y:S01]  /*10280*/  FADD.FTZ R231, R231, R226 ;  /* 0x000000e2e7e77221 */ /* 0x000fe20000010000 */
[C---:B------:R-:W-:Y:S01]  /*10290*/  HMMA.16816.F32 R72, R108.reuse, R106, R72 ;  /* 0x0000006a6c48723c */ /* 0x040fe20000001848 */
[----:B------:R-:W4:Y:S04]  /*102a0*/  LDSM.16.MT88.4 R104, [R197+0xd800] ;  /* 0x00d80000c568783b */ /* 0x000f280000004200 */
[----:B------:R-:W-:Y:S01]  /*102b0*/  FADD.FTZ R134, R134, R229 ;  /* 0x000000e586867221 */ /* 0x000fe20000010000 */
[C---:B--2---:R-:W-:Y:S05]  /*102c0*/  HMMA.16816.F32 R76, R108.reuse, R112, R76 ;  /* 0x000000706c4c723c */ /* 0x044fea000000184c */
        /* <DEDUP_REMOVED lines=9> */
[----:B------:R-:W2:Y:S05]  /*10360*/  LDSM.16.MT88.4 R4, [R198+0x11800] ;  /* 0x01180000c604783b */ /* 0x000eaa0000004200 */
[C---:B------:R-:W-:Y:S03]  /*10370*/  HMMA.16816.F32 R124, R136.reuse, R126, R8 ;  /* 0x0000007e887c723c */ /* 0x040fe60000001808 */
[----:B------:R-:W3:Y:S03]  /*10380*/  LDSM.16.MT88.4 R8, [R197+0x11800] ;  /* 0x01180000c508783b */ /* 0x000ee60000004200 */
[C---:B-1----:R-:W-:Y:S05]  /*10390*/  HMMA.16816.F32 R120, R136.reuse, R100, R12 ;  /* 0x000000648878723c */ /* 0x042fea000000180c */
[----:B------:R-:W1:Y:S01]  /*103a0*/  LDSM.16.MT88.4 R12, [R196+0x11800] ;  /* 0x01180000c40c783b */ /* 0x000e620000004200 */
        /* <DEDUP_REMOVED lines=24> */
.L_x_2266:
        /* <DEDUP_REMOVED lines=264> */
.L_x_2271:
[----:B------:R-:W-:Y:S01]  /*115b0*/  S2UR UR8, SR_CTAID.Z ;  /* 0x00000000000879c3 */ /* 0x000fe20000002700 */
[----:B------:R-:W-:Y:S01]  /*115c0*/  ULDC UR4, c[0x0][0x270] ;  /* 0x00009c0000047ab9 */ /* 0x000fe20000000800 */
[----:B------:R-:W-:-:S06]  /*115d0*/  ULDC UR9, c[0x0][0x2c4] ;  /* 0x0000b10000097ab9 */ /* 0x000fcc0000000800 */
[----:B------:R-:W1:Y:S02]  /*115e0*/  S2UR UR14, SR_CTAID.Y ;  /* 0x00000000000e79c3 */ /* 0x000e640000002600 */
[----:B-1----:R-:W-:-:S04]  /*115f0*/  UIMAD UR4, UR14, UR4, UR8 ;  /* 0x000000040e0472a4 */ /* 0x002fc8000f8e0208 */
[----:B------:R-:W-:-:S12]  /*11600*/  UIMAD UR9, UR4, UR9, URZ ;  /* 0x00000009040972a4 */ /* 0x000fd8000f8e023f */
.L_x_2272:
        /* <DEDUP_REMOVED lines=43> */
.L_x_2274:
[----:B------:R-:W-:Y:S05]  /*118c0*/  BSYNC B0 ;  /* 0x0000000000007941 */ /* 0x000fea0003800000 */
.L_x_2273:
        /* <DEDUP_REMOVED lines=51> */
.L_x_2276:
[----:B------:R-:W-:Y:S05]  /*11c00*/  BSYNC B0 ;  /* 0x0000000000007941 */ /* 0x000fea0003800000 */
.L_x_2275:
        /* <DEDUP_REMOVED lines=23> */
.L_x_2278:
[----:B------:R-:W-:Y:S05]  /*11d80*/  BSYNC B0 ;  /* 0x0000000000007941 */ /* 0x000fea0003800000 */
.L_x_2277:
        /* <DEDUP_REMOVED lines=23> */
.L_x_2280:
[----:B------:R-:W-:Y:S05]  /*11f00*/  BSYNC B0 ;  /* 0x0000000000007941 */ /* 0x000fea0003800000 */
.L_x_2279:
        /* <DEDUP_REMOVED lines=23> */
.L_x_2281:
        /* <DEDUP_REMOVED lines=16> */
.L_x_4169:


//--------------------- .text._ZN5flash24flash_fwd_splitkv_kernelI23Flash_fwd_kernel_traitsILi192ELi64ELi64ELi4ELb0ELb0EN7cutlass6half_tE19Flash_kernel_traitsILi192ELi64ELi64ELi4ES3_EELb1ELb0ELb0ELb0ELb1ELb0ELb0ELb1EEEvNS_16Flash_fwd_paramsE --------------------------
	.section	.text._ZN5flash24flash_fwd_splitkv_kernelI23Flash_fwd_kernel_traitsILi192ELi64ELi64ELi4ELb0ELb0EN7cutlass6half_tE19Flash_kernel_traitsILi192ELi64ELi64ELi4ES3_EELb1ELb0ELb0ELb0ELb1ELb0ELb0ELb1EEEvNS_16Flash_fwd_paramsE,"ax",@progbits
	.align	128
        .global         _ZN5flash24flash_fwd_splitkv_kernelI23Flash_fwd_kernel_traitsILi192ELi64ELi64ELi4ELb0ELb0EN7cutlass6half_tE19Flash_kernel_traitsILi192ELi64ELi64ELi4ES3_EELb1ELb0ELb0ELb0ELb1ELb0ELb0ELb1EEEvNS_16Flash_fwd_paramsE
        .type           _ZN5flash24flash_fwd_splitkv_kernelI23Flash_fwd_kernel_traitsILi192ELi64ELi64ELi4ELb0ELb0EN7cutlass6half_tE19Flash_kernel_traitsILi192ELi64ELi64ELi4ES3_EELb1ELb0ELb0ELb0ELb1ELb0ELb0ELb1EEEvNS_16Flash_fwd_paramsE,@function
        .size           _ZN5flash24flash_fwd_splitkv_kernelI23Flash_fwd_kernel_traitsILi192ELi64ELi64ELi4ELb0ELb0EN7cutlass6half_tE19Flash_kernel_traitsILi192ELi64ELi64ELi4ES3_EELb1ELb0ELb0ELb0ELb1ELb0ELb0ELb1EEEvNS_16Flash_fwd_paramsE,(.L_x_4170 - _ZN5flash24flash_fwd_splitkv_kernelI23Flash_fwd_kernel_traitsILi192ELi64ELi64ELi4ELb0ELb0EN7cutlass6half_tE19Flash_kernel_traitsILi192ELi64ELi64ELi4ES3_EELb1ELb0ELb0ELb0ELb1ELb0ELb0ELb1EEEvNS_16Flash_fwd_paramsE)
        .other          _ZN5flash24flash_fwd_splitkv_kernelI23Flash_fwd_kernel_traitsILi192ELi64ELi64ELi4ELb0ELb0EN7cutlass6half_tE19Flash_kernel_traitsILi192ELi64ELi64ELi4ES3_EELb1ELb0ELb0ELb0ELb1ELb0ELb0ELb1EEEvNS_16Flash_fwd_paramsE,@"STO_CUDA_ENTRY STV_DEFAULT"
_ZN5flash24flash_fwd_splitkv_kernelI23Flash_fwd_kernel_traitsILi192ELi64ELi64ELi4ELb0ELb0EN7cutlass6half_tE19Flash_kernel_traitsILi192ELi64ELi64ELi4ES3_EELb1ELb0ELb0ELb0ELb1ELb0ELb0ELb1EEEvNS_16Flash_fwd_paramsE:
.text._ZN5flash24flash_fwd_splitkv_kernelI23Flash_fwd_kernel_traitsILi192ELi64ELi64ELi4ELb0ELb0EN7cutlass6half_tE19Flash_kernel_traitsILi192ELi64ELi64ELi4ES3_EELb1ELb0ELb0ELb0ELb1ELb0ELb0ELb1EEEvNS_16Flash_fwd_paramsE:
        /* <DEDUP_REMOVED lines=29> */
[----:B------:R-:W1:Y:S01]  /*01d0*/  S2R R58, SR_TID.X ;  /* 0x00000000003a7919 */ /* 0x000e620000002100 */
        /* <DEDUP_REMOVED lines=11> */
.L_x_2282:
[----:B------:R-:W1:Y:S02]  /*0290*/  LDC R69, c[0x0][0x2c8] ;  /* 0x0000b200ff457b82 */ /* 0x000e640000000800 */
.L_x_2283:
[----:B------:R-:W4:Y:S02]  /*02a0*/  LDC.64 R2, c[0x0][0x308] ;  /* 0x0000c200ff027b82 */ /* 0x000f240000000a00 */
[----:B----4-:R-:W-:-:S04]  /*02b0*/  ISETP.NE.U32.AND P1, PT, R2, RZ, PT ;  /* 0x000000ff0200720c */ /* 0x010fc80003f25070 */
[----:B------:R-:W-:-:S13]  /*02c0*/  ISETP.NE.AND.EX P1, PT, R3, RZ, PT, P1 ;  /* 0x000000ff0300720c */ /* 0x000fda0003f25310 */
[----:B------:R-:W4:Y:S01]  /*02d0*/  @P1 LDC.64 R2, c[0x0][0x308] ;  /* 0x0000c200ff021b82 */ /* 0x000f220000000a00 */
[----:B------:R-:W-:-:S07]  /*02e0*/  IMAD.SHL.U32 R60, R19, 0x40, RZ ;  /* 0x00000040133c7824 */ /* 0x000fce00078e00ff */
[----:B---3--:R-:W3:Y:S01]  /*02f0*/  @!P1 LDC R4, c[0x0][0x2cc] ;  /* 0x0000b300ff049b82 */ /* 0x008ee20000000800 */
[----:B----4-:R-:W-:-:S07]  /*0300*/  @P1 IMAD.WIDE R6, R13, 0x4, R2 ;  /* 0x000000040d061825 */ /* 0x010fce00078e0202 */
[----:B------:R-:W4:Y:S01]  /*0310*/  @!P1 LDC.64 R2, c[0x0][0x318] ;  /* 0x0000c600ff029b82 */ /* 0x000f220000000a00 */
[----:B------:R1:W5:Y:S01]  /*0320*/  @P1 LDG.E R61, desc[UR6][R6.64] ;  /* 0x00000006063d1981 */ /* 0x000362000c1e1900 */
[----:B--2---:R-:W-:-:S13]  /*0330*/  ISETP.GT.AND P0, PT, R199, R60, PT ;  /* 0x0000003cc700720c */ /* 0x004fda0003f04270 */
[----:B---3--:R-:W-:Y:S05]  /*0340*/  @!P0 EXIT ;  /* 0x000000000000894d */ /* 0x008fea0003800000 */
[----:B------:R-:W2:Y:S01]  /*0350*/  LDC R0, c[0x0][0x398] ;  /* 0x0000e600ff007b82 */ /* 0x000ea20000000800 */
[----:B----4-:R-:W-:Y:S01]  /*0360*/  @!P1 ISETP.NE.U32.AND P0, PT, R2, RZ, PT ;  /* 0x000000ff0200920c */ /* 0x010fe20003f05070 */
[--C-:B-1---5:R-:W-:Y:S01]  /*0370*/  IMAD.IADD R69, R69, 0x1, -R10.reuse ;  /* 0x0000000145457824 */ /* 0x122fe200078e0a0a */
[----:B------:R-:W-:Y:S01]  /*0380*/  ULDC UR5, c[0x0][0x2c8] ;  /* 0x0000b20000057ab9 */ /* 0x000fe20000000800 */
[----:B------:R-:W-:Y:S01]  /*0390*/  @P1 IMAD.IADD R61, R61, 0x1, -R10 ;  /* 0x000000013d3d1824 */ /* 0x000fe200078e0a0a */
[----:B------:R-:W-:Y:S01]  /*03a0*/  @!P1 ISETP.NE.AND.EX P0, PT, R3, RZ, PT, P0 ;  /* 0x000000ff0300920c */ /* 0x000fe20003f05300 */
[----:B------:R-:W-:Y:S01]  /*03b0*/  UIADD3 UR5, UR5, 0x3f, URZ ;  /* 0x0000003f05057890 */ /* 0x000fe2000fffe03f */
[----:B------:R-:W-:Y:S02]  /*03c0*/  IADD3 R3, -R199, 0x7f, R60 ;  /* 0x0000007fc7037810 */ /* 0x000fe40007ffe13c */
        /* <DEDUP_REMOVED lines=19> */
[----:B------:R-:W-:Y:S01]  /*0500*/  IMAD.IADD R199, R199, 0x1, -R60 ;  /* 0x00000001c7c77824 */ /* 0x000fe200078e0a3c */
[----:B------:R-:W-:Y:S01]  /*0510*/  ULDC.64 UR4, c[0x0][0x2a0] ;  /* 0x0000a80000047ab9 */ /* 0x000fe20000000a00 */
[----:B------:R-:W-:Y:S01]  /*0520*/  ULDC UR8, c[0x0][0x270] ;  /* 0x00009c0000087ab9 */ /* 0x000fe20000000800 */
[----:B------:R-:W-:Y:S01]  /*0530*/  LEA.HI R0, R7, R58, RZ, 0x3 ;  /* 0x0000003a07007211 */ /* 0x000fe200078f18ff */
[----:B------:R-:W-:Y:S01]  /*0540*/  BSSY B0, `(.L_x_2285) ;  /* 0x0000032000007945 */ /* 0x000fe20003800000 */
[----:B------:R-:W-:Y:S02]  /*0550*/  LOP3.LUT P6, RZ, R58, 0x7, RZ, 0xc0, !PT ;  /* 0x000000073aff7812 */ /* 0x000fe400078cc0ff */
[----:B------:R-:W-:-:S02]  /*0560*/  LOP3.LUT R7, R0, 0x1ffffff8, RZ, 0xc0, !PT ;  /* 0x1ffffff800077812 */ /* 0x000fc400078ec0ff */
[----:B------:R-:W-:Y:S01]  /*0570*/  SHF.R.S32.HI R0, RZ, 0x3, R0 ;  /* 0x00000003ff007819 */ /* 0x000fe20000011400 */
[----:B------:R-:W2:Y:S02]  /*0580*/  @!P0 LDC.64 R2, c[0x0][0x290] ;  /* 0x0000a400ff028b82 */ /* 0x000ea40000000a00 */
[----:B------:R-:W-:Y:S01]  /*0590*/  IMAD.IADD R7, R58, 0x1, -R7 ;  /* 0x000000013a077824 */ /* 0x000fe200078e0a07 */
[----:B------:R-:W-:-:S03]  /*05a0*/  ISETP.GE.OR P5, PT, R0, R199, P6 ;  /* 0x000000c70000720c */ /* 0x000fc600037a6670 */
[----:B------:R-:W-:Y:S01]  /*05b0*/  IMAD.SHL.U32 R14, R7, 0x8, RZ ;  /* 0x00000008070e7824 */ /* 0x000fe200078e00ff */
[----:B------:R-:W-:-:S04]  /*05c0*/  SHF.R.S32.HI R7, RZ, 0x1f, R60 ;  /* 0x0000001fff077819 */ /* 0x000fc8000001143c */
[--C-:B------:R-:W-:Y:S01]  /*05d0*/  SHF.R.S32.HI R15, RZ, 0x1f, R14.reuse ;  /* 0x0000001fff0f7819 */ /* 0x100fe2000001140e */
[-C--:B-1----:R-:W-:Y:S02]  /*05e0*/  IMAD R7, R7, R4.reuse, RZ ;  /* 0x0000000407077224 */ /* 0x082fe400078e02ff */
[----:B------:R-:W-:-:S04]  /*05f0*/  IMAD.WIDE.U32 R14, R60, R4, R14 ;  /* 0x000000043c0e7225 */ /* 0x000fc800078e000e */
[----:B------:R-:W-:Y:S02]  /*0600*/  IMAD R7, R60, R5, R7 ;  /* 0x000000053c077224 */ /* 0x000fe400078e0207 */
[-C--:B--2---:R-:W-:Y:S02]  /*0610*/  @!P0 IMAD R6, R9, R2.reuse, RZ ;  /* 0x0000000209068224 */ /* 0x084fe400078e02ff */
[----:B------:R-:W-:-:S04]  /*0620*/  @!P0 IMAD.WIDE.U32 R10, R13, R2, RZ ;  /* 0x000000020d0a8225 */ /* 0x000fc800078e00ff */
[----:B------:R-:W-:-:S04]  /*0630*/  @P0 IMAD.WIDE.U32 R8, R200, R4, RZ ;  /* 0x00000004c8080225 */ /* 0x000fc800078e00ff */
[----:B------:R-:W-:Y:S01]  /*0640*/  @!P0 IMAD R3, R13, R3, R6 ;  /* 0x000000030d038224 */ /* 0x000fe200078e0206 */
[----:B------:R-:W-:Y:S01]  /*0650*/  IADD3 R6, R0, 0x10, RZ ;  /* 0x0000001000067810 */ /* 0x000fe20007ffe0ff */
[----:B------:R-:W-:Y:S02]  /*0660*/  @!P0 IMAD.MOV.U32 R8, RZ, RZ, R10 ;  /* 0x000000ffff088224 */ /* 0x000fe400078e000a */
[----:B------:R-:W-:Y:S01]  /*0670*/  @P0 IMAD R200, R200, R5, R9 ;  /* 0x00000005c8c80224 */ /* 0x000fe200078e0209 */
[----:B------:R-:W-:Y:S01]  /*0680*/  @!P0 IADD3 R200, R11, R3, RZ ;  /* 0x000000030bc88210 */ /* 0x000fe20007ffe0ff */
[--C-:B------:R-:W-:Y:S01]  /*0690*/  IMAD R13, R13, UR8, R144.reuse ;  /* 0x000000080d0d7c24 */ /* 0x100fe2000f8e0290 */
[----:B------:R-:W-:Y:S01]  /*06a0*/  IADD3 R8, P0, R8, R14, RZ ;  /* 0x0000000e08087210 */ /* 0x000fe20007f1e0ff */
[----:B------:R-:W-:Y:S01]  /*06b0*/  VIADD R2, R0, 0x20 ;  /* 0x0000002000027836 */ /* 0x000fe20000000000 */
[----:B------:R-:W-:Y:S02]  /*06c0*/  SHF.R.S32.HI R3, RZ, 0x1f, R144 ;  /* 0x0000001fff037819 */ /* 0x000fe40000011490 */
[----:B------:R-:W-:-:S02]  /*06d0*/  IADD3.X R9, R200, R15, R7, P0, !PT ;  /* 0x0000000fc8097210 */ /* 0x000fc400007fe407 */
[-C--:B------:R-:W-:Y:S01]  /*06e0*/  ISETP.GE.AND P0, PT, R0, R199.reuse, PT ;  /* 0x000000c70000720c */ /* 0x080fe20003f06270 */
[----:B------:R-:W-:Y:S01]  /*06f0*/  IMAD R3, R3, UR4, RZ ;  /* 0x0000000403037c24 */ /* 0x000fe2000f8e02ff */
[CC--:B------:R-:W-:Y:S02]  /*0700*/  ISETP.GE.AND P2, PT, R6.reuse, R199.reuse, PT ;  /* 0x000000c70600720c */ /* 0x0c0fe40003f46270 */
[-C--:B------:R-:W-:Y:S01]  /*0710*/  ISETP.GE.OR P4, PT, R6, R199.reuse, P6 ;  /* 0x000000c70600720c */ /* 0x080fe20003786670 */
[----:B------:R-:W-:Y:S01]  /*0720*/  IMAD R15, R144, UR5, R3 ;  /* 0x00000005900f7c24 */ /* 0x000fe2000f8e0203 */
[-C--:B------:R-:W-:Y:S01]  /*0730*/  ISETP.GE.AND P1, PT, R2, R199.reuse, PT ;  /* 0x000000c70200720c */ /* 0x080fe20003f26270 */
[----:B------:R-:W-:Y:S01]  /*0740*/  IMAD.WIDE.U32 R144, R144, UR4, R8 ;  /* 0x0000000490907c25 */ /* 0x000fe2000f8e0008 */
[----:B------:R-:W-:Y:S01]  /*0750*/  ULDC UR4, c[0x0][0x2c4] ;  /* 0x0000b10000047ab9 */ /* 0x000fe20000000800 */
[----:B------:R-:W-:Y:S02]  /*0760*/  ISETP.GE.OR P3, PT, R2, R199, P6 ;  /* 0x000000c70200720c */ /* 0x000fe40003766670 */
[----:B------:R-:W-:Y:S01]  /*0770*/  IMAD R3, R13, UR4, R60 ;  /* 0x000000040d037c24 */ /* 0x000fe2000f8e023c */
[----:B------:R-:W-:-:S02]  /*0780*/  SHF.R.S32.HI R8, RZ, 0x1f, R0 ;  /* 0x0000001fff087819 */ /* 0x000fc40000011400 */
[----:B------:R-:W-:Y:S01]  /*0790*/  IADD3 R15, R145, R15, RZ ;  /* 0x0000000f910f7210 */ /* 0x000fe20007ffe0ff */
[----:B------:R-:W-:Y:S07]  /*07a0*/  @P0 BRA `(.L_x_2286) ;  /* 0x00000000002c0947 */ /* 0x000fee0003800000 */
        /* <DEDUP_REMOVED lines=11> */
.L_x_2286:
[----:B------:R-:W-:Y:S05]  /*0860*/  BSYNC B0 ;  /* 0x0000000000007941 */ /* 0x000fea0003800000 */
.L_x_2285:
[----:B------:R-:W-:Y:S01]  /*0870*/  BSSY B0, `(.L_x_2287) ;  /* 0x0000012000007945 */ /* 0x000fe20003800000 */
[----:B------:R-:W-:Y:S02]  /*0880*/  IADD3 R6, P0, R3, R0, RZ ;  /* 0x0000000003067210 */ /* 0x000fe40007f1e0ff */
[----:B-1----:R-:W-:Y:S01]  /*0890*/  IADD3 R10, R0, 0x30, RZ ;  /* 0x00000030000a7810 */ /* 0x002fe20007ffe0ff */
[----:B------:R-:W-:Y:S05]  /*08a0*/  @P2 BRA `(.L_x_2288) ;  /* 0x0000000000382947 */ /* 0x000fea0003800000 */
[----:B------:R-:W-:Y:S01]  /*08b0*/  IADD3 R7, P2, R0, 0x10, RZ ;  /* 0x0000001000077810 */ /* 0x000fe20007f5e0ff */
[----:B------:R-:W-:Y:S01]  /*08c0*/  IMAD.MOV.U32 R12, RZ, RZ, R144 ;  /* 0x000000ffff0c7224 */ /* 0x000fe200078e0090 */
        /* <DEDUP_REMOVED lines=12> */
.L_x_2288:
[----:B------:R-:W-:Y:S05]  /*0990*/  BSYNC B0 ;  /* 0x0000000000007941 */ /* 0x000fea0003800000 */
.L_x_2287:
[----:B------:R-:W-:Y:S01]  /*09a0*/  BSSY B0, `(.L_x_2289) ;  /* 0x0000011000007945 */ /* 0x000fe20003800000 */
[----:B------:R-:W-:-:S03]  /*09b0*/  ISETP.GE.AND P2, PT, R10, R199, PT ;  /* 0x000000c70a00720c */ /* 0x000fc60003f46270 */
[----:B------:R-:W-:Y:S10]  /*09c0*/  @P1 BRA `(.L_x_2290) ;  /* 0x0000000000381947 */ /* 0x000ff40003800000 */
[----:B------:R-:W-:Y:S01]  /*09d0*/  IADD3 R7, P1, R0, 0x20, RZ ;  /* 0x0000002000077810 */ /* 0x000fe20007f3e0ff */
[----:B------:R-:W-:Y:S01]  /*09e0*/  IMAD.MOV.U32 R12, RZ, RZ, R144 ;  /* 0x000000ffff0c7224 */ /* 0x000fe200078e0090 */
[----:B------:R-:W-:Y:S01]  /*09f0*/  MOV R13, R15 ;  /* 0x0000000f000d7202 */ /* 0x000fe20000000f00 */
[----:B------:R-:W-:Y:S02]  /*0a00*/  ULDC.64 UR4, c[0x0][0x280] ;  /* 0x0000a00000047ab9 */ /* 0x000fe40000000a00 */
[----:B------:R-:W-:Y:S02]  /*0a10*/  IMAD.X R9, RZ, RZ, R8, P1 ;  /* 0x000000ffff097224 */ /* 0x000fe400008e0608 */
[----:B------:R-:W-:-:S04]  /*0a20*/  IMAD.WIDE.U32 R12, R7, R4, R12 ;  /* 0x00000004070c7225 */ /* 0x000fc800078e000c */
[----:B------:R-:W-:Y:S01]  /*0a30*/  IMAD R2, R9, R4, RZ ;  /* 0x0000000409027224 */ /* 0x000fe200078e02ff */
[----:B-1----:R-:W-:-:S03]  /*0a40*/  LEA R16, P1, R12, UR4, 0x1 ;  /* 0x000000040c107c11 */ /* 0x002fc6000f8208ff */
[----:B------:R-:W-:-:S05]  /*0a50*/  IMAD R2, R7, R5, R2 ;  /* 0x0000000507027224 */ /* 0x000fca00078e0202 */
[----:B------:R-:W-:-:S04]  /*0a60*/  IADD3 R7, R13, R2, RZ ;  /* 0x000000020d077210 */ /* 0x000fc80007ffe0ff */
[----:B------:R-:W-:-:S05]  /*0a70*/  LEA.HI.X R17, R12, UR5, R7, 0x1, P1 ;  /* 0x000000050c117c11 */ /* 0x000fca00088f0c07 */
[----:B------:R2:W-:Y:S04]  /*0a80*/  STG.E.128 desc[UR6][R16.64], RZ ;  /* 0x000000ff10007986 */ /* 0x0005e8000c101d06 */
[----:B------:R2:W-:Y:S04]  /*0a90*/  STG.E.128 desc[UR6][R16.64+0x80], RZ ;  /* 0x000080ff10007986 */ /* 0x0005e8000c101d06 */
[----:B------:R2:W-:Y:S02]  /*0aa0*/  STG.E.128 desc[UR6][R16.64+0x100], RZ ;  /* 0x000100ff10007986 */ /* 0x0005e4000c101d06 */
.L_x_2290:
[----:B------:R-:W-:Y:S05]  /*0ab0*/  BSYNC B0 ;  /* 0x0000000000007941 */ /* 0x000fea0003800000 */
.L_x_2289:
        /* <DEDUP_REMOVED lines=15> */
.L_x_2292:
[----:B------:R-:W-:Y:S05]  /*0bb0*/  BSYNC B0 ;  /* 0x0000000000007941 */ /* 0x000fea0003800000 */
.L_x_2291:
[----:B------:R-:W-:Y:S01]  /*0bc0*/  ISETP.GE.OR P6, PT, R10, R199, P6 ;  /* 0x000000c70a00720c */ /* 0x000fe200037c6670 */
[----:B------:R-:W-:Y:S01]  /*0bd0*/  ULDC.64 UR4, c[0x0][0x2b0] ;  /* 0x0000ac0000047ab9 */ /* 0x000fe20000000a00 */
[----:B------:R-:W-:Y:S01]  /*0be0*/  LEA.HI.X.SX32 R3, R3, R8, 0x1, P0 ;  /* 0x0000000803037211 */ /* 0x000fe200000f0eff */
[----:B------:R-:W-:Y:S01]  /*0bf0*/  @!P5 IMAD.MOV.U32 R9, RZ, RZ, 0x7f800000 ;  /* 0x7f800000ff09d424 */ /* 0x000fe200078e00ff */
[C---:B------:R-:W-:Y:S01]  /*0c00*/  LEA R2, P0, R6.reuse, UR4, 0x2 ;  /* 0x0000000406027c11 */ /* 0x040fe2000f8010ff */
[----:B------:R-:W-:Y:S02]  /*0c10*/  @!P4 IMAD.MOV.U32 R7, RZ, RZ, 0x7f800000 ;  /* 0x7f800000ff07c424 */ /* 0x000fe400078e00ff */
[----:B---3--:R-:W-:Y:S01]  /*0c20*/  @!P3 IMAD.MOV.U32 R5, RZ, RZ, 0x7f800000 ;  /* 0x7f800000ff05b424 */ /* 0x008fe200078e00ff */
[----:B------:R-:W-:-:S05]  /*0c30*/  LEA.HI.X R3, R6, UR5, R3, 0x2, P0 ;  /* 0x0000000506037c11 */ /* 0x000fca00080f1403 */
[----:B------:R3:W-:Y:S04]  /*0c40*/  @!P5 STG.E desc[UR6][R2.64], R9 ;  /* 0x000000090200d986 */ /* 0x0007e8000c101906 */
[----:B------:R3:W-:Y:S04]  /*0c50*/  @!P4 STG.E desc[UR6][R2.64+0x40], R7 ;  /* 0x000040070200c986 */ /* 0x0007e8000c101906 */
[----:B------:R3:W-:Y:S01]  /*0c60*/  @!P3 STG.E desc[UR6][R2.64+0x80], R5 ;  /* 0x000080050200b986 */ /* 0x0007e2000c101906 */
[----:B------:R-:W-:Y:S05]  /*0c70*/  @P6 EXIT ;  /* 0x000000000000694d */ /* 0x000fea0003800000 */
[----:B---3--:R-:W-:-:S05]  /*0c80*/  MOV R5, 0x7f800000 ;  /* 0x7f80000000057802 */ /* 0x008fca0000000f00 */
[----:B------:R-:W-:Y:S01]  /*0c90*/  STG.E desc[UR6][R2.64+0xc0], R5 ;  /* 0x0000c00502007986 */ /* 0x000fe2000c101906 */
[----:B------:R-:W-:Y:S05]  /*0ca0*/  EXIT ;  /* 0x000000000000794d */ /* 0x000fea0003800000 */
.L_x_2284:
[----:B------:R-:W1:Y:S01]  /*0cb0*/  LDC.64 R2, c[0x0][0x368] ;  /* 0x0000da00ff027b82 */ /* 0x000e620000000a00 */
        /* <DEDUP_REMOVED lines=11> */
[----:B-1----:R-:W1:Y:S02]  /*0d70*/  LDC.64 R2, c[0x0][0x378] ;  /* 0x0000de00ff027b82 */ /* 0x002e640000000a00 */
        /* <DEDUP_REMOVED lines=9> */
.L_x_2293:
[----:B------:R-:W-:Y:S05]  /*0e10*/  @!P3 BRA `(.L_x_2294) ;  /* 0x000000040044b947 */ /* 0x000fea0003800000 */
[----:B-----5:R-:W1:Y:S01]  /*0e20*/  LDC R13, c[0x0][0x380] ;  /* 0x0000e000ff0d7b82 */ /* 0x020e620000000800 */
[----:B------:R-:W-:Y:S01]  /*0e30*/  LEA R48, R134, 0xffffffc0, 0x6 ;  /* 0xffffffc086307811 */ /* 0x000fe200078e30ff */
[----:B------:R-:W-:-:S06]  /*0e40*/  ULDC.64 UR4, c[0x0][0x230] ;  /* 0x00008c0000047ab9 */ /* 0x000fcc0000000a00 */
        /* <DEDUP_REMOVED lines=11> */
[----:B------:R-:W1:Y:S04]  /*0f00*/  LDC R5, c[0x0][0x278] ;  /* 0x00009e00ff057b82 */ /* 0x000e680000000800 */
        /* <DEDUP_REMOVED lines=14> */
[----:B------:R-:W3:Y:S01]  /*0ff0*/  LDG.E R4, desc[UR6][R14.64] ;  /* 0x000000060e047981 */ /* 0x000ee2000c1e1900 */
[----:B-1----:R-:W-:Y:S01]  /*1000*/  IABS R2, R5 ;  /* 0x0000000500027213 */ /* 0x002fe20000000000 */
[----:B------:R-:W-:Y:S01]  /*1010*/  IMAD.MOV R21, RZ, RZ, -R21 ;  /* 0x000000ffff157224 */ /* 0x000fe200078e0a15 */
[----:B------:R-:W-:Y:S02]  /*1020*/  MOV R6, RZ ;  /* 0x000000ff00067202 */ /* 0x000fe40000000f00 */
[----:B------:R-:W1:Y:S01]  /*1030*/  I2F.RP R8, R2 ;  /* 0x0000000200087306 */ /* 0x000e620000209400 */
[----:B------:R-:W-:-:S05]  /*1040*/  IMAD R21, R13, R21, R48 ;  /* 0x000000150d157224 */ /* 0x000fca00078e0230 */
[----:B------:R-:W-:Y:S02]  /*1050*/  SHF.R.S32.HI R17, RZ, 0x1f, R21 ;  /* 0x0000001fff117819 */ /* 0x000fe40000011415 */
[----:B-1----:R-:W1:Y:S02]  /*1060*/  MUFU.RCP R7, R8 ;  /* 0x0000000800077308 */ /* 0x002e640000001000 */
[----:B-1----:R-:W-:-:S06]  /*1070*/  IADD3 R7, R7, 0xffffffe, RZ ;  /* 0x0ffffffe07077810 */ /* 0x002fcc0007ffe0ff */
[----:B------:R-:W1:Y:S02]  /*1080*/  F2I.FTZ.U32.TRUNC.NTZ R7, R7 ;  /* 0x0000000700077305 */ /* 0x000e64000021f000 */
[----:B-1----:R-:W-:-:S04]  /*1090*/  IMAD.MOV R0, RZ, RZ, -R7 ;  /* 0x000000ffff007224 */ /* 0x002fc800078e0a07 */
        /* <DEDUP_REMOVED lines=14> */
[----:B------:R-:W1:Y:S05]  /*1180*/  LDC.64 R2, c[0x0][0x238] ;  /* 0x00008e00ff027b82 */ /* 0x000e6a0000000a00 */
[----:B------:R-:W-:-:S06]  /*1190*/  @P2 IADD3 R0, R0, 0x1, RZ ;  /* 0x0000000100002810 */ /* 0x000fcc0007ffe0ff */
[----:B------:R-:W-:Y:S01]  /*11a0*/  @!P0 IMAD.MOV R0, RZ, RZ, -R0 ;  /* 0x000000ffff008224 */ /* 0x000fe200078e0a00 */
[----:B------:R-:W-:-:S04]  /*11b0*/  @!P1 LOP3.LUT R0, RZ, R5, RZ, 0x33, !PT ;  /* 0x00000005ff009212 */ /* 0x000fc800078e33ff */
[----:B------:R-:W-:Y:S02]  /*11c0*/  SHF.R.S32.HI R5, RZ, 0x1f, R0 ;  /* 0x0000001fff057819 */ /* 0x000fe40000011400 */
[----:B---3--:R-:W-:Y:S01]  /*11d0*/  SHF.R.S32.HI R7, RZ, 0x1f, R4 ;  /* 0x0000001fff077819 */ /* 0x008fe20000011404 */
[----:B------:R-:W-:-:S04]  /*11e0*/  IMAD.WIDE.U32 R12, R4, UR4, RZ ;  /* 0x00000004040c7c25 */ /* 0x000fc8000f8e00ff */
[C---:B------:R-:W-:Y:S02]  /*11f0*/  IMAD R15, R7.reuse, UR4, RZ ;  /* 0x00000004070f7c24 */ /* 0x040fe4000f8e02ff */
[----:B-1----:R-:W-:Y:S02]  /*1200*/  IMAD R7, R7, R2, RZ ;  /* 0x0000000207077224 */ /* 0x002fe400078e02ff */
[C---:B------:R-:W-:Y:S01]  /*1210*/  IMAD R6, R4.reuse, UR5, R15 ;  /* 0x0000000504067c24 */ /* 0x040fe2000f8e020f */
[----:B------:R-:W-:Y:S01]  /*1220*/  ULDC.64 UR4, c[0x0][0x260] ;  /* 0x0000980000047ab9 */ /* 0x000fe20000000a00 */
[----:B------:R-:W-:-:S03]  /*1230*/  IMAD R3, R4, R3, R7 ;  /* 0x0000000304037224 */ /* 0x000fc600078e0207 */
[----:B------:R-:W-:Y:S01]  /*1240*/  IADD3 R13, R13, R6, RZ ;  /* 0x000000060d0d7210 */ /* 0x000fe20007ffe0ff */
[-C--:B--2---:R-:W-:Y:S02]  /*1250*/  IMAD R6, R17, R152.reuse, RZ ;  /* 0x0000009811067224 */ /* 0x084fe400078e02ff */
[----:B------:R-:W-:-:S04]  /*1260*/  IMAD.WIDE.U32 R12, R21, R152, R12 ;  /* 0x00000098150c7225 */ /* 0x000fc800078e000c */
[----:B------:R-:W-:Y:S01]  /*1270*/  IMAD R6, R21, R153, R6 ;  /* 0x0000009915067224 */ /* 0x000fe200078e0206 */
[----:B------:R-:W-:-:S03]  /*1280*/  MOV R14, R12 ;  /* 0x0000000c000e7202 */ /* 0x000fc60000000f00 */
        /* <DEDUP_REMOVED lines=10> */
.L_x_2294:
        /* <DEDUP_REMOVED lines=49> */
.L_x_2296:
        /* <DEDUP_REMOVED lines=16> */
[----:B------:R-:W-:Y:S02]  /*1740*/  IADD3 R15, R21, R3, RZ ;  /* 0x00000003150f7210 */ /* 0x000fe40007ffe0ff */
[----:B------:R-:W-:Y:S01]  /*1750*/  MOV R21, R48 ;  /* 0x0000003000157202 */ /* 0x000fe20000000f00 */
        /* <DEDUP_REMOVED lines=14> */
.L_x_2295:
[----:B-----5:R1:W5:Y:S01]  /*1840*/  @P5 LDG.E R13, desc[UR6][R148.64] ;  /* 0x00000006940d5981 */ /* 0x020362000c1e1900 */
[----:B------:R-:W-:Y:S01]  /*1850*/  ISETP.NE.AND P0, PT, R200, -0x1, PT ;  /* 0xffffffffc800780c */ /* 0x000fe20003f05270 */
[----:B------:R-:W2:Y:S01]  /*1860*/  LDC.64 R2, c[0x0][0x240] ;  /* 0x00009000ff027b82 */ /* 0x000ea20000000a00 */
[----:B------:R-:W-:Y:S01]  /*1870*/  SHF.R.S32.HI R59, RZ, 0x1f, R58 ;  /* 0x0000001fff3b7819 */ /* 0x000fe2000001143a */
[----:B------:R-:W-:Y:S01]  /*1880*/  ULDC.64 UR4, c[0x0][0x268] ;  /* 0x00009a0000047ab9 */ /* 0x000fe20000000a00 */
[----:B------:R-:W-:Y:S01]  /*1890*/  IMAD.MOV.U32 R47, RZ, RZ, 0x10 ;  /* 0x00000010ff2f7424 */ /* 0x000fe200078e00ff */
[----:B------:R-:W-:Y:S01]  /*18a0*/  MOV R45, 0x20 ;  /* 0x00000020002d7802 */ /* 0x000fe20000000f00 */
[----:B------:R-:W-:Y:S01]  /*18b0*/  IMAD.SHL.U32 R56, R152, 0x10, RZ ;  /* 0x0000001098387824 */ /* 0x000fe200078e00ff */
[CC--:B------:R-:W-:Y:S02]  /*18c0*/  LEA.HI R25, R59.reuse, R58.reuse, RZ, 0x3 ;  /* 0x0000003a3b197211 */ /* 0x0c0fe400078f18ff */
[----:B------:R-:W-:Y:S01]  /*18d0*/  LEA.HI R29, R59, R58, RZ, 0x6 ;  /* 0x0000003a3b1d7211 */ /* 0x000fe200078f30ff */
[----:B------:R-:W3:Y:S01]  /*18e0*/  LDC R129, c[0x0][0x2e0] ;  /* 0x0000b800ff817b82 */ /* 0x000ee20000000800 */
[----:B------:R-:W-:-:S02]  /*18f0*/  SHF.R.S32.HI R142, RZ, 0x3, R25 ;  /* 0x00000003ff8e7819 */ /* 0x000fc40000011419 */
[----:B------:R-:W-:Y:S02]  /*1900*/  LOP3.LUT R25, R25, 0xfffffff8, RZ, 0xc0, !PT ;  /* 0xfffffff819197812 */ /* 0x000fe400078ec0ff */
[----:B------:R-:W-:Y:S01]  /*1910*/  SHF.R.S32.HI R143, RZ, 0x1f, R142 ;  /* 0x0000001fff8f7819 */ /* 0x000fe2000001148e */
[----:B------:R-:W-:Y:S01]  /*1920*/  IMAD.SHL.U32 R27, R142, 0x40, RZ ;  /* 0x000000408e1b7824 */ /* 0x000fe200078e00ff */
[----:B------:R-:W-:Y:S01]  /*1930*/  SHF.L.U32 R29, R29, 0x3, RZ ;  /* 0x000000031d1d7819 */ /* 0x000fe200000006ff */
[----:B------:R-:W4:Y:S01]  /*1940*/  @!P0 LDC.64 R6, c[0x0][0x228] ;  /* 0x00008a00ff068b82 */ /* 0x000f220000000a00 */
[----:B------:R-:W-:Y:S01]  /*1950*/  IMAD.IADD R62, R58, 0x1, -R25 ;  /* 0x000000013a3e7824 */ /* 0x000fe200078e0a19 */
[----:B------:R-:W-:Y:S02]  /*1960*/  LEA.HI R131, R59, R58, RZ, 0x4 ;  /* 0x0000003a3b837211 */ /* 0x000fe400078f20ff */
[----:B------:R-:W-:Y:S01]  /*1970*/  LOP3.LUT R27, R27, 0x1c0, RZ, 0xc0, !PT ;  /* 0x000001c01b1b7812 */ /* 0x000fe200078ec0ff */
[C---:B------:R-:W-:Y:S01]  /*1980*/  IMAD.SHL.U32 R18, R62.reuse, 0x8, RZ ;  /* 0x000000083e127824 */ /* 0x040fe200078e00ff */
[----:B------:R-:W-:-:S02]  /*1990*/  SHF.L.U32 R125, R62, 0x2, RZ ;  /* 0x000000023e7d7819 */ /* 0x000fc400000006ff */
[----:B------:R-:W-:Y:S01]  /*19a0*/  SHF.R.U32.HI R132, RZ, 0x3, R27 ;  /* 0x00000003ff847819 */ /* 0x000fe2000001161b */
[----:B------:R-:W1:Y:S01]  /*19b0*/  LDC.64 R150, c[0x0][0x250] ;  /* 0x00009400ff967b82 */ /* 0x000e620000000a00 */
[----:B------:R-:W-:Y:S01]  /*19c0*/  LOP3.LUT R25, R27, 0x38, R18, 0xf8, !PT ;  /* 0x000000381b197812 */ /* 0x000fe200078ef812 */
[C---:B--2---:R-:W-:Y:S01]  /*19d0*/  @P0 IMAD.WIDE.U32 R26, R200.reuse, R2, RZ ;  /* 0x00000002c81a0225 */ /* 0x044fe200078e00ff */
[----:B------:R-:W-:Y:S02]  /*19e0*/  LEA.HI R59, R59, R58, RZ, 0x5 ;  /* 0x0000003a3b3b7211 */ /* 0x000fe400078f28ff */
[----:B------:R-:W-:Y:S01]  /*19f0*/  LOP3.LUT R132, R25, R132, RZ, 0x3c, !PT ;  /* 0x0000008419847212 */ /* 0x000fe200078e3cff */
[----:B------:R-:W-:Y:S01]  /*1a00*/  @P0 IMAD.MOV.U32 R10, RZ, RZ, R26 ;  /* 0x000000ffff0a0224 */ /* 0x000fe200078e001a */
[----:B---3--:R-:W-:Y:S01]  /*1a10*/  LEA.HI R129, R129, R129, RZ, 0x1 ;  /* 0x0000008181817211 */ /* 0x008fe200078f08ff */
[----:B------:R-:W-:Y:S01]  /*1a20*/  @P0 IMAD R25, R200, R3, R27 ;  /* 0x00000003c8190224 */ /* 0x000fe200078e021b */
[----:B------:R-:W-:Y:S01]  /*1a30*/  LOP3.LUT R132, R132, 0xfffffe00, R29, 0xf8, !PT ;  /* 0xfffffe0084847812 */ /* 0x000fe200078ef81d */
[----:B------:R-:W-:Y:S01]  /*1a40*/  IMAD.WIDE R26, R19, 0x40, R142 ;  /* 0x00000040131a7825 */ /* 0x000fe200078e028e */
[----:B------:R-:W-:-:S02]  /*1a50*/  SHF.R.S32.HI R19, RZ, 0x1f, R18 ;  /* 0x0000001fff137819 */ /* 0x000fc40000011412 */
[----:B------:R-:W-:Y:S01]  /*1a60*/  SHF.R.S32.HI R127, RZ, 0x1, R129 ;  /* 0x00000001ff7f7819 */ /* 0x000fe20000011481 */
[-C--:B----4-:R-:W-:Y:S01]  /*1a70*/  @!P0 IMAD.WIDE.U32 R30, R11, R6.reuse, RZ ;  /* 0x000000060b1e8225 */ /* 0x090fe200078e00ff */
[----:B------:R-:W-:Y:S02]  /*1a80*/  SHF.L.U64.HI R57, R152, 0x4, R153 ;  /* 0x0000000498397819 */ /* 0x000fe40000010299 */
[----:B------:R-:W-:Y:S01]  /*1a90*/  SHF.R.S32.HI R59, RZ, 0x5, R59 ;  /* 0x00000005ff3b7819 */ /* 0x000fe2000001143b */
[----:B------:R-:W-:Y:S02]  /*1aa0*/  @!P0 IMAD R12, R9, R6, RZ ;  /* 0x00000006090c8224 */ /* 0x000fe400078e02ff */
[----:B------:R-:W-:Y:S02]  /*1ab0*/  @!P0 IMAD.MOV.U32 R10, RZ, RZ, R30 ;  /* 0x000000ffff0a8224 */ /* 0x000fe400078e001e */
[----:B------:R-:W-:Y:S01]  /*1ac0*/  @!P0 IMAD R7, R11, R7, R12 ;  /* 0x000000070b078224 */ /* 0x000fe200078e020c */
[----:B-1----:R-:W-:Y:S01]  /*1ad0*/  SHF.L.U64.HI R136, R150, 0x4, R151 ;  /* 0x0000000496887819 */ /* 0x002fe20000010297 */
[----:B------:R-:W-:Y:S01]  /*1ae0*/  IMAD R6, R27, R2, RZ ;  /* 0x000000021b067224 */ /* 0x000fe200078e02ff */
[C---:B------:R-:W-:Y:S01]  /*1af0*/  IADD3 R28, P1, R18.reuse, R10, RZ ;  /* 0x0000000a121c7210 */ /* 0x040fe20007f3e0ff */
[----:B------:R-:W-:Y:S01]  /*1b00*/  @!P0 IMAD.IADD R25, R31, 0x1, R7 ;  /* 0x000000011f198824 */ /* 0x000fe200078e0207 */
[----:B------:R-:W-:Y:S01]  /*1b10*/  IADD3 R24, P0, R18, R8, RZ ;  /* 0x0000000812187210 */ /* 0x000fe20007f1e0ff */
[----:B------:R-:W-:Y:S01]  /*1b20*/  IMAD R7, R5, UR4, RZ ;  /* 0x0000000405077c24 */ /* 0x000fe2000f8e02ff */
[----:B------:R-:W-:Y:S01]  /*1b30*/  LOP3.LUT R27, R131, 0xfffffff0, RZ, 0xc0, !PT ;  /* 0xfffffff0831b7812 */ /* 0x000fe200078ec0ff */
[----:B------:R-:W-:-:S02]  /*1b40*/  IMAD.X R29, R19, 0x1, R25, P1 ;  /* 0x00000001131d7824 */ /* 0x000fc400008e0619 */
[----:B------:R-:W-:Y:S01]  /*1b50*/  IMAD.X R25, R19, 0x1, R23, P0 ;  /* 0x0000000113197824 */ /* 0x000fe200000e0617 */
[----:B------:R-:W-:Y:S01]  /*1b60*/  IADD3 R130, -R27, R58, RZ ;  /* 0x0000003a1b827210 */ /* 0x000fe20007ffe1ff */
[----:B------:R-:W-:Y:S01]  /*1b70*/  IMAD.WIDE.U32 R22, R26, R2, R28 ;  /* 0x000000021a167225 */ /* 0x000fe200078e001c */
[----:B------:R-:W-:Y:S02]  /*1b80*/  SHF.R.S32.HI R2, RZ, 0x1f, R144 ;  /* 0x0000001fff027819 */ /* 0x000fe40000011490 */
[----:B------:R-:W-:Y:S01]  /*1b90*/  IADD3 R138, P0, R142, R21, RZ ;  /* 0x000000158e8a7210 */ /* 0x000fe20007f1e0ff */
[C---:B------:R-:W-:Y:S01]  /*1ba0*/  IMAD R20, R0.reuse, UR5, R7 ;  /* 0x0000000500147c24 */ /* 0x040fe2000f8e0207 */
[----:B------:R-:W-:Y:S01]  /*1bb0*/  SHF.R.S32.HI R63, RZ, 0x1f, R130 ;  /* 0x0000001fff3f7819 */ /* 0x000fe20000011482 */
[----:B------:R-:W-:Y:S01]  /*1bc0*/  IMAD.WIDE.U32 R24, R0, UR4, R24 ;  /* 0x0000000400187c25 */ /* 0x000fe2000f8e0018 */
[----:B------:R-:W-:Y:S02]  /*1bd0*/  ULDC.64 UR4, c[0x0][0x258] ;  /* 0x0000960000047ab9 */ /* 0x000fe40000000a00 */
[----:B------:R-:W-:Y:S01]  /*1be0*/  LEA.HI R63, R63, R130, RZ, 0x3 ;  /* 0x000000823f3f7211 */ /* 0x000fe200078f18ff */
[----:B------:R-:W-:Y:S01]  /*1bf0*/  IMAD R147, R2, UR4, RZ ;  /* 0x0000000402937c24 */ /* 0x000fe2000f8e02ff */
[----:B------:R-:W-:Y:S01]  /*1c00*/  SHF.R.S32.HI R2, RZ, 0x1f, R69 ;  /* 0x0000001fff027819 */ /* 0x000fe20000011445 */
[----:B------:R-:W-:Y:S01]  /*1c10*/  IMAD.X R17, R143, 0x1, R17, P0 ;  /* 0x000000018f117824 */ /* 0x000fe200000e0611 */
[----:B------:R-:W-:Y:S01]  /*1c20*/  IADD3 R140, P0, R18, R4, RZ ;  /* 0x00000004128c7210 */ /* 0x000fe20007f1e0ff */
[----:B------:R-:W-:Y:S01]  /*1c30*/  IMAD R3, R26, R3, R6 ;  /* 0x000000031a037224 */ /* 0x000fe200078e0206 */
[----:B------:R-:W-:Y:S01]  /*1c40*/  LEA.HI R67, R2, R69, RZ, 0x6 ;  /* 0x0000004502437211 */ /* 0x000fe200078f30ff */
[----:B------:R-:W-:Y:S01]  /*1c50*/  IMAD.IADD R21, R25, 0x1, R20 ;  /* 0x0000000119157824 */ /* 0x000fe200078e0214 */
[----:B------:R-:W-:Y:S01]  /*1c60*/  LOP3.LUT R7, R63, 0xfffffff8, RZ, 0xc0, !PT ;  /* 0xfffffff83f077812 */ /* 0x000fe200078ec0ff */
[----:B------:R-:W-:Y:S01]  /*1c70*/  IMAD.X R141, R19, 0x1, R15, P0 ;  /* 0x00000001138d7824 */ /* 0x000fe200000e060f */
[----:B------:R-:W-:Y:S01]  /*1c80*/  SHF.R.S32.HI R67, RZ, 0x6, R67 ;  /* 0x00000006ff437819 */ /* 0x000fe20000011443 */
[----:B------:R-:W-:Y:S01]  /*1c90*/  IMAD R17, R17, R150, RZ ;  /* 0x0000009611117224 */ /* 0x000fe200078e02ff */
[----:B------:R-:W-:Y:S01]  /*1ca0*/  IADD3 R23, R23, R3, RZ ;  /* 0x0000000317177210 */ /* 0x000fe20007ffe0ff */
[----:B------:R-:W-:Y:S01]  /*1cb0*/  IMAD.IADD R130, R130, 0x1, -R7 ;  /* 0x0000000182827824 */ /* 0x000fe200078e0a07 */
[----:B------:R-:W-:Y:S01]  /*1cc0*/  VIMNMX R67, RZ, R67, !PT ;  /* 0x00000043ff437248 */ /* 0x000fe20007fe0100 */
[----:B------:R-:W-:-:S02]  /*1cd0*/  IMAD R3, R143, R152, RZ ;  /* 0x000000988f037224 */ /* 0x000fc400078e02ff */
[----:B------:R-:W-:Y:S01]  /*1ce0*/  IMAD R126, R142, R127, R125 ;  /* 0x0000007f8e7e7224 */ /* 0x000fe200078e027d */
[----:B------:R-:W-:Y:S01]  /*1cf0*/  ISETP.GT.AND P0, PT, R134, R67, PT ;  /* 0x000000438600720c */ /* 0x000fe20003f04270 */
[----:B------:R-:W-:Y:S02]  /*1d00*/  IMAD.MOV.U32 R20, RZ, RZ, R24 ;  /* 0x000000ffff147224 */ /* 0x000fe400078e0018 */
[----:B------:R-:W-:Y:S01]  /*1d10*/  IMAD R147, R144, UR5, R147 ;  /* 0x0000000590937c24 */ /* 0x000fe2000f8e0293 */
[----:B------:R-:W-:Y:S01]  /*1d20*/  R2P PR, R130, 0x6 ;  /* 0x0000000682007804 */ /* 0x000fe20000000000 */
[----:B------:R-:W-:Y:S01]  /*1d30*/  IMAD R133, R138, R151, R17 ;  /* 0x000000978a857224 */ /* 0x000fe200078e0211 */
[--C-:B------:R-:W-:Y:S01]  /*1d40*/  SHF.R.S32.HI R116, RZ, 0x1f, R126.reuse ;  /* 0x0000001fff747819 */ /* 0x100fe2000001147e */
[C---:B------:R-:W-:Y:S02]  /*1d50*/  IMAD R3, R142.reuse, R153, R3 ;  /* 0x000000998e037224 */ /* 0x040fe400078e0203 */
[----:B------:R-:W-:Y:S01]  /*1d60*/  IMAD.IADD R125, R125, 0x1, R126 ;  /* 0x000000017d7d7824 */ /* 0x000fe200078e027e */
[----:B------:R-:W-:Y:S01]  /*1d70*/  SEL R47, R47, 0xfffffff0, !P1 ;  /* 0xfffffff02f2f7807 */ /* 0x000fe20004800000 */
[----:B------:R-:W-:Y:S01]  /*1d80*/  IMAD.WIDE.U32 R140, R142, R152, R140 ;  /* 0x000000988e8c7225 */ /* 0x000fe200078e008c */
[----:B------:R-:W-:-:S02]  /*1d90*/  SEL R45, R45, 0xffffffe0, !P2 ;  /* 0xffffffe02d2d7807 */ /* 0x000fc40005000000 */
[----:B------:R-:W-:Y:S01]  /*1da0*/  SHF.R.S32.HI R115, RZ, 0x1f, R125 ;  /* 0x0000001fff737819 */ /* 0x000fe2000001147d */
[----:B------:R-:W-:Y:S01]  /*1db0*/  IMAD.WIDE.U32 R144, R144, UR4, R22 ;  /* 0x0000000490907c25 */ /* 0x000fe2000f8e0016 */
[----:B------:R-:W-:-:S03]  /*1dc0*/  IADD3 R46, R141, R3, RZ ;  /* 0x000000038d2e7210 */ /* 0x000fc60007ffe0ff */
[----:B------:R-:W-:-:S04]  /*1dd0*/  IMAD.WIDE.U32 R138, R138, R150, R20 ;  /* 0x000000968a8a7225 */ /* 0x000fc800078e0014 */
[----:B------:R-:W-:Y:S02]  /*1de0*/  IMAD.SHL.U32 R135, R150, 0x10, RZ ;  /* 0x0000001096877824 */ /* 0x000fe400078e00ff */
[----:B------:R-:W-:Y:S02]  /*1df0*/  IMAD.SHL.U32 R128, R127, 0x10, RZ ;  /* 0x000000107f807824 */ /* 0x000fe400078e00ff */
[----:B------:R-:W-:Y:S02]  /*1e00*/  IMAD.IADD R147, R145, 0x1, R147 ;  /* 0x0000000191937824 */ /* 0x000fe400078e0293 */
[----:B------:R-:W-:Y:S02]  /*1e10*/  IMAD.IADD R133, R139, 0x1, R133 ;  /* 0x000000018b857824 */ /* 0x000fe400078e0285 */
        /* <DEDUP_REMOVED lines=13> */
[----:B------:R-:W2:Y:S01]  /*1ef0*/  LDC R68, c[0x0][0x340] ;  /* 0x0000d000ff447b82 */ /* 0x000ea20000000800 */
[----:B-----5:R-:W-:Y:S01]  /*1f00*/  IADD3 R48, R13, R48, RZ ;  /* 0x000000300d307210 */ /* 0x020fe20007ffe0ff */
[C---:B------:R-:W-:Y:S01]  /*1f10*/  IMAD R4, R11.reuse, UR11, R4 ;  /* 0x0000000b0b047c24 */ /* 0x040fe2000f8e0204 */
[----:B------:R-:W-:Y:S01]  /*1f20*/  ULDC.64 UR10, c[0x0][0x348] ;  /* 0x0000d200000a7ab9 */ /* 0x000fe20000000a00 */
[C---:B------:R-:W-:Y:S01]  /*1f30*/  IMAD.WIDE.U32 R16, R11.reuse, UR4, R18 ;  /* 0x000000040b107c25 */ /* 0x040fe2000f8e0012 */
[----:B------:R-:W-:Y:S01]  /*1f40*/  IADD3 R123, R128, 0x40, RZ ;  /* 0x00000040807b7810 */ /* 0x000fe20007ffe0ff */
[----:B------:R-:W-:Y:S01]  /*1f50*/  ULDC.U8 UR22, c[0x0][0x3c3] ;  /* 0x0000f0c000167ab9 */ /* 0x000fe20000000000 */
[----:B------:R-:W-:Y:S01]  /*1f60*/  IADD3 R64, R142, 0x30, RZ ;  /* 0x000000308e407810 */ /* 0x000fe20007ffe0ff */
        /* <DEDUP_REMOVED lines=13> */
[C-C-:B------:R-:W-:Y:S01]  /*2040*/  SHF.L.U64.HI R70, R2.reuse, 0x4, R3.reuse ;  /* 0x0000000402467819 */ /* 0x140fe20000010203 */
[----:B------:R-:W-:Y:S01]  /*2050*/  USHF.L.U64.HI UR23, UR20, 0x1, UR15 ;  /* 0x0000000114177899 */ /* 0x000fe2000801020f */
[----:B------:R-:W-:Y:S01]  /*2060*/  SHF.L.U64.HI R72, R2, 0x5, R3 ;  /* 0x0000000502487819 */ /* 0x000fe20000010203 */
[C---:B------:R-:W-:Y:S01]  /*2070*/  IMAD R4, R6.reuse, R3, R4 ;  /* 0x0000000306047224 */ /* 0x040fe200078e0204 */
[----:B------:R-:W-:Y:S01]  /*2080*/  SHF.R.S32.HI R114, RZ, 0x1f, R128 ;  /* 0x0000001fff727819 */ /* 0x000fe20000011480 */
[----:B------:R-:W-:Y:S01]  /*2090*/  IMAD.WIDE.U32 R6, R6, R2, R16 ;  /* 0x0000000206067225 */ /* 0x000fe200078e0010 */
[----:B------:R-:W-:Y:S01]  /*20a0*/  SHF.R.S32.HI R112, RZ, 0x1f, R123 ;  /* 0x0000001fff707819 */ /* 0x000fe2000001147b */
[----:B------:R-:W-:Y:S01]  /*20b0*/  USHF.L.U32 UR25, UR14, 0x1, URZ ;  /* 0x000000010e197899 */ /* 0x000fe2000800063f */
[----:B--2---:R-:W-:Y:S01]  /*20c0*/  LEA R68, -R68, RZ, 0x6 ;  /* 0x000000ff44447211 */ /* 0x004fe200078e31ff */
[----:B------:R-:W-:Y:S01]  /*20d0*/  IMAD.IADD R15, R15, 0x1, R9 ;  /* 0x000000010f0f7824 */ /* 0x000fe200078e0209 */
[----:B------:R-:W-:Y:S01]  /*20e0*/  ULDC UR21, c[0x0][0x2e0] ;  /* 0x0000b80000157ab9 */ /* 0x000fe20000000800 */
[----:B------:R-:W-:Y:S01]  /*20f0*/  IMAD.IADD R7, R7, 0x1, R4 ;  /* 0x0000000107077824 */ /* 0x000fe200078e0204 */
[----:B------:R-:W-:Y:S01]  /*2100*/  ULDC.64 UR16, c[0x0][0x250] ;  /* 0x0000940000107ab9 */ /* 0x000fe20000000a00 */
[C---:B------:R-:W-:Y:S01]  /*2110*/  IMAD R99, R5.reuse, UR12, RZ ;  /* 0x0000000c05637c24 */ /* 0x040fe2000f8e02ff */
[----:B------:R-:W-:Y:S01]  /*2120*/  USHF.L.U32 UR20, UR20, 0x1, URZ ;  /* 0x0000000114147899 */ /* 0x000fe2000800063f */
[----:B------:R-:W-:-:S02]  /*2130*/  IMAD R101, R5, UR10, RZ ;  /* 0x0000000a05657c24 */ /* 0x000fc4000f8e02ff */
[C---:B------:R-:W-:Y:S02]  /*2140*/  IMAD R99, R0.reuse, UR13, R99 ;  /* 0x0000000d00637c24 */ /* 0x040fe4000f8e0263 */
[----:B------:R-:W-:Y:S01]  /*2150*/  IMAD.WIDE.U32 R4, R0, UR12, R14 ;  /* 0x0000000c00047c25 */ /* 0x000fe2000f8e000e */
[----:B------:R-:W-:-:S03]  /*2160*/  ULDC.64 UR12, c[0x0][0x320] ;  /* 0x0000c800000c7ab9 */ /* 0x000fc60000000a00 */
[C---:B------:R-:W-:Y:S01]  /*2170*/  IMAD R101, R0.reuse, UR11, R101 ;  /* 0x0000000b00657c24 */ /* 0x040fe2000f8e0265 */
[----:B------:R-:W-:Y:S01]  /*2180*/  IADD3 R99, R5, R99, RZ ;  /* 0x0000006305637210 */ /* 0x000fe20007ffe0ff */
[----:B------:R-:W-:Y:S01]  /*2190*/  IMAD.WIDE.U32 R6, R0, UR10, R6 ;  /* 0x0000000a00067c25 */ /* 0x000fe2000f8e0006 */
[----:B------:R-:W-:Y:S01]  /*21a0*/  ULDC.64 UR10, c[0x0][0x318] ;  /* 0x0000c600000a7ab9 */ /* 0x000fe20000000a00 */
[----:B------:R-:W-:Y:S01]  /*21b0*/  LEA R98, P1, R4, UR12, 0x1 ;  /* 0x0000000c04627c11 */ /* 0x000fe2000f8208ff */
[----:B------:R-:W-:Y:S01]  /*21c0*/  UIMAD UR12, UR5, 0x60, URZ ;  /* 0x00000060050c78a4 */ /* 0x000fe2000f8e023f */
[----:B------:R-:W-:Y:S01]  /*21d0*/  IMAD R48, R127, R48, RZ ;  /* 0x000000307f307224 */ /* 0x000fe200078e02ff */
[----:B------:R-:W-:Y:S01]  /*21e0*/  LEA R100, P0, R6, UR10, 0x1 ;  /* 0x0000000a06647c11 */ /* 0x000fe2000f8008ff */
[----:B------:R-:W-:Y:S01]  /*21f0*/  IMAD.IADD R101, R7, 0x1, R101 ;  /* 0x0000000107657824 */ /* 0x000fe200078e0265 */
[----:B------:R-:W-:Y:S01]  /*2200*/  LEA.HI.X R99, R4, UR13, R99, 0x1, P1 ;  /* 0x0000000d04637c11 */ /* 0x000fe200088f0c63 */
[----:B------:R-:W-:Y:S01]  /*2210*/  USHF.L.U64.HI UR13, UR4, 0x5, UR5 ;  /* 0x00000005040d7899 */ /* 0x000fe20008010205 */
[----:B------:R-:W-:Y:S01]  /*2220*/  SHF.R.S32.HI R49, RZ, 0x1f, R48 ;  /* 0x0000001fff317819 */ /* 0x000fe20000011430 */
[----:B------:R-:W-:Y:S01]  /*2230*/  VIADD R121, R128, 0x80 ;  /* 0x0000008080797836 */ /* 0x000fe20000000000 */
[-C--:B------:R-:W-:Y:S01]  /*2240*/  IADD3 R104, P2, R125, R48.reuse, RZ ;  /* 0x000000307d687210 */ /* 0x080fe20007f5e0ff */
[----:B------:R-:W-:Y:S01]  /*2250*/  ULDC.64 UR4, c[0x0][0x220] ;  /* 0x0000880000047ab9 */ /* 0x000fe20000000a00 */
[----:B------:R-:W-:Y:S01]  /*2260*/  IADD3 R48, P4, R126, R48, RZ ;  /* 0x000000307e307210 */ /* 0x000fe20007f9e0ff */
[----:B------:R-:W-:Y:S01]  /*2270*/  IMAD.SHL.U32 R91, R151, 0x20, RZ ;  /* 0x00000020975b7824 */ /* 0x000fe200078e00ff */
[----:B------:R-:W-:Y:S01]  /*2280*/  LEA.HI.X R101, R6, UR11, R101, 0x1, P0 ;  /* 0x0000000b06657c11 */ /* 0x000fe200080f0c65 */
[----:B------:R-:W-:Y:S01]  /*2290*/  ULDC.64 UR10, c[0x0][0x218] ;  /* 0x00008600000a7ab9 */ /* 0x000fe20000000a00 */
[----:B------:R-:W-:Y:S01]  /*22a0*/  IADD3.X R105, R115, R49, RZ, P2, !PT ;  /* 0x0000003173697210 */ /* 0x000fe200017fe4ff */
[----:B------:R-:W-:Y:S01]  /*22b0*/  IMAD.X R49, R116, 0x1, R49, P4 ;  /* 0x0000000174317824 */ /* 0x000fe200020e0631 */
[----:B------:R-:W-:Y:S01]  /*22c0*/  LEA R94, P1, R140, UR10, 0x1 ;  /* 0x0000000a8c5e7c11 */ /* 0x000fe2000f8208ff */
[----:B------:R-:W-:Y:S01]  /*22d0*/  IMAD.WIDE.U32 R8, R150, 0x20, RZ ;  /* 0x0000002096087825 */ /* 0x000fe200078e00ff */
[----:B------:R-:W-:Y:S01]  /*22e0*/  LEA R97, P0, R138, UR4, 0x1 ;  /* 0x000000048a617c11 */ /* 0x000fe2000f8008ff */
[----:B------:R-:W-:Y:S01]  /*22f0*/  USHF.L.U64.HI UR24, UR14, 0x1, UR13 ;  /* 0x000000010e187899 */ /* 0x000fe2000801020d */
[C---:B------:R-:W-:Y:S01]  /*2300*/  SHF.L.U64.HI R105, R104.reuse, 0x1, R105 ;  /* 0x0000000168697819 */ /* 0x040fe20000010269 */
[----:B------:R-:W-:Y:S01]  /*2310*/  IMAD.SHL.U32 R104, R104, 0x2, RZ ;  /* 0x0000000268687824 */ /* 0x000fe200078e00ff */
[----:B------:R-:W-:Y:S01]  /*2320*/  LEA.HI.X R95, R140, UR11, R46, 0x1, P1 ;  /* 0x0000000b8c5f7c11 */ /* 0x000fe200088f0c2e */
[----:B------:R-:W-:Y:S01]  /*2330*/  ULDC.64 UR10, c[0x0][0x360] ;  /* 0x0000d800000a7ab9 */ /* 0x000fe20000000a00 */
[----:B------:R-:W-:Y:S01]  /*2340*/  LEA.HI.X R96, R138, UR5, R133, 0x1, P0 ;  /* 0x000000058a607c11 */ /* 0x000fe200080f0c85 */
[----:B------:R-:W-:Y:S01]  /*2350*/  ULDC.64 UR4, c[0x0][0x358] ;  /* 0x0000d60000047ab9 */ /* 0x000fe20000000a00 */
[C---:B------:R-:W-:Y:S01]  /*2360*/  SHF.L.U64.HI R49, R48.reuse, 0x1, R49 ;  /* 0x0000000130317819 */ /* 0x040fe20000010231 */
[----:B------:R-:W-:Y:S01]  /*2370*/  IMAD.SHL.U32 R48, R48, 0x2, RZ ;  /* 0x0000000230307824 */ /* 0x000fe200078e00ff */
[----:B------:R-:W-:Y:S01]  /*2380*/  IADD3 R102, P4, R104, UR10, RZ ;  /* 0x0000000a68667c10 */ /* 0x000fe2000ff9e0ff */
[----:B------:R-:W-:Y:S01]  /*2390*/  IMAD.IADD R120, R128, 0x1, R123 ;  /* 0x0000000180787824 */ /* 0x000fe200078e027b */
[----:B------:R-:W-:Y:S01]  /*23a0*/  IADD3 R104, P2, R104, UR4, RZ ;  /* 0x0000000468687c10 */ /* 0x000fe2000ff5e0ff */
[----:B------:R-:W-:Y:S01]  /*23b0*/  IMAD.IADD R119, R128, 0x1, R121 ;  /* 0x0000000180777824 */ /* 0x000fe200078e0279 */
[----:B------:R-:W-:Y:S01]  /*23c0*/  IADD3.X R103, R105, UR11, RZ, P4, !PT ;  /* 0x0000000b69677c10 */ /* 0x000fe2000a7fe4ff */
[----:B------:R-:W-:Y:S01]  /*23d0*/  IMAD R93, R151, 0x60, RZ ;  /* 0x00000060975d7824 */ /* 0x000fe200078e02ff */
[----:B------:R-:W-:Y:S01]  /*23e0*/  IADD3 R20, P1, R48, UR10, RZ ;  /* 0x0000000a30147c10 */ /* 0x000fe2000ff3e0ff */
[----:B------:R-:W-:Y:S01]  /*23f0*/  IMAD.IADD R91, R9, 0x1, R91 ;  /* 0x00000001095b7824 */ /* 0x000fe200078e025b */
[----:B------:R-:W-:Y:S01]  /*2400*/  IADD3.X R105, R105, UR5, RZ, P2, !PT ;  /* 0x0000000569697c10 */ /* 0x000fe200097fe4ff */
[----:B------:R-:W-:Y:S01]  /*2410*/  IMAD.SHL.U32 R5, R153, 0x20, RZ ;  /* 0x0000002099057824 */ /* 0x000fe200078e00ff */
[----:B------:R-:W-:Y:S01]  /*2420*/  IADD3 R81, P2, R56, R56, RZ ;  /* 0x0000003838517210 */ /* 0x000fe20007f5e0ff */
[----:B------:R-:W-:Y:S01]  /*2430*/  IMAD.WIDE.U32 R150, R150, 0x60, RZ ;  /* 0x0000006096967825 */ /* 0x000fe200078e00ff */
[----:B------:R-:W-:Y:S01]  /*2440*/  IADD3 R48, P0, R48, UR4, RZ ;  /* 0x0000000430307c10 */ /* 0x000fe2000ff1e0ff */
[----:B------:R-:W-:Y:S01]  /*2450*/  UIADD3 UR27, UR19, UR12, URZ ;  /* 0x0000000c131b7290 */ /* 0x000fe2000fffe03f */
[----:B------:R-:W-:Y:S01]  /*2460*/  IADD3.X R21, R49, UR11, RZ, P1, !PT ;  /* 0x0000000b31157c10 */ /* 0x000fe20008ffe4ff */
[----:B------:R-:W-:Y:S01]  /*2470*/  IMAD.X R82, R57, 0x1, R57, P2 ;  /* 0x0000000139527824 */ /* 0x000fe200010e0639 */
[----:B------:R-:W-:Y:S01]  /*2480*/  IADD3 R77, P1, R81, 0x40, RZ ;  /* 0x00000040514d7810 */ /* 0x000fe20007f3e0ff */
[----:B------:R-:W-:Y:S01]  /*2490*/  IMAD.SHL.U32 R124, R127, 0x20, RZ ;  /* 0x000000207f7c7824 */ /* 0x000fe200078e00ff */
[----:B------:R-:W-:Y:S01]  /*24a0*/  IADD3.X R49, R49, UR5, RZ, P0, !PT ;  /* 0x0000000531317c10 */ /* 0x000fe200087fe4ff */
[----:B------:R-:W-:Y:S01]  /*24b0*/  IMAD R122, R127, 0x30, RZ ;  /* 0x000000307f7a7824 */ /* 0x000fe200078e02ff */
[----:B------:R-:W-:Y:S01]  /*24c0*/  IADD3 R81, P0, R81, 0x80, RZ ;  /* 0x0000008051517810 */ /* 0x000fe20007f1e0ff */
[----:B------:R-:W-:Y:S01]  /*24d0*/  IMAD.X R78, RZ, RZ, R82, P1 ;  /* 0x000000ffff4e7224 */ /* 0x000fe200008e0652 */
[----:B------:R-:W-:Y:S01]  /*24e0*/  IADD3 R86, P2, R56, R77, RZ ;  /* 0x0000004d38567210 */ /* 0x000fe20007f5e0ff */
[----:B------:R-:W-:Y:S01]  /*24f0*/  IMAD.IADD R118, R128, 0x1, R120 ;  /* 0x0000000180767824 */ /* 0x000fe200078e0278 */
[----:B------:R-:W-:Y:S01]  /*2500*/  IADD3 R80, P1, R71, R71, RZ ;  /* 0x0000004747507210 */ /* 0x000fe20007f3e0ff */
[----:B------:R-:W-:Y:S01]  /*2510*/  IMAD.X R82, RZ, RZ, R82, P0 ;  /* 0x000000ffff527224 */ /* 0x000fe200000e0652 */
[----:B------:R-:W-:Y:S01]  /*2520*/  IADD3 R90, P0, R56, R81, RZ ;  /* 0x00000051385a7210 */ /* 0x000fe20007f1e0ff */
[C---:B------:R-:W-:Y:S01]  /*2530*/  IMAD.X R85, R57.reuse, 0x1, R78, P2 ;  /* 0x0000000139557824 */ /* 0x040fe200010e064e */
[----:B------:R-:W-:Y:S01]  /*2540*/  IADD3 R76, P4, R80, 0x40, RZ ;  /* 0x00000040504c7810 */ /* 0x000fe20007f9e0ff */
[----:B------:R-:W-:Y:S01]  /*2550*/  IMAD.X R79, R70, 0x1, R70, P1 ;  /* 0x00000001464f7824 */ /* 0x000fe200008e0646 */
[----:B------:R-:W-:Y:S01]  /*2560*/  IADD3 R80, P2, R80, 0x80, RZ ;  /* 0x0000008050507810 */ /* 0x000fe20007f5e0ff */
[----:B------:R-:W-:Y:S01]  /*2570*/  IMAD.WIDE.U32 R152, R152, 0x20, RZ ;  /* 0x0000002098987825 */ /* 0x000fe200078e00ff */
[----:B------:R-:W-:Y:S01]  /*2580*/  IADD3.X R89, R57, R82, RZ, P0, !PT ;  /* 0x0000005239597210 */ /* 0x000fe200007fe4ff */
[----:B------:R-:W-:Y:S01]  /*2590*/  ULDC UR4, c[0x0][0x2e0] ;  /* 0x0000b80000047ab9 */ /* 0x000fe20000000800 */
[----:B------:R-:W-:Y:S01]  /*25a0*/  IADD3 R88, P0, R80, R71, RZ ;  /* 0x0000004750587210 */ /* 0x000fe20007f1e0ff */
[--C-:B------:R-:W-:Y:S01]  /*25b0*/  IMAD.X R75, RZ, RZ, R79.reuse, P4 ;  /* 0x000000ffff4b7224 */ /* 0x100fe200020e064f */
[----:B------:R-:W-:Y:S01]  /*25c0*/  IADD3 R117, R128, R119, RZ ;  /* 0x0000007780757210 */ /* 0x000fe20007ffe0ff */
[----:B------:R-:W-:Y:S01]  /*25d0*/  IMAD.X R79, RZ, RZ, R79, P2 ;  /* 0x000000ffff4f7224 */ /* 0x000fe200010e064f */
[----:B------:R-:W-:Y:S01]  /*25e0*/  IADD3 R84, P1, R76, R71, RZ ;  /* 0x000000474c547210 */ /* 0x000fe20007f3e0ff */
[C---:B------:R-:W-:Y:S01]  /*25f0*/  IMAD.SHL.U32 R92, R8.reuse, 0x2, RZ ;  /* 0x00000002085c7824 */ /* 0x040fe200078e00ff */
[----:B------:R-:W-:Y:S01]  /*2600*/  SHF.L.U64.HI R91, R8, 0x1, R91 ;  /* 0x00000001085b7819 */ /* 0x000fe2000001025b */
[----:B------:R-:W-:Y:S01]  /*2610*/  IMAD.SHL.U32 R73, R2, 0x20, RZ ;  /* 0x0000002002497824 */ /* 0x000fe200078e00ff */
[----:B------:R-:W-:Y:S01]  /*2620*/  IADD3 R93, R151, R93, RZ ;  /* 0x0000005d975d7210 */ /* 0x000fe20007ffe0ff */
[C---:B------:R-:W-:Y:S01]  /*2630*/  VIADD R66, R142.reuse, 0x10 ;  /* 0x000000108e427836 */ /* 0x040fe20000000000 */
[----:B------:R-:W-:Y:S01]  /*2640*/  SHF.R.S32.HI R113, RZ, 0x1f, R124 ;  /* 0x0000001fff717819 */ /* 0x000fe2000001147c */
[----:B------:R-:W-:Y:S01]  /*2650*/  VIADD R65, R142, 0x20 ;  /* 0x000000208e417836 */ /* 0x000fe20000000000 */
[----:B------:R-:W-:Y:S01]  /*2660*/  SHF.R.S32.HI R111, RZ, 0x1f, R122 ;  /* 0x0000001fff6f7819 */ /* 0x000fe2000001147a */
[C---:B------:R-:W-:Y:S01]  /*2670*/  VIADD R15, R18.reuse, 0x40 ;  /* 0x00000040120f7836 */ /* 0x040fe20000000000 */
[----:B------:R-:W-:Y:S01]  /*2680*/  SHF.R.S32.HI R110, RZ, 0x1f, R121 ;  /* 0x0000001fff6e7819 */ /* 0x000fe20000011479 */
[----:B------:R-:W-:Y:S01]  /*2690*/  VIADD R14, R18, 0x80 ;  /* 0x00000080120e7836 */ /* 0x000fe20000000000 */
[----:B------:R-:W-:Y:S01]  /*26a0*/  SHF.R.S32.HI R109, RZ, 0x1f, R120 ;  /* 0x0000001fff6d7819 */ /* 0x000fe20000011478 */
[----:B------:R-:W-:Y:S01]  /*26b0*/  IMAD.MOV.U32 R13, RZ, RZ, R134 ;  /* 0x000000ffff0d7224 */ /* 0x000fe200078e0086 */
[----:B------:R-:W-:Y:S01]  /*26c0*/  SHF.R.S32.HI R108, RZ, 0x1f, R119 ;  /* 0x0000001fff6c7819 */ /* 0x000fe20000011477 */
[----:B------:R-:W-:Y:S01]  /*26d0*/  IMAD.IADD R74, R153, 0x1, R5 ;  /* 0x00000001994a7824 */ /* 0x000fe200078e0205 */
[----:B------:R-:W-:Y:S01]  /*26e0*/  SHF.R.S32.HI R107, RZ, 0x1f, R118 ;  /* 0x0000001fff6b7819 */ /* 0x000fe20000011476 */
[----:B------:R-:W-:Y:S01]  /*26f0*/  IMAD.X R87, R79, 0x1, R70, P0 ;  /* 0x000000014f577824 */ /* 0x000fe200000e0646 */
[----:B------:R-:W-:Y:S01]  /*2700*/  SHF.R.S32.HI R106, RZ, 0x1f, R117 ;  /* 0x0000001fff6a7819 */ /* 0x000fe20000011475 */
[----:B------:R-:W-:Y:S01]  /*2710*/  ULDC UR5, c[0x0][0x2e0] ;  /* 0x0000b80000057ab9 */ /* 0x000fe20000000800 */
[----:B------:R-:W-:Y:S01]  /*2720*/  IADD3.X R83, R75, R70, RZ, P1, !PT ;  /* 0x000000464b537210 */ /* 0x000fe20000ffe4ff */
[----:B------:R-:W-:Y:S01]  /*2730*/  ULDC.64 UR10, c[0x0][0x248] ;  /* 0x00009200000a7ab9 */ /* 0x000fe20000000a00 */
[----:B------:R-:W-:Y:S01]  /*2740*/  ULDC.64 UR12, c[0x0][0x230] ;  /* 0x00008c00000c7ab9 */ /* 0x000fe20000000a00 */
[----:B------:R-:W-:-:S05]  /*2750*/  ULDC.64 UR14, c[0x0][0x238] ;  /* 0x00008e00000e7ab9 */ /* 0x000fca0000000a00 */
.L_x_2343:
[----:B------:R-:W-:Y:S04]  /*2760*/  IMAD.SHL.U32 R17, R13, 0x40, RZ ;  /* 0x000000400d117824 */ /* 0x000fe800078e00ff */
[----:B------:R-:W-:Y:S04]  /*2770*/  VIADD R16, R17, 0xffffffc0 ;  /* 0xffffffc011107836 */ /* 0x000fe80000000000 */
[--C-:B------:R-:W-:Y:S02]  /*2780*/  IMAD.IADD R155, R61, 0x1, -R16.reuse ;  /* 0x000000013d9b7824 */ /* 0x100fe400078e0a10 */
[----:B------:R-:W-:Y:S03]  /*2790*/  IMAD.IADD R137, R69, 0x1, -R16 ;  /* 0x0000000145897824 */ /* 0x000fe600078e0a10 */
[-C--:B------:R-:W-:Y:S02]  /*27a0*/  ISETP.GE.AND P6, PT, R142, R155.reuse, PT ;  /* 0x0000009b8e00720c */ /* 0x080fe40003fc6270 */
[----:B------:R-:W-:Y:S02]  /*27b0*/  ISETP.GE.AND P5, PT, R66, R155, PT ;  /* 0x0000009b4200720c */ /* 0x000fe40003fa6270 */
[-C--:B------:R-:W-:Y:S02]  /*27c0*/  ISETP.GE.AND P6, PT, R142, R137.reuse, !P6 ;  /* 0x000000898e00720c */ /* 0x080fe400077c6270 */
[----:B------:R-:W-:Y:S02]  /*27d0*/  ISETP.GE.AND P5, PT, R66, R137, !P5 ;  /* 0x000000894200720c */ /* 0x000fe40006fa6270 */
[C---:B------:R-:W-:Y:S04]  /*27e0*/  ISETP.GE.AND P1, PT, R65.reuse, R155, PT ;  /* 0x0000009b4100720c */ /* 0x040fe80003f26270 */
[----:B------:R-:W-:Y:S05]  /*27f0*/  ISETP.GE.AND P1, PT, R65, R137, !P1 ;  /* 0x000000894100720c */ /* 0x000fea0004f26270 */
[----:B-1--4-:R-:W2:Y:S01]  /*2800*/  @P6 LDG.E.128 R24, desc[UR6][R98.64] ;  /* 0x0000000662186981 */ /* 0x012ea2000c1e1d00 */
[----:B------:R-:W-:Y:S01]  /*2810*/  @P6 IMAD.MOV.U32 R2, RZ, RZ, R97 ;  /* 0x000000ffff026224 */ /* 0x000fe200078e0061 */
[C---:B------:R-:W-:Y:S01]  /*2820*/  @P5 IADD3 R22, P0, R98.reuse, UR20, RZ ;  /* 0x0000001462165c10 */ /* 0x040fe2000ff1e0ff */
[----:B------:R-:W-:Y:S03]  /*2830*/  @P6 IMAD.MOV.U32 R3, RZ, RZ, R96 ;  /* 0x000000ffff036224 */ /* 0x000fe600078e0060 */
[----:B------:R-:W-:Y:S02]  /*2840*/  @P5 IADD3.X R23, R99, UR23, RZ, P0, !PT ;  /* 0x0000001763175c10 */ /* 0x000fe400087fe4ff */
[C---:B------:R-:W-:Y:S04]  /*2850*/  @P5 LEA R32, P0, R135.reuse, R97, 0x1 ;  /* 0x0000006187205211 */ /* 0x040fe800078008ff */
[----:B------:R-:W-:Y:S02]  /*2860*/  @P5 LEA.HI.X R33, R135, R96, R136, 0x1, P0 ;  /* 0x0000006087215211 */ /* 0x000fe400000f0c88 */
[----:B------:R-:W-:Y:S04]  /*2870*/  @P1 IADD3 R34, P0, R98, UR25, RZ ;  /* 0x0000001962221c10 */ /* 0x000fe8000ff1e0ff */
[----:B------:R-:W-:Y:S01]  /*2880*/  @P1 IADD3.X R35, R99, UR24, RZ, P0, !PT ;  /* 0x0000001863231c10 */ /* 0x000fe200087fe4ff */
[----:B--2---:R-:W-:Y:S04]  /*2890*/  @P6 STG.E.128 desc[UR6][R2.64], R24 ;  /* 0x0000001802006986 */ /* 0x004fe8000c101d06 */
[----:B------:R-:W2:Y:S04]  /*28a0*/  @P6 LDG.E.128 R4, desc[UR6][R98.64+0x80] ;  /* 0x0000800662046981 */ /* 0x000ea8000c1e1d00 */
[----:B--2---:R-:W-:Y:S04]  /*28b0*/  @P6 STG.E.128 desc[UR6][R2.64+0x80], R4 ;  /* 0x0000800402006986 */ /* 0x004fe8000c101d06 */
[----:B------:R-:W2:Y:S04]  /*28c0*/  @P6 LDG.E.128 R8, desc[UR6][R98.64+0x100] ;  /* 0x0001000662086981 */ /* 0x000ea8000c1e1d00 */
[----:B--2---:R1:W-:Y:S04]  /*28d0*/  @P6 STG.E.128 desc[UR6][R2.64+0x100], R8 ;  /* 0x0001000802006986 */ /* 0x0043e8000c101d06 */
[----:B------:R-:W2:Y:S01]  /*28e0*/  @P5 LDG.E.128 R28, desc[UR6][R22.64] ;  /* 0x00000006161c5981 */ /* 0x000ea2000c1e1d00 */
[----:B-1----:R-:W-:Y:S05]  /*28f0*/  @P1 IADD3 R2, P0, R97, R92, RZ ;  /* 0x0000005c61021210 */ /* 0x002fea0007f1e0ff */
[----:B------:R-:W-:Y:S01]  /*2900*/  @P1 IMAD.X R3, R96, 0x1, R91, P0 ;  /* 0x0000000160031824 */ /* 0x000fe200000e065b */
[C---:B------:R-:W-:Y:S04]  /*2910*/  ISETP.GE.AND P0, PT, R64.reuse, R155, PT ;  /* 0x0000009b4000720c */ /* 0x040fe80003f06270 */
[----:B------:R-:W-:Y:S01]  /*2920*/  ISETP.GE.AND P0, PT, R64, R137, !P0 ;  /* 0x000000894000720c */ /* 0x000fe20004706270 */
[----:B--2---:R-:W-:Y:S04]  /*2930*/  @P5 STG.E.128 desc[UR6][R32.64], R28 ;  /* 0x0000001c20005986 */ /* 0x004fe8000c101d06 */
[----:B------:R-:W2:Y:S04]  /*2940*/  @P5 LDG.E.128 R4, desc[UR6][R22.64+0x80] ;  /* 0x0000800616045981 */ /* 0x000ea8000c1e1d00 */
[----:B--2---:R1:W-:Y:S04]  /*2950*/  @P5 STG.E.128 desc[UR6][R32.64+0x80], R4 ;  /* 0x0000800420005986 */ /* 0x0043e8000c101d06 */
[----:B------:R2:W3:Y:S02]  /*2960*/  @P5 LDG.E.128 R24, desc[UR6][R22.64+0x100] ;  /* 0x0001000616185981 */ /* 0x0004e4000c1e1d00 */
[----:B--2---:R-:W-:Y:S04]  /*2970*/  @P0 IADD3 R22, P2, R98, UR18, RZ ;  /* 0x0000001262160c10 */ /* 0x004fe8000ff5e0ff */
[----:B------:R-:W-:Y:S01]  /*2980*/  @P0 IADD3.X R23, R99, UR27, RZ, P2, !PT ;  /* 0x0000001b63170c10 */ /* 0x000fe200097fe4ff */
[----:B---3--:R2:W-:Y:S04]  /*2990*/  @P5 STG.E.128 desc[UR6][R32.64+0x100], R24 ;  /* 0x0001001820005986 */ /* 0x0085e8000c101d06 */
[----:B------:R-:W3:Y:S04]  /*29a0*/  @P1 LDG.E.128 R8, desc[UR6][R34.64] ;  /* 0x0000000622081981 */ /* 0x000ee8000c1e1d00 */
[----:B---3--:R3:W-:Y:S04]  /*29b0*/  @P1 STG.E.128 desc[UR6][R2.64], R8 ;  /* 0x0000000802001986 */ /* 0x0087e8000c101d06 */
[----:B-1----:R-:W4:Y:S04]  /*29c0*/  @P1 LDG.E.128 R4, desc[UR6][R34.64+0x80] ;  /* 0x0000800622041981 */ /* 0x002f28000c1e1d00 */
[----:B----4-:R1:W-:Y:S04]  /*29d0*/  @P1 STG.E.128 desc[UR6][R2.64+0x80], R4 ;  /* 0x0000800402001986 */ /* 0x0103e8000c101d06 */
[----:B------:R-:W4:Y:S04]  /*29e0*/  @P1 LDG.E.128 R28, desc[UR6][R34.64+0x100] ;  /* 0x00010006221c1981 */ /* 0x000f28000c1e1d00 */
[----:B----4-:R4:W-:Y:S01]  /*29f0*/  @P1 STG.E.128 desc[UR6][R2.64+0x100], R28 ;  /* 0x0001001c02001986 */ /* 0x0109e2000c101d06 */
[----:B--2---:R-:W-:Y:S03]  /*2a00*/  @P0 IADD3 R32, P1, R97, R150, RZ ;  /* 0x0000009661200210 */ /* 0x004fe60007f3e0ff */
[----:B------:R-:W2:Y:S02]  /*2a10*/  @P0 LDG.E.128 R24, desc[UR6][R22.64] ;  /* 0x0000000616180981 */ /* 0x000ea4000c1e1d00 */
[----:B------:R-:W-:Y:S01]  /*2a20*/  @P0 IMAD.X R33, R96, 0x1, R93, P1 ;  /* 0x0000000160210824 */ /* 0x000fe200008e065d */
[----:B------:R-:W-:Y:S04]  /*2a30*/  ISETP.NE.AND P1, PT, RZ, UR4, PT ;  /* 0x00000004ff007c0c */ /* 0x000fe8000bf25270 */
[----:B--2---:R4:W-:Y:S04]  /*2a40*/  @P0 STG.E.128 desc[UR6][R32.64], R24 ;  /* 0x0000001820000986 */ /* 0x0049e8000c101d06 */
[----:B---3--:R-:W2:Y:S04]  /*2a50*/  @P0 LDG.E.128 R8, desc[UR6][R22.64+0x80] ;  /* 0x0000800616080981 */ /* 0x008ea8000c1e1d00 */
[----:B--2---:R4:W-:Y:S04]  /*2a60*/  @P0 STG.E.128 desc[UR6][R32.64+0x80], R8 ;  /* 0x0000800820000986 */ /* 0x0049e8000c101d06 */
[----:B-1----:R-:W2:Y:S04]  /*2a70*/  @P0 LDG.E.128 R4, desc[UR6][R22.64+0x100] ;  /* 0x0001000616040981 */ /* 0x002ea8000c1e1d00 */
[----:B--2---:R4:W-:Y:S01]  /*2a80*/  @P0 STG.E.128 desc[UR6][R32.64+0x100], R4 ;  /* 0x0001000420000986 */ /* 0x0049e2000c101d06 */
[C---:B------:R-:W-:Y:S04]  /*2a90*/  LEA R98, P0, R68.reuse, R98, 0x1 ;  /* 0x0000006244627211 */ /* 0x040fe800078008ff */
[----:B------:R-:W-:Y:S01]  /*2aa0*/  LEA.HI.X.SX32 R99, R68, R99, 0x1, P0 ;  /* 0x0000006344637211 */ /* 0x000fe200000f0eff */
[----:B------:R-:W-:Y:S08]  /*2ab0*/  @!P1 BRA `(.L_x_2298) ;  /* 0x0000007400349947 */ /* 0x000ff00003800000 */
[----:B------:R-:W-:Y:S11]  /*2ac0*/  ISETP.NE.AND P0, PT, RZ, UR22, PT ;  /* 0x00000016ff007c0c */ /* 0x000ff6000bf05270 */
[----:B------:R-:W-:Y:S02]  /*2ad0*/  @!UPT UIADD3 URZ, URZ, URZ, URZ ;  /* 0x0000003f3f3ff290 */ /* 0x000fe4000fffe03f */
[----:B------:R-:W-:Y:S05]  /*2ae0*/  @!P0 BRA `(.L_x_2299) ;  /* 0x0000002800688947 */ /* 0x000fea0003800000 */
[CC--:B------:R-:W-:Y:S01]  /*2af0*/  ISETP.GE.AND P4, PT, R65.reuse, R155.reuse, PT ;  /* 0x0000009b4100720c */ /* 0x0c0fe20003f86270 */
[----:B----4-:R-:W1:Y:S01]  /*2b00*/  LDC R3, c[0x0][0x2e0] ;  /* 0x0000b800ff037b82 */ /* 0x010e620000000800 */
[C---:B------:R-:W-:Y:S01]  /*2b10*/  ISETP.GE.AND P2, PT, R64.reuse, R155, PT ;  /* 0x0000009b4000720c */ /* 0x040fe20003f46270 */
[----:B------:R-:W-:Y:S01]  /*2b20*/  BSSY B0, `(.L_x_2300) ;  /* 0x000009c000007945 */ /* 0x000fe20003800000 */
[-C--:B------:R-:W-:Y:S02]  /*2b30*/  ISETP.GE.AND P4, PT, R65, R137.reuse, !P4 ;  /* 0x000000894100720c */ /* 0x080fe40006786270 */
[----:B------:R-:W-:Y:S01]  /*2b40*/  ISETP.GE.AND P2, PT, R64, R137, !P2 ;  /* 0x000000894000720c */ /* 0x000fe20005746270 */
[----:B-1----:R-:W-:Y:S05]  /*2b50*/  IMAD.U32 R3, R3, -0x20, RZ ;  /* 0xffffffe003037824 */ /* 0x002fea00078e00ff */
[C---:B------:R-:W-:Y:S02]  /*2b60*/  LEA R55, P1, R3.reuse, R48, 0x1 ;  /* 0x0000003003377211 */ /* 0x040fe400078208ff */
[C---:B------:R-:W-:Y:S02]  /*2b70*/  LEA R53, P0, R3.reuse, R20, 0x1 ;  /* 0x0000001403357211 */ /* 0x040fe400078008ff */
[C---:B------:R-:W-:Y:S02]  /*2b80*/  LEA.HI.X.SX32 R52, R3.reuse, R49, 0x1, P1 ;  /* 0x0000003103347211 */ /* 0x040fe400008f0eff */
[----:B------:R-:W-:Y:S01]  /*2b90*/  LEA.HI.X.SX32 R44, R3, R21, 0x1, P0 ;  /* 0x00000015032c7211 */ /* 0x000fe200000f0eff */
[----:B------:R-:W-:Y:S08]  /*2ba0*/  @!P6 BRA `(.L_x_2301) ;  /* 0x00000008004ce947 */ /* 0x000ff00003800000 */
[----:B------:R-:W-:Y:S01]  /*2bb0*/  ISETP.GE.AND P0, PT, R18, UR4, PT ;  /* 0x0000000412007c0c */ /* 0x000fe2000bf06270 */
[----:B------:R-:W2:Y:S01]  /*2bc0*/  LDG.E.128 R24, desc[UR6][R100.64] ;  /* 0x0000000664187981 */ /* 0x000ea2000c1e1d00 */
[----:B------:R-:W-:Y:S11]  /*2bd0*/  ISETP.GE.AND P1, PT, R15, UR4, PT ;  /* 0x000000040f007c0c */ /* 0x000ff6000bf26270 */
[----:B------:R-:W3:Y:S06]  /*2be0*/  @!P0 LDG.E.64 R22, desc[UR6][R20.64] ;  /* 0x0000000614168981 */ /* 0x000eec000c1e1b00 */
[----:B------:R-:W4:Y:S01]  /*2bf0*/  @!P0 LDG.E.64 R40, desc[UR6][R48.64] ;  /* 0x0000000630288981 */ /* 0x000f22000c1e1b00 */
[--C-:B---3--:R-:W-:Y:S01]  /*2c00*/  @!P0 HADD2.F32 R31, -RZ, R22.reuse.H0_H0 ;  /* 0x20000016ff1f8230 */ /* 0x108fe20000004100 */
[----:B--2---:R-:W-:Y:S01]  /*2c10*/  @!P0 MOV R28, R24 ;  /* 0x00000018001c8202 */ /* 0x004fe20000000f00 */
[----:B------:R-:W-:Y:S01]  /*2c20*/  @!P0 HADD2.F32 R29, -RZ, R22.H1_H1 ;  /* 0x30000016ff1d8230 */ /* 0x000fe20000004100 */
[----:B------:R-:W-:Y:S01]  /*2c30*/  @!P0 MOV R30, R25 ;  /* 0x00000019001e8202 */ /* 0x000fe20000000f00 */
[--C-:B------:R-:W-:Y:S02]  /*2c40*/  @!P0 HADD2.F32 R22, -RZ, R23.reuse.H0_H0 ;  /* 0x20000017ff168230 */ /* 0x100fe40000004100 */
[--C-:B------:R-:W-:Y:S02]  /*2c50*/  @!P0 HADD2.F32 R35, -RZ, R28.reuse.H1_H1 ;  /* 0x3000001cff238230 */ /* 0x100fe40000004100 */
[----:B------:R-:W-:Y:S02]  /*2c60*/  @!P0 HADD2.F32 R28, -RZ, R28.H0_H0 ;  /* 0x2000001cff1c8230 */ /* 0x000fe40000004100 */
[--C-:B----4-:R-:W-:Y:S02]  /*2c70*/  @!P0 HADD2.F32 R37, -RZ, R40.reuse.H0_H0 ;  /* 0x20000028ff258230 */ /* 0x110fe40000004100 */
[CC--:B------:R-:W-:Y:S01]  /*2c80*/  @!P0 FMUL.FTZ R43, R35.reuse, R31.reuse ;  /* 0x0000001f232b8220 */ /* 0x0c0fe20000410000 */
[----:B------:R-:W-:Y:S02]  /*2c90*/  @!P0 HADD2.F32 R23, -RZ, R23.H1_H1 ;  /* 0x30000017ff178230 */ /* 0x000fe40000004100 */
[C---:B------:R-:W-:Y:S01]  /*2ca0*/  @!P0 FMUL.FTZ R0, R28.reuse, R31 ;  /* 0x0000001f1c008220 */ /* 0x040fe20000410000 */
[----:B------:R-:W-:Y:S02]  /*2cb0*/  @!P0 HADD2.F32 R39, -RZ, R40.H1_H1 ;  /* 0x30000028ff278230 */ /* 0x000fe40000004100 */
[----:B------:R-:W-:Y:S01]  /*2cc0*/  @!P0 FFMA.FTZ R43, R28, R37, -R43 ;  /* 0x000000251c2b8223 */ /* 0x000fe2000001082b */
[--C-:B------:R-:W-:Y:S01]  /*2cd0*/  @!P0 HADD2.F32 R36, -RZ, R41.reuse.H0_H0 ;  /* 0x20000029ff248230 */ /* 0x100fe20000004100 */
[----:B------:R-:W-:Y:S01]  /*2ce0*/  @!P0 MOV R31, R26 ;  /* 0x0000001a001f8202 */ /* 0x000fe20000000f00 */
[----:B------:R-:W-:Y:S01]  /*2cf0*/  @!P0 HADD2.F32 R41, -RZ, R41.H1_H1 ;  /* 0x30000029ff298230 */ /* 0x000fe20000004100 */
[----:B------:R-:W-:Y:S01]  /*2d00*/  @!P0 MOV R28, R27 ;  /* 0x0000001b001c8202 */ /* 0x000fe20000000f00 */
[----:B------:R-:W-:Y:S01]  /*2d10*/  @!P0 FFMA.FTZ R0, R35, R37, R0 ;  /* 0x0000002523008223 */ /* 0x000fe20000010000 */
[--C-:B------:R-:W-:Y:S02]  /*2d20*/  @!P0 HADD2.F32 R35, -RZ, R30.reuse.H1_H1 ;  /* 0x3000001eff238230 */ /* 0x100fe40000004100 */
[----:B------:R-:W-:Y:S02]  /*2d30*/  @!P0 HADD2.F32 R30, -RZ, R30.H0_H0 ;  /* 0x2000001eff1e8230 */ /* 0x000fe40000004100 */
[--C-:B------:R-:W-:Y:S02]  /*2d40*/  @!P0 HADD2.F32 R34, -RZ, R31.reuse.H1_H1 ;  /* 0x3000001fff228230 */ /* 0x100fe40000004100 */
[-C--:B------:R-:W-:Y:S01]  /*2d50*/  @!P0 FMUL.FTZ R51, R35, R29.reuse ;  /* 0x0000001d23338220 */ /* 0x080fe20000410000 */
[----:B------:R-:W-:Y:S02]  /*2d60*/  @!P0 HADD2.F32 R31, -RZ, R31.H0_H0 ;  /* 0x2000001fff1f8230 */ /* 0x000fe40000004100 */
[----:B------:R-:W-:Y:S01]  /*2d70*/  @!P0 FMUL.FTZ R2, R30, R29 ;  /* 0x0000001d1e028220 */ /* 0x000fe20000410000 */
[--C-:B------:R-:W-:Y:S01]  /*2d80*/  @!P0 HADD2.F32 R37, -RZ, R28.reuse.H1_H1 ;  /* 0x3000001cff258230 */ /* 0x100fe20000004100 */
[----:B------:R-:W-:Y:S01]  /*2d90*/  @!P0 F2FP.F16.F32.PACK_AB R43, R0, R43 ;  /* 0x0000002b002b823e */ /* 0x000fe200000000ff */
[----:B------:R-:W-:Y:S02]  /*2da0*/  @!P0 HADD2.F32 R28, -RZ, R28.H0_H0 ;  /* 0x2000001cff1c8230 */ /* 0x000fe40000004100 */
[-C--:B------:R-:W-:Y:S01]  /*2db0*/  @!P0 FMUL.FTZ R3, R31, R22.reuse ;  /* 0x000000161f038220 */ /* 0x080fe20000410000 */
[----:B------:R-:W-:Y:S01]  /*2dc0*/  @!P0 FMUL.FTZ R38, R34, R22 ;  /* 0x0000001622268220 */ /* 0x000fe20000410000 */
[----:B------:R-:W-:Y:S01]  /*2dd0*/  @!P0 FMUL.FTZ R137, R37, R23 ;  /* 0x0000001725898220 */ /* 0x000fe20000410000 */
[----:B------:R-:W-:Y:S01]  /*2de0*/  @!P0 FFMA.FTZ R2, R35, R39, R2 ;  /* 0x0000002723028223 */ /* 0x000fe20000010002 */
[----:B------:R-:W-:Y:S01]  /*2df0*/  @!P0 FMUL.FTZ R4, R28, R23 ;  /* 0x000000171c048220 */ /* 0x000fe20000410000 */
[-C--:B------:R-:W-:Y:S01]  /*2e00*/  @!P0 FFMA.FTZ R3, R34, R36.reuse, R3 ;  /* 0x0000002422038223 */ /* 0x080fe20000010003 */
[----:B------:R-:W-:Y:S01]  /*2e10*/  @!P0 FFMA.FTZ R51, R30, R39, -R51 ;  /* 0x000000271e338223 */ /* 0x000fe20000010833 */
[----:B------:R-:W-:Y:S01]  /*2e20*/  @!P0 FFMA.FTZ R38, R31, R36, -R38 ;  /* 0x000000241f268223 */ /* 0x000fe20000010826 */
[-C--:B------:R-:W-:Y:S01]  /*2e30*/  @!P0 FFMA.FTZ R137, R28, R41.reuse, -R137 ;  /* 0x000000291c898223 */ /* 0x080fe20000010889 */
[----:B------:R-:W-:Y:S01]  /*2e40*/  @!P0 FFMA.FTZ R4, R37, R41, R4 ;  /* 0x0000002925048223 */ /* 0x000fe20000010004 */
[----:B------:R-:W-:Y:S02]  /*2e50*/  @!P0 MOV R24, R43 ;  /* 0x0000002b00188202 */ /* 0x000fe40000000f00 */
[----:B------:R-:W-:Y:S02]  /*2e60*/  @!P0 F2FP.F16.F32.PACK_AB R42, R2, R51 ;  /* 0x00000033022a823e */ /* 0x000fe400000000ff */
[----:B------:R-:W-:Y:S02]  /*2e70*/  @!P0 F2FP.F16.F32.PACK_AB R38, R3, R38 ;  /* 0x000000260326823e */ /* 0x000fe400000000ff */
[----:B------:R-:W-:Y:S02]  /*2e80*/  @!P0 F2FP.F16.F32.PACK_AB R137, R4, R137 ;  /* 0x000000890489823e */ /* 0x000fe400000000ff */
[----:B------:R-:W-:Y:S02]  /*2e90*/  @!P0 MOV R25, R42 ;  /* 0x0000002a00198202 */ /* 0x000fe40000000f00 */
[----:B------:R-:W-:Y:S02]  /*2ea0*/  @!P0 MOV R26, R38 ;  /* 0x00000026001a8202 */ /* 0x000fe40000000f00 */
[----:B------:R-:W-:Y:S02]  /*2eb0*/  @!P0 MOV R27, R137 ;  /* 0x00000089001b8202 */ /* 0x000fe40000000f00 */
[----:B------:R-:W-:Y:S03]  /*2ec0*/  ISETP.GE.AND P0, PT, R14, UR4, PT ;  /* 0x000000040e007c0c */ /* 0x000fe6000bf06270 */
[----:B------:R1:W-:Y:S08]  /*2ed0*/  STG.E.128 desc[UR6][R94.64], R24 ;  /* 0x000000185e007986 */ /* 0x0003f0000c101d06 */
[----:B------:R-:W2:Y:S08]  /*2ee0*/  LDG.E.128 R28, desc[UR6][R100.64+0x80] ;  /* 0x00008006641c7981 */ /* 0x000eb0000c1e1d00 */
[----:B------:R-:W3:Y:S06]  /*2ef0*/  @!P1 LDG.E.64 R22, desc[UR6][R20.64+0x40] ;  /* 0x0000400614169981 */ /* 0x000eec000c1e1b00 */
[----:B------:R-:W4:Y:S01]  /*2f00*/  @!P1 LDG.E.64 R40, desc[UR6][R48.64+0x40] ;  /* 0x0000400630289981 */ /* 0x000f22000c1e1b00 */
[----:B--2---:R-:W-:Y:S02]  /*2f10*/  @!P1 MOV R32, R28 ;  /* 0x0000001c00209202 */ /* 0x004fe40000000f00 */
[----:B-1----:R-:W-:Y:S02]  /*2f20*/  @!P1 MOV R26, R29 ;  /* 0x0000001d001a9202 */ /* 0x002fe40000000f00 */
[----:B------:R-:W-:Y:S01]  /*2f30*/  @!P1 MOV R27, R30 ;  /* 0x0000001e001b9202 */ /* 0x000fe20000000f00 */
[--C-:B------:R-:W-:Y:S02]  /*2f40*/  @!P1 HADD2.F32 R34, -RZ, R32.reuse.H1_H1 ;  /* 0x30000020ff229230 */ /* 0x100fe40000004100 */
[----:B------:R-:W-:Y:S02]  /*2f50*/  @!P1 HADD2.F32 R24, -RZ, R32.H0_H0 ;  /* 0x20000020ff189230 */ /* 0x000fe40000004100 */
[--C-:B---3--:R-:W-:Y:S02]  /*2f60*/  @!P1 HADD2.F32 R33, -RZ, R22.reuse.H0_H0 ;  /* 0x20000016ff219230 */ /* 0x108fe40000004100 */
[----:B------:R-:W-:Y:S02]  /*2f70*/  @!P1 HADD2.F32 R25, -RZ, R22.H1_H1 ;  /* 0x30000016ff199230 */ /* 0x000fe40000004100 */
[--C-:B------:R-:W-:Y:S02]  /*2f80*/  @!P1 HADD2.F32 R22, -RZ, R23.reuse.H0_H0 ;  /* 0x20000017ff169230 */ /* 0x100fe40000004100 */
[-C--:B------:R-:W-:Y:S01]  /*2f90*/  @!P1 FMUL.FTZ R38, R34, R33.reuse ;  /* 0x0000002122269220 */ /* 0x080fe20000410000 */
[--C-:B----4-:R-:W-:Y:S02]  /*2fa0*/  @!P1 HADD2.F32 R35, -RZ, R40.reuse.H0_H0 ;  /* 0x20000028ff239230 */ /* 0x110fe40000004100 */
[C---:B------:R-:W-:Y:S01]  /*2fb0*/  @!P1 FMUL.FTZ R5, R24.reuse, R33 ;  /* 0x0000002118059220 */ /* 0x040fe20000410000 */
[----:B------:R-:W-:Y:S02]  /*2fc0*/  @!P1 HADD2.F32 R23, -RZ, R23.H1_H1 ;  /* 0x30000017ff179230 */ /* 0x000fe40000004100 */
[----:B------:R-:W-:Y:S02]  /*2fd0*/  @!P1 HADD2.F32 R37, -RZ, R40.H1_H1 ;  /* 0x30000028ff259230 */ /* 0x000fe40000004100 */
[----:B------:R-:W-:Y:S01]  /*2fe0*/  @!P1 FFMA.FTZ R38, R24, R35, -R38 ;  /* 0x0000002318269223 */ /* 0x000fe20000010826 */
[--C-:B------:R-:W-:Y:S01]  /*2ff0*/  @!P1 HADD2.F32 R36, -RZ, R41.reuse.H0_H0 ;  /* 0x20000029ff249230 */ /* 0x100fe20000004100 */
        /* <DEDUP_REMOVED lines=43> */
[----:B------:R-:W-:Y:S01]  /*32b0*/  @!P0 FMUL.FTZ R38, R34, R33 ;  /* 0x0000002122268220 */ /* 0x000fe20000410000 */
[----:B------:R-:W-:Y:S02]  /*32c0*/  @!P0 HADD2.F32 R23, -RZ, R23.H1_H1 ;  /* 0x30000017ff178230 */ /* 0x000fe40000004100 */
[----:B------:R-:W-:Y:S02]  /*32d0*/  @!P0 HADD2.F32 R37, -RZ, R40.H1_H1 ;  /* 0x30000028ff258230 */ /* 0x000fe40000004100 */
[----:B------:R-:W-:Y:S01]  /*32e0*/  @!P0 FFMA.FTZ R38, R28, R35, -R38 ;  /* 0x000000231c268223 */ /* 0x000fe20000010826 */
[----:B------:R-:W-:Y:S01]  /*32f0*/  @!P0 MOV R28, R27 ;  /* 0x0000001b001c8202 */ /* 0x000fe20000000f00 */
        /* <DEDUP_REMOVED lines=30> */
.L_x_2301:
[----:B------:R-:W-:Y:S05]  /*34e0*/  BSYNC B0 ;  /* 0x0000000000007941 */ /* 0x000fea0003800000 */
.L_x_2300:
[----:B------:R-:W-:Y:S04]  /*34f0*/  BSSY B0, `(.L_x_2302) ;  /* 0x000009f000007945 */ /* 0x000fe80003800000 */
[----:B------:R-:W-:Y:S05]  /*3500*/  @!P5 BRA `(.L_x_2303) ;  /* 0x000000080074d947 */ /* 0x000fea0003800000 */
[C---:B------:R-:W-:Y:S02]  /*3510*/  LEA R156, P1, R71.reuse, R100, 0x1 ;  /* 0x00000064479c7211 */ /* 0x040fe400078208ff */
[----:B------:R-:W-:Y:S02]  /*3520*/  SHF.L.U32 R155, R128, 0x1, RZ ;  /* 0x00000001809b7819 */ /* 0x000fe400000006ff */
[----:B------:R-:W-:Y:S02]  /*3530*/  ISETP.GE.AND P0, PT, R18, UR4, PT ;  /* 0x0000000412007c0c */ /* 0x000fe4000bf06270 */
[----:B------:R-:W-:Y:S02]  /*3540*/  LEA.HI.X R157, R71, R101, R70, 0x1, P1 ;  /* 0x00000065479d7211 */ /* 0x000fe400008f0c46 */
[-C--:B------:R-:W-:Y:S02]  /*3550*/  IADD3 R32, P1, R20, R155.reuse, RZ ;  /* 0x0000009b14207210 */ /* 0x080fe40007f3e0ff */
[----:B------:R-:W-:Y:S01]  /*3560*/  SHF.L.U64.HI R137, R128, 0x1, R114 ;  /* 0x0000000180897819 */ /* 0x000fe20000010272 */
[----:B-1----:R-:W2:Y:S01]  /*3570*/  LDG.E.128 R24, desc[UR6][R156.64] ;  /* 0x000000069c187981 */ /* 0x002ea2000c1e1d00 */
[----:B------:R-:W-:Y:S02]  /*3580*/  IADD3 R50, P5, R48, R155, RZ ;  /* 0x0000009b30327210 */ /* 0x000fe40007fbe0ff */
[-C--:B------:R-:W-:Y:S02]  /*3590*/  IADD3.X R33, R21, R137.reuse, RZ, P1, !PT ;  /* 0x0000008915217210 */ /* 0x080fe40000ffe4ff */
[----:B------:R-:W-:Y:S02]  /*35a0*/  IADD3.X R51, R49, R137, RZ, P5, !PT ;  /* 0x0000008931337210 */ /* 0x000fe40002ffe4ff */
[----:B------:R-:W-:Y:S01]  /*35b0*/  LEA R154, P5, R56, R94, 0x1 ;  /* 0x0000005e389a7211 */ /* 0x000fe200078a08ff */
[----:B------:R-:W3:Y:S01]  /*35c0*/  @!P0 LDG.E.64 R22, desc[UR6][R32.64] ;  /* 0x0000000620168981 */ /* 0x000ee2000c1e1b00 */
[----:B------:R-:W-:Y:S05]  /*35d0*/  ISETP.GE.AND P1, PT, R15, UR4, PT ;  /* 0x000000040f007c0c */ /* 0x000fea000bf26270 */
        /* <DEDUP_REMOVED lines=22> */
[----:B------:R-:W-:Y:S01]  /*3740*/  @!P0 FMUL.FTZ R155, R37, R29 ;  /* 0x0000001d259b8220 */ /* 0x000fe20000410000 */
[----:B------:R-:W-:Y:S01]  /*3750*/  @!P0 HADD2.F32 R31, -RZ, R31.H0_H0 ;  /* 0x2000001fff1f8230 */ /* 0x000fe20000004100 */
[----:B------:R-:W-:Y:S01]  /*3760*/  @!P0 F2FP.F16.F32.PACK_AB R137, R0, R137 ;  /* 0x000000890089823e */ /* 0x000fe200000000ff */
[--C-:B------:R-:W-:Y:S02]  /*3770*/  @!P0 HADD2.F32 R39, -RZ, R28.reuse.H1_H1 ;  /* 0x3000001cff278230 */ /* 0x100fe40000004100 */
[----:B------:R-:W-:Y:S01]  /*3780*/  @!P0 FMUL.FTZ R2, R30, R29 ;  /* 0x0000001d1e028220 */ /* 0x000fe20000410000 */
[----:B------:R-:W-:Y:S01]  /*3790*/  @!P0 HADD2.F32 R28, -RZ, R28.H0_H0 ;  /* 0x2000001cff1c8230 */ /* 0x000fe20000004100 */
[----:B------:R-:W-:Y:S01]  /*37a0*/  @!P0 MOV R24, R137 ;  /* 0x0000008900188202 */ /* 0x000fe20000000f00 */
[-C--:B------:R-:W-:Y:S01]  /*37b0*/  @!P0 FMUL.FTZ R3, R31, R22.reuse ;  /* 0x000000161f038220 */ /* 0x080fe20000410000 */
[----:B------:R-:W-:Y:S01]  /*37c0*/  @!P0 FMUL.FTZ R40, R36, R22 ;  /* 0x0000001624288220 */ /* 0x000fe20000410000 */
        /* <DEDUP_REMOVED lines=13> */
[----:B------:R-:W-:Y:S02]  /*38a0*/  @!P0 MOV R27, R159 ;  /* 0x0000009f001b8202 */ /* 0x000fe40000000f00 */
[----:B------:R-:W-:Y:S02]  /*38b0*/  LEA.HI.X R155, R56, R95, R57, 0x1, P5 ;  /* 0x0000005f389b7211 */ /* 0x000fe400028f0c39 */
        /* <DEDUP_REMOVED lines=98> */
.L_x_2303:
[----:B------:R-:W-:Y:S05]  /*3ee0*/  BSYNC B0 ;  /* 0x0000000000007941 */ /* 0x000fea0003800000 */
.L_x_2302:
[----:B------:R-:W-:Y:S04]  /*3ef0*/  BSSY B0, `(.L_x_2304) ;  /* 0x00000a7000007945 */ /* 0x000fe80003800000 */
[----:B------:R-:W-:Y:S05]  /*3f00*/  @!P4 BRA `(.L_x_2305) ;  /* 0x000000080094c947 */ /* 0x000fea0003800000 */
[CC--:B------:R-:W-:Y:S02]  /*3f10*/  LEA R156, P1, R73.reuse, R100.reuse, 0x1 ;  /* 0x00000064499c7211 */ /* 0x0c0fe400078208ff */
[----:B--2---:R-:W-:Y:S02]  /*3f20*/  SHF.L.U32 R155, R124, 0x1, RZ ;  /* 0x000000017c9b7819 */ /* 0x004fe400000006ff */
[----:B------:R-:W-:Y:S02]  /*3f30*/  ISETP.GE.AND P0, PT, R18, UR4, PT ;  /* 0x0000000412007c0c */ /* 0x000fe4000bf06270 */
[----:B------:R-:W-:Y:S02]  /*3f40*/  LEA.HI.X R157, R73, R101, R72, 0x1, P1 ;  /* 0x00000065499d7211 */ /* 0x000fe400008f0c48 */
[----:B------:R-:W-:Y:S02]  /*3f50*/  SHF.L.U64.HI R137, R124, 0x1, R113 ;  /* 0x000000017c897819 */ /* 0x000fe40000010271 */
[-C--:B------:R-:W-:Y:S01]  /*3f60*/  IADD3 R32, P1, R20, R155.reuse, RZ ;  /* 0x0000009b14207210 */ /* 0x080fe20007f3e0ff */
[----:B-1----:R1:W2:Y:S01]  /*3f70*/  LDG.E.128 R24, desc[UR6][R156.64] ;  /* 0x000000069c187981 */ /* 0x0022a2000c1e1d00 */
[----:B------:R-:W-:Y:S02]  /*3f80*/  IADD3 R50, P4, R48, R155, RZ ;  /* 0x0000009b30327210 */ /* 0x000fe40007f9e0ff */
[-C--:B------:R-:W-:Y:S02]  /*3f90*/  IADD3.X R33, R21, R137.reuse, RZ, P1, !PT ;  /* 0x0000008915217210 */ /* 0x080fe40000ffe4ff */
[----:B------:R-:W-:Y:S02]  /*3fa0*/  IADD3.X R51, R49, R137, RZ, P4, !PT ;  /* 0x0000008931337210 */ /* 0x000fe400027fe4ff */
[C---:B------:R-:W-:Y:S01]  /*3fb0*/  LEA R158, P4, R76.reuse, R100, 0x1 ;  /* 0x000000644c9e7211 */ /* 0x040fe200078808ff */
[----:B------:R-:W3:Y:S01]  /*3fc0*/  @!P0 LDG.E.64 R22, desc[UR6][R32.64] ;  /* 0x0000000620168981 */ /* 0x000ee2000c1e1b00 */
[----:B------:R-:W-:Y:S02]  /*3fd0*/  ISETP.GE.AND P1, PT, R15, UR4, PT ;  /* 0x000000040f007c0c */ /* 0x000fe4000bf26270 */
[----:B------:R-:W-:Y:S02]  /*3fe0*/  LEA.HI.X R159, R76, R101, R75, 0x1, P4 ;  /* 0x000000654c9f7211 */ /* 0x000fe400020f0c4b */
[C---:B------:R-:W-:Y:S01]  /*3ff0*/  LEA R160, P5, R152.reuse, R94, 0x1 ;  /* 0x0000005e98a07211 */ /* 0x040fe200078a08ff */
[----:B------:R-:W4:Y:S03]  /*4000*/  @!P0 LDG.E.64 R42, desc[UR6][R50.64] ;  /* 0x00000006322a8981 */ /* 0x000f26000c1e1b00 */
[----:B------:R-:W-:Y:S02]  /*4010*/  LEA.HI.X R161, R152, R95, R74, 0x1, P5 ;  /* 0x0000005f98a17211 */ /* 0x000fe400028f0c4a */
[----:B-1----:R-:W-:Y:S01]  /*4020*/  LEA R156, P4, R80, R100, 0x1 ;  /* 0x00000064509c7211 */ /* 0x002fe200078808ff */
[--C-:B---3--:R-:W-:Y:S01]  /*4030*/  @!P0 HADD2.F32 R31, -RZ, R22.reuse.H0_H0 ;  /* 0x20000016ff1f8230 */ /* 0x108fe20000004100 */
[----:B--2---:R-:W-:Y:S01]  /*4040*/  @!P0 MOV R28, R24 ;  /* 0x00000018001c8202 */ /* 0x004fe20000000f00 */
[----:B------:R-:W-:Y:S01]  /*4050*/  @!P0 HADD2.F32 R30, -RZ, R22.H1_H1 ;  /* 0x30000016ff1e8230 */ /* 0x000fe20000004100 */
[----:B------:R-:W-:Y:S01]  /*4060*/  @!P0 MOV R29, R25 ;  /* 0x00000019001d8202 */ /* 0x000fe20000000f00 */
[----:B------:R-:W-:Y:S02]  /*4070*/  @!P0 HADD2.F32 R22, -RZ, R23.H0_H0 ;  /* 0x20000017ff168230 */ /* 0x000fe40000004100 */
[----:B------:R-:W-:Y:S02]  /*4080*/  @!P0 HADD2.F32 R37, -RZ, R28.H1_H1 ;  /* 0x3000001cff258230 */ /* 0x000fe40000004100 */
[----:B----4-:R-:W-:Y:S02]  /*4090*/  @!P0 HADD2.F32 R39, -RZ, R42.H0_H0 ;  /* 0x2000002aff278230 */ /* 0x010fe40000004100 */
[----:B------:R-:W-:Y:S02]  /*40a0*/  @!P0 HADD2.F32 R28, -RZ, R28.H0_H0 ;  /* 0x2000001cff1c8230 */ /* 0x000fe40000004100 */
[C---:B------:R-:W-:Y:S01]  /*40b0*/  @!P0 FMUL.FTZ R137, R37.reuse, R31 ;  /* 0x0000001f25898220 */ /* 0x040fe20000410000 */
[--C-:B------:R-:W-:Y:S02]  /*40c0*/  @!P0 HADD2.F32 R41, -RZ, R29.reuse.H1_H1 ;  /* 0x3000001dff298230 */ /* 0x100fe40000004100 */
[----:B------:R-:W-:Y:S02]  /*40d0*/  @!P0 HADD2.F32 R35, -RZ, R29.H0_H0 ;  /* 0x2000001dff238230 */ /* 0x000fe40000004100 */
[C---:B------:R-:W-:Y:S01]  /*40e0*/  @!P0 FFMA.FTZ R137, R28.reuse, R39, -R137 ;  /* 0x000000271c898223 */ /* 0x040fe20000010889 */
[----:B------:R-:W-:Y:S01]  /*40f0*/  @!P0 FMUL.FTZ R0, R28, R31 ;  /* 0x0000001f1c008220 */ /* 0x000fe20000410000 */
[----:B------:R-:W-:Y:S01]  /*4100*/  @!P0 MOV R31, R26 ;  /* 0x0000001a001f8202 */ /* 0x000fe20000000f00 */
[----:B------:R-:W-:Y:S01]  /*4110*/  @!P0 HADD2.F32 R23, -RZ, R23.H1_H1 ;  /* 0x30000017ff178230 */ /* 0x000fe20000004100 */
[----:B------:R-:W-:Y:S01]  /*4120*/  @!P0 MOV R28, R27 ;  /* 0x0000001b001c8202 */ /* 0x000fe20000000f00 */
[----:B------:R-:W-:Y:S02]  /*4130*/  @!P0 HADD2.F32 R36, -RZ, R42.H1_H1 ;  /* 0x3000002aff248230 */ /* 0x000fe40000004100 */
[----:B------:R-:W-:Y:S01]  /*4140*/  @!P0 FFMA.FTZ R0, R37, R39, R0 ;  /* 0x0000002725008223 */ /* 0x000fe20000010000 */
[--C-:B------:R-:W-:Y:S02]  /*4150*/  @!P0 HADD2.F32 R29, -RZ, R31.reuse.H0_H0 ;  /* 0x2000001fff1d8230 */ /* 0x100fe40000004100 */
[-C--:B------:R-:W-:Y:S01]  /*4160*/  @!P0 FMUL.FTZ R2, R35, R30.reuse ;  /* 0x0000001e23028220 */ /* 0x080fe20000410000 */
[--C-:B------:R-:W-:Y:S02]  /*4170*/  @!P0 HADD2.F32 R37, -RZ, R28.reuse.H1_H1 ;  /* 0x3000001cff258230 */ /* 0x100fe40000004100 */
[----:B------:R-:W-:Y:S01]  /*4180*/  @!P0 FMUL.FTZ R155, R41, R30 ;  /* 0x0000001e299b8220 */ /* 0x000fe20000410000 */
[----:B------:R-:W-:Y:S01]  /*4190*/  @!P0 F2FP.F16.F32.PACK_AB R137, R0, R137 ;  /* 0x000000890089823e */ /* 0x000fe200000000ff */
[----:B------:R-:W-:Y:S02]  /*41a0*/  @!P0 HADD2.F32 R38, -RZ, R31.H1_H1 ;  /* 0x3000001fff268230 */ /* 0x000fe40000004100 */
[-C--:B------:R-:W-:Y:S01]  /*41b0*/  @!P0 FMUL.FTZ R3, R29, R22.reuse ;  /* 0x000000161d038220 */ /* 0x080fe20000410000 */
[----:B------:R-:W-:Y:S01]  /*41c0*/  @!P0 HADD2.F32 R28, -RZ, R28.H0_H0 ;  /* 0x2000001cff1c8230 */ /* 0x000fe20000004100 */
[----:B------:R-:W-:Y:S01]  /*41d0*/  @!P0 MOV R24, R137 ;  /* 0x0000008900188202 */ /* 0x000fe20000000f00 */
[--C-:B------:R-:W-:Y:S02]  /*41e0*/  @!P0 HADD2.F32 R40, -RZ, R43.reuse.H0_H0 ;  /* 0x2000002bff288230 */ /* 0x100fe40000004100 */
[----:B------:R-:W-:Y:S01]  /*41f0*/  @!P0 FMUL.FTZ R54, R38, R22 ;  /* 0x0000001626368220 */ /* 0x000fe20000410000 */
[----:B------:R-:W-:Y:S02]  /*4200*/  @!P0 HADD2.F32 R43, -RZ, R43.H1_H1 ;  /* 0x3000002bff2b8230 */ /* 0x000fe40000004100 */
[-C--:B------:R-:W-:Y:S01]  /*4210*/  @!P0 FMUL.FTZ R157, R37, R23.reuse ;  /* 0x00000017259d8220 */ /* 0x080fe20000410000 */
[----:B------:R-:W-:Y:S01]  /*4220*/  @!P0 FMUL.FTZ R4, R28, R23 ;  /* 0x000000171c048220 */ /* 0x000fe20000410000 */
[----:B------:R-:W-:Y:S01]  /*4230*/  @!P0 FFMA.FTZ R2, R41, R36, R2 ;  /* 0x0000002429028223 */ /* 0x000fe20000010002 */
[-C--:B------:R-:W-:Y:S01]  /*4240*/  @!P0 FFMA.FTZ R3, R38, R40.reuse, R3 ;  /* 0x0000002826038223 */ /* 0x080fe20000010003 */
[----:B------:R-:W-:Y:S01]  /*4250*/  @!P0 FFMA.FTZ R54, R29, R40, -R54 ;  /* 0x000000281d368223 */ /* 0x000fe20000010836 */
[-C--:B------:R-:W-:Y:S01]  /*4260*/  @!P0 FFMA.FTZ R157, R28, R43.reuse, -R157 ;  /* 0x0000002b1c9d8223 */ /* 0x080fe2000001089d */
[----:B------:R-:W-:Y:S01]  /*4270*/  @!P0 FFMA.FTZ R155, R35, R36, -R155 ;  /* 0x00000024239b8223 */ /* 0x000fe2000001089b */
[----:B------:R-:W-:Y:S02]  /*4280*/  @!P0 FFMA.FTZ R4, R37, R43, R4 ;  /* 0x0000002b25048223 */ /* 0x000fe40000010004 */
[----:B------:R-:W-:Y:S02]  /*4290*/  @!P0 F2FP.F16.F32.PACK_AB R54, R3, R54 ;  /* 0x000000360336823e */ /* 0x000fe400000000ff */
[----:B------:R-:W-:Y:S02]  /*42a0*/  @!P0 F2FP.F16.F32.PACK_AB R154, R2, R155 ;  /* 0x0000009b029a823e */ /* 0x000fe400000000ff */
[----:B------:R-:W-:Y:S02]  /*42b0*/  @!P0 F2FP.F16.F32.PACK_AB R157, R4, R157 ;  /* 0x0000009d049d823e */ /* 0x000fe400000000ff */
[----:B------:R-:W-:Y:S02]  /*42c0*/  @!P0 MOV R25, R154 ;  /* 0x0000009a00198202 */ /* 0x000fe40000000f00 */
[----:B------:R-:W-:Y:S02]  /*42d0*/  @!P0 MOV R26, R54 ;  /* 0x00000036001a8202 */ /* 0x000fe40000000f00 */
[----:B------:R-:W-:Y:S02]  /*42e0*/  @!P0 MOV R27, R157 ;  /* 0x0000009d001b8202 */ /* 0x000fe40000000f00 */
[----:B------:R-:W-:Y:S02]  /*42f0*/  ISETP.GE.AND P0, PT, R14, UR4, PT ;  /* 0x000000040e007c0c */ /* 0x000fe4000bf06270 */
[----:B------:R-:W-:Y:S01]  /*4300*/  LEA.HI.X R157, R80, R101, R79, 0x1, P4 ;  /* 0x00000065509d7211 */ /* 0x000fe200020f0c4f */
[----:B------:R1:W-:Y:S08]  /*4310*/  STG.E.128 desc[UR6][R160.64], R24 ;  /* 0x00000018a0007986 */ /* 0x0003f0000c101d06 */
[----:B------:R2:W3:Y:S08]  /*4320*/  LDG.E.128 R28, desc[UR6][R158.64] ;  /* 0x000000069e1c7981 */ /* 0x0004f0000c1e1d00 */
[----:B------:R-:W4:Y:S06]  /*4330*/  @!P1 LDG.E.64 R22, desc[UR6][R32.64+0x40] ;  /* 0x0000400620169981 */ /* 0x000f2c000c1e1b00 */
[----:B------:R-:W5:Y:S01]  /*4340*/  @!P1 LDG.E.64 R38, desc[UR6][R50.64+0x40] ;  /* 0x0000400632269981 */ /* 0x000f62000c1e1b00 */
[C---:B--2---:R-:W-:Y:S04]  /*4350*/  LEA R158, P5, R77.reuse, R94, 0x1 ;  /* 0x0000005e4d9e7211 */ /* 0x044fe800078a08ff */
[----:B------:R-:W-:Y:S02]  /*4360*/  LEA.HI.X R159, R77, R95, R78, 0x1, P5 ;  /* 0x0000005f4d9f7211 */ /* 0x000fe400028f0c4e */
[----:B---3--:R-:W-:Y:S02]  /*4370*/  @!P1 MOV R34, R28 ;  /* 0x0000001c00229202 */ /* 0x008fe40000000f00 */
[----:B-1----:R-:W-:Y:S02]  /*4380*/  @!P1 MOV R27, R30 ;  /* 0x0000001e001b9202 */ /* 0x002fe40000000f00 */
[----:B------:R-:W-:Y:S01]  /*4390*/  @!P1 MOV R25, R29 ;  /* 0x0000001d00199202 */ /* 0x000fe20000000f00 */
[--C-:B------:R-:W-:Y:S02]  /*43a0*/  @!P1 HADD2.F32 R36, -RZ, R34.reuse.H1_H1 ;  /* 0x30000022ff249230 */ /* 0x100fe40000004100 */
[----:B------:R-:W-:Y:S02]  /*43b0*/  @!P1 HADD2.F32 R24, -RZ, R34.H0_H0 ;  /* 0x20000022ff189230 */ /* 0x000fe40000004100 */
[--C-:B----4-:R-:W-:Y:S02]  /*43c0*/  @!P1 HADD2.F32 R35, -RZ, R22.reuse.H0_H0 ;  /* 0x20000016ff239230 */ /* 0x110fe40000004100 */
[----:B------:R-:W-:Y:S02]  /*43d0*/  @!P1 HADD2.F32 R26, -RZ, R22.H1_H1 ;  /* 0x30000016ff1a9230 */ /* 0x000fe40000004100 */
[----:B------:R-:W-:Y:S02]  /*43e0*/  @!P1 HADD2.F32 R22, -RZ, R23.H0_H0 ;  /* 0x20000017ff169230 */ /* 0x000fe40000004100 */
[-C--:B------:R-:W-:Y:S01]  /*43f0*/  @!P1 FMUL.FTZ R54, R36, R35.reuse ;  /* 0x0000002324369220 */ /* 0x080fe20000410000 */
[----:B-----5:R-:W-:Y:S02]  /*4400*/  @!P1 HADD2.F32 R37, -RZ, R38.H0_H0 ;  /* 0x20000026ff259230 */ /* 0x020fe40000004100 */
[C---:B------:R-:W-:Y:S01]  /*4410*/  @!P1 FMUL.FTZ R5, R24.reuse, R35 ;  /* 0x0000002318059220 */ /* 0x040fe20000410000 */
[--C-:B------:R-:W-:Y:S02]  /*4420*/  @!P1 HADD2.F32 R40, -RZ, R39.reuse.H0_H0 ;  /* 0x20000027ff289230 */ /* 0x100fe40000004100 */
[----:B------:R-:W-:Y:S02]  /*4430*/  @!P1 HADD2.F32 R41, -RZ, R39.H1_H1 ;  /* 0x30000027ff299230 */ /* 0x000fe40000004100 */
[----:B------:R-:W-:Y:S01]  /*4440*/  @!P1 FFMA.FTZ R54, R24, R37, -R54 ;  /* 0x0000002518369223 */ /* 0x000fe20000010836 */
[--C-:B------:R-:W-:Y:S01]  /*4450*/  @!P1 HADD2.F32 R39, -RZ, R25.reuse.H1_H1 ;  /* 0x30000019ff279230 */ /* 0x100fe20000004100 */
[----:B------:R-:W-:Y:S01]  /*4460*/  @!P1 MOV R24, R31 ;  /* 0x0000001f00189202 */ /* 0x000fe20000000f00 */
[----:B------:R-:W-:Y:S02]  /*4470*/  @!P1 HADD2.F32 R35, -RZ, R25.H0_H0 ;  /* 0x20000019ff239230 */ /* 0x000fe40000004100 */
[----:B------:R-:W-:Y:S01]  /*4480*/  @!P1 FFMA.FTZ R5, R36, R37, R5 ;  /* 0x0000002524059223 */ /* 0x000fe20000010005 */
[----:B------:R-:W-:Y:S02]  /*4490*/  @!P1 HADD2.F32 R25, -RZ, R27.H0_H0 ;  /* 0x2000001bff199230 */ /* 0x000fe40000004100 */
[-C--:B------:R-:W-:Y:S01]  /*44a0*/  @!P1 FMUL.FTZ R137, R39, R26.reuse ;  /* 0x0000001a27899220 */ /* 0x080fe20000410000 */
[--C-:B------:R-:W-:Y:S02]  /*44b0*/  @!P1 HADD2.F32 R37, -RZ, R24.reuse.H1_H1 ;  /* 0x30000018ff259230 */ /* 0x100fe40000004100 */
[----:B------:R-:W-:Y:S01]  /*44c0*/  @!P1 FMUL.FTZ R6, R35, R26 ;  /* 0x0000001a23069220 */ /* 0x000fe20000410000 */
[----:B------:R-:W-:Y:S01]  /*44d0*/  @!P1 F2FP.F16.F32.PACK_AB R54, R5, R54 ;  /* 0x000000360536923e */ /* 0x000fe200000000ff */
[----:B------:R-:W-:Y:S02]  /*44e0*/  @!P1 HADD2.F32 R23, -RZ, R23.H1_H1 ;  /* 0x30000017ff179230 */ /* 0x000fe40000004100 */
[----:B------:R-:W-:Y:S01]  /*44f0*/  @!P1 FMUL.FTZ R7, R25, R22 ;  /* 0x0000001619079220 */ /* 0x000fe20000410000 */
[----:B------:R-:W-:Y:S01]  /*4500*/  @!P1 HADD2.F32 R36, -RZ, R27.H1_H1 ;  /* 0x3000001bff249230 */ /* 0x000fe20000004100 */
[----:B------:R-:W-:Y:S01]  /*4510*/  @!P1 MOV R28, R54 ;  /* 0x00000036001c9202 */ /* 0x000fe20000000f00 */
[----:B------:R-:W-:Y:S02]  /*4520*/  @!P1 HADD2.F32 R24, -RZ, R24.H0_H0 ;  /* 0x20000018ff189230 */ /* 0x000fe40000004100 */
[-C--:B------:R-:W-:Y:S01]  /*4530*/  @!P1 FMUL.FTZ R155, R37, R23.reuse ;  /* 0x00000017259b9220 */ /* 0x080fe20000410000 */
[----:B------:R-:W-:Y:S02]  /*4540*/  @!P1 HADD2.F32 R38, -RZ, R38.H1_H1 ;  /* 0x30000026ff269230 */ /* 0x000fe40000004100 */
[----:B------:R-:W-:Y:S01]  /*4550*/  @!P1 FMUL.FTZ R154, R36, R22 ;  /* 0x00000016249a9220 */ /* 0x000fe20000410000 */
[C---:B------:R-:W-:Y:S01]  /*4560*/  @!P1 FMUL.FTZ R8, R24.reuse, R23 ;  /* 0x0000001718089220 */ /* 0x040fe20000410000 */
[-C--:B------:R-:W-:Y:S01]  /*4570*/  @!P1 FFMA.FTZ R155, R24, R41.reuse, -R155 ;  /* 0x00000029189b9223 */ /* 0x080fe2000001089b */
[----:B------:R-:W-:Y:S01]  /*4580*/  @!P1 FFMA.FTZ R6, R39, R38, R6 ;  /* 0x0000002627069223 */ /* 0x000fe20000010006 */
[-C--:B------:R-:W-:Y:S01]  /*4590*/  @!P1 FFMA.FTZ R7, R36, R40.reuse, R7 ;  /* 0x0000002824079223 */ /* 0x080fe20000010007 */
[----:B------:R-:W-:Y:S01]  /*45a0*/  @!P1 FFMA.FTZ R154, R25, R40, -R154 ;  /* 0x00000028199a9223 */ /* 0x000fe2000001089a */
[----:B------:R-:W-:Y:S01]  /*45b0*/  @!P1 FFMA.FTZ R137, R35, R38, -R137 ;  /* 0x0000002623899223 */ /* 0x000fe20000010889 */
[----:B------:R-:W-:Y:S03]  /*45c0*/  @!P1 FFMA.FTZ R8, R37, R41, R8 ;  /* 0x0000002925089223 */ /* 0x000fe60000010008 */
[----:B------:R-:W-:Y:S02]  /*45d0*/  @!P1 F2FP.F16.F32.PACK_AB R154, R7, R154 ;  /* 0x0000009a079a923e */ /* 0x000fe400000000ff */
[----:B------:R-:W-:Y:S02]  /*45e0*/  @!P1 F2FP.F16.F32.PACK_AB R137, R6, R137 ;  /* 0x000000890689923e */ /* 0x000fe400000000ff */
[----:B------:R-:W-:Y:S02]  /*45f0*/  @!P1 F2FP.F16.F32.PACK_AB R155, R8, R155 ;  /* 0x0000009b089b923e */ /* 0x000fe400000000ff */
[----:B------:R-:W-:Y:S02]  /*4600*/  @!P1 MOV R29, R137 ;  /* 0x00000089001d9202 */ /* 0x000fe40000000f00 */
[----:B------:R-:W-:Y:S02]  /*4610*/  @!P1 MOV R30, R154 ;  /* 0x0000009a001e9202 */ /* 0x000fe40000000f00 */
[----:B------:R-:W-:Y:S05]  /*4620*/  @!P1 MOV R31, R155 ;  /* 0x0000009b001f9202 */ /* 0x000fea0000000f00 */
        /* <DEDUP_REMOVED lines=13> */
[--C-:B------:R-:W-:Y:S02]  /*4700*/  @!P0 HADD2.F32 R22, -RZ, R23.reuse.H0_H0 ;  /* 0x20000017ff168230 */ /* 0x100fe40000004100 */
[-C--:B------:R-:W-:Y:S01]  /*4710*/  @!P0 FMUL.FTZ R9, R28, R35.reuse ;  /* 0x000000231c098220 */ /* 0x080fe20000410000 */
[--C-:B-----5:R-:W-:Y:S02]  /*4720*/  @!P0 HADD2.F32 R37, -RZ, R50.reuse.H0_H0 ;  /* 0x20000032ff258230 */ /* 0x120fe40000004100 */
        /* <DEDUP_REMOVED lines=35> */
.L_x_2305:
[----:B------:R-:W-:Y:S05]  /*4960*/  BSYNC B0 ;  /* 0x0000000000007941 */ /* 0x000fea0003800000 */
.L_x_2304:
[----:B------:R-:W-:Y:S04]  /*4970*/  BSSY B0, `(.L_x_2306) ;  /* 0x00000ab000007945 */ /* 0x000fe80003800000 */
[----:B------:R-:W-:Y:S05]  /*4980*/  @!P2 BRA `(.L_x_2307) ;  /* 0x0000000800a4a947 */ /* 0x000fea0003800000 */
[----:B--2---:R-:W-:Y:S01]  /*4990*/  SHF.L.U32 R155, R122, 0x1, RZ ;  /* 0x000000017a9b7819 */ /* 0x004fe200000006ff */
[----:B------:R-:W3:Y:S01]  /*49a0*/  LDC.64 R50, c[0x0][0x338] ;  /* 0x0000ce00ff327b82 */ /* 0x000ee20000000a00 */
[----:B------:R-:W-:Y:S02]  /*49b0*/  ISETP.GE.AND P0, PT, R18, UR4, PT ;  /* 0x0000000412007c0c */ /* 0x000fe4000bf06270 */
[-C--:B------:R-:W-:Y:S02]  /*49c0*/  IADD3 R32, P1, R20, R155.reuse, RZ ;  /* 0x0000009b14207210 */ /* 0x080fe40007f3e0ff */
[----:B------:R-:W-:Y:S02]  /*49d0*/  IADD3 R48, P2, R48, R155, RZ ;  /* 0x0000009b30307210 */ /* 0x000fe40007f5e0ff */
[----:B------:R-:W-:Y:S04]  /*49e0*/  SHF.L.U64.HI R137, R122, 0x1, R111 ;  /* 0x000000017a897819 */ /* 0x000fe8000001026f */
[-C--:B------:R-:W-:Y:S02]  /*49f0*/  IADD3.X R33, R21, R137.reuse, RZ, P1, !PT ;  /* 0x0000008915217210 */ /* 0x080fe40000ffe4ff */
[----:B------:R-:W-:Y:S02]  /*4a00*/  IADD3.X R49, R49, R137, RZ, P2, !PT ;  /* 0x0000008931317210 */ /* 0x000fe400017fe4ff */
[----:B------:R-:W-:Y:S01]  /*4a10*/  ISETP.GE.AND P1, PT, R15, UR4, PT ;  /* 0x000000040f007c0c */ /* 0x000fe2000bf26270 */
[----:B------:R-:W2:Y:S06]  /*4a20*/  @!P0 LDG.E.64 R20, desc[UR6][R32.64] ;  /* 0x0000000620148981 */ /* 0x000eac000c1e1b00 */
[----:B------:R-:W4:Y:S01]  /*4a30*/  @!P0 LDG.E.64 R42, desc[UR6][R48.64] ;  /* 0x00000006302a8981 */ /* 0x000f22000c1e1b00 */
[----:B---3--:R-:W-:Y:S04]  /*4a40*/  IMAD.WIDE.U32 R156, R50, 0x60, R100 ;  /* 0x00000060329c7825 */ /* 0x008fe800078e0064 */
[----:B------:R-:W-:Y:S05]  /*4a50*/  IMAD R51, R51, 0x60, RZ ;  /* 0x0000006033337824 */ /* 0x000fea00078e02ff */
[----:B------:R-:W-:Y:S02]  /*4a60*/  IADD3 R157, R157, R51, RZ ;  /* 0x000000339d9d7210 */ /* 0x000fe40007ffe0ff */
[----:B------:R-:W3:Y:S03]  /*4a70*/  LDC.64 R50, c[0x0][0x248] ;  /* 0x00009200ff327b82 */ /* 0x000ee60000000a00 */
[----:B-1----:R1:W5:Y:S01]  /*4a80*/  LDG.E.128 R24, desc[UR6][R156.64] ;  /* 0x000000069c187981 */ /* 0x002362000c1e1d00 */
[----:B---3--:R-:W-:Y:S01]  /*4a90*/  IMAD.WIDE.U32 R158, R50, 0x60, R94 ;  /* 0x00000060329e7825 */ /* 0x008fe200078e005e */
[----:B------:R-:W-:Y:S03]  /*4aa0*/  LEA R50, P2, R84, R100, 0x1 ;  /* 0x0000006454327211 */ /* 0x000fe600078408ff */
[----:B------:R-:W-:Y:S01]  /*4ab0*/  IMAD R51, R51, 0x60, RZ ;  /* 0x0000006033337824 */ /* 0x000fe200078e02ff */
[----:B-1----:R-:W-:Y:S04]  /*4ac0*/  LEA R156, P4, R86, R94, 0x1 ;  /* 0x0000005e569c7211 */ /* 0x002fe800078808ff */
[----:B------:R-:W-:Y:S02]  /*4ad0*/  IADD3 R159, R159, R51, RZ ;  /* 0x000000339f9f7210 */ /* 0x000fe40007ffe0ff */
[----:B------:R-:W-:Y:S01]  /*4ae0*/  LEA.HI.X R51, R84, R101, R83, 0x1, P2 ;  /* 0x0000006554337211 */ /* 0x000fe200010f0c53 */
[--C-:B--2---:R-:W-:Y:S02]  /*4af0*/  @!P0 HADD2.F32 R23, -RZ, R20.reuse.H0_H0 ;  /* 0x20000014ff178230 */ /* 0x104fe40000004100 */
[----:B------:R-:W-:Y:S02]  /*4b00*/  @!P0 HADD2.F32 R22, -RZ, R20.H1_H1 ;  /* 0x30000014ff168230 */ /* 0x000fe40000004100 */
[--C-:B------:R-:W-:Y:S02]  /*4b10*/  @!P0 HADD2.F32 R20, -RZ, R21.reuse.H0_H0 ;  /* 0x20000015ff148230 */ /* 0x100fe40000004100 */
[--C-:B----4-:R-:W-:Y:S02]  /*4b20*/  @!P0 HADD2.F32 R39, -RZ, R42.reuse.H0_H0 ;  /* 0x2000002aff278230 */ /* 0x110fe40000004100 */
[----:B------:R-:W-:Y:S02]  /*4b30*/  @!P0 HADD2.F32 R21, -RZ, R21.H1_H1 ;  /* 0x30000015ff158230 */ /* 0x000fe40000004100 */
[----:B------:R-:W-:Y:S02]  /*4b40*/  @!P0 HADD2.F32 R34, -RZ, R42.H1_H1 ;  /* 0x3000002aff228230 */ /* 0x000fe40000004100 */
[--C-:B------:R-:W-:Y:S02]  /*4b50*/  @!P0 HADD2.F32 R38, -RZ, R43.reuse.H0_H0 ;  /* 0x2000002bff268230 */ /* 0x100fe40000004100 */
[----:B------:R-:W-:Y:S01]  /*4b60*/  @!P0 HADD2.F32 R43, -RZ, R43.H1_H1 ;  /* 0x3000002bff2b8230 */ /* 0x000fe20000004100 */
[----:B-----5:R-:W-:Y:S02]  /*4b70*/  @!P0 MOV R28, R24 ;  /* 0x00000018001c8202 */ /* 0x020fe40000000f00 */
[----:B------:R-:W-:Y:S03]  /*4b80*/  @!P0 MOV R29, R25 ;  /* 0x00000019001d8202 */ /* 0x000fe60000000f00 */
[--C-:B------:R-:W-:Y:S02]  /*4b90*/  @!P0 HADD2.F32 R37, -RZ, R28.reuse.H1_H1 ;  /* 0x3000001cff258230 */ /* 0x100fe40000004100 */
[----:B------:R-:W-:Y:S02]  /*4ba0*/  @!P0 HADD2.F32 R28, -RZ, R28.H0_H0 ;  /* 0x2000001cff1c8230 */ /* 0x000fe40000004100 */
[--C-:B------:R-:W-:Y:S02]  /*4bb0*/  @!P0 HADD2.F32 R41, -RZ, R29.reuse.H1_H1 ;  /* 0x3000001dff298230 */ /* 0x100fe40000004100 */
[-C--:B------:R-:W-:Y:S01]  /*4bc0*/  @!P0 FMUL.FTZ R137, R37, R23.reuse ;  /* 0x0000001725898220 */ /* 0x080fe20000410000 */
[----:B------:R-:W-:Y:S02]  /*4bd0*/  @!P0 HADD2.F32 R29, -RZ, R29.H0_H0 ;  /* 0x2000001dff1d8230 */ /* 0x000fe40000004100 */
[C---:B------:R-:W-:Y:S01]  /*4be0*/  @!P0 FMUL.FTZ R0, R28.reuse, R23 ;  /* 0x000000171c008220 */ /* 0x040fe20000410000 */
[----:B------:R-:W-:Y:S01]  /*4bf0*/  @!P0 MOV R23, R26 ;  /* 0x0000001a00178202 */ /* 0x000fe20000000f00 */
[----:B------:R-:W-:Y:S01]  /*4c00*/  @!P0 FFMA.FTZ R137, R28, R39, -R137 ;  /* 0x000000271c898223 */ /* 0x000fe20000010889 */
[----:B------:R-:W-:Y:S01]  /*4c10*/  @!P0 MOV R28, R27 ;  /* 0x0000001b001c8202 */ /* 0x000fe20000000f00 */
[-C--:B------:R-:W-:Y:S01]  /*4c20*/  @!P0 FMUL.FTZ R155, R41, R22.reuse ;  /* 0x00000016299b8220 */ /* 0x080fe20000410000 */
[----:B------:R-:W-:Y:S01]  /*4c30*/  @!P0 FMUL.FTZ R2, R29, R22 ;  /* 0x000000161d028220 */ /* 0x000fe20000410000 */
[--C-:B------:R-:W-:Y:S02]  /*4c40*/  @!P0 HADD2.F32 R36, -RZ, R23.reuse.H1_H1 ;  /* 0x30000017ff248230 */ /* 0x100fe40000004100 */
[----:B------:R-:W-:Y:S01]  /*4c50*/  @!P0 FFMA.FTZ R0, R37, R39, R0 ;  /* 0x0000002725008223 */ /* 0x000fe20000010000 */
[----:B------:R-:W-:Y:S02]  /*4c60*/  @!P0 HADD2.F32 R23, -RZ, R23.H0_H0 ;  /* 0x20000017ff178230 */ /* 0x000fe40000004100 */
[----:B------:R-:W-:Y:S01]  /*4c70*/  @!P0 FFMA.FTZ R2, R41, R34, R2 ;  /* 0x0000002229028223 */ /* 0x000fe20000010002 */
[--C-:B------:R-:W-:Y:S02]  /*4c80*/  @!P0 HADD2.F32 R37, -RZ, R28.reuse.H1_H1 ;  /* 0x3000001cff258230 */ /* 0x100fe40000004100 */
[-C--:B------:R-:W-:Y:S01]  /*4c90*/  @!P0 FMUL.FTZ R54, R36, R20.reuse ;  /* 0x0000001424368220 */ /* 0x080fe20000410000 */
[----:B------:R-:W-:Y:S01]  /*4ca0*/  @!P0 F2FP.F16.F32.PACK_AB R137, R0, R137 ;  /* 0x000000890089823e */ /* 0x000fe200000000ff */
[----:B------:R-:W-:Y:S02]  /*4cb0*/  @!P0 HADD2.F32 R22, -RZ, R28.H0_H0 ;  /* 0x2000001cff168230 */ /* 0x000fe40000004100 */
[----:B------:R-:W-:Y:S01]  /*4cc0*/  @!P0 FMUL.FTZ R3, R23, R20 ;  /* 0x0000001417038220 */ /* 0x000fe20000410000 */
[----:B------:R-:W-:Y:S01]  /*4cd0*/  @!P0 FMUL.FTZ R157, R37, R21 ;  /* 0x00000015259d8220 */ /* 0x000fe20000410000 */
[----:B------:R-:W-:Y:S01]  /*4ce0*/  @!P0 MOV R24, R137 ;  /* 0x0000008900188202 */ /* 0x000fe20000000f00 */
[----:B------:R-:W-:Y:S01]  /*4cf0*/  @!P0 FFMA.FTZ R155, R29, R34, -R155 ;  /* 0x000000221d9b8223 */ /* 0x000fe2000001089b */
[----:B------:R-:W-:Y:S01]  /*4d00*/  @!P0 FMUL.FTZ R4, R22, R21 ;  /* 0x0000001516048220 */ /* 0x000fe20000410000 */
[-C--:B------:R-:W-:Y:S01]  /*4d10*/  @!P0 FFMA.FTZ R3, R36, R38.reuse, R3 ;  /* 0x0000002624038223 */ /* 0x080fe20000010003 */
[----:B------:R-:W-:Y:S01]  /*4d20*/  @!P0 FFMA.FTZ R54, R23, R38, -R54 ;  /* 0x0000002617368223 */ /* 0x000fe20000010836 */
[----:B------:R-:W-:Y:S01]  /*4d30*/  @!P0 FFMA.FTZ R157, R22, R43, -R157 ;  /* 0x0000002b169d8223 */ /* 0x000fe2000001089d */
[----:B------:R-:W-:Y:S01]  /*4d40*/  @!P0 F2FP.F16.F32.PACK_AB R154, R2, R155 ;  /* 0x0000009b029a823e */ /* 0x000fe200000000ff */
[----:B------:R-:W-:Y:S02]  /*4d50*/  @!P0 FFMA.FTZ R4, R37, R43, R4 ;  /* 0x0000002b25048223 */ /* 0x000fe40000010004 */
[----:B------:R-:W-:Y:S02]  /*4d60*/  @!P0 F2FP.F16.F32.PACK_AB R54, R3, R54 ;  /* 0x000000360336823e */ /* 0x000fe400000000ff */
[----:B------:R-:W-:Y:S02]  /*4d70*/  @!P0 MOV R25, R154 ;  /* 0x0000009a00198202 */ /* 0x000fe40000000f00 */
[----:B------:R-:W-:Y:S02]  /*4d80*/  @!P0 F2FP.F16.F32.PACK_AB R157, R4, R157 ;  /* 0x0000009d049d823e */ /* 0x000fe400000000ff */
[----:B------:R-:W-:Y:S02]  /*4d90*/  @!P0 MOV R26, R54 ;  /* 0x00000036001a8202 */ /* 0x000fe40000000f00 */
[----:B------:R-:W-:Y:S02]  /*4da0*/  @!P0 MOV R27, R157 ;  /* 0x0000009d001b8202 */ /* 0x000fe40000000f00 */
[----:B------:R-:W-:Y:S02]  /*4db0*/  LEA R154, P2, R88, R100, 0x1 ;  /* 0x00000064589a7211 */ /* 0x000fe400078408ff */
[----:B------:R-:W-:Y:S01]  /*4dc0*/  ISETP.GE.AND P0, PT, R14, UR4, PT ;  /* 0x000000040e007c0c */ /* 0x000fe2000bf06270 */
[----:B------:R1:W-:Y:S01]  /*4dd0*/  STG.E.128 desc[UR6][R158.64], R24 ;  /* 0x000000189e007986 */ /* 0x0003e2000c101d06 */
[----:B------:R-:W-:Y:S02]  /*4de0*/  LEA.HI.X R157, R86, R95, R85, 0x1, P4 ;  /* 0x0000005f569d7211 */ /* 0x000fe400020f0c55 */
[----:B------:R-:W-:Y:S05]  /*4df0*/  LEA.HI.X R155, R88, R101, R87, 0x1, P2 ;  /* 0x00000065589b7211 */ /* 0x000fea00010f0c57 */
        /* <DEDUP_REMOVED lines=10> */
[--C-:B------:R-:W-:Y:S02]  /*4ea0*/  @!P1 HADD2.F32 R39, -RZ, R23.reuse.H1_H1 ;  /* 0x30000017ff279230 */ /* 0x100fe40000004100 */
[-C--:B------:R-:W-:Y:S01]  /*4eb0*/  @!P1 FMUL.FTZ R50, R34, R35.reuse ;  /* 0x0000002322329220 */ /* 0x080fe20000410000 */
[----:B----4-:R-:W-:Y:S02]  /*4ec0*/  @!P1 HADD2.F32 R37, -RZ, R40.H0_H0 ;  /* 0x20000028ff259230 */ /* 0x010fe40000004100 */
[C---:B------:R-:W-:Y:S01]  /*4ed0*/  @!P1 FMUL.FTZ R5, R22.reuse, R35 ;  /* 0x0000002316059220 */ /* 0x040fe20000410000 */
[----:B------:R-:W-:Y:S02]  /*4ee0*/  @!P1 HADD2.F32 R27, -RZ, R23.H0_H0 ;  /* 0x20000017ff1b9230 */ /* 0x000fe40000004100 */
[-C--:B------:R-:W-:Y:S01]  /*4ef0*/  @!P1 FMUL.FTZ R51, R39, R24.reuse ;  /* 0x0000001827339220 */ /* 0x080fe20000410000 */
[----:B------:R-:W-:Y:S02]  /*4f00*/  @!P1 HADD2.F32 R20, -RZ, R21.H0_H0 ;  /* 0x20000015ff149230 */ /* 0x000fe40000004100 */
[----:B------:R-:W-:Y:S01]  /*4f10*/  @!P1 FFMA.FTZ R50, R22, R37, -R50 ;  /* 0x0000002516329223 */ /* 0x000fe20000010832 */
[----:B------:R-:W-:Y:S01]  /*4f20*/  @!P1 HADD2.F32 R23, -RZ, R25.H0_H0 ;  /* 0x20000019ff179230 */ /* 0x000fe20000004100 */
[----:B------:R-:W-:Y:S01]  /*4f30*/  @!P1 MOV R22, R31 ;  /* 0x0000001f00169202 */ /* 0x000fe20000000f00 */
[----:B------:R-:W-:Y:S02]  /*4f40*/  @!P1 HADD2.F32 R21, -RZ, R21.H1_H1 ;  /* 0x30000015ff159230 */ /* 0x000fe40000004100 */
[----:B------:R-:W-:Y:S01]  /*4f50*/  @!P1 FFMA.FTZ R5, R34, R37, R5 ;  /* 0x0000002522059223 */ /* 0x000fe20000010005 */
[----:B------:R-:W-:Y:S02]  /*4f60*/  @!P1 HADD2.F32 R34, -RZ, R25.H1_H1 ;  /* 0x30000019ff229230 */ /* 0x000fe40000004100 */
[----:B------:R-:W-:Y:S01]  /*4f70*/  @!P1 FMUL.FTZ R6, R27, R24 ;  /* 0x000000181b069220 */ /* 0x000fe20000410000 */
[--C-:B------:R-:W-:Y:S02]  /*4f80*/  @!P1 HADD2.F32 R37, -RZ, R22.reuse.H1_H1 ;  /* 0x30000016ff259230 */ /* 0x100fe40000004100 */
[----:B------:R-:W-:Y:S01]  /*4f90*/  @!P1 FMUL.FTZ R7, R23, R20 ;  /* 0x0000001417079220 */ /* 0x000fe20000410000 */
[----:B------:R-:W-:Y:S01]  /*4fa0*/  @!P1 F2FP.F16.F32.PACK_AB R50, R5, R50 ;  /* 0x000000320532923e */ /* 0x000fe200000000ff */
[----:B------:R-:W-:Y:S02]  /*4fb0*/  @!P1 HADD2.F32 R22, -RZ, R22.H0_H0 ;  /* 0x20000016ff169230 */ /* 0x000fe40000004100 */
[----:B------:R-:W-:Y:S01]  /*4fc0*/  @!P1 FMUL.FTZ R54, R34, R20 ;  /* 0x0000001422369220 */ /* 0x000fe20000410000 */
[----:B------:R-:W-:Y:S01]  /*4fd0*/  @!P1 HADD2.F32 R36, -RZ, R40.H1_H1 ;  /* 0x30000028ff249230 */ /* 0x000fe20000004100 */
[----:B------:R-:W-:Y:S01]  /*4fe0*/  @!P1 MOV R28, R50 ;  /* 0x00000032001c9202 */ /* 0x000fe20000000f00 */
[--C-:B------:R-:W-:Y:S02]  /*4ff0*/  @!P1 HADD2.F32 R38, -RZ, R41.reuse.H0_H0 ;  /* 0x20000029ff269230 */ /* 0x100fe40000004100 */
[-C--:B------:R-:W-:Y:S01]  /*5000*/  @!P1 FMUL.FTZ R137, R37, R21.reuse ;  /* 0x0000001525899220 */ /* 0x080fe20000410000 */
[----:B------:R-:W-:Y:S02]  /*5010*/  @!P1 HADD2.F32 R41, -RZ, R41.H1_H1 ;  /* 0x30000029ff299230 */ /* 0x000fe40000004100 */
        /* <DEDUP_REMOVED lines=64> */
.L_x_2307:
[----:B------:R-:W-:Y:S05]  /*5420*/  BSYNC B0 ;  /* 0x0000000000007941 */ /* 0x000fea0003800000 */
.L_x_2306:
[----:B----4-:R-:W-:Y:S01]  /*5430*/  MOV R20, R53 ;  /* 0x0000003500147202 */ /* 0x010fe20000000f00 */
[----:B------:R-:W-:Y:S01]  /*5440*/  IMAD.MOV.U32 R48, RZ, RZ, R55 ;  /* 0x000000ffff307224 */ /* 0x000fe200078e0037 */
[----:B------:R-:W-:Y:S01]  /*5450*/  MOV R21, R44 ;  /* 0x0000002c00157202 */ /* 0x000fe20000000f00 */
[----:B------:R-:W-:Y:S01]  /*5460*/  IMAD.MOV.U32 R49, RZ, RZ, R52 ;  /* 0x000000ffff317224 */ /* 0x000fe200078e0034 */
[----:B------:R-:W-:Y:S01]  /*5470*/  UMOV UR4, UR21 ;  /* 0x0000001500047c82 */ /* 0x000fe20008000000 */
[----:B------:R-:W-:Y:S05]  /*5480*/  BRA `(.L_x_2308) ;  /* 0x0000004c00787947 */ /* 0x000fea0003800000 */
.L_x_2299:
[----:B------:R-:W-:Y:S04]  /*5490*/  BSSY B1, `(.L_x_2309) ;  /* 0x0000114000017945 */ /* 0x000fe80003800000 */
[----:B------:R-:W-:Y:S05]  /*54a0*/  @!P6 BRA `(.L_x_2310) ;  /* 0x000000100048e947 */ /* 0x000fea0003800000 */
[----:B------:R-:W-:Y:S01]  /*54b0*/  ISETP.GE.AND P0, PT, R18, UR4, PT ;  /* 0x0000000412007c0c */ /* 0x000fe2000bf06270 */
[----:B------:R1:W5:Y:S01]  /*54c0*/  LDG.E.128 R52, desc[UR6][R100.64] ;  /* 0x0000000664347981 */ /* 0x000362000c1e1d00 */
[----:B------:R-:W-:Y:S01]  /*54d0*/  IADD3 R160, P1, R100, 0x80, RZ ;  /* 0x0000008064a07810 */ /* 0x000fe20007f3e0ff */
[----:B------:R-:W-:Y:S01]  /*54e0*/  BSSY B0, `(.L_x_2311) ;  /* 0x0000058000007945 */ /* 0x000fe20003800000 */
[----:B------:R-:W-:Y:S03]  /*54f0*/  ISETP.GE.AND P2, PT, R15, UR4, PT ;  /* 0x000000040f007c0c */ /* 0x000fe6000bf46270 */
[----:B------:R-:W-:Y:S06]  /*5500*/  IMAD.X R161, RZ, RZ, R101, P1 ;  /* 0x000000ffffa17224 */ /* 0x000fec00008e0665 */
[----:B------:R-:W-:Y:S05]  /*5510*/  @P0 BRA `(.L_x_2312) ;  /* 0x0000000400500947 */ /* 0x000fea0003800000 */
[--C-:B----45:R-:W-:Y:S01]  /*5520*/  HADD2.F32 R31, -RZ, R52.reuse.H0_H0 ;  /* 0x20000034ff1f7230 */ /* 0x130fe20000004100 */
        /* <DEDUP_REMOVED lines=15> */
[----:B------:R-:W-:Y:S02]  /*5620*/  LEA R22, P1, R163, R100, 0x1 ;  /* 0x00000064a3167211 */ /* 0x000fe400078208ff */
[----:B------:R-:W-:Y:S02]  /*5630*/  LEA R158, P0, R157, R102, 0x1 ;  /* 0x000000669d9e7211 */ /* 0x000fe400078008ff */
        /* <DEDUP_REMOVED lines=66> */
.L_x_2312:
[----:B------:R-:W-:Y:S05]  /*5a60*/  BSYNC B0 ;  /* 0x0000000000007941 */ /* 0x000fea0003800000 */
.L_x_2311:
[----:B-----5:R2:W-:Y:S01]  /*5a70*/  STG.E.128 desc[UR6][R94.64], R52 ;  /* 0x000000345e007986 */ /* 0x0205e2000c101d06 */
[----:B------:R-:W-:Y:S03]  /*5a80*/  BSSY B0, `(.L_x_2313) ;  /* 0x0000057000007945 */ /* 0x000fe60003800000 */
[----:B--2---:R2:W5:Y:S01]  /*5a90*/  LDG.E.128 R52, desc[UR6][R100.64+0x80] ;  /* 0x0000800664347981 */ /* 0x004562000c1e1d00 */
        /* <DEDUP_REMOVED lines=20> */
[----:B------:R-:W3:Y:S01]  /*5be0*/  LDG.E.128 R40, desc[UR6][R40.64+0x80] ;  /* 0x0000800628287981 */ /* 0x000ee2000c1e1d00 */
[----:B------:R-:W-:Y:S07]  /*5bf0*/  LEA.HI.X.SX32 R159, R157, R103, 0x1, P0 ;  /* 0x000000679d9f7211 */ /* 0x000fee00000f0eff */
[----:B------:R-:W4:Y:S08]  /*5c00*/  LDG.E.128 R24, desc[UR6][R22.64] ;  /* 0x0000000616187981 */ /* 0x000f30000c1e1d00 */
[----:B------:R-:W2:Y:S01]  /*5c10*/  LDG.E.128 R156, desc[UR6][R158.64+0x80] ;  /* 0x000080069e9c7981 */ /* 0x000ea2000c1e1d00 */
[--C-:B---3--:R-:W-:Y:S02]  /*5c20*/  HADD2.F32 R33, -RZ, R40.reuse.H0_H0 ;  /* 0x20000028ff217230 */ /* 0x108fe40000004100 */
        /* <DEDUP_REMOVED lines=11> */
[--C-:B--2---:R-:W-:Y:S02]  /*5ce0*/  HADD2.F32 R27, -RZ, R156.reuse.H0_H0 ;  /* 0x2000009cff1b7230 */ /* 0x104fe40000004100 */
        /* <DEDUP_REMOVED lines=48> */
.L_x_2314:
[----:B------:R-:W-:Y:S05]  /*5ff0*/  BSYNC B0 ;  /* 0x0000000000007941 */ /* 0x000fea0003800000 */
.L_x_2313:
[----:B-----5:R3:W-:Y:S01]  /*6000*/  STG.E.128 desc[UR6][R94.64+0x80], R52 ;  /* 0x000080345e007986 */ /* 0x0207e2000c101d06 */
[----:B------:R-:W-:Y:S01]  /*6010*/  ISETP.GE.AND P0, PT, R14, UR4, PT ;  /* 0x000000040e007c0c */ /* 0x000fe2000bf06270 */
[----:B------:R-:W-:Y:S01]  /*6020*/  BSSY B0, `(.L_x_2315) ;  /* 0x0000059000007945 */ /* 0x000fe20003800000 */
[----:B------:R-:W-:Y:S05]  /*6030*/  IADD3 R160, P1, R100, 0x100, RZ ;  /* 0x0000010064a07810 */ /* 0x000fea0007f3e0ff */
[----:B------:R-:W-:Y:S01]  /*6040*/  IMAD.X R161, RZ, RZ, R101, P1 ;  /* 0x000000ffffa17224 */ /* 0x000fe200008e0665 */
[----:B---3--:R3:W5:Y:S05]  /*6050*/  LDG.E.128 R52, desc[UR6][R100.64+0x100] ;  /* 0x0001000664347981 */ /* 0x00876a000c1e1d00 */
        /* <DEDUP_REMOVED lines=17> */
[C---:B------:R-:W-:Y:S02]  /*6170*/  LEA R22, P1, R50.reuse, R160, 0x1 ;  /* 0x000000a032167211 */ /* 0x040fe400078208ff */
[C---:B------:R-:W-:Y:S02]  /*6180*/  LEA R158, P0, R157.reuse, R102, 0x1 ;  /* 0x000000669d9e7211 */ /* 0x040fe400078008ff */
[----:B------:R-:W-:Y:S01]  /*6190*/  LEA.HI.X.SX32 R23, R50, R161, 0x1, P1 ;  /* 0x000000a132177211 */ /* 0x000fe200008f0eff */
[----:B------:R-:W4:Y:S01]  /*61a0*/  LDG.E.128 R40, desc[UR6][R40.64+0x100] ;  /* 0x0001000628287981 */ /* 0x000f22000c1e1d00 */
[----:B------:R-:W-:Y:S07]  /*61b0*/  LEA.HI.X.SX32 R159, R157, R103, 0x1, P0 ;  /* 0x000000679d9f7211 */ /* 0x000fee00000f0eff */
[----:B------:R-:W2:Y:S08]  /*61c0*/  LDG.E.128 R24, desc[UR6][R22.64] ;  /* 0x0000000616187981 */ /* 0x000eb0000c1e1d00 */
[----:B------:R-:W3:Y:S01]  /*61d0*/  LDG.E.128 R156, desc[UR6][R158.64+0x100] ;  /* 0x000100069e9c7981 */ /* 0x000ee2000c1e1d00 */
[--C-:B----4-:R-:W-:Y:S02]  /*61e0*/  HADD2.F32 R33, -RZ, R40.reuse.H0_H0 ;  /* 0x20000028ff217230 */ /* 0x110fe40000004100 */
[----:B------:R-:W-:Y:S02]  /*61f0*/  HADD2.F32 R34, -RZ, R40.H1_H1 ;  /* 0x30000028ff227230 */ /* 0x000fe40000004100 */
[--C-:B------:R-:W-:Y:S02]  /*6200*/  HADD2.F32 R37, -RZ, R41.reuse.H0_H0 ;  /* 0x20000029ff257230 */ /* 0x100fe40000004100 */
[----:B------:R-:W-:Y:S02]  /*6210*/  HADD2.F32 R38, -RZ, R41.H1_H1 ;  /* 0x30000029ff267230 */ /* 0x000fe40000004100 */
[--C-:B------:R-:W-:Y:S01]  /*6220*/  HADD2.F32 R39, -RZ, R42.reuse.H0_H0 ;  /* 0x2000002aff277230 */ /* 0x100fe20000004100 */
[----:B--2---:R-:W-:Y:S01]  /*6230*/  MOV R10, R24 ;  /* 0x00000018000a7202 */ /* 0x004fe20000000f00 */
        /* <DEDUP_REMOVED lines=55> */
.L_x_2316:
[----:B------:R-:W-:Y:S05]  /*65b0*/  BSYNC B0 ;  /* 0x0000000000007941 */ /* 0x000fea0003800000 */
.L_x_2315:
[----:B-----5:R1:W-:Y:S02]  /*65c0*/  STG.E.128 desc[UR6][R94.64+0x100], R52 ;  /* 0x000100345e007986 */ /* 0x0203e4000c101d06 */
.L_x_2310:
[----:B------:R-:W-:Y:S05]  /*65d0*/  BSYNC B1 ;  /* 0x0000000000017941 */ /* 0x000fea0003800000 */
.L_x_2309:
[----:B------:R-:W-:Y:S04]  /*65e0*/  BSSY B1, `(.L_x_2317) ;  /* 0x0000126000017945 */ /* 0x000fe80003800000 */
[----:B------:R-:W-:Y:S05]  /*65f0*/  @!P5 BRA `(.L_x_2318) ;  /* 0x000000100090d947 */ /* 0x000fea0003800000 */
[C---:B------:R-:W-:Y:S01]  /*6600*/  LEA R162, P4, R71.reuse, R100, 0x1 ;  /* 0x0000006447a27211 */ /* 0x040fe200078808ff */
[----:B------:R-:W-:Y:S01]  /*6610*/  BSSY B0, `(.L_x_2319) ;  /* 0x0000062000007945 */ /* 0x000fe20003800000 */
[----:B------:R-:W-:Y:S02]  /*6620*/  ISETP.GE.AND P2, PT, R18, UR4, PT ;  /* 0x0000000412007c0c */ /* 0x000fe4000bf46270 */
[----:B------:R-:W-:Y:S02]  /*6630*/  LEA.HI.X R163, R71, R101, R70, 0x1, P4 ;  /* 0x0000006547a37211 */ /* 0x000fe400020f0c46 */
[C---:B------:R-:W-:Y:S02]  /*6640*/  LEA R160, P1, R56.reuse, R94, 0x1 ;  /* 0x0000005e38a07211 */ /* 0x040fe400078208ff */
[----:B------:R-:W-:Y:S01]  /*6650*/  ISETP.GE.AND P0, PT, R15, UR4, PT ;  /* 0x000000040f007c0c */ /* 0x000fe2000bf06270 */
[----:B-1----:R1:W5:Y:S01]  /*6660*/  LDG.E.128 R52, desc[UR6][R162.64] ;  /* 0x00000006a2347981 */ /* 0x002362000c1e1d00 */
[----:B------:R-:W-:Y:S02]  /*6670*/  LEA.HI.X R161, R56, R95, R57, 0x1, P1 ;  /* 0x0000005f38a17211 */ /* 0x000fe400008f0c39 */
[----:B------:R-:W-:Y:S05]  /*6680*/  IADD3 R164, P1, R162, 0x80, RZ ;  /* 0x00000080a2a47810 */ /* 0x000fea0007f3e0ff */
[----:B------:R-:W-:Y:S01]  /*6690*/  IMAD.X R165, RZ, RZ, R163, P1 ;  /* 0x000000ffffa57224 */ /* 0x000fe200008e06a3 */
[----:B------:R-:W-:Y:S07]  /*66a0*/  @P2 BRA `(.L_x_2320) ;  /* 0x0000000400602947 */ /* 0x000fee0003800000 */
[--C-:B-----5:R-:W-:Y:S01]  /*66b0*/  HADD2.F32 R35, -RZ, R52.reuse.H1_H1 ;  /* 0x30000034ff237230 */ /* 0x120fe20000004100 */
        /* <DEDUP_REMOVED lines=11> */
[C---:B----4-:R-:W-:Y:S02]  /*6770*/  LEA R10, P1, R159.reuse, R162, 0x1 ;  /* 0x000000a29f0a7211 */ /* 0x050fe400078208ff */
[C---:B------:R-:W-:Y:S02]  /*6780*/  IADD3 R157, P4, R128.reuse, R167, RZ ;  /* 0x000000a7809d7210 */ /* 0x040fe40007f9e0ff */
[----:B------:R-:W-:Y:S02]  /*6790*/  LEA.HI.X.SX32 R11, R159, R163, 0x1, P1 ;  /* 0x000000a39f0b7211 */ /* 0x000fe400008f0eff */
[----:B------:R-:W-:Y:S02]  /*67a0*/  LEA R170, P1, R157, R102, 0x1 ;  /* 0x000000669daa7211 */ /* 0x000fe400078208ff */
[-C--:B------:R-:W-:Y:S01]  /*67b0*/  LEA.HI.X.SX32 R50, R167, R114.reuse, 0x1, P4 ;  /* 0x00000072a7327211 */ /* 0x080fe200020f0eff */
[----:B------:R-:W4:Y:S01]  /*67c0*/  LDG.E.128 R28, desc[UR6][R10.64] ;  /* 0x000000060a1c7981 */ /* 0x000f22000c1e1d00 */
[----:B------:R-:W-:Y:S02]  /*67d0*/  @P2 IADD3 R169, RZ, -UR26, RZ ;  /* 0x8000001affa92c10 */ /* 0x000fe4000fffe0ff */
[----:B------:R-:W-:Y:S02]  /*67e0*/  LEA.HI.X R171, R157, R103, R50, 0x1, P1 ;  /* 0x000000679dab7211 */ /* 0x000fe400008f0c32 */
[----:B------:R-:W-:Y:S03]  /*67f0*/  IADD3 R167, P1, R128, R169, RZ ;  /* 0x000000a980a77210 */ /* 0x000fe60007f3e0ff */
[----:B------:R-:W2:Y:S01]  /*6800*/  LDG.E.128 R156, desc[UR6][R170.64] ;  /* 0x00000006aa9c7981 */ /* 0x000ea2000c1e1d00 */
[----:B------:R-:W-:Y:S02]  /*6810*/  LEA.HI.X.SX32 R50, R169, R114, 0x1, P1 ;  /* 0x00000072a9327211 */ /* 0x000fe400008f0eff */
[C---:B------:R-:W-:Y:S04]  /*6820*/  LEA R32, P1, R167.reuse, R104, 0x1 ;  /* 0x00000068a7207211 */ /* 0x040fe800078208ff */
[----:B------:R-:W-:Y:S05]  /*6830*/  LEA.HI.X R33, R167, R105, R50, 0x1, P1 ;  /* 0x00000069a7217211 */ /* 0x000fea00008f0c32 */
[----:B------:R3:W4:Y:S02]  /*6840*/  LDG.E.128 R40, desc[UR6][R32.64] ;  /* 0x0000000620287981 */ /* 0x000724000c1e1d00 */
[----:B---3--:R-:W-:Y:S02]  /*6850*/  HADD2.F32 R33, -RZ, R52.H0_H0 ;  /* 0x20000034ff217230 */ /* 0x008fe40000004100 */
[--C-:B--2---:R-:W-:Y:S01]  /*6860*/  HADD2.F32 R25, -RZ, R157.reuse.H0_H0 ;  /* 0x2000009dff197230 */ /* 0x104fe20000004100 */
[----:B----4-:R-:W-:Y:S01]  /*6870*/  MOV R26, R28 ;  /* 0x0000001c001a7202 */ /* 0x010fe20000000f00 */
[--C-:B------:R-:W-:Y:S01]  /*6880*/  HADD2.F32 R28, -RZ, R156.reuse.H1_H1 ;  /* 0x3000009cff1c7230 */ /* 0x100fe20000004100 */
[----:B------:R-:W-:Y:S01]  /*6890*/  MOV R10, R30 ;  /* 0x0000001e000a7202 */ /* 0x000fe20000000f00 */
[----:B------:R-:W-:Y:S01]  /*68a0*/  HADD2.F32 R30, -RZ, R156.H0_H0 ;  /* 0x2000009cff1e7230 */ /* 0x000fe20000004100 */
[----:B------:R-:W-:Y:S01]  /*68b0*/  MOV R23, R29 ;  /* 0x0000001d00177202 */ /* 0x000fe20000000f00 */
[----:B------:R-:W-:Y:S01]  /*68c0*/  HADD2.F32 R12, -RZ, R157.H1_H1 ;  /* 0x3000009dff0c7230 */ /* 0x000fe20000004100 */
[----:B------:R-:W-:Y:S01]  /*68d0*/  MOV R27, R31 ;  /* 0x0000001f001b7202 */ /* 0x000fe20000000f00 */
        /* <DEDUP_REMOVED lines=12> */
[--C-:B------:R-:W-:Y:S02]  /*69a0*/  HADD2.F32 R32, -RZ, R40.reuse.H0_H0 ;  /* 0x20000028ff207230 */ /* 0x100fe40000004100 */
[----:B------:R-:W-:Y:S01]  /*69b0*/  FMUL.FTZ R2, R29, R28 ;  /* 0x0000001c1d027220 */ /* 0x000fe20000410000 */
[--C-:B------:R-:W-:Y:S02]  /*69c0*/  HADD2.F32 R11, -RZ, R159.reuse.H0_H0 ;  /* 0x2000009fff0b7230 */ /* 0x100fe40000004100 */
[----:B------:R-:W-:Y:S01]  /*69d0*/  FMUL.FTZ R4, R23, R12 ;  /* 0x0000000c17047220 */ /* 0x000fe20000410000 */
[----:B------:R-:W-:Y:S02]  /*69e0*/  HADD2.F32 R9, -RZ, R159.H1_H1 ;  /* 0x3000009fff097230 */ /* 0x000fe40000004100 */
[----:B------:R-:W-:Y:S01]  /*69f0*/  @!P2 FADD.FTZ R24, -R24, -RZ ;  /* 0x800000ff1818a221 */ /* 0x000fe20000010100 */
[----:B------:R-:W-:Y:S02]  /*6a00*/  HADD2.F32 R34, -RZ, R40.H1_H1 ;  /* 0x30000028ff227230 */ /* 0x000fe40000004100 */
[----:B------:R-:W-:Y:S01]  /*6a10*/  @!P2 FADD.FTZ R22, -R22, -RZ ;  /* 0x800000ff1616a221 */ /* 0x000fe20000010100 */
[--C-:B------:R-:W-:Y:S02]  /*6a20*/  HADD2.F32 R25, -RZ, R10.reuse.H0_H0 ;  /* 0x2000000aff197230 */ /* 0x100fe40000004100 */
[----:B------:R-:W-:Y:S01]  /*6a30*/  FFMA.FTZ R0, R33, R32, R0 ;  /* 0x0000002021007223 */ /* 0x000fe20000010000 */
[----:B------:R-:W-:Y:S02]  /*6a40*/  HADD2.F32 R23, -RZ, R10.H1_H1 ;  /* 0x3000000aff177230 */ /* 0x000fe40000004100 */
[----:B------:R-:W-:Y:S01]  /*6a50*/  @!P2 FADD.FTZ R11, -R11, -RZ ;  /* 0x800000ff0b0ba221 */ /* 0x000fe20000010100 */
[----:B------:R-:W-:Y:S02]  /*6a60*/  HADD2.F32 R37, -RZ, R41.H0_H0 ;  /* 0x20000029ff257230 */ /* 0x000fe40000004100 */
[----:B------:R-:W-:Y:S01]  /*6a70*/  @!P2 FADD.FTZ R9, -R9, -RZ ;  /* 0x800000ff0909a221 */ /* 0x000fe20000010100 */
[--C-:B------:R-:W-:Y:S02]  /*6a80*/  HADD2.F32 R12, -RZ, R27.reuse.H0_H0 ;  /* 0x2000001bff0c7230 */ /* 0x100fe40000004100 */
[----:B------:R-:W-:Y:S01]  /*6a90*/  FFMA.FTZ R2, R35, R34, R2 ;  /* 0x0000002223027223 */ /* 0x000fe20000010002 */
[----:B------:R-:W-:Y:S02]  /*6aa0*/  HADD2.F32 R10, -RZ, R27.H1_H1 ;  /* 0x3000001bff0a7230 */ /* 0x000fe40000004100 */
[----:B------:R-:W-:Y:S01]  /*6ab0*/  FMUL.FTZ R5, R25, R24 ;  /* 0x0000001819057220 */ /* 0x000fe20000410000 */
[----:B------:R-:W-:Y:S02]  /*6ac0*/  HADD2.F32 R38, -RZ, R41.H1_H1 ;  /* 0x30000029ff267230 */ /* 0x000fe40000004100 */
[----:B------:R-:W-:Y:S01]  /*6ad0*/  FMUL.FTZ R6, R23, R22 ;  /* 0x0000001617067220 */ /* 0x000fe20000410000 */
[----:B------:R-:W-:Y:S02]  /*6ae0*/  HADD2.F32 R33, -RZ, R53.H1_H1 ;  /* 0x30000035ff217230 */ /* 0x000fe40000004100 */
[----:B------:R-:W-:Y:S01]  /*6af0*/  FFMA.FTZ R3, R36, R37, R3 ;  /* 0x0000002524037223 */ /* 0x000fe20000010003 */
[----:B------:R-:W-:Y:S02]  /*6b00*/  HADD2.F32 R39, -RZ, R42.H0_H0 ;  /* 0x2000002aff277230 */ /* 0x000fe40000004100 */
[----:B------:R-:W-:Y:S01]  /*6b10*/  FMUL.FTZ R7, R12, R11 ;  /* 0x0000000b0c077220 */ /* 0x000fe20000410000 */
[----:B------:R-:W-:Y:S02]  /*6b20*/  HADD2.F32 R32, -RZ, R44.H0_H0 ;  /* 0x2000002cff207230 */ /* 0x000fe40000004100 */
[----:B------:R-:W-:Y:S01]  /*6b30*/  FMUL.FTZ R8, R10, R9 ;  /* 0x000000090a087220 */ /* 0x000fe20000410000 */
[----:B------:R-:W-:Y:S02]  /*6b40*/  HADD2.F32 R40, -RZ, R42.H1_H1 ;  /* 0x3000002aff287230 */ /* 0x000fe40000004100 */
[----:B------:R-:W-:Y:S01]  /*6b50*/  FFMA.FTZ R4, R33, R38, R4 ;  /* 0x0000002621047223 */ /* 0x000fe20000010004 */
[----:B------:R-:W-:Y:S01]  /*6b60*/  HADD2.F32 R35, -RZ, R44.H1_H1 ;  /* 0x3000002cff237230 */ /* 0x000fe20000004100 */
[----:B------:R-:W-:Y:S01]  /*6b70*/  F2FP.F16.F32.PACK_AB R52, R2, R0 ;  /* 0x000000000234723e */ /* 0x000fe200000000ff */
[----:B------:R-:W-:Y:S02]  /*6b80*/  HADD2.F32 R41, -RZ, R43.H0_H0 ;  /* 0x2000002bff297230 */ /* 0x000fe40000004100 */
[----:B------:R-:W-:Y:S01]  /*6b90*/  FFMA.FTZ R5, R32, R39, R5 ;  /* 0x0000002720057223 */ /* 0x000fe20000010005 */
[----:B------:R-:W-:Y:S01]  /*6ba0*/  F2FP.F16.F32.PACK_AB R53, R4, R3 ;  /* 0x000000030435723e */ /* 0x000fe200000000ff */
[----:B------:R-:W-:Y:S02]  /*6bb0*/  HADD2.F32 R34, -RZ, R51.H0_H0 ;  /* 0x20000033ff227230 */ /* 0x000fe40000004100 */
[----:B------:R-:W-:Y:S01]  /*6bc0*/  FFMA.FTZ R6, R35, R40, R6 ;  /* 0x0000002823067223 */ /* 0x000fe20000010006 */
[----:B------:R-:W-:Y:S02]  /*6bd0*/  HADD2.F32 R42, -RZ, R43.H1_H1 ;  /* 0x3000002bff2a7230 */ /* 0x000fe40000004100 */
[----:B------:R-:W-:Y:S02]  /*6be0*/  HADD2.F32 R37, -RZ, R51.H1_H1 ;  /* 0x30000033ff257230 */ /* 0x000fe40000004100 */
[----:B------:R-:W-:Y:S01]  /*6bf0*/  FFMA.FTZ R7, R34, R41, R7 ;  /* 0x0000002922077223 */ /* 0x000fe20000010007 */
[----:B------:R-:W-:Y:S02]  /*6c00*/  F2FP.F16.F32.PACK_AB R54, R6, R5 ;  /* 0x000000050636723e */ /* 0x000fe400000000ff */
[----:B------:R-:W-:Y:S05]  /*6c10*/  FFMA.FTZ R8, R37, R42, R8 ;  /* 0x0000002a25087223 */ /* 0x000fea0000010008 */
[----:B------:R-:W-:Y:S02]  /*6c20*/  F2FP.F16.F32.PACK_AB R55, R8, R7 ;  /* 0x000000070837723e */ /* 0x000fe400000000ff */
.L_x_2320:
[----:B------:R-:W-:Y:S05]  /*6c30*/  BSYNC B0 ;  /* 0x0000000000007941 */ /* 0x000fea0003800000 */
.L_x_2319:
[----:B-----5:R2:W-:Y:S01]  /*6c40*/  STG.E.128 desc[UR6][R160.64], R52 ;  /* 0x00000034a0007986 */ /* 0x0205e2000c101d06 */
[----:B------:R-:W-:Y:S03]  /*6c50*/  BSSY B0, `(.L_x_2321) ;  /* 0x000005b000007945 */ /* 0x000fe60003800000 */
[----:B--2---:R2:W5:Y:S01]  /*6c60*/  LDG.E.128 R52, desc[UR6][R162.64+0x80] ;  /* 0x00008006a2347981 */ /* 0x004562000c1e1d00 */
[----:B------:R-:W-:Y:S05]  /*6c70*/  @P0 BRA `(.L_x_2322) ;  /* 0x0000000400600947 */ /* 0x000fea0003800000 */
[--C-:B-----5:R-:W-:Y:S01]  /*6c80*/  HADD2.F32 R35, -RZ, R52.reuse.H1_H1 ;  /* 0x30000034ff237230 */ /* 0x120fe20000004100 */
        /* <DEDUP_REMOVED lines=10> */
[----:B----4-:R-:W-:Y:S02]  /*6d30*/  LEA R10, P0, R157, R164, 0x1 ;  /* 0x000000a49d0a7211 */ /* 0x010fe400078008ff */
[----:B------:R-:W-:Y:S02]  /*6d40*/  IADD3 R50, P2, R123, R154, RZ ;  /* 0x0000009a7b327210 */ /* 0x000fe40007f5e0ff */
[----:B------:R-:W-:Y:S02]  /*6d50*/  LEA.HI.X.SX32 R11, R157, R165, 0x1, P0 ;  /* 0x000000a59d0b7211 */ /* 0x000fe400000f0eff */
[----:B------:R-:W-:Y:S02]  /*6d60*/  LEA R158, P0, R50, R102, 0x1 ;  /* 0x00000066329e7211 */ /* 0x000fe400078008ff */
        /* <DEDUP_REMOVED lines=10> */
[----:B------:R1:W2:Y:S02]  /*6e10*/  LDG.E.128 R40, desc[UR6][R32.64] ;  /* 0x0000000620287981 */ /* 0x0002a4000c1e1d00 */
[----:B-1----:R-:W-:Y:S02]  /*6e20*/  HADD2.F32 R33, -RZ, R52.H0_H0 ;  /* 0x20000034ff217230 */ /* 0x002fe40000004100 */
[--C-:B---3--:R-:W-:Y:S01]  /*6e30*/  HADD2.F32 R25, -RZ, R157.reuse.H0_H0 ;  /* 0x2000009dff197230 */ /* 0x108fe20000004100 */
        /* <DEDUP_REMOVED lines=19> */
[--C-:B--2---:R-:W-:Y:S02]  /*6f70*/  HADD2.F32 R32, -RZ, R40.reuse.H0_H0 ;  /* 0x20000028ff207230 */ /* 0x104fe40000004100 */
        /* <DEDUP_REMOVED lines=40> */
.L_x_2322:
[----:B------:R-:W-:Y:S05]  /*7200*/  BSYNC B0 ;  /* 0x0000000000007941 */ /* 0x000fea0003800000 */
.L_x_2321:
[----:B-----5:R1:W-:Y:S01]  /*7210*/  STG.E.128 desc[UR6][R160.64+0x80], R52 ;  /* 0x00008034a0007986 */ /* 0x0203e2000c101d06 */
[----:B------:R-:W-:Y:S01]  /*7220*/  ISETP.GE.AND P0, PT, R14, UR4, PT ;  /* 0x000000040e007c0c */ /* 0x000fe2000bf06270 */
[----:B------:R-:W-:Y:S01]  /*7230*/  BSSY B0, `(.L_x_2323) ;  /* 0x000005f000007945 */ /* 0x000fe20003800000 */
[----:B----4-:R-:W-:Y:S01]  /*7240*/  IADD3 R4, P1, R162, 0x100, RZ ;  /* 0x00000100a2047810 */ /* 0x010fe20007f3e0ff */
[----:B------:R1:W5:Y:S04]  /*7250*/  LDG.E.128 R24, desc[UR6][R162.64+0x100] ;  /* 0x00010006a2187981 */ /* 0x000368000c1e1d00 */
[----:B------:R-:W-:Y:S06]  /*7260*/  IMAD.X R5, RZ, RZ, R163, P1 ;  /* 0x000000ffff057224 */ /* 0x000fec00008e06a3 */
[----:B------:R-:W-:Y:S05]  /*7270*/  @P0 BRA `(.L_x_2324) ;  /* 0x0000000400680947 */ /* 0x000fea0003800000 */
[----:B------:R-:W-:Y:S01]  /*7280*/  ULEA.HI UR26, UR4, UR4, URZ, 0x1 ;  /* 0x00000004041a7291 */ /* 0x000fe2000f8f083f */
[----:B------:R-:W-:Y:S02]  /*7290*/  MOV R2, RZ ;  /* 0x000000ff00027202 */ /* 0x000fe40000000f00 */
[----:B-----5:R-:W-:Y:S01]  /*72a0*/  MOV R35, R25 ;  /* 0x0000001900237202 */ /* 0x020fe20000000f00 */
[----:B------:R-:W-:Y:S01]  /*72b0*/  USHF.R.S32.HI UR26, URZ, 0x1, UR26 ;  /* 0x000000013f1a7899 */ /* 0x000fe2000801141a */
[----:B------:R-:W-:Y:S02]  /*72c0*/  MOV R22, R24 ;  /* 0x0000001800167202 */ /* 0x000fe40000000f00 */
[----:B------:R-:W-:Y:S01]  /*72d0*/  MOV R32, R26 ;  /* 0x0000001a00207202 */ /* 0x000fe20000000f00 */
[----:B------:R-:W-:Y:S01]  /*72e0*/  HADD2.F32 R24, -RZ, R35.H0_H0 ;  /* 0x20000023ff187230 */ /* 0x000fe20000004100 */
        /* <DEDUP_REMOVED lines=14> */
[----:B------:R-:W2:Y:S02]  /*73d0*/  LDG.E.128 R36, desc[UR6][R36.64] ;  /* 0x0000000624247981 */ /* 0x000ea4000c1e1d00 */
[----:B------:R-:W-:Y:S04]  /*73e0*/  IADD3 R3, P0, R121, R0, RZ ;  /* 0x0000000079037210 */ /* 0x000fe80007f1e0ff */
[----:B------:R-:W-:Y:S02]  /*73f0*/  LEA.HI.X.SX32 R0, R0, R110, 0x1, P0 ;  /* 0x0000006e00007211 */ /* 0x000fe400000f0eff */
[C---:B------:R-:W-:Y:S04]  /*7400*/  LEA R28, P0, R3.reuse, R104, 0x1 ;  /* 0x00000068031c7211 */ /* 0x040fe800078008ff */
[----:B------:R-:W-:Y:S06]  /*7410*/  LEA.HI.X R29, R3, R105, R0, 0x1, P0 ;  /* 0x00000069031d7211 */ /* 0x000fec00000f0c00 */
[----:B------:R-:W3:Y:S01]  /*7420*/  LDG.E.128 R28, desc[UR6][R28.64] ;  /* 0x000000061c1c7981 */ /* 0x000ee2000c1e1d00 */
[--C-:B--2---:R-:W-:Y:S01]  /*7430*/  HADD2.F32 R3, -RZ, R37.reuse.H0_H0 ;  /* 0x20000025ff037230 */ /* 0x104fe20000004100 */
[----:B----4-:R-:W-:Y:S01]  /*7440*/  MOV R12, R4 ;  /* 0x00000004000c7202 */ /* 0x010fe20000000f00 */
[----:B------:R-:W-:Y:S01]  /*7450*/  HADD2.F32 R4, -RZ, R37.H1_H1 ;  /* 0x30000025ff047230 */ /* 0x000fe20000004100 */
[----:B------:R-:W-:Y:S01]  /*7460*/  MOV R11, R5 ;  /* 0x00000005000b7202 */ /* 0x000fe20000000f00 */
[----:B------:R-:W-:Y:S01]  /*7470*/  HADD2.F32 R5, -RZ, R38.H0_H0 ;  /* 0x20000026ff057230 */ /* 0x000fe20000004100 */
[----:B------:R-:W-:Y:S01]  /*7480*/  MOV R10, R6 ;  /* 0x00000006000a7202 */ /* 0x000fe20000000f00 */
[--C-:B------:R-:W-:Y:S02]  /*7490*/  HADD2.F32 R25, -RZ, R12.reuse.H0_H0 ;  /* 0x2000000cff197230 */ /* 0x100fe40000004100 */
[----:B------:R-:W-:Y:S01]  /*74a0*/  @!P1 FADD.FTZ R3, -R3, -RZ ;  /* 0x800000ff03039221 */ /* 0x000fe20000010100 */
[----:B------:R-:W-:Y:S02]  /*74b0*/  HADD2.F32 R23, -RZ, R12.H1_H1 ;  /* 0x3000000cff177230 */ /* 0x000fe40000004100 */
[----:B------:R-:W-:Y:S01]  /*74c0*/  @!P1 FADD.FTZ R4, -R4, -RZ ;  /* 0x800000ff04049221 */ /* 0x000fe20000010100 */
[--C-:B------:R-:W-:Y:S01]  /*74d0*/  HADD2.F32 R12, -RZ, R11.reuse.H0_H0 ;  /* 0x2000000bff0c7230 */ /* 0x100fe20000004100 */
[----:B------:R-:W-:Y:S01]  /*74e0*/  MOV R9, R7 ;  /* 0x0000000700097202 */ /* 0x000fe20000000f00 */
[----:B------:R-:W-:Y:S02]  /*74f0*/  HADD2.F32 R11, -RZ, R11.H1_H1 ;  /* 0x3000000bff0b7230 */ /* 0x000fe40000004100 */
[----:B------:R-:W-:Y:S01]  /*7500*/  @!P1 FADD.FTZ R5, -R5, -RZ ;  /* 0x800000ff05059221 */ /* 0x000fe20000010100 */
[----:B------:R-:W-:Y:S02]  /*7510*/  HADD2.F32 R8, -RZ, R39.H1_H1 ;  /* 0x30000027ff087230 */ /* 0x000fe40000004100 */
[----:B------:R-:W-:Y:S01]  /*7520*/  FMUL.FTZ R3, R12, R3 ;  /* 0x000000030c037220 */ /* 0x000fe20000410000 */
[--C-:B------:R-:W-:Y:S02]  /*7530*/  HADD2.F32 R2, -RZ, R36.reuse.H1_H1 ;  /* 0x30000024ff027230 */ /* 0x100fe40000004100 */
[----:B------:R-:W-:Y:S01]  /*7540*/  FMUL.FTZ R4, R11, R4 ;  /* 0x000000040b047220 */ /* 0x000fe20000410000 */
[----:B------:R-:W-:Y:S02]  /*7550*/  HADD2.F32 R0, -RZ, R36.H0_H0 ;  /* 0x20000024ff007230 */ /* 0x000fe40000004100 */
        /* <DEDUP_REMOVED lines=9> */
[----:B------:R-:W-:Y:S02]  /*75f0*/  HADD2.F32 R6, -RZ, R38.H1_H1 ;  /* 0x30000026ff067230 */ /* 0x000fe40000004100 */
[----:B------:R-:W-:Y:S01]  /*7600*/  FMUL.FTZ R0, R25, R0 ;  /* 0x0000000019007220 */ /* 0x000fe20000410000 */
[----:B---3--:R-:W-:Y:S02]  /*7610*/  HADD2.F32 R12, -RZ, R28.H0_H0 ;  /* 0x2000001cff0c7230 */ /* 0x008fe40000004100 */
[----:B------:R-:W-:Y:S01]  /*7620*/  FMUL.FTZ R8, R9, R8 ;  /* 0x0000000809087220 */ /* 0x000fe20000410000 */
[--C-:B------:R-:W-:Y:S02]  /*7630*/  HADD2.F32 R9, -RZ, R22.reuse.H0_H0 ;  /* 0x20000016ff097230 */ /* 0x100fe40000004100 */
[----:B------:R-:W-:Y:S01]  /*7640*/  @!P1 FADD.FTZ R6, -R6, -RZ ;  /* 0x800000ff06069221 */ /* 0x000fe20000010100 */
[----:B------:R-:W-:Y:S02]  /*7650*/  HADD2.F32 R7, -RZ, R39.H0_H0 ;  /* 0x20000027ff077230 */ /* 0x000fe40000004100 */
[----:B------:R-:W-:Y:S02]  /*7660*/  HADD2.F32 R23, -RZ, R22.H1_H1 ;  /* 0x30000016ff177230 */ /* 0x000fe40000004100 */
[----:B------:R-:W-:Y:S01]  /*7670*/  FFMA.FTZ R0, R9, R12, R0 ;  /* 0x0000000c09007223 */ /* 0x000fe20000010000 */
[----:B------:R-:W-:Y:S02]  /*7680*/  HADD2.F32 R22, -RZ, R28.H1_H1 ;  /* 0x3000001cff167230 */ /* 0x000fe40000004100 */
[----:B------:R-:W-:Y:S01]  /*7690*/  @!P1 FADD.FTZ R7, -R7, -RZ ;  /* 0x800000ff07079221 */ /* 0x000fe20000010100 */
[--C-:B------:R-:W-:Y:S02]  /*76a0*/  HADD2.F32 R25, -RZ, R29.reuse.H0_H0 ;  /* 0x2000001dff197230 */ /* 0x100fe40000004100 */
[----:B------:R-:W-:Y:S01]  /*76b0*/  FMUL.FTZ R6, R11, R6 ;  /* 0x000000060b067220 */ /* 0x000fe20000410000 */
[----:B------:R-:W-:Y:S02]  /*76c0*/  HADD2.F32 R26, -RZ, R29.H1_H1 ;  /* 0x3000001dff1a7230 */ /* 0x000fe40000004100 */
[----:B------:R-:W-:Y:S01]  /*76d0*/  FFMA.FTZ R2, R23, R22, R2 ;  /* 0x0000001617027223 */ /* 0x000fe20000010002 */
[----:B------:R-:W-:Y:S02]  /*76e0*/  HADD2.F32 R9, -RZ, R35.H1_H1 ;  /* 0x30000023ff097230 */ /* 0x000fe40000004100 */
[----:B------:R-:W-:Y:S01]  /*76f0*/  FFMA.FTZ R3, R24, R25, R3 ;  /* 0x0000001918037223 */ /* 0x000fe20000010003 */
[----:B------:R-:W-:Y:S02]  /*7700*/  HADD2.F32 R27, -RZ, R30.H0_H0 ;  /* 0x2000001eff1b7230 */ /* 0x000fe40000004100 */
[----:B------:R-:W-:Y:S01]  /*7710*/  FMUL.FTZ R7, R10, R7 ;  /* 0x000000070a077220 */ /* 0x000fe20000410000 */
[----:B------:R-:W-:Y:S02]  /*7720*/  HADD2.F32 R12, -RZ, R32.H0_H0 ;  /* 0x20000020ff0c7230 */ /* 0x000fe40000004100 */
[----:B------:R-:W-:Y:S01]  /*7730*/  FFMA.FTZ R4, R9, R26, R4 ;  /* 0x0000001a09047223 */ /* 0x000fe20000010004 */
[----:B------:R-:W-:Y:S01]  /*7740*/  HADD2.F32 R28, -RZ, R30.H1_H1 ;  /* 0x3000001eff1c7230 */ /* 0x000fe20000004100 */
[----:B------:R-:W-:Y:S01]  /*7750*/  F2FP.F16.F32.PACK_AB R24, R2, R0 ;  /* 0x000000000218723e */ /* 0x000fe200000000ff */
[----:B------:R-:W-:Y:S02]  /*7760*/  HADD2.F32 R23, -RZ, R32.H1_H1 ;  /* 0x30000020ff177230 */ /* 0x000fe40000004100 */
[----:B------:R-:W-:Y:S01]  /*7770*/  FFMA.FTZ R5, R12, R27, R5 ;  /* 0x0000001b0c057223 */ /* 0x000fe20000010005 */
[----:B------:R-:W-:Y:S02]  /*7780*/  HADD2.F32 R29, -RZ, R31.H0_H0 ;  /* 0x2000001fff1d7230 */ /* 0x000fe40000004100 */
[----:B------:R-:W-:Y:S02]  /*7790*/  HADD2.F32 R22, -RZ, R33.H0_H0 ;  /* 0x20000021ff167230 */ /* 0x000fe40000004100 */
[----:B------:R-:W-:Y:S01]  /*77a0*/  FFMA.FTZ R6, R23, R28, R6 ;  /* 0x0000001c17067223 */ /* 0x000fe20000010006 */
[----:B------:R-:W-:Y:S02]  /*77b0*/  HADD2.F32 R30, -RZ, R31.H1_H1 ;  /* 0x3000001fff1e7230 */ /* 0x000fe40000004100 */
[----:B------:R-:W-:Y:S02]  /*77c0*/  HADD2.F32 R25, -RZ, R33.H1_H1 ;  /* 0x30000021ff197230 */ /* 0x000fe40000004100 */
[----:B------:R-:W-:Y:S01]  /*77d0*/  FFMA.FTZ R7, R22, R29, R7 ;  /* 0x0000001d16077223 */ /* 0x000fe20000010007 */
[----:B------:R-:W-:Y:S02]  /*77e0*/  F2FP.F16.F32.PACK_AB R26, R6, R5 ;  /* 0x00000005061a723e */ /* 0x000fe400000000ff */
[----:B------:R-:W-:Y:S01]  /*77f0*/  FFMA.FTZ R8, R25, R30, R8 ;  /* 0x0000001e19087223 */ /* 0x000fe20000010008 */
[----:B------:R-:W-:Y:S04]  /*7800*/  F2FP.F16.F32.PACK_AB R25, R4, R3 ;  /* 0x000000030419723e */ /* 0x000fe800000000ff */
[----:B------:R-:W-:Y:S02]  /*7810*/  F2FP.F16.F32.PACK_AB R27, R8, R7 ;  /* 0x00000007081b723e */ /* 0x000fe400000000ff */
.L_x_2324:
[----:B------:R-:W-:Y:S05]  /*7820*/  BSYNC B0 ;  /* 0x0000000000007941 */ /* 0x000fea0003800000 */
.L_x_2323:
[----:B-----5:R4:W-:Y:S02]  /*7830*/  STG.E.128 desc[UR6][R160.64+0x100], R24 ;  /* 0x00010018a0007986 */ /* 0x0209e4000c101d06 */
.L_x_2318:
[----:B------:R-:W-:Y:S05]  /*7840*/  BSYNC B1 ;  /* 0x0000000000017941 */ /* 0x000fea0003800000 */
.L_x_2317:
[C---:B------:R-:W-:Y:S01]  /*7850*/  ISETP.GE.AND P0, PT, R65.reuse, R155, PT ;  /* 0x0000009b4100720c */ /* 0x040fe20003f06270 */
[----:B------:R-:W-:Y:S03]  /*7860*/  BSSY B1, `(.L_x_2325) ;  /* 0x0000132000017945 */ /* 0x000fe60003800000 */
[----:B------:R-:W-:Y:S11]  /*7870*/  ISETP.GE.AND P0, PT, R65, R137, !P0 ;  /* 0x000000894100720c */ /* 0x000ff60004706270 */
[----:B------:R-:W-:Y:S02]  /*7880*/  @!UPT UIADD3 URZ, URZ, URZ, URZ ;  /* 0x0000003f3f3ff290 */ /* 0x000fe4000fffe03f */
[----:B------:R-:W-:Y:S05]  /*7890*/  @!P0 BRA `(.L_x_2326) ;  /* 0x0000001000b88947 */ /* 0x000fea0003800000 */
[C---:B----4-:R-:W-:Y:S01]  /*78a0*/  LEA R2, P4, R73.reuse, R100, 0x1 ;  /* 0x0000006449027211 */ /* 0x050fe200078808ff */
[----:B------:R-:W-:Y:S01]  /*78b0*/  BSSY B0, `(.L_x_2327) ;  /* 0x0000062000007945 */ /* 0x000fe20003800000 */
[----:B------:R-:W-:Y:S02]  /*78c0*/  ISETP.GE.AND P0, PT, R18, UR4, PT ;  /* 0x0000000412007c0c */ /* 0x000fe4000bf06270 */
[----:B------:R-:W-:Y:S02]  /*78d0*/  LEA.HI.X R3, R73, R101, R72, 0x1, P4 ;  /* 0x0000006549037211 */ /* 0x000fe400020f0c48 */
[----:B-1----:R-:W-:Y:S02]  /*78e0*/  LEA R52, P2, R152, R94, 0x1 ;  /* 0x0000005e98347211 */ /* 0x002fe400078408ff */
[----:B------:R-:W-:Y:S01]  /*78f0*/  LEA R50, P1, R76, R100, 0x1 ;  /* 0x000000644c327211 */ /* 0x000fe200078208ff */
[----:B------:R1:W5:Y:S06]  /*7900*/  LDG.E.128 R8, desc[UR6][R2.64] ;  /* 0x0000000602087981 */ /* 0x00036c000c1e1d00 */
[----:B------:R-:W-:Y:S06]  /*7910*/  @P0 BRA `(.L_x_2328) ;  /* 0x00000004006c0947 */ /* 0x000fec0003800000 */
[----:B------:R-:W-:Y:S01]  /*7920*/  ULEA.HI UR26, UR4, UR4, URZ, 0x1 ;  /* 0x00000004041a7291 */ /* 0x000fe2000f8f083f */
[----:B------:R-:W-:Y:S02]  /*7930*/  MOV R4, RZ ;  /* 0x000000ff00047202 */ /* 0x000fe40000000f00 */
[----:B-----5:R-:W-:Y:S01]  /*7940*/  MOV R33, R11 ;  /* 0x0000000b00217202 */ /* 0x020fe20000000f00 */
[----:B------:R-:W-:Y:S01]  /*7950*/  USHF.R.S32.HI UR26, URZ, 0x1, UR26 ;  /* 0x000000013f1a7899 */ /* 0x000fe2000801141a */
[----:B------:R-:W-:Y:S02]  /*7960*/  MOV R32, R10 ;  /* 0x0000000a00207202 */ /* 0x000fe40000000f00 */
[----:B------:R-:W-:Y:S02]  /*7970*/  MOV R35, R9 ;  /* 0x0000000900237202 */ /* 0x000fe40000000f00 */
[----:B------:R-:W-:Y:S02]  /*7980*/  MOV R22, R8 ;  /* 0x0000000800167202 */ /* 0x000fe40000000f00 */
[----:B------:R-:W-:Y:S02]  /*7990*/  ISETP.GE.AND P4, PT, R18, UR26, PT ;  /* 0x0000001a12007c0c */ /* 0x000fe4000bf86270 */
[----:B------:R-:W-:Y:S11]  /*79a0*/  MOV R5, UR26 ;  /* 0x0000001a00057c02 */ /* 0x000ff60008000f00 */
[----:B------:R-:W-:Y:S02]  /*79b0*/  @P4 IADD3 R5, RZ, -UR26, RZ ;  /* 0x8000001aff054c10 */ /* 0x000fe4000fffe0ff */
[----:B------:R-:W-:Y:S02]  /*79c0*/  @P4 IADD3 R4, RZ, -UR26, RZ ;  /* 0x8000001aff044c10 */ /* 0x000fe4000fffe0ff */
[C---:B-1----:R-:W-:Y:S02]  /*79d0*/  LEA R2, P0, R5.reuse, R2, 0x1 ;  /* 0x0000000205027211 */ /* 0x042fe400078008ff */
[----:B------:R-:W-:Y:S02]  /*79e0*/  IADD3 R0, P5, R124, R4, RZ ;  /* 0x000000047c007210 */ /* 0x000fe40007fbe0ff */
[----:B------:R-:W-:Y:S02]  /*79f0*/  LEA.HI.X.SX32 R3, R5, R3, 0x1, P0 ;  /* 0x0000000305037211 */ /* 0x000fe400000f0eff */
[----:B------:R-:W-:Y:S02]  /*7a00*/  LEA.HI.X.SX32 R4, R4, R113, 0x1, P5 ;  /* 0x0000007104047211 */ /* 0x000fe400028f0eff */
[C---:B------:R-:W-:Y:S04]  /*7a10*/  LEA R36, P0, R0.reuse, R102, 0x1 ;  /* 0x0000006600247211 */ /* 0x040fe800078008ff */
[----:B------:R-:W-:Y:S02]  /*7a20*/  LEA.HI.X R37, R0, R103, R4, 0x1, P0 ;  /* 0x0000006700257211 */ /* 0x000fe400000f0c04 */
[----:B------:R1:W4:Y:S01]  /*7a30*/  LDG.E.128 R4, desc[UR6][R2.64] ;  /* 0x0000000602047981 */ /* 0x000322000c1e1d00 */
[----:B------:R-:W-:Y:S02]  /*7a40*/  MOV R0, RZ ;  /* 0x000000ff00007202 */ /* 0x000fe40000000f00 */
[----:B------:R-:W-:Y:S04]  /*7a50*/  @P4 IADD3 R0, RZ, -UR26, RZ ;  /* 0x8000001aff004c10 */ /* 0x000fe8000fffe0ff */
[----:B------:R-:W-:Y:S01]  /*7a60*/  IADD3 R23, P0, R124, R0, RZ ;  /* 0x000000007c177210 */ /* 0x000fe20007f1e0ff */
[----:B------:R-:W1:Y:S03]  /*7a70*/  LDG.E.128 R36, desc[UR6][R36.64] ;  /* 0x0000000624247981 */ /* 0x000e66000c1e1d00 */
[----:B------:R-:W-:Y:S02]  /*7a80*/  LEA.HI.X.SX32 R0, R0, R113, 0x1, P0 ;  /* 0x0000007100007211 */ /* 0x000fe400000f0eff */
[C---:B------:R-:W-:Y:S04]  /*7a90*/  LEA R24, P0, R23.reuse, R104, 0x1 ;  /* 0x0000006817187211 */ /* 0x040fe800078008ff */
[----:B------:R-:W-:Y:S05]  /*7aa0*/  LEA.HI.X R25, R23, R105, R0, 0x1, P0 ;  /* 0x0000006917197211 */ /* 0x000fea00000f0c00 */
[----:B------:R2:W3:Y:S01]  /*7ab0*/  LDG.E.128 R28, desc[UR6][R24.64] ;  /* 0x00000006181c7981 */ /* 0x0004e2000c1e1d00 */
[--C-:B-1----:R-:W-:Y:S01]  /*7ac0*/  HADD2.F32 R3, -RZ, R37.reuse.H0_H0 ;  /* 0x20000025ff037230 */ /* 0x102fe20000004100 */
[----:B----4-:R-:W-:Y:S01]  /*7ad0*/  MOV R12, R4 ;  /* 0x00000004000c7202 */ /* 0x010fe20000000f00 */
[----:B------:R-:W-:Y:S01]  /*7ae0*/  HADD2.F32 R4, -RZ, R37.H1_H1 ;  /* 0x30000025ff047230 */ /* 0x000fe20000004100 */
[----:B------:R-:W-:Y:S01]  /*7af0*/  MOV R11, R5 ;  /* 0x00000005000b7202 */ /* 0x000fe20000000f00 */
[----:B------:R-:W-:Y:S01]  /*7b00*/  HADD2.F32 R8, -RZ, R39.H1_H1 ;  /* 0x30000027ff087230 */ /* 0x000fe20000004100 */
[----:B------:R-:W-:Y:S01]  /*7b10*/  MOV R10, R6 ;  /* 0x00000006000a7202 */ /* 0x000fe20000000f00 */
[--C-:B--2---:R-:W-:Y:S02]  /*7b20*/  HADD2.F32 R25, -RZ, R12.reuse.H0_H0 ;  /* 0x2000000cff197230 */ /* 0x104fe40000004100 */
[----:B------:R-:W-:Y:S01]  /*7b30*/  @!P4 FADD.FTZ R3, -R3, -RZ ;  /* 0x800000ff0303c221 */ /* 0x000fe20000010100 */
[----:B------:R-:W-:Y:S02]  /*7b40*/  HADD2.F32 R23, -RZ, R12.H1_H1 ;  /* 0x3000000cff177230 */ /* 0x000fe40000004100 */
[----:B------:R-:W-:Y:S01]  /*7b50*/  @!P4 FADD.FTZ R4, -R4, -RZ ;  /* 0x800000ff0404c221 */ /* 0x000fe20000010100 */
[--C-:B------:R-:W-:Y:S01]  /*7b60*/  HADD2.F32 R12, -RZ, R11.reuse.H0_H0 ;  /* 0x2000000bff0c7230 */ /* 0x100fe20000004100 */
[----:B------:R-:W-:Y:S01]  /*7b70*/  MOV R9, R7 ;  /* 0x0000000700097202 */ /* 0x000fe20000000f00 */
[----:B------:R-:W-:Y:S02]  /*7b80*/  HADD2.F32 R11, -RZ, R11.H1_H1 ;  /* 0x3000000bff0b7230 */ /* 0x000fe40000004100 */
[----:B------:R-:W-:Y:S01]  /*7b90*/  @!P4 FADD.FTZ R8, -R8, -RZ ;  /* 0x800000ff0808c221 */ /* 0x000fe20000010100 */
[----:B------:R-:W-:Y:S02]  /*7ba0*/  HADD2.F32 R7, -RZ, R39.H0_H0 ;  /* 0x20000027ff077230 */ /* 0x000fe40000004100 */
[----:B------:R-:W-:Y:S01]  /*7bb0*/  FMUL.FTZ R3, R12, R3 ;  /* 0x000000030c037220 */ /* 0x000fe20000410000 */
[----:B------:R-:W-:Y:S02]  /*7bc0*/  HADD2.F32 R0, -RZ, R36.H0_H0 ;  /* 0x20000024ff007230 */ /* 0x000fe40000004100 */
[----:B------:R-:W-:Y:S01]  /*7bd0*/  FMUL.FTZ R4, R11, R4 ;  /* 0x000000040b047220 */ /* 0x000fe20000410000 */
        /* <DEDUP_REMOVED lines=14> */
[--C-:B---3--:R-:W-:Y:S02]  /*7cc0*/  HADD2.F32 R10, -RZ, R28.reuse.H0_H0 ;  /* 0x2000001cff0a7230 */ /* 0x108fe40000004100 */
[----:B------:R-:W-:Y:S01]  /*7cd0*/  @!P4 FADD.FTZ R2, -R2, -RZ ;  /* 0x800000ff0202c221 */ /* 0x000fe20000010100 */
[----:B------:R-:W-:Y:S02]  /*7ce0*/  HADD2.F32 R12, -RZ, R28.H1_H1 ;  /* 0x3000001cff0c7230 */ /* 0x000fe40000004100 */
[----:B------:R-:W-:Y:S01]  /*7cf0*/  FMUL.FTZ R8, R9, R8 ;  /* 0x0000000809087220 */ /* 0x000fe20000410000 */
[--C-:B------:R-:W-:Y:S02]  /*7d00*/  HADD2.F32 R9, -RZ, R22.reuse.H0_H0 ;  /* 0x20000016ff097230 */ /* 0x100fe40000004100 */
[----:B------:R-:W-:Y:S01]  /*7d10*/  FMUL.FTZ R6, R11, R6 ;  /* 0x000000060b067220 */ /* 0x000fe20000410000 */
[----:B------:R-:W-:Y:S02]  /*7d20*/  HADD2.F32 R11, -RZ, R22.H1_H1 ;  /* 0x30000016ff0b7230 */ /* 0x000fe40000004100 */
[----:B------:R-:W-:Y:S01]  /*7d30*/  FMUL.FTZ R2, R23, R2 ;  /* 0x0000000217027220 */ /* 0x000fe20000410000 */
[----:B------:R-:W-:Y:S02]  /*7d40*/  HADD2.F32 R22, -RZ, R35.H0_H0 ;  /* 0x20000023ff167230 */ /* 0x000fe40000004100 */
[----:B------:R-:W-:Y:S01]  /*7d50*/  FFMA.FTZ R0, R9, R10, R0 ;  /* 0x0000000a09007223 */ /* 0x000fe20000010000 */
[--C-:B------:R-:W-:Y:S02]  /*7d60*/  HADD2.F32 R23, -RZ, R29.reuse.H0_H0 ;  /* 0x2000001dff177230 */ /* 0x100fe40000004100 */
[----:B------:R-:W-:Y:S01]  /*7d70*/  FFMA.FTZ R2, R11, R12, R2 ;  /* 0x0000000c0b027223 */ /* 0x000fe20000010002 */
[----:B------:R-:W-:Y:S02]  /*7d80*/  HADD2.F32 R24, -RZ, R29.H1_H1 ;  /* 0x3000001dff187230 */ /* 0x000fe40000004100 */
[----:B------:R-:W-:Y:S02]  /*7d90*/  HADD2.F32 R9, -RZ, R35.H1_H1 ;  /* 0x30000023ff097230 */ /* 0x000fe40000004100 */
[----:B------:R-:W-:Y:S01]  /*7da0*/  FFMA.FTZ R3, R22, R23, R3 ;  /* 0x0000001716037223 */ /* 0x000fe20000010003 */
[----:B------:R-:W-:Y:S01]  /*7db0*/  HADD2.F32 R25, -RZ, R30.H0_H0 ;  /* 0x2000001eff197230 */ /* 0x000fe20000004100 */
[----:B------:R-:W-:Y:S01]  /*7dc0*/  F2FP.F16.F32.PACK_AB R0, R2, R0 ;  /* 0x000000000200723e */ /* 0x000fe200000000ff */
[----:B------:R-:W-:Y:S02]  /*7dd0*/  HADD2.F32 R10, -RZ, R32.H0_H0 ;  /* 0x20000020ff0a7230 */ /* 0x000fe40000004100 */
[----:B------:R-:W-:Y:S01]  /*7de0*/  FFMA.FTZ R4, R9, R24, R4 ;  /* 0x0000001809047223 */ /* 0x000fe20000010004 */
[----:B------:R-:W-:Y:S02]  /*7df0*/  HADD2.F32 R26, -RZ, R30.H1_H1 ;  /* 0x3000001eff1a7230 */ /* 0x000fe40000004100 */
[----:B------:R-:W-:Y:S02]  /*7e00*/  HADD2.F32 R11, -RZ, R32.H1_H1 ;  /* 0x30000020ff0b7230 */ /* 0x000fe40000004100 */
[----:B------:R-:W-:Y:S01]  /*7e10*/  FFMA.FTZ R5, R10, R25, R5 ;  /* 0x000000190a057223 */ /* 0x000fe20000010005 */
[----:B------:R-:W-:Y:S01]  /*7e20*/  F2FP.F16.F32.PACK_AB R9, R4, R3 ;  /* 0x000000030409723e */ /* 0x000fe200000000ff */
[----:B------:R-:W-:Y:S02]  /*7e30*/  HADD2.F32 R27, -RZ, R31.H0_H0 ;  /* 0x2000001fff1b7230 */ /* 0x000fe40000004100 */
        /* <DEDUP_REMOVED lines=8> */
[----:B------:R-:W-:Y:S02]  /*7ec0*/  MOV R8, R0 ;  /* 0x0000000000087202 */ /* 0x000fe40000000f00 */
.L_x_2328:
[----:B------:R-:W-:Y:S05]  /*7ed0*/  BSYNC B0 ;  /* 0x0000000000007941 */ /* 0x000fea0003800000 */
.L_x_2327:
[----:B------:R-:W-:Y:S01]  /*7ee0*/  LEA.HI.X R53, R152, R95, R74, 0x1, P2 ;  /* 0x0000005f98357211 */ /* 0x000fe200010f0c4a */
[----:B------:R-:W-:Y:S01]  /*7ef0*/  BSSY B0, `(.L_x_2329) ;  /* 0x0000064000007945 */ /* 0x000fe20003800000 */
[----:B------:R-:W-:Y:S02]  /*7f00*/  LEA.HI.X R51, R76, R101, R75, 0x1, P1 ;  /* 0x000000654c337211 */ /* 0x000fe400008f0c4b */
[----:B------:R-:W-:Y:S01]  /*7f10*/  ISETP.GE.AND P2, PT, R15, UR4, PT ;  /* 0x000000040f007c0c */ /* 0x000fe2000bf46270 */
[----:B-----5:R4:W-:Y:S01]  /*7f20*/  STG.E.128 desc[UR6][R52.64], R8 ;  /* 0x0000000834007986 */ /* 0x0209e2000c101d06 */
[C---:B------:R-:W-:Y:S02]  /*7f30*/  LEA R42, P4, R77.reuse, R94, 0x1 ;  /* 0x0000005e4d2a7211 */ /* 0x040fe400078808ff */
[C---:B------:R-:W-:Y:S01]  /*7f40*/  LEA R40, P0, R80.reuse, R100, 0x1 ;  /* 0x0000006450287211 */ /* 0x040fe200078008ff */
[----:B------:R4:W5:Y:S01]  /*7f50*/  LDG.E.128 R24, desc[UR6][R50.64] ;  /* 0x0000000632187981 */ /* 0x000962000c1e1d00 */
[----:B------:R-:W-:Y:S02]  /*7f60*/  LEA.HI.X R43, R77, R95, R78, 0x1, P4 ;  /* 0x0000005f4d2b7211 */ /* 0x000fe400020f0c4e */
[----:B------:R-:W-:Y:S05]  /*7f70*/  LEA.HI.X R41, R80, R101, R79, 0x1, P0 ;  /* 0x0000006550297211 */ /* 0x000fea00000f0c4f */
[----:B------:R-:W-:Y:S05]  /*7f80*/  @P2 BRA `(.L_x_2330) ;  /* 0x0000000400682947 */ /* 0x000fea0003800000 */
        /* <DEDUP_REMOVED lines=17> */
[----:B------:R1:W2:Y:S01]  /*80a0*/  LDG.E.128 R4, desc[UR6][R2.64] ;  /* 0x0000000602047981 */ /* 0x0002a2000c1e1d00 */
[----:B------:R-:W-:Y:S02]  /*80b0*/  MOV R0, RZ ;  /* 0x000000ff00007202 */ /* 0x000fe40000000f00 */
[----:B------:R-:W-:Y:S04]  /*80c0*/  @P1 IADD3 R0, RZ, -UR26, RZ ;  /* 0x8000001aff001c10 */ /* 0x000fe8000fffe0ff */
[----:B----4-:R-:W-:Y:S01]  /*80d0*/  IADD3 R9, P0, R120, R0, RZ ;  /* 0x0000000078097210 */ /* 0x010fe20007f1e0ff */
[----:B------:R-:W1:Y:S03]  /*80e0*/  LDG.E.128 R36, desc[UR6][R36.64] ;  /* 0x0000000624247981 */ /* 0x000e66000c1e1d00 */
[----:B------:R-:W-:Y:S02]  /*80f0*/  LEA.HI.X.SX32 R0, R0, R109, 0x1, P0 ;  /* 0x0000006d00007211 */ /* 0x000fe400000f0eff */
[C---:B------:R-:W-:Y:S04]  /*8100*/  LEA R28, P0, R9.reuse, R104, 0x1 ;  /* 0x00000068091c7211 */ /* 0x040fe800078008ff */
[----:B------:R-:W-:Y:S06]  /*8110*/  LEA.HI.X R29, R9, R105, R0, 0x1, P0 ;  /* 0x00000069091d7211 */ /* 0x000fec00000f0c00 */
[----:B------:R-:W4:Y:S01]  /*8120*/  LDG.E.128 R28, desc[UR6][R28.64] ;  /* 0x000000061c1c7981 */ /* 0x000f22000c1e1d00 */
[--C-:B-1----:R-:W-:Y:S01]  /*8130*/  HADD2.F32 R3, -RZ, R37.reuse.H0_H0 ;  /* 0x20000025ff037230 */ /* 0x102fe20000004100 */
[----:B--2---:R-:W-:Y:S01]  /*8140*/  MOV R12, R4 ;  /* 0x00000004000c7202 */ /* 0x004fe20000000f00 */
[----:B------:R-:W-:Y:S01]  /*8150*/  HADD2.F32 R4, -RZ, R37.H1_H1 ;  /* 0x30000025ff047230 */ /* 0x000fe20000004100 */
[----:B------:R-:W-:Y:S01]  /*8160*/  MOV R11, R5 ;  /* 0x00000005000b7202 */ /* 0x000fe20000000f00 */
[----:B------:R-:W-:Y:S01]  /*8170*/  HADD2.F32 R8, -RZ, R39.H1_H1 ;  /* 0x30000027ff087230 */ /* 0x000fe20000004100 */
        /* <DEDUP_REMOVED lines=27> */
[--C-:B----4-:R-:W-:Y:S02]  /*8330*/  HADD2.F32 R10, -RZ, R28.reuse.H0_H0 ;  /* 0x2000001cff0a7230 */ /* 0x110fe40000004100 */
        /* <DEDUP_REMOVED lines=14> */
[----:B------:R-:W-:Y:S02]  /*8420*/  HADD2.F32 R25, -RZ, R30.H0_H0 ;  /* 0x2000001eff197230 */ /* 0x000fe40000004100 */
[----:B------:R-:W-:Y:S02]  /*8430*/  HADD2.F32 R10, -RZ, R32.H0_H0 ;  /* 0x20000020ff0a7230 */ /* 0x000fe40000004100 */
[----:B------:R-:W-:Y:S01]  /*8440*/  FFMA.FTZ R4, R9, R24, R4 ;  /* 0x0000001809047223 */ /* 0x000fe20000010004 */
[----:B------:R-:W-:Y:S01]  /*8450*/  HADD2.F32 R26, -RZ, R30.H1_H1 ;  /* 0x3000001eff1a7230 */ /* 0x000fe20000004100 */
[----:B------:R-:W-:Y:S01]  /*8460*/  F2FP.F16.F32.PACK_AB R24, R2, R0 ;  /* 0x000000000218723e */ /* 0x000fe200000000ff */
        /* <DEDUP_REMOVED lines=12> */
.L_x_2330:
[----:B------:R-:W-:Y:S05]  /*8530*/  BSYNC B0 ;  /* 0x0000000000007941 */ /* 0x000fea0003800000 */
.L_x_2329:
[----:B-----5:R1:W-:Y:S01]  /*8540*/  STG.E.128 desc[UR6][R42.64], R24 ;  /* 0x000000182a007986 */ /* 0x0203e2000c101d06 */
[----:B------:R-:W-:Y:S01]  /*8550*/  ISETP.GE.AND P1, PT, R14, UR4, PT ;  /* 0x000000040e007c0c */ /* 0x000fe2000bf26270 */
[----:B------:R-:W-:Y:S01]  /*8560*/  BSSY B0, `(.L_x_2331) ;  /* 0x0000060000007945 */ /* 0x000fe20003800000 */
[C---:B----4-:R-:W-:Y:S01]  /*8570*/  LEA R50, P0, R81.reuse, R94, 0x1 ;  /* 0x0000005e51327211 */ /* 0x050fe200078008ff */
[----:B------:R1:W5:Y:S03]  /*8580*/  LDG.E.128 R8, desc[UR6][R40.64] ;  /* 0x0000000628087981 */ /* 0x000366000c1e1d00 */
[----:B------:R-:W-:Y:S07]  /*8590*/  LEA.HI.X R51, R81, R95, R82, 0x1, P0 ;  /* 0x0000005f51337211 */ /* 0x000fee00000f0c52 */
        /* <DEDUP_REMOVED lines=92> */
.L_x_2332:
[----:B------:R-:W-:Y:S05]  /*8b60*/  BSYNC B0 ;  /* 0x0000000000007941 */ /* 0x000fea0003800000 */
.L_x_2331:
[----:B-----5:R4:W-:Y:S02]  /*8b70*/  STG.E.128 desc[UR6][R50.64], R8 ;  /* 0x0000000832007986 */ /* 0x0209e4000c101d06 */
.L_x_2326:
[----:B------:R-:W-:Y:S05]  /*8b80*/  BSYNC B1 ;  /* 0x0000000000017941 */ /* 0x000fea0003800000 */
.L_x_2325:
[C---:B------:R-:W-:Y:S01]  /*8b90*/  ISETP.GE.AND P0, PT, R64.reuse, R155, PT ;  /* 0x0000009b4000720c */ /* 0x040fe20003f06270 */
[----:B------:R-:W-:Y:S03]  /*8ba0*/  BSSY B1, `(.L_x_2333) ;  /* 0x0000136000017945 */ /* 0x000fe60003800000 */
[----:B------:R-:W-:Y:S11]  /*8bb0*/  ISETP.GE.AND P0, PT, R64, R137, !P0 ;  /* 0x000000894000720c */ /* 0x000ff60004706270 */
[----:B------:R-:W-:Y:S02]  /*8bc0*/  @!UPT UIADD3 URZ, URZ, URZ, URZ ;  /* 0x0000003f3f3ff290 */ /* 0x000fe4000fffe03f */
[----:B------:R-:W-:Y:S05]  /*8bd0*/  @!P0 BRA `(.L_x_2334) ;  /* 0x0000001000c88947 */ /* 0x000fea0003800000 */
[----:B----4-:R-:W4:Y:S01]  /*8be0*/  LDC.64 R4, c[0x0][0x338] ;  /* 0x0000ce00ff047b82 */ /* 0x010f220000000a00 */
[----:B------:R-:W-:Y:S01]  /*8bf0*/  ISETP.GE.AND P0, PT, R18, UR4, PT ;  /* 0x0000000412007c0c */ /* 0x000fe2000bf06270 */
[----:B------:R-:W-:Y:S06]  /*8c00*/  BSSY B0, `(.L_x_2335) ;  /* 0x0000064000007945 */ /* 0x000fec0003800000 */
[----:B-1----:R-:W1:Y:S01]  /*8c10*/  LDC.64 R2, c[0x0][0x248] ;  /* 0x00009200ff027b82 */ /* 0x002e620000000a00 */
[----:B----4-:R-:W-:Y:S04]  /*8c20*/  IMAD.WIDE.U32 R6, R4, 0x60, R100 ;  /* 0x0000006004067825 */ /* 0x010fe800078e0064 */
[----:B------:R-:W-:Y:S02]  /*8c30*/  IMAD R5, R5, 0x60, RZ ;  /* 0x0000006005057824 */ /* 0x000fe400078e02ff */
[----:B-1----:R-:W-:Y:S03]  /*8c40*/  IMAD.WIDE.U32 R50, R2, 0x60, R94 ;  /* 0x0000006002327825 */ /* 0x002fe600078e005e */
[----:B------:R-:W-:Y:S01]  /*8c50*/  IADD3 R7, R7, R5, RZ ;  /* 0x0000000507077210 */ /* 0x000fe20007ffe0ff */
[----:B------:R-:W-:Y:S04]  /*8c60*/  IMAD R34, R3, 0x60, RZ ;  /* 0x0000006003227824 */ /* 0x000fe800078e02ff */
[----:B------:R1:W5:Y:S01]  /*8c70*/  LDG.E.128 R8, desc[UR6][R6.64] ;  /* 0x0000000606087981 */ /* 0x000362000c1e1d00 */
        /* <DEDUP_REMOVED lines=16> */
[C---:B------:R-:W-:Y:S04]  /*8d80*/  LEA R36, P0, R0.reuse, R102, 0x1 ;  /* 0x0000006600247211 */ /* 0x040fe800078008ff */
[----:B------:R-:W-:Y:S02]  /*8d90*/  LEA.HI.X R37, R0, R103, R4, 0x1, P0 ;  /* 0x0000006700257211 */ /* 0x000fe400000f0c04 */
[----:B-1----:R1:W4:Y:S01]  /*8da0*/  LDG.E.128 R4, desc[UR6][R2.64] ;  /* 0x0000000602047981 */ /* 0x002322000c1e1d00 */
        /* <DEDUP_REMOVED lines=73> */
.L_x_2336:
[----:B------:R-:W-:Y:S05]  /*9240*/  BSYNC B0 ;  /* 0x0000000000007941 */ /* 0x000fea0003800000 */
.L_x_2335:
[C---:B------:R-:W-:Y:S01]  /*9250*/  LEA R2, P4, R84.reuse, R100, 0x1 ;  /* 0x0000006454027211 */ /* 0x040fe200078808ff */
[----:B------:R-:W-:Y:S01]  /*9260*/  IMAD.IADD R51, R51, 0x1, R34 ;  /* 0x0000000133337824 */ /* 0x000fe200078e0222 */
[----:B------:R-:W-:Y:S01]  /*9270*/  ISETP.GE.AND P2, PT, R15, UR4, PT ;  /* 0x000000040f007c0c */ /* 0x000fe2000bf46270 */
[----:B------:R-:W-:Y:S01]  /*9280*/  BSSY B0, `(.L_x_2337) ;  /* 0x0000063000007945 */ /* 0x000fe20003800000 */
[----:B------:R-:W-:Y:S02]  /*9290*/  LEA.HI.X R3, R84, R101, R83, 0x1, P4 ;  /* 0x0000006554037211 */ /* 0x000fe400020f0c53 */
[----:B-----5:R4:W-:Y:S01]  /*92a0*/  STG.E.128 desc[UR6][R50.64], R8 ;  /* 0x0000000832007986 */ /* 0x0209e2000c101d06 */
[----:B------:R-:W-:Y:S02]  /*92b0*/  LEA R42, P1, R86, R94, 0x1 ;  /* 0x0000005e562a7211 */ /* 0x000fe400078208ff */
[----:B------:R-:W-:Y:S02]  /*92c0*/  LEA R40, P0, R88, R100, 0x1 ;  /* 0x0000006458287211 */ /* 0x000fe400078008ff */
[----:B------:R4:W5:Y:S01]  /*92d0*/  LDG.E.128 R24, desc[UR6][R2.64] ;  /* 0x0000000602187981 */ /* 0x000962000c1e1d00 */
[----:B------:R-:W-:Y:S02]  /*92e0*/  LEA.HI.X R43, R86, R95, R85, 0x1, P1 ;  /* 0x0000005f562b7211 */ /* 0x000fe400008f0c55 */
[----:B------:R-:W-:Y:S01]  /*92f0*/  LEA.HI.X R41, R88, R101, R87, 0x1, P0 ;  /* 0x0000006558297211 */ /* 0x000fe200000f0c57 */
[----:B------:R-:W-:Y:S07]  /*9300*/  @P2 BRA `(.L_x_2338) ;  /* 0x0000000400682947 */ /* 0x000fee0003800000 */
        /* <DEDUP_REMOVED lines=11> */
[C---:B----4-:R-:W-:Y:S02]  /*93c0*/  LEA R2, P0, R5.reuse, R2, 0x1 ;  /* 0x0000000205027211 */ /* 0x050fe400078008ff */
        /* <DEDUP_REMOVED lines=12> */
[----:B------:R-:W-:Y:S06]  /*9490*/  LEA.HI.X R29, R9, R105, R0, 0x1, P0 ;  /* 0x00000069091d7211 */ /* 0x000fec00000f0c00 */
[----:B------:R-:W2:Y:S01]  /*94a0*/  LDG.E.128 R28, desc[UR6][R28.64] ;  /* 0x000000061c1c7981 */ /* 0x000ea2000c1e1d00 */
[--C-:B-1----:R-:W-:Y:S01]  /*94b0*/  HADD2.F32 R3, -RZ, R37.reuse.H0_H0 ;  /* 0x20000025ff037230 */ /* 0x102fe20000004100 */
[----:B----4-:R-:W-:Y:S01]  /*94c0*/  MOV R12, R4 ;  /* 0x00000004000c7202 */ /* 0x010fe20000000f00 */
        /* <DEDUP_REMOVED lines=30> */
[--C-:B--2---:R-:W-:Y:S02]  /*96b0*/  HADD2.F32 R10, -RZ, R28.reuse.H0_H0 ;  /* 0x2000001cff0a7230 */ /* 0x104fe40000004100 */
        /* <DEDUP_REMOVED lines=31> */
.L_x_2338:
[----:B------:R-:W-:Y:S05]  /*98b0*/  BSYNC B0 ;  /* 0x0000000000007941 */ /* 0x000fea0003800000 */
.L_x_2337:
        /* <DEDUP_REMOVED lines=98> */
.L_x_2340:
[----:B------:R-:W-:Y:S05]  /*9ee0*/  BSYNC B0 ;  /* 0x0000000000007941 */ /* 0x000fea0003800000 */
.L_x_2339:
[----:B-----5:R4:W-:Y:S02]  /*9ef0*/  STG.E.128 desc[UR6][R50.64], R8 ;  /* 0x0000000832007986 */ /* 0x0209e4000c101d06 */
.L_x_2334:
[----:B------:R-:W-:Y:S05]  /*9f00*/  BSYNC B1 ;  /* 0x0000000000017941 */ /* 0x000fea0003800000 */
.L_x_2333:
[----:B-1--4-:R-:W1:Y:S01]  /*9f10*/  LDC R3, c[0x0][0x2e0] ;  /* 0x0000b800ff037b82 */ /* 0x012e620000000800 */
[----:B------:R-:W-:Y:S01]  /*9f20*/  UMOV UR4, UR5 ;  /* 0x0000000500047c82 */ /* 0x000fe20008000000 */
[----:B-1----:R-:W-:Y:S05]  /*9f30*/  IMAD.U32 R3, R3, -0x20, RZ ;  /* 0xffffffe003037824 */ /* 0x002fea00078e00ff */
[C---:B------:R-:W-:Y:S02]  /*9f40*/  LEA R104, P1, R3.reuse, R104, 0x1 ;  /* 0x0000006803687211 */ /* 0x040fe400078208ff */
[C---:B------:R-:W-:Y:S02]  /*9f50*/  LEA R102, P0, R3.reuse, R102, 0x1 ;  /* 0x0000006603667211 */ /* 0x040fe400078008ff */
[C---:B------:R-:W-:Y:S02]  /*9f60*/  LEA.HI.X.SX32 R105, R3.reuse, R105, 0x1, P1 ;  /* 0x0000006903697211 */ /* 0x040fe400008f0eff */
[----:B------:R-:W-:Y:S01]  /*9f70*/  LEA.HI.X.SX32 R103, R3, R103, 0x1, P0 ;  /* 0x0000006703677211 */ /* 0x000fe200000f0eff */
[----:B------:R-:W-:Y:S08]  /*9f80*/  BRA `(.L_x_2308) ;  /* 0x0000000000b87947 */ /* 0x000ff00003800000 */
.L_x_2298:
[----:B----4-:R-:W2:Y:S01]  /*9f90*/  @P6 LDG.E.128 R4, desc[UR6][R100.64] ;  /* 0x0000000664046981 */ /* 0x010ea2000c1e1d00 */
[C---:B------:R-:W-:Y:S01]  /*9fa0*/  @P5 LEA R2, P0, R71.reuse, R100, 0x1 ;  /* 0x0000006447025211 */ /* 0x040fe200078008ff */
[----:B------:R-:W-:Y:S03]  /*9fb0*/  UMOV UR4, URZ ;  /* 0x0000003f00047c82 */ /* 0x000fe60008000000 */
[----:B------:R-:W-:Y:S02]  /*9fc0*/  @P5 LEA.HI.X R3, R71, R101, R70, 0x1, P0 ;  /* 0x0000006547035211 */ /* 0x000fe400000f0c46 */
[C---:B------:R-:W-:Y:S04]  /*9fd0*/  @P5 LEA R34, P0, R56.reuse, R94, 0x1 ;  /* 0x0000005e38225211 */ /* 0x040fe800078008ff */
[----:B------:R-:W-:Y:S02]  /*9fe0*/  @P5 LEA.HI.X R35, R56, R95, R57, 0x1, P0 ;  /* 0x0000005f38235211 */ /* 0x000fe400000f0c39 */
[C---:B------:R-:W-:Y:S04]  /*9ff0*/  ISETP.GE.AND P0, PT, R65.reuse, R155, PT ;  /* 0x0000009b4100720c */ /* 0x040fe80003f06270 */
[----:B------:R-:W-:Y:S11]  /*a000*/  ISETP.GE.AND P0, PT, R65, R137, !P0 ;  /* 0x000000894100720c */ /* 0x000ff60004706270 */
[----:B------:R-:W-:Y:S02]  /*a010*/  @!UPT UIADD3 URZ, URZ, URZ, URZ ;  /* 0x0000003f3f3ff290 */ /* 0x000fe4000fffe03f */
[C---:B------:R-:W-:Y:S04]  /*a020*/  @P0 LEA R32, P1, R73.reuse, R100, 0x1 ;  /* 0x0000006449200211 */ /* 0x040fe800078208ff */
[----:B------:R-:W-:Y:S02]  /*a030*/  @P0 LEA.HI.X R33, R73, R101, R72, 0x1, P1 ;  /* 0x0000006549210211 */ /* 0x000fe400008f0c48 */
[C---:B------:R-:W-:Y:S04]  /*a040*/  @P0 LEA R22, P1, R152.reuse, R94, 0x1 ;  /* 0x0000005e98160211 */ /* 0x040fe800078208ff */
[----:B------:R-:W-:Y:S02]  /*a050*/  @P0 LEA.HI.X R23, R152, R95, R74, 0x1, P1 ;  /* 0x0000005f98170211 */ /* 0x000fe400008f0c4a */
[C---:B------:R-:W-:Y:S04]  /*a060*/  ISETP.GE.AND P1, PT, R64.reuse, R155, PT ;  /* 0x0000009b4000720c */ /* 0x040fe80003f26270 */
[----:B------:R-:W-:Y:S01]  /*a070*/  ISETP.GE.AND P1, PT, R64, R137, !P1 ;  /* 0x000000894000720c */ /* 0x000fe20004f26270 */
[----:B--2---:R1:W-:Y:S04]  /*a080*/  @P6 STG.E.128 desc[UR6][R94.64], R4 ;  /* 0x000000045e006986 */ /* 0x0043e8000c101d06 */
[----:B------:R-:W2:Y:S04]  /*a090*/  @P6 LDG.E.128 R28, desc[UR6][R100.64+0x80] ;  /* 0x00008006641c6981 */ /* 0x000ea8000c1e1d00 */
[----:B--2---:R2:W-:Y:S04]  /*a0a0*/  @P6 STG.E.128 desc[UR6][R94.64+0x80], R28 ;  /* 0x0000801c5e006986 */ /* 0x0045e8000c101d06 */
[----:B------:R-:W3:Y:S04]  /*a0b0*/  @P6 LDG.E.128 R24, desc[UR6][R100.64+0x100] ;  /* 0x0001000664186981 */ /* 0x000ee8000c1e1d00 */
[----:B---3--:R3:W-:Y:S04]  /*a0c0*/  @P6 STG.E.128 desc[UR6][R94.64+0x100], R24 ;  /* 0x000100185e006986 */ /* 0x0087e8000c101d06 */
[----:B------:R-:W4:Y:S04]  /*a0d0*/  @P5 LDG.E.128 R8, desc[UR6][R2.64] ;  /* 0x0000000602085981 */ /* 0x000f28000c1e1d00 */
[----:B----4-:R-:W-:Y:S04]  /*a0e0*/  @P5 STG.E.128 desc[UR6][R34.64], R8 ;  /* 0x0000000822005986 */ /* 0x010fe8000c101d06 */
[----:B-1----:R-:W4:Y:S04]  /*a0f0*/  @P5 LDG.E.128 R4, desc[UR6][R2.64+0x80] ;  /* 0x0000800602045981 */ /* 0x002f28000c1e1d00 */
[----:B----4-:R-:W-:Y:S04]  /*a100*/  @P5 STG.E.128 desc[UR6][R34.64+0x80], R4 ;  /* 0x0000800422005986 */ /* 0x010fe8000c101d06 */
[----:B--2---:R1:W2:Y:S02]  /*a110*/  @P5 LDG.E.128 R28, desc[UR6][R2.64+0x100] ;  /* 0x00010006021c5981 */ /* 0x0042a4000c1e1d00 */
[----:B-1----:R-:W1:Y:S02]  /*a120*/  @P1 LDC.64 R2, c[0x0][0x338] ;  /* 0x0000ce00ff021b82 */ /* 0x002e640000000a00 */
[----:B-1----:R-:W-:Y:S01]  /*a130*/  @P1 IMAD R3, R3, 0x60, RZ ;  /* 0x0000006003031824 */ /* 0x002fe200078e02ff */
[----:B--2---:R1:W-:Y:S04]  /*a140*/  @P5 STG.E.128 desc[UR6][R34.64+0x100], R28 ;  /* 0x0001001c22005986 */ /* 0x0043e8000c101d06 */
[----:B---3--:R-:W2:Y:S01]  /*a150*/  @P0 LDG.E.128 R24, desc[UR6][R32.64] ;  /* 0x0000000620180981 */ /* 0x008ea2000c1e1d00 */
[----:B-1----:R-:W-:Y:S04]  /*a160*/  @P1 IMAD.WIDE.U32 R28, R2, 0x60, R100 ;  /* 0x00000060021c1825 */ /* 0x002fe800078e0064 */
[----:B------:R-:W-:Y:S02]  /*a170*/  @P1 IMAD.IADD R29, R29, 0x1, R3 ;  /* 0x000000011d1d1824 */ /* 0x000fe400078e0203 */
[----:B------:R-:W1:Y:S02]  /*a180*/  @P1 LDC.64 R2, c[0x0][0x248] ;  /* 0x00009200ff021b82 */ /* 0x000e640000000a00 */
[----:B-1----:R-:W-:Y:S04]  /*a190*/  @P1 IMAD.WIDE.U32 R30, R2, 0x60, R94 ;  /* 0x00000060021e1825 */ /* 0x002fe800078e005e */
[----:B------:R-:W-:Y:S04]  /*a1a0*/  @P1 IMAD R3, R3, 0x60, RZ ;  /* 0x0000006003031824 */ /* 0x000fe800078e02ff */
[----:B------:R-:W-:Y:S01]  /*a1b0*/  @P1 IMAD.IADD R31, R31, 0x1, R3 ;  /* 0x000000011f1f1824 */ /* 0x000fe200078e0203 */
[----:B--2---:R-:W-:Y:S04]  /*a1c0*/  @P0 STG.E.128 desc[UR6][R22.64], R24 ;  /* 0x0000001816000986 */ /* 0x004fe8000c101d06 */
[----:B------:R-:W2:Y:S04]  /*a1d0*/  @P0 LDG.E.128 R8, desc[UR6][R32.64+0x80] ;  /* 0x0000800620080981 */ /* 0x000ea8000c1e1d00 */
[----:B--2---:R1:W-:Y:S04]  /*a1e0*/  @P0 STG.E.128 desc[UR6][R22.64+0x80], R8 ;  /* 0x0000800816000986 */ /* 0x0043e8000c101d06 */
[----:B------:R-:W2:Y:S04]  /*a1f0*/  @P0 LDG.E.128 R4, desc[UR6][R32.64+0x100] ;  /* 0x0001000620040981 */ /* 0x000ea8000c1e1d00 */
[----:B--2---:R2:W-:Y:S04]  /*a200*/  @P0 STG.E.128 desc[UR6][R22.64+0x100], R4 ;  /* 0x0001000416000986 */ /* 0x0045e8000c101d06 */
[----:B-1----:R-:W3:Y:S04]  /*a210*/  @P1 LDG.E.128 R8, desc[UR6][R28.64] ;  /* 0x000000061c081981 */ /* 0x002ee8000c1e1d00 */
[----:B---3--:R4:W-:Y:S04]  /*a220*/  @P1 STG.E.128 desc[UR6][R30.64], R8 ;  /* 0x000000081e001986 */ /* 0x0089e8000c101d06 */
[----:B------:R-:W3:Y:S04]  /*a230*/  @P1 LDG.E.128 R24, desc[UR6][R28.64+0x80] ;  /* 0x000080061c181981 */ /* 0x000ee8000c1e1d00 */
[----:B---3--:R4:W-:Y:S04]  /*a240*/  @P1 STG.E.128 desc[UR6][R30.64+0x80], R24 ;  /* 0x000080181e001986 */ /* 0x0089e8000c101d06 */
[----:B--2---:R-:W2:Y:S04]  /*a250*/  @P1 LDG.E.128 R4, desc[UR6][R28.64+0x100] ;  /* 0x000100061c041981 */ /* 0x004ea8000c1e1d00 */
[----:B--2---:R4:W-:Y:S02]  /*a260*/  @P1 STG.E.128 desc[UR6][R30.64+0x100], R4 ;  /* 0x000100041e001986 */ /* 0x0049e4000c101d06 */
.L_x_2308:
[----:B------:R-:W5:Y:S02]  /*a270*/  LDC R0, c[0x0][0x338] ;  /* 0x0000ce00ff007b82 */ /* 0x000f640000000800 */
[----:B-----5:R-:W-:Y:S05]  /*a280*/  IMAD.U32 R3, R0, -0x40, RZ ;  /* 0xffffffc000037824 */ /* 0x020fea00078e00ff */
[C---:B--23--:R-:W-:Y:S04]  /*a290*/  LEA R100, P0, R3.reuse, R100, 0x1 ;  /* 0x0000006403647211 */ /* 0x04cfe800078008ff */
[----:B------:R-:W-:Y:S01]  /*a2a0*/  LEA.HI.X.SX32 R101, R3, R101, 0x1, P0 ;  /* 0x0000006503657211 */ /* 0x000fe200000f0eff */
[----:B------:R-:W-:Y:S08]  /*a2b0*/  @!P3 BRA `(.L_x_2341) ;  /* 0x000000040034b947 */ /* 0x000ff00003800000 */
[----:B------:R-:W-:Y:S04]  /*a2c0*/  IADD3 R0, R13, -0x1, RZ ;  /* 0xffffffff0d007810 */ /* 0x000fe80007ffe0ff */
[----:B------:R-:W-:Y:S11]  /*a2d0*/  ISETP.GT.AND P0, PT, R0, R67, PT ;  /* 0x000000430000720c */ /* 0x000ff60003f04270 */
[----:B------:R-:W-:Y:S02]  /*a2e0*/  @!UPT UIADD3 URZ, URZ, URZ, URZ ;  /* 0x0000003f3f3ff290 */ /* 0x000fe4000fffe03f */
[----:B------:R-:W-:Y:S05]  /*a2f0*/  @!P0 BRA `(.L_x_2342) ;  /* 0x00000004004c8947 */ /* 0x000fea0003800000 */
[----:B----4-:R-:W-:Y:S01]  /*a300*/  IMAD.MOV.U32 R8, RZ, RZ, RZ ;  /* 0x000000ffff087224 */ /* 0x010fe200078e00ff */
[----:B------:R-:W2:Y:S01]  /*a310*/  LDC R2, c[0x0][0x380] ;  /* 0x0000e000ff027b82 */ /* 0x000ea20000000800 */
[----:B------:R-:W-:Y:S02]  /*a320*/  IADD3 R17, R17, -0x80, RZ ;  /* 0xffffff8011117810 */ /* 0x000fe40007ffe0ff */
[----:B------:R-:W-:Y:S02]  /*a330*/  IABS R7, R16 ;  /* 0x0000001000077213 */ /* 0x000fe40000000000 */
[----:B------:R-:W-:Y:S02]  /*a340*/  IABS R5, R17 ;  /* 0x0000001100057213 */ /* 0x000fe40000000000 */
[----:B--2---:R-:W-:Y:S04]  /*a350*/  IABS R3, R2 ;  /* 0x0000000200037213 */ /* 0x004fe80000000000 */
[----:B------:R-:W2:Y:S10]  /*a360*/  I2F.RP R6, R3 ;  /* 0x0000000300067306 */ /* 0x000eb40000209400 */
[----:B--2---:R-:W2:Y:S02]  /*a370*/  MUFU.RCP R0, R6 ;  /* 0x0000000600007308 */ /* 0x004ea40000001000 */
[----:B--2---:R-:W-:Y:S08]  /*a380*/  VIADD R4, R0, 0xffffffe ;  /* 0x0ffffffe00047836 */ /* 0x004ff00000000000 */
[----:B------:R-:W2:Y:S02]  /*a390*/  F2I.FTZ.U32.TRUNC.NTZ R9, R4 ;  /* 0x0000000400097305 */ /* 0x000ea4000021f000 */
[--C-:B--2---:R-:W-:Y:S04]  /*a3a0*/  IMAD.MOV R0, RZ, RZ, -R9.reuse ;  /* 0x000000ffff007224 */ /* 0x104fe800078e0a09 */
[----:B------:R-:W-:Y:S04]  /*a3b0*/  IMAD R0, R0, R3, RZ ;  /* 0x0000000300007224 */ /* 0x000fe800078e02ff */
[----:B------:R-:W-:Y:S06]  /*a3c0*/  IMAD.HI.U32 R0, R9, R0, R8 ;  /* 0x0000000009007227 */ /* 0x000fec00078e0008 */
[C---:B------:R-:W-:Y:S04]  /*a3d0*/  IMAD.HI.U32 R4, R0.reuse, R5, RZ ;  /* 0x0000000500047227 */ /* 0x040fe800078e00ff */
[----:B------:R-:W-:Y:S04]  /*a3e0*/  IMAD.HI.U32 R0, R0, R7, RZ ;  /* 0x0000000700007227 */ /* 0x000fe800078e00ff */
[----:B------:R-:W-:Y:S01]  /*a3f0*/  IMAD.MOV R6, RZ, RZ, -R4 ;  /* 0x000000ffff067224 */ /* 0x000fe200078e0a04 */
[----:B------:R-:W-:Y:S03]  /*a400*/  IADD3 R8, -R0, RZ, RZ ;  /* 0x000000ff00087210 */ /* 0x000fe60007ffe1ff */
[C---:B------:R-:W-:Y:S02]  /*a410*/  IMAD R5, R3.reuse, R6, R5 ;  /* 0x0000000603057224 */ /* 0x040fe400078e0205 */
[C---:B------:R-:W-:Y:S03]  /*a420*/  IMAD R7, R3.reuse, R8, R7 ;  /* 0x0000000803077224 */ /* 0x040fe600078e0207 */
[C---:B------:R-:W-:Y:S02]  /*a430*/  ISETP.GT.U32.AND P0, PT, R3.reuse, R5, PT ;  /* 0x000000050300720c */ /* 0x040fe40003f04070 */
[----:B------:R-:W-:Y:S11]  /*a440*/  ISETP.GT.U32.AND P4, PT, R3, R7, PT ;  /* 0x000000070300720c */ /* 0x000ff60003f84070 */
[----:B------:R-:W-:Y:S01]  /*a450*/  @!P0 IADD3 R4, R4, 0x1, RZ ;  /* 0x0000000104048810 */ /* 0x000fe20007ffe0ff */
[--C-:B------:R-:W-:Y:S01]  /*a460*/  @!P0 IMAD.IADD R5, R5, 0x1, -R3.reuse ;  /* 0x0000000105058824 */ /* 0x100fe200078e0a03 */
[----:B------:R-:W-:Y:S01]  /*a470*/  ISETP.NE.AND P0, PT, R2, RZ, PT ;  /* 0x000000ff0200720c */ /* 0x000fe20003f05270 */
[----:B------:R-:W-:Y:S02]  /*a480*/  @!P4 IMAD.IADD R7, R7, 0x1, -R3 ;  /* 0x000000010707c824 */ /* 0x000fe400078e0a03 */
[----:B------:R-:W-:Y:S01]  /*a490*/  @!P4 VIADD R0, R0, 0x1 ;  /* 0x000000010000c836 */ /* 0x000fe20000000000 */
[-C--:B------:R-:W-:Y:S02]  /*a4a0*/  ISETP.GE.U32.AND P5, PT, R5, R3.reuse, PT ;  /* 0x000000030500720c */ /* 0x080fe40003fa6070 */
[----:B------:R-:W-:Y:S02]  /*a4b0*/  ISETP.GE.U32.AND P6, PT, R7, R3, PT ;  /* 0x000000030700720c */ /* 0x000fe40003fc6070 */
[-C--:B------:R-:W-:Y:S02]  /*a4c0*/  LOP3.LUT R3, R17, R2.reuse, RZ, 0x3c, !PT ;  /* 0x0000000211037212 */ /* 0x080fe400078e3cff */
[-C--:B------:R-:W-:Y:S02]  /*a4d0*/  LOP3.LUT R5, R16, R2.reuse, RZ, 0x3c, !PT ;  /* 0x0000000210057212 */ /* 0x080fe400078e3cff */
[----:B------:R-:W-:Y:S02]  /*a4e0*/  ISETP.GE.AND P1, PT, R3, RZ, PT ;  /* 0x000000ff0300720c */ /* 0x000fe40003f26270 */
[----:B------:R-:W-:Y:S02]  /*a4f0*/  ISETP.GE.AND P2, PT, R5, RZ, PT ;  /* 0x000000ff0500720c */ /* 0x000fe40003f46270 */
[----:B------:R-:W-:Y:S01]  /*a500*/  LOP3.LUT R3, RZ, R2, RZ, 0x33, !PT ;  /* 0x00000002ff037212 */ /* 0x000fe200078e33ff */
[----:B------:R-:W-:Y:S02]  /*a510*/  @P5 VIADD R4, R4, 0x1 ;  /* 0x0000000104045836 */ /* 0x000fe40000000000 */
[----:B------:R-:W-:Y:S06]  /*a520*/  @P6 IADD3 R0, R0, 0x1, RZ ;  /* 0x0000000100006810 */ /* 0x000fec0007ffe0ff */
[----:B------:R-:W-:Y:S02]  /*a530*/  @!P1 IMAD.MOV R4, RZ, RZ, -R4 ;  /* 0x000000ffff049224 */ /* 0x000fe400078e0a04 */
[----:B------:R-:W-:Y:S03]  /*a540*/  @!P2 IADD3 R0, -R0, RZ, RZ ;  /* 0x000000ff0000a210 */ /* 0x000fe60007ffe1ff */
[C---:B------:R-:W-:Y:S02]  /*a550*/  SEL R4, R3.reuse, R4, !P0 ;  /* 0x0000000403047207 */ /* 0x040fe40004000000 */
[----:B------:R-:W-:Y:S01]  /*a560*/  SEL R3, R3, R0, !P0 ;  /* 0x0000000003037207 */ /* 0x000fe20004000000 */
[----:B------:R-:W-:Y:S01]  /*a570*/  IMAD.IADD R0, R17, 0x1, -R16 ;  /* 0x0000000111007824 */ /* 0x000fe200078e0a10 */
[CC--:B-1----:R-:W-:Y:S02]  /*a580*/  LEA R24, P1, R4.reuse, R202.reuse, 0x2 ;  /* 0x000000ca04187211 */ /* 0x0c2fe400078210ff */
[C---:B------:R-:W-:Y:S02]  /*a590*/  LEA R22, P0, R3.reuse, R202, 0x2 ;  /* 0x000000ca03167211 */ /* 0x040fe400078010ff */
[-C--:B------:R-:W-:Y:S02]  /*a5a0*/  LEA.HI.X.SX32 R25, R4, R203.reuse, 0x2, P1 ;  /* 0x000000cb04197211 */ /* 0x080fe400008f16ff */
[C---:B------:R-:W-:Y:S02]  /*a5b0*/  LEA.HI.X.SX32 R23, R3.reuse, R203, 0x2, P0 ;  /* 0x000000cb03177211 */ /* 0x040fe400000f16ff */
[----:B------:R-:W-:Y:S01]  /*a5c0*/  IADD3 R3, R3, -R4, RZ ;  /* 0x8000000403037210 */ /* 0x000fe20007ffe0ff */
[----:B------:R-:W2:Y:S04]  /*a5d0*/  LDG.E R5, desc[UR6][R24.64] ;  /* 0x0000000618057981 */ /* 0x000ea8000c1e1900 */
[----:B------:R-:W-:Y:S01]  /*a5e0*/  IMAD R0, R3, R2, R0 ;  /* 0x0000000203007224 */ /* 0x000fe200078e0200 */
[----:B------:R-:W2:Y:S03]  /*a5f0*/  LDG.E R6, desc[UR6][R22.64] ;  /* 0x0000000616067981 */ /* 0x000ea6000c1e1900 */
[----:B------:R-:W-:Y:S04]  /*a600*/  IMAD.WIDE.U32 R10, R0, UR16, RZ ;  /* 0x00000010000a7c25 */ /* 0x000fe8000f8e00ff */
[----:B--2---:R-:W-:Y:S01]  /*a610*/  IMAD.IADD R8, R5, 0x1, -R6 ;  /* 0x0000000105087824 */ /* 0x004fe200078e0a06 */
[----:B------:R-:W-:Y:S03]  /*a620*/  SHF.R.S32.HI R5, RZ, 0x1f, R0 ;  /* 0x0000001fff057819 */ /* 0x000fe60000011400 */
[----:B------:R-:W-:Y:S01]  /*a630*/  IMAD.WIDE.U32 R16, R8, UR12, RZ ;  /* 0x0000000c08107c25 */ /* 0x000fe2000f8e00ff */
[----:B------:R-:W-:Y:S03]  /*a640*/  SHF.R.S32.HI R6, RZ, 0x1f, R8 ;  /* 0x0000001fff067819 */ /* 0x000fe60000011408 */
[C---:B------:R-:W-:Y:S02]  /*a650*/  IMAD R4, R5.reuse, UR16, RZ ;  /* 0x0000001005047c24 */ /* 0x040fe4000f8e02ff */
[----:B------:R-:W-:Y:S02]  /*a660*/  IMAD R3, R6, UR12, RZ ;  /* 0x0000000c06037c24 */ /* 0x000fe4000f8e02ff */
[----:B------:R-:W-:Y:S02]  /*a670*/  IMAD R4, R0, UR17, R4 ;  /* 0x0000001100047c24 */ /* 0x000fe4000f8e0204 */
[----:B------:R-:W-:Y:S02]  /*a680*/  IMAD R3, R8, UR13, R3 ;  /* 0x0000000d08037c24 */ /* 0x000fe4000f8e0203 */
[----:B------:R-:W-:Y:S01]  /*a690*/  IMAD R5, R5, UR10, RZ ;  /* 0x0000000a05057c24 */ /* 0x000fe2000f8e02ff */
[----:B------:R-:W-:Y:S01]  /*a6a0*/  IADD3 R11, R11, R4, RZ ;  /* 0x000000040b0b7210 */ /* 0x000fe20007ffe0ff */
[----:B------:R-:W-:Y:S02]  /*a6b0*/  IMAD.IADD R7, R17, 0x1, R3 ;  /* 0x0000000111077824 */ /* 0x000fe400078e0203 */
[----:B------:R-:W-:Y:S01]  /*a6c0*/  IMAD R3, R6, UR14, RZ ;  /* 0x0000000e06037c24 */ /* 0x000fe2000f8e02ff */
[----:B------:R-:W-:Y:S01]  /*a6d0*/  MOV R6, R16 ;  /* 0x0000001000067202 */ /* 0x000fe20000000f00 */
        /* <DEDUP_REMOVED lines=11> */
.L_x_2341:
[----:B------:R-:W2:Y:S01]  /*a790*/  LDC R2, c[0x0][0x250] ;  /* 0x00009400ff027b82 */ /* 0x000ea20000000800 */
[----:B----4-:R-:W-:Y:S02]  /*a7a0*/  IMAD.MOV.U32 R4, RZ, RZ, R97 ;  /* 0x000000ffff047224 */ /* 0x010fe400078e0061 */
[----:B------:R-:W-:Y:S05]  /*a7b0*/  IMAD.MOV.U32 R5, RZ, RZ, R96 ;  /* 0x000000ffff057224 */ /* 0x000fea00078e0060 */
[----:B------:R-:W3:Y:S02]  /*a7c0*/  LDC R0, c[0x0][0x248] ;  /* 0x00009200ff007b82 */ /* 0x000ee40000000800 */
[----:B---3--:R-:W-:Y:S02]  /*a7d0*/  IMAD.U32 R3, R0, -0x40, RZ ;  /* 0xffffffc000037824 */ /* 0x008fe400078e00ff */
[----:B--2---:R-:W-:Y:S03]  /*a7e0*/  IMAD.U32 R2, R2, -0x40, RZ ;  /* 0xffffffc002027824 */ /* 0x004fe600078e00ff */
[C---:B-1----:R-:W-:Y:S02]  /*a7f0*/  LEA R94, P0, R3.reuse, R94, 0x1 ;  /* 0x0000005e035e7211 */ /* 0x042fe400078008ff */
[C---:B------:R-:W-:Y:S02]  /*a800*/  LEA R97, P1, R2.reuse, R4, 0x1 ;  /* 0x0000000402617211 */ /* 0x040fe400078208ff */
[----:B------:R-:W-:Y:S02]  /*a810*/  LEA.HI.X.SX32 R95, R3, R95, 0x1, P0 ;  /* 0x0000005f035f7211 */ /* 0x000fe400000f0eff */
[----:B------:R-:W-:Y:S09]  /*a820*/  LEA.HI.X.SX32 R96, R2, R5, 0x1, P1 ;  /* 0x0000000502607211 */ /* 0x000ff200008f0eff */
.L_x_2342:
[----:B------:R-:W-:Y:S04]  /*a830*/  IADD3 R13, R13, -0x1, RZ ;  /* 0xffffffff0d0d7810 */ /* 0x000fe80007ffe0ff */
[----:B------:R-:W-:Y:S11]  /*a840*/  ISETP.GT.AND P0, PT, R13, R67, PT ;  /* 0x000000430d00720c */ /* 0x000ff60003f04270 */
[----:B------:R-:W-:Y:S02]  /*a850*/  @!UPT UIADD3 URZ, URZ, URZ, URZ ;  /* 0x0000003f3f3ff290 */ /* 0x000fe4000fffe03f */
[----:B------:R-:W-:Y:S05]  /*a860*/  @P0 BRA `(.L_x_2343) ;  /* 0xffffff7c00bc0947 */ /* 0x000fea000383ffff */
.L_x_2297:
[----:B------:R-:W2:Y:S01]  /*a870*/  S2UR UR4, SR_CgaCtaId ;  /* 0x00000000000479c3 */ /* 0x000ea20000008800 */
[----:B------:R-:W-:Y:S01]  /*a880*/  ULDC UR5, c[0x0][0x2e0] ;  /* 0x0000b80000057ab9 */ /* 0x000fe20000000800 */
[----:B------:R-:W-:-:S06]  /*a890*/  UMOV UR10, 0x400 ;  /* 0x00000400000a7882 */ /* 0x000fcc0000000000 */
[----:B------:R-:W-:Y:S01]  /*a8a0*/  BAR.SYNC.DEFER_BLOCKING 0x0 ;  /* 0x0000000000007b1d */ /* 0x000fe20000010000 */
[----:B------:R-:W-:-:S07]  /*a8b0*/  ISETP.NE.AND P0, PT, RZ, UR5, PT ;  /* 0x00000005ff007c0c */ /* 0x000fce000bf05270 */
[----:B----4-:R-:W3:Y:S01]  /*a8c0*/  LDC.64 R4, c[0x0][0x240] ;  /* 0x00009000ff047b82 */ /* 0x010ee20000000a00 */
[----:B------:R-:W-:Y:S01]  /*a8d0*/  BSSY B2, `(.L_x_2344) ;  /* 0x0000722000027945 */ /* 0x000fe20003800000 */
[----:B--2---:R-:W-:-:S06]  /*a8e0*/  ULEA UR4, UR4, UR10, 0x18 ;  /* 0x0000000a04047291 */ /* 0x004fcc000f8ec03f */
[----:B------:R-:W-:Y:S02]  /*a8f0*/  LEA R201, R132, UR4, 0x1 ;  /* 0x0000000484c97c11 */ /* 0x000fe4000f8e08ff */
[C---:B---3--:R-:W-:Y:S01]  /*a900*/  SHF.L.U64.HI R3, R4.reuse, 0x4, R5 ;  /* 0x0000000404037819 */ /* 0x048fe20000010205 */
[----:B-----5:R-:W-:Y:S01]  /*a910*/  IMAD.SHL.U32 R13, R4, 0x10, RZ ;  /* 0x00000010040d7824 */ /* 0x020fe200078e00ff */
        /* <DEDUP_REMOVED lines=8> */
[C---:B------:R-:W-:Y:S01]  /*a9a0*/  LEA R0, P0, R4.reuse, R144, 0x5 ;  /* 0x0000009004007211 */ /* 0x040fe200078028ff */
[----:B------:R-:W-:Y:S02]  /*a9b0*/  IMAD.MOV.U32 R146, RZ, RZ, R144 ;  /* 0x000000ffff927224 */ /* 0x000fe400078e0090 */
[----:B------:R-:W-:Y:S01]  /*a9c0*/  IMAD.X R6, R3, 0x1, R147, P1 ;  /* 0x0000000103067824 */ /* 0x000fe200008e0693 */
[C---:B------:R-:W-:Y:S01]  /*a9d0*/  LEA.HI.X R9, R4.reuse, R147, R5, 0x5, P0 ;  /* 0x0000009304097211 */ /* 0x040fe200000f2c05 */
[----:B------:R-:W-:Y:S01]  /*a9e0*/  IMAD.WIDE.U32 R10, R4, 0x30, R146 ;  /* 0x00000030040a7825 */ /* 0x000fe200078e0092 */
[----:B-1----:R-:W-:Y:S02]  /*a9f0*/  LEA R26, P0, R13, UR8, 0x1 ;  /* 0x000000080d1a7c11 */ /* 0x002fe4000f8008ff */
[----:B------:R-:W-:Y:S01]  /*aa00*/  LEA R40, P1, R144, UR8, 0x1 ;  /* 0x0000000890287c11 */ /* 0x000fe2000f8208ff */
[----:B------:R-:W-:Y:S01]  /*aa10*/  IMAD R5, R5, 0x30, RZ ;  /* 0x0000003005057824 */ /* 0x000fe200078e02ff */
[----:B------:R-:W-:Y:S01]  /*aa20*/  LEA.HI.X R27, R13, UR9, R6, 0x1, P0 ;  /* 0x000000090d1b7c11 */ /* 0x000fe200080f0c06 */
[----:B------:R-:W-:Y:S01]  /*aa30*/  IMAD.IADD R17, R199, 0x1, -R60 ;  /* 0x00000001c7117824 */ /* 0x000fe200078e0a3c */
[----:B------:R-:W-:-:S02]  /*aa40*/  ISETP.NE.AND P0, PT, RZ, UR10, PT ;  /* 0x0000000aff007c0c */ /* 0x000fc4000bf05270 */
[----:B------:R-:W-:Y:S02]  /*aa50*/  LEA R24, P4, R0, UR8, 0x1 ;  /* 0x0000000800187c11 */ /* 0x000fe4000f8808ff */
[----:B------:R-:W-:Y:S02]  /*aa60*/  LEA R14, P2, R10, UR8, 0x1 ;  /* 0x000000080a0e7c11 */ /* 0x000fe4000f8408ff */
[----:B------:R-:W-:Y:S02]  /*aa70*/  LEA.HI.X R41, R144, UR9, R147, 0x1, P1 ;  /* 0x0000000990297c11 */ /* 0x000fe400088f0c93 */
[----:B------:R-:W-:Y:S02]  /*aa80*/  ISETP.GE.AND P1, PT, R142, R17, PT ;  /* 0x000000118e00720c */ /* 0x000fe40003f26270 */
[----:B------:R-:W-:Y:S02]  /*aa90*/  LEA.HI.X R25, R0, UR9, R9, 0x1, P4 ;  /* 0x0000000900197c11 */ /* 0x000fe4000a0f0c09 */
[----:B------:R-:W-:-:S02]  /*aaa0*/  ISETP.GT.AND P1, PT, R58, -0x8, !P1 ;  /* 0xfffffff83a00780c */ /* 0x000fc40004f24270 */
[----:B--2---:R-:W-:-:S05]  /*aab0*/  IADD3 R2, R2, R69, R60 ;  /* 0x0000004502027210 */ /* 0x004fca0007ffe03c */
[----:B------:R-:W-:Y:S02]  /*aac0*/  IMAD R4, R127, R2, RZ ;  /* 0x000000027f047224 */ /* 0x000fe400078e02ff */
[----:B------:R-:W-:-:S03]  /*aad0*/  IMAD.IADD R2, R11, 0x1, R5 ;  /* 0x000000010b027824 */ /* 0x000fc600078e0205 */
[-C--:B------:R-:W-:Y:S02]  /*aae0*/  IADD3 R7, P6, R126, R4.reuse, RZ ;  /* 0x000000047e077210 */ /* 0x080fe40007fde0ff */
[----:B------:R-:W-:Y:S02]  /*aaf0*/  IADD3 R3, P5, R125, R4, RZ ;  /* 0x000000047d037210 */ /* 0x000fe40007fbe0ff */
[----:B------:R-:W-:Y:S02]  /*ab00*/  SHF.R.S32.HI R4, RZ, 0x1f, R4 ;  /* 0x0000001fff047819 */ /* 0x000fe40000011404 */
[----:B------:R-:W-:-:S03]  /*ab10*/  LEA.HI.X R15, R10, UR9, R2, 0x1, P2 ;  /* 0x000000090a0f7c11 */ /* 0x000fc600090f0c02 */
[--C-:B------:R-:W-:Y:S02]  /*ab20*/  IMAD.X R6, R116, 0x1, R4.reuse, P6 ;  /* 0x0000000174067824 */ /* 0x100fe400030e0604 */
[----:B------:R-:W-:Y:S01]  /*ab30*/  IMAD.X R13, R115, 0x1, R4, P5 ;  /* 0x00000001730d7824 */ /* 0x000fe200028e0604 */
[----:B------:R-:W-:Y:S06]  /*ab40*/  @!P0 BRA `(.L_x_2346) ;  /* 0x0000002400c08947 */ /* 0x000fec0003800000 */
[----:B------:R-:W-:Y:S04]  /*ab50*/  BSSY B1, `(.L_x_2347) ;  /* 0x0000097000017945 */ /* 0x000fe80003800000 */
[----:B------:R-:W-:Y:S05]  /*ab60*/  @!P1 BRA `(.L_x_2348) ;  /* 0x0000000800549947 */ /* 0x000fea0003800000 */
[----:B------:R1:W5:Y:S04]  /*ab70*/  LDG.E.128 R20, desc[UR6][R40.64+0x80] ;  /* 0x0000800628147981 */ /* 0x000368000c1e1d00 */
[----:B------:R1:W5:Y:S04]  /*ab80*/  LDG.E.128 R8, desc[UR6][R40.64+0x100] ;  /* 0x0001000628087981 */ /* 0x000368000c1e1d00 */
[----:B------:R1:W5:Y:S01]  /*ab90*/  LDG.E.128 R28, desc[UR6][R40.64] ;  /* 0x00000006281c7981 */ /* 0x000362000c1e1d00 */
[----:B------:R-:W-:Y:S01]  /*aba0*/  ISETP.GE.AND P2, PT, R18, UR5, PT ;  /* 0x0000000512007c0c */ /* 0x000fe2000bf46270 */
[C---:B------:R-:W-:Y:S01]  /*abb0*/  IMAD.SHL.U32 R38, R7.reuse, 0x2, RZ ;  /* 0x0000000207267824 */ /* 0x040fe200078e00ff */
[----:B------:R-:W-:Y:S01]  /*abc0*/  ULDC.64 UR10, c[0x0][0x358] ;  /* 0x0000d600000a7ab9 */ /* 0x000fe20000000a00 */
[----:B------:R-:W-:Y:S01]  /*abd0*/  ULDC.64 UR8, c[0x0][0x360] ;  /* 0x0000d80000087ab9 */ /* 0x000fe20000000a00 */
[----:B------:R-:W-:Y:S01]  /*abe0*/  SHF.L.U64.HI R0, R7, 0x1, R6 ;  /* 0x0000000107007819 */ /* 0x000fe20000010206 */
[----:B------:R-:W-:Y:S01]  /*abf0*/  BSSY B0, `(.L_x_2349) ;  /* 0x000002e000007945 */ /* 0x000fe20003800000 */
[----:B------:R-:W-:-:S02]  /*ac00*/  IADD3 R36, P1, R38, UR10, RZ ;  /* 0x0000000a26247c10 */ /* 0x000fc4000ff3e0ff */
[----:B------:R-:W-:Y:S02]  /*ac10*/  IADD3 R38, P0, R38, UR8, RZ ;  /* 0x0000000826267c10 */ /* 0x000fe4000ff1e0ff */
[C---:B------:R-:W-:Y:S02]  /*ac20*/  IADD3.X R37, R0.reuse, UR11, RZ, P1, !PT ;  /* 0x0000000b00257c10 */ /* 0x040fe40008ffe4ff */
[----:B------:R-:W-:Y:S01]  /*ac30*/  IADD3.X R39, R0, UR9, RZ, P0, !PT ;  /* 0x0000000900277c10 */ /* 0x000fe200087fe4ff */
[----:B------:R-:W-:Y:S08]  /*ac40*/  @P2 BRA `(.L_x_2350) ;  /* 0x0000000000a02947 */ /* 0x000ff00003800000 */
[----:B------:R-:W2:Y:S04]  /*ac50*/  LDG.E.64 R2, desc[UR6][R38.64] ;  /* 0x0000000626027981 */ /* 0x000ea8000c1e1b00 */
[----:B------:R-:W3:Y:S01]  /*ac60*/  LDG.E.64 R4, desc[UR6][R36.64] ;  /* 0x0000000624047981 */ /* 0x000ee2000c1e1b00 */
[--C-:B-----5:R-:W-:Y:S01]  /*ac70*/  HADD2.F32 R33, -RZ, R31.reuse.H0_H0 ;  /* 0x2000001fff217230 */ /* 0x120fe20000004100 */
[----:B------:R-:W-:Y:S01]  /*ac80*/  MOV R32, R30 ;  /* 0x0000001e00207202 */ /* 0x000fe20000000f00 */
[----:B------:R-:W-:Y:S02]  /*ac90*/  HADD2.F32 R31, -RZ, R31.H1_H1 ;  /* 0x3000001fff1f7230 */ /* 0x000fe40000004100 */
[--C-:B------:R-:W-:Y:S02]  /*aca0*/  HADD2.F32 R35, -RZ, R29.reuse.H0_H0 ;  /* 0x2000001dff237230 */ /* 0x100fe40000004100 */
[----:B------:R-:W-:-:S02]  /*acb0*/  HADD2.F32 R34, -RZ, R29.H1_H1 ;  /* 0x3000001dff227230 */ /* 0x000fc40000004100 */
[----:B--2---:R-:W-:Y:S02]  /*acc0*/  HADD2.F32 R0, -RZ, R3.H1_H1 ;  /* 0x30000003ff007230 */ /* 0x004fe40000004100 */
[----:B------:R-:W-:Y:S02]  /*acd0*/  HADD2.F32 R13, -RZ, R2.H1_H1 ;  /* 0x30000002ff0d7230 */ /* 0x000fe40000004100 */
[----:B---3--:R-:W-:Y:S02]  /*ace0*/  HADD2.F32 R29, -RZ, R5.H1_H1 ;  /* 0x30000005ff1d7230 */ /* 0x008fe40000004100 */
        /* <DEDUP_REMOVED lines=30> */
.L_x_2350:
[----:B------:R-:W-:Y:S05]  /*aed0*/  BSYNC B0 ;  /* 0x0000000000007941 */ /* 0x000fea0003800000 */
.L_x_2349:
[----:B-----5:R2:W-:Y:S01]  /*aee0*/  STS.128 [R201], R28 ;  /* 0x0000001cc9007388 */ /* 0x0205e20000000c00 */
[----:B------:R-:W-:Y:S01]  /*aef0*/  IADD3 R0, R18, 0x40, RZ ;  /* 0x0000004012007810 */ /* 0x000fe20007ffe0ff */
[----:B------:R-:W-:Y:S03]  /*af00*/  BSSY B0, `(.L_x_2351) ;  /* 0x000002b000007945 */ /* 0x000fe60003800000 */
[----:B------:R-:W-:-:S13]  /*af10*/  ISETP.GE.AND P0, PT, R0, UR5, PT ;  /* 0x0000000500007c0c */ /* 0x000fda000bf06270 */
[----:B------:R-:W-:Y:S05]  /*af20*/  @P0 BRA `(.L_x_2352) ;  /* 0x0000000000a00947 */ /* 0x000fea0003800000 */
[----:B------:R-:W3:Y:S04]  /*af30*/  LDG.E.64 R2, desc[UR6][R38.64+0x40] ;  /* 0x0000400626027981 */ /* 0x000ee8000c1e1b00 */
[----:B------:R-:W4:Y:S01]  /*af40*/  LDG.E.64 R4, desc[UR6][R36.64+0x40] ;  /* 0x0000400624047981 */ /* 0x000f22000c1e1b00 */
[--C-:B--2---:R-:W-:Y:S01]  /*af50*/  HADD2.F32 R29, -RZ, R23.reuse.H0_H0 ;  /* 0x20000017ff1d7230 */ /* 0x104fe20000004100 */
[----:B------:R-:W-:Y:S01]  /*af60*/  MOV R28, R22 ;  /* 0x00000016001c7202 */ /* 0x000fe20000000f00 */
[----:B------:R-:W-:Y:S02]  /*af70*/  HADD2.F32 R23, -RZ, R23.H1_H1 ;  /* 0x30000017ff177230 */ /* 0x000fe40000004100 */
        /* <DEDUP_REMOVED lines=35> */
.L_x_2352:
[----:B------:R-:W-:Y:S05]  /*b1b0*/  BSYNC B0 ;  /* 0x0000000000007941 */ /* 0x000fea0003800000 */
.L_x_2351:
[----:B------:R3:W-:Y:S01]  /*b1c0*/  STS.128 [R201+0x2000], R20 ;  /* 0x00200014c9007388 */ /* 0x0007e20000000c00 */
[----:B------:R-:W-:Y:S01]  /*b1d0*/  IADD3 R0, R18, 0x80, RZ ;  /* 0x0000008012007810 */ /* 0x000fe20007ffe0ff */
[----:B------:R-:W-:Y:S03]  /*b1e0*/  BSSY B0, `(.L_x_2353) ;  /* 0x000002c000007945 */ /* 0x000fe60003800000 */
[----:B------:R-:W-:-:S13]  /*b1f0*/  ISETP.GE.AND P0, PT, R0, UR5, PT ;  /* 0x0000000500007c0c */ /* 0x000fda000bf06270 */
[----:B------:R-:W-:Y:S05]  /*b200*/  @P0 BRA `(.L_x_2354) ;  /* 0x0000000000a40947 */ /* 0x000fea0003800000 */
[----:B------:R-:W4:Y:S04]  /*b210*/  LDG.E.64 R2, desc[UR6][R38.64+0x80] ;  /* 0x0000800626027981 */ /* 0x000f28000c1e1b00 */
[----:B------:R-:W5:Y:S01]  /*b220*/  LDG.E.64 R4, desc[UR6][R36.64+0x80] ;  /* 0x0000800624047981 */ /* 0x000f62000c1e1b00 */
[----:B---3--:R-:W-:Y:S01]  /*b230*/  MOV R20, R10 ;  /* 0x0000000a00147202 */ /* 0x008fe20000000f00 */
[----:B------:R-:W-:Y:S02]  /*b240*/  HADD2.F32 R23, -RZ, R9.H1_H1 ;  /* 0x30000009ff177230 */ /* 0x000fe40000004100 */
[----:B------:R-:W-:Y:S02]  /*b250*/  HADD2.F32 R21, -RZ, R11.H1_H1 ;  /* 0x3000000bff157230 */ /* 0x000fe40000004100 */
[----:B------:R-:W-:-:S02]  /*b260*/  HADD2.F32 R22, -RZ, R9.H0_H0 ;  /* 0x20000009ff167230 */ /* 0x000fc40000004100 */
[----:B------:R-:W-:Y:S02]  /*b270*/  HADD2.F32 R16, -RZ, R11.H0_H0 ;  /* 0x2000000bff107230 */ /* 0x000fe40000004100 */
[----:B----4-:R-:W-:Y:S02]  /*b280*/  HADD2.F32 R10, -RZ, R2.H1_H1 ;  /* 0x30000002ff0a7230 */ /* 0x010fe40000004100 */
[----:B------:R-:W-:Y:S02]  /*b290*/  HADD2.F32 R0, -RZ, R3.H1_H1 ;  /* 0x30000003ff007230 */ /* 0x000fe40000004100 */
[----:B-----5:R-:W-:Y:S02]  /*b2a0*/  HADD2.F32 R13, -RZ, R4.H1_H1 ;  /* 0x30000004ff0d7230 */ /* 0x020fe40000004100 */
[----:B------:R-:W-:Y:S01]  /*b2b0*/  FMUL.FTZ R11, R23, R10 ;  /* 0x0000000a170b7220 */ /* 0x000fe20000410000 */
[----:B------:R-:W-:Y:S02]  /*b2c0*/  HADD2.F32 R12, -RZ, R5.H1_H1 ;  /* 0x30000005ff0c7230 */ /* 0x000fe40000004100 */
[----:B------:R-:W-:Y:S01]  /*b2d0*/  FMUL.FTZ R9, R21, R0 ;  /* 0x0000000015097220 */ /* 0x000fe20000410000 */
[----:B------:R-:W-:Y:S01]  /*b2e0*/  FMUL.FTZ R10, R22, R10 ;  /* 0x0000000a160a7220 */ /* 0x000fe20000410000 */
[----:B------:R-:W-:Y:S01]  /*b2f0*/  FMUL.FTZ R0, R16, R0 ;  /* 0x0000000010007220 */ /* 0x000fe20000410000 */
[----:B------:R-:W-:Y:S01]  /*b300*/  FFMA.FTZ R11, R22, R13, -R11 ;  /* 0x0000000d160b7223 */ /* 0x000fe2000001080b */
[----:B------:R-:W-:-:S02]  /*b310*/  HADD2.F32 R3, -RZ, R3.H0_H0 ;  /* 0x20000003ff037230 */ /* 0x000fc40000004100 */
[----:B------:R-:W-:Y:S01]  /*b320*/  FFMA.FTZ R10, R23, R13, R10 ;  /* 0x0000000d170a7223 */ /* 0x000fe2000001000a */
[-C--:B------:R-:W-:Y:S01]  /*b330*/  FFMA.FTZ R0, R21, R12.reuse, R0 ;  /* 0x0000000c15007223 */ /* 0x080fe20000010000 */
[--C-:B------:R-:W-:Y:S02]  /*b340*/  HADD2.F32 R13, -RZ, R8.reuse.H0_H0 ;  /* 0x20000008ff0d7230 */ /* 0x100fe40000004100 */
[----:B------:R-:W-:Y:S01]  /*b350*/  FFMA.FTZ R9, R16, R12, -R9 ;  /* 0x0000000c10097223 */ /* 0x000fe20000010809 */
[----:B------:R-:W-:Y:S01]  /*b360*/  HADD2.F32 R21, -RZ, R8.H1_H1 ;  /* 0x30000008ff157230 */ /* 0x000fe20000004100 */
[----:B------:R-:W-:Y:S01]  /*b370*/  F2FP.F16.F32.PACK_AB R10, R10, R11 ;  /* 0x0000000b0a0a723e */ /* 0x000fe200000000ff */
[--C-:B------:R-:W-:Y:S02]  /*b380*/  HADD2.F32 R8, -RZ, R20.reuse.H0_H0 ;  /* 0x20000014ff087230 */ /* 0x100fe40000004100 */
[----:B------:R-:W-:Y:S01]  /*b390*/  HADD2.F32 R20, -RZ, R20.H1_H1 ;  /* 0x30000014ff147230 */ /* 0x000fe20000004100 */
[----:B------:R-:W-:Y:S01]  /*b3a0*/  F2FP.F16.F32.PACK_AB R11, R0, R9 ;  /* 0x00000009000b723e */ /* 0x000fe200000000ff */
[----:B------:R-:W-:Y:S01]  /*b3b0*/  HADD2.F32 R2, -RZ, R2.H0_H0 ;  /* 0x20000002ff027230 */ /* 0x000fe20000004100 */
[----:B------:R-:W-:Y:S01]  /*b3c0*/  MOV R9, R10 ;  /* 0x0000000a00097202 */ /* 0x000fe20000000f00 */
[----:B------:R-:W-:-:S02]  /*b3d0*/  HADD2.F32 R5, -RZ, R5.H0_H0 ;  /* 0x20000005ff057230 */ /* 0x000fc40000004100 */
[-C--:B------:R-:W-:Y:S01]  /*b3e0*/  FMUL.FTZ R23, R20, R3.reuse ;  /* 0x0000000314177220 */ /* 0x080fe20000410000 */
        /* <DEDUP_REMOVED lines=11> */
.L_x_2354:
[----:B------:R-:W-:Y:S05]  /*b4a0*/  BSYNC B0 ;  /* 0x0000000000007941 */ /* 0x000fea0003800000 */
.L_x_2353:
[----:B------:R4:W-:Y:S02]  /*b4b0*/  STS.128 [R201+0x4000], R8 ;  /* 0x00400008c9007388 */ /* 0x0009e40000000c00 */
.L_x_2348:
[----:B------:R-:W-:Y:S05]  /*b4c0*/  BSYNC B1 ;  /* 0x0000000000017941 */ /* 0x000fea0003800000 */
.L_x_2347:
[----:B------:R-:W-:Y:S01]  /*b4d0*/  VIADD R0, R142, 0x10 ;  /* 0x000000108e007836 */ /* 0x000fe20000000000 */
[----:B------:R-:W-:Y:S04]  /*b4e0*/  BSSY B1, `(.L_x_2355) ;  /* 0x000009a000017945 */ /* 0x000fe80003800000 */
[----:B------:R-:W-:-:S04]  /*b4f0*/  ISETP.GE.AND P0, PT, R0, R17, PT ;  /* 0x000000110000720c */ /* 0x000fc80003f06270 */
[----:B------:R-:W-:-:S13]  /*b500*/  ISETP.LT.OR P0, PT, R58, -0x87, P0 ;  /* 0xffffff793a00780c */ /* 0x000fda0000701670 */
[----:B------:R-:W-:Y:S05]  /*b510*/  @P0 BRA `(.L_x_2356) ;  /* 0x0000000800580947 */ /* 0x000fea0003800000 */
[----:B---3--:R3:W5:Y:S04]  /*b520*/  LDG.E.128 R20, desc[UR6][R26.64+0x80] ;  /* 0x000080061a147981 */ /* 0x008768000c1e1d00 */
[----:B----4-:R3:W5:Y:S04]  /*b530*/  LDG.E.128 R8, desc[UR6][R26.64+0x100] ;  /* 0x000100061a087981 */ /* 0x010768000c1e1d00 */
[----:B--2---:R3:W5:Y:S01]  /*b540*/  LDG.E.128 R28, desc[UR6][R26.64] ;  /* 0x000000061a1c7981 */ /* 0x004762000c1e1d00 */
[C---:B------:R-:W-:Y:S01]  /*b550*/  IADD3 R2, P0, R128.reuse, R7, RZ ;  /* 0x0000000780027210 */ /* 0x040fe20007f1e0ff */
[----:B------:R-:W-:Y:S01]  /*b560*/  ULDC.64 UR10, c[0x0][0x358] ;  /* 0x0000d600000a7ab9 */ /* 0x000fe20000000a00 */
[----:B------:R-:W-:Y:S01]  /*b570*/  ULDC.64 UR8, c[0x0][0x360] ;  /* 0x0000d80000087ab9 */ /* 0x000fe20000000a00 */
[----:B------:R-:W-:Y:S01]  /*b580*/  BSSY B0, `(.L_x_2357) ;  /* 0x0000032000007945 */ /* 0x000fe20003800000 */
[----:B------:R-:W-:Y:S01]  /*b590*/  LEA.HI.X.SX32 R3, R128, R6, 0x1, P0 ;  /* 0x0000000680037211 */ /* 0x000fe200000f0eff */
[----:B------:R-:W-:Y:S01]  /*b5a0*/  IMAD.SHL.U32 R38, R2, 0x2, RZ ;  /* 0x0000000202267824 */ /* 0x000fe200078e00ff */
[----:B------:R-:W-:-:S02]  /*b5b0*/  ISETP.GE.AND P0, PT, R18, UR5, PT ;  /* 0x0000000512007c0c */ /* 0x000fc4000bf06270 */
[----:B------:R-:W-:Y:S02]  /*b5c0*/  SHF.L.U64.HI R2, R2, 0x1, R3 ;  /* 0x0000000102027819 */ /* 0x000fe40000010203 */
[C---:B------:R-:W-:Y:S02]  /*b5d0*/  IADD3 R36, P2, R38.reuse, UR10, RZ ;  /* 0x0000000a26247c10 */ /* 0x040fe4000ff5e0ff */
[----:B------:R-:W-:Y:S02]  /*b5e0*/  IADD3 R38, P1, R38, UR8, RZ ;  /* 0x0000000826267c10 */ /* 0x000fe4000ff3e0ff */
[C---:B------:R-:W-:Y:S02]  /*b5f0*/  IADD3.X R37, R2.reuse, UR11, RZ, P2, !PT ;  /* 0x0000000b02257c10 */ /* 0x040fe400097fe4ff */
[----:B------:R-:W-:-:S03]  /*b600*/  IADD3.X R39, R2, UR9, RZ, P1, !PT ;  /* 0x0000000902277c10 */ /* 0x000fc60008ffe4ff */
[----:B------:R-:W-:Y:S06]  /*b610*/  @P0 BRA `(.L_x_2358) ;  /* 0x0000000000a00947 */ /* 0x000fec0003800000 */
[----:B------:R-:W2:Y:S04]  /*b620*/  LDG.E.64 R2, desc[UR6][R38.64] ;  /* 0x0000000626027981 */ /* 0x000ea8000c1e1b00 */
[----:B------:R-:W4:Y:S01]  /*b630*/  LDG.E.64 R4, desc[UR6][R36.64] ;  /* 0x0000000624047981 */ /* 0x000f22000c1e1b00 */
[----:B-----5:R-:W-:Y:S01]  /*b640*/  MOV R32, R30 ;  /* 0x0000001e00207202 */ /* 0x020fe20000000f00 */
[----:B------:R-:W-:Y:S02]  /*b650*/  HADD2.F32 R30, -RZ, R31.H0_H0 ;  /* 0x2000001fff1e7230 */ /* 0x000fe40000004100 */
[----:B------:R-:W-:Y:S02]  /*b660*/  HADD2.F32 R33, -RZ, R29.H1_H1 ;  /* 0x3000001dff217230 */ /* 0x000fe40000004100 */
[----:B------:R-:W-:-:S02]  /*b670*/  HADD2.F32 R31, -RZ, R31.H1_H1 ;  /* 0x3000001fff1f7230 */ /* 0x000fc40000004100 */
[----:B------:R-:W-:Y:S02]  /*b680*/  HADD2.F32 R35, -RZ, R29.H0_H0 ;  /* 0x2000001dff237230 */ /* 0x000fe40000004100 */
[----:B--2---:R-:W-:Y:S02]  /*b690*/  HADD2.F32 R16, -RZ, R2.H1_H1 ;  /* 0x30000002ff107230 */ /* 0x004fe40000004100 */
[----:B------:R-:W-:Y:S02]  /*b6a0*/  HADD2.F32 R12, -RZ, R3.H1_H1 ;  /* 0x30000003ff0c7230 */ /* 0x000fe40000004100 */
[----:B----4-:R-:W-:Y:S02]  /*b6b0*/  HADD2.F32 R29, -RZ, R4.H1_H1 ;  /* 0x30000004ff1d7230 */ /* 0x010fe40000004100 */
[----:B---3--:R-:W-:Y:S01]  /*b6c0*/  FMUL.FTZ R26, R33, R16 ;  /* 0x00000010211a7220 */ /* 0x008fe20000410000 */
[----:B------:R-:W-:Y:S02]  /*b6d0*/  HADD2.F32 R27, -RZ, R5.H1_H1 ;  /* 0x30000005ff1b7230 */ /* 0x000fe40000004100 */
[----:B------:R-:W-:Y:S01]  /*b6e0*/  FMUL.FTZ R13, R31, R12 ;  /* 0x0000000c1f0d7220 */ /* 0x000fe20000410000 */
[C---:B------:R-:W-:Y:S01]  /*b6f0*/  FMUL.FTZ R16, R35.reuse, R16 ;  /* 0x0000001023107220 */ /* 0x040fe20000410000 */
[C---:B------:R-:W-:Y:S01]  /*b700*/  FMUL.FTZ R12, R30.reuse, R12 ;  /* 0x0000000c1e0c7220 */ /* 0x040fe20000410000 */
[----:B------:R-:W-:Y:S01]  /*b710*/  FFMA.FTZ R26, R35, R29, -R26 ;  /* 0x0000001d231a7223 */ /* 0x000fe2000001081a */
[----:B------:R-:W-:Y:S01]  /*b720*/  FFMA.FTZ R13, R30, R27, -R13 ;  /* 0x0000001b1e0d7223 */ /* 0x000fe2000001080d */
        /* <DEDUP_REMOVED lines=23> */
.L_x_2358:
[----:B------:R-:W-:Y:S05]  /*b8a0*/  BSYNC B0 ;  /* 0x0000000000007941 */ /* 0x000fea0003800000 */
.L_x_2357:
[----:B-----5:R2:W-:Y:S01]  /*b8b0*/  STS.128 [R201+0x800], R28 ;  /* 0x0008001cc9007388 */ /* 0x0205e20000000c00 */
[----:B------:R-:W-:Y:S01]  /*b8c0*/  IADD3 R2, R18, 0x40, RZ ;  /* 0x0000004012027810 */ /* 0x000fe20007ffe0ff */
[----:B------:R-:W-:Y:S03]  /*b8d0*/  BSSY B0, `(.L_x_2359) ;  /* 0x000002a000007945 */ /* 0x000fe60003800000 */
[----:B------:R-:W-:-:S13]  /*b8e0*/  ISETP.GE.AND P0, PT, R2, UR5, PT ;  /* 0x0000000502007c0c */ /* 0x000fda000bf06270 */
[----:B------:R-:W-:Y:S05]  /*b8f0*/  @P0 BRA `(.L_x_2360) ;  /* 0x00000000009c0947 */ /* 0x000fea0003800000 */
[----:B------:R-:W4:Y:S04]  /*b900*/  LDG.E.64 R2, desc[UR6][R38.64+0x40] ;  /* 0x0000400626027981 */ /* 0x000f28000c1e1b00 */
[----:B------:R-:W5:Y:S01]  /*b910*/  LDG.E.64 R4, desc[UR6][R36.64+0x40] ;  /* 0x0000400624047981 */ /* 0x000f62000c1e1b00 */
[----:B--2---:R-:W-:Y:S01]  /*b920*/  HADD2.F32 R29, -RZ, R21.H1_H1 ;  /* 0x30000015ff1d7230 */ /* 0x004fe20000004100 */
[----:B------:R-:W-:Y:S01]  /*b930*/  MOV R28, R22 ;  /* 0x00000016001c7202 */ /* 0x000fe20000000f00 */
[----:B---3--:R-:W-:Y:S02]  /*b940*/  HADD2.F32 R27, -RZ, R23.H1_H1 ;  /* 0x30000017ff1b7230 */ /* 0x008fe40000004100 */
[----:B------:R-:W-:Y:S02]  /*b950*/  HADD2.F32 R30, -RZ, R21.H0_H0 ;  /* 0x20000015ff1e7230 */ /* 0x000fe40000004100 */
[----:B------:R-:W-:-:S02]  /*b960*/  HADD2.F32 R26, -RZ, R23.H0_H0 ;  /* 0x20000017ff1a7230 */ /* 0x000fc40000004100 */
        /* <DEDUP_REMOVED lines=17> */
[----:B------:R-:W-:Y:S02]  /*ba80*/  HADD2.F32 R3, -RZ, R3.H0_H0 ;  /* 0x20000003ff037230 */ /* 0x000fe40000004100 */
[----:B------:R-:W-:Y:S01]  /*ba90*/  FMUL.FTZ R22, R27, R2 ;  /* 0x000000021b167220 */ /* 0x000fe20000410000 */
[----:B------:R-:W-:-:S02]  /*baa0*/  HADD2.F32 R28, -RZ, R28.H1_H1 ;  /* 0x3000001cff1c7230 */ /* 0x000fc40000004100 */
[C---:B------:R-:W-:Y:S01]  /*bab0*/  FMUL.FTZ R2, R23.reuse, R2 ;  /* 0x0000000217027220 */ /* 0x040fe20000410000 */
[----:B------:R-:W-:Y:S02]  /*bac0*/  HADD2.F32 R4, -RZ, R4.H0_H0 ;  /* 0x20000004ff047230 */ /* 0x000fe40000004100 */
[----:B------:R-:W-:Y:S02]  /*bad0*/  HADD2.F32 R5, -RZ, R5.H0_H0 ;  /* 0x20000005ff057230 */ /* 0x000fe40000004100 */
[-C--:B------:R-:W-:Y:S01]  /*bae0*/  FMUL.FTZ R29, R28, R3.reuse ;  /* 0x000000031c1d7220 */ /* 0x080fe20000410000 */
[C---:B------:R-:W-:Y:S01]  /*baf0*/  FMUL.FTZ R3, R20.reuse, R3 ;  /* 0x0000000314037220 */ /* 0x040fe20000410000 */
[-C--:B------:R-:W-:Y:S01]  /*bb00*/  FFMA.FTZ R22, R23, R4.reuse, -R22 ;  /* 0x0000000417167223 */ /* 0x080fe20000010816 */
[----:B------:R-:W-:Y:S01]  /*bb10*/  FFMA.FTZ R27, R27, R4, R2 ;  /* 0x000000041b1b7223 */ /* 0x000fe20000010002 */
[-C--:B------:R-:W-:Y:S01]  /*bb20*/  FFMA.FTZ R29, R20, R5.reuse, -R29 ;  /* 0x00000005141d7223 */ /* 0x080fe2000001081d */
[----:B------:R-:W-:Y:S01]  /*bb30*/  FFMA.FTZ R28, R28, R5, R3 ;  /* 0x000000051c1c7223 */ /* 0x000fe20000010003 */
[----:B------:R-:W-:-:S02]  /*bb40*/  F2FP.F16.F32.PACK_AB R23, R12, R13 ;  /* 0x0000000d0c17723e */ /* 0x000fc400000000ff */
[----:B------:R-:W-:Y:S02]  /*bb50*/  F2FP.F16.F32.PACK_AB R20, R27, R22 ;  /* 0x000000161b14723e */ /* 0x000fe400000000ff */
[----:B------:R-:W-:Y:S02]  /*bb60*/  F2FP.F16.F32.PACK_AB R22, R28, R29 ;  /* 0x0000001d1c16723e */ /* 0x000fe400000000ff */
.L_x_2360:
[----:B------:R-:W-:Y:S05]  /*bb70*/  BSYNC B0 ;  /* 0x0000000000007941 */ /* 0x000fea0003800000 */
.L_x_2359:
[----:B------:R4:W-:Y:S01]  /*bb80*/  STS.128 [R201+0x2800], R20 ;  /* 0x00280014c9007388 */ /* 0x0009e20000000c00 */
[----:B------:R-:W-:Y:S01]  /*bb90*/  IADD3 R2, R18, 0x80, RZ ;  /* 0x0000008012027810 */ /* 0x000fe20007ffe0ff */
[----:B------:R-:W-:Y:S03]  /*bba0*/  BSSY B0, `(.L_x_2361) ;  /* 0x000002c000007945 */ /* 0x000fe60003800000 */
[----:B------:R-:W-:-:S13]  /*bbb0*/  ISETP.GE.AND P0, PT, R2, UR5, PT ;  /* 0x0000000502007c0c */ /* 0x000fda000bf06270 */
[----:B------:R-:W-:Y:S05]  /*bbc0*/  @P0 BRA `(.L_x_2362) ;  /* 0x0000000000a40947 */ /* 0x000fea0003800000 */
[----:B------:R-:W5:Y:S04]  /*bbd0*/  LDG.E.64 R2, desc[UR6][R38.64+0x80] ;  /* 0x0000800626027981 */ /* 0x000f68000c1e1b00 */
[----:B------:R-:W2:Y:S01]  /*bbe0*/  LDG.E.64 R4, desc[UR6][R36.64+0x80] ;  /* 0x0000800624047981 */ /* 0x000ea2000c1e1b00 */
[----:B----4-:R-:W-:Y:S01]  /*bbf0*/  MOV R20, R11 ;  /* 0x0000000b00147202 */ /* 0x010fe20000000f00 */
[--C-:B------:R-:W-:Y:S01]  /*bc00*/  HADD2.F32 R23, -RZ, R9.reuse.H0_H0 ;  /* 0x20000009ff177230 */ /* 0x100fe20000004100 */
[----:B------:R-:W-:Y:S01]  /*bc10*/  MOV R22, R10 ;  /* 0x0000000a00167202 */ /* 0x000fe20000000f00 */
[----:B---3--:R-:W-:Y:S02]  /*bc20*/  HADD2.F32 R26, -RZ, R9.H1_H1 ;  /* 0x30000009ff1a7230 */ /* 0x008fe40000004100 */
[----:B------:R-:W-:-:S02]  /*bc30*/  HADD2.F32 R21, -RZ, R20.H0_H0 ;  /* 0x20000014ff157230 */ /* 0x000fc40000004100 */
[----:B------:R-:W-:Y:S02]  /*bc40*/  HADD2.F32 R20, -RZ, R20.H1_H1 ;  /* 0x30000014ff147230 */ /* 0x000fe40000004100 */
[----:B-----5:R-:W-:Y:S02]  /*bc50*/  HADD2.F32 R9, -RZ, R3.H1_H1 ;  /* 0x30000003ff097230 */ /* 0x020fe40000004100 */
[----:B------:R-:W-:Y:S02]  /*bc60*/  HADD2.F32 R11, -RZ, R2.H1_H1 ;  /* 0x30000002ff0b7230 */ /* 0x000fe40000004100 */
[----:B--2---:R-:W-:Y:S02]  /*bc70*/  HADD2.F32 R13, -RZ, R5.H1_H1 ;  /* 0x30000005ff0d7230 */ /* 0x004fe40000004100 */
[-C--:B------:R-:W-:Y:S01]  /*bc80*/  FMUL.FTZ R10, R20, R9.reuse ;  /* 0x00000009140a7220 */ /* 0x080fe20000410000 */
[----:B------:R-:W-:Y:S01]  /*bc90*/  FMUL.FTZ R9, R21, R9 ;  /* 0x0000000915097220 */ /* 0x000fe20000410000 */
[----:B------:R-:W-:-:S02]  /*bca0*/  HADD2.F32 R16, -RZ, R4.H1_H1 ;  /* 0x30000004ff107230 */ /* 0x000fc40000004100 */
[----:B------:R-:W-:Y:S01]  /*bcb0*/  FMUL.FTZ R12, R26, R11 ;  /* 0x0000000b1a0c7220 */ /* 0x000fe20000410000 */
[-C--:B------:R-:W-:Y:S01]  /*bcc0*/  FFMA.FTZ R10, R21, R13.reuse, -R10 ;  /* 0x0000000d150a7223 */ /* 0x080fe2000001080a */
[----:B------:R-:W-:Y:S01]  /*bcd0*/  FFMA.FTZ R9, R20, R13, R9 ;  /* 0x0000000d14097223 */ /* 0x000fe20000010009 */
[--C-:B------:R-:W-:Y:S02]  /*bce0*/  HADD2.F32 R13, -RZ, R8.reuse.H0_H0 ;  /* 0x20000008ff0d7230 */ /* 0x100fe40000004100 */
[C---:B------:R-:W-:Y:S01]  /*bcf0*/  FMUL.FTZ R11, R23.reuse, R11 ;  /* 0x0000000b170b7220 */ /* 0x040fe20000410000 */
[----:B------:R-:W-:Y:S02]  /*bd00*/  HADD2.F32 R21, -RZ, R8.H1_H1 ;  /* 0x30000008ff157230 */ /* 0x000fe40000004100 */
[-C--:B------:R-:W-:Y:S01]  /*bd10*/  FFMA.FTZ R12, R23, R16.reuse, -R12 ;  /* 0x00000010170c7223 */ /* 0x080fe2000001080c */
[----:B------:R-:W-:Y:S02]  /*bd20*/  HADD2.F32 R8, -RZ, R22.H0_H0 ;  /* 0x20000016ff087230 */ /* 0x000fe40000004100 */
[----:B------:R-:W-:Y:S01]  /*bd30*/  FFMA.FTZ R11, R26, R16, R11 ;  /* 0x000000101a0b7223 */ /* 0x000fe2000001000b */
[----:B------:R-:W-:-:S02]  /*bd40*/  HADD2.F32 R2, -RZ, R2.H0_H0 ;  /* 0x20000002ff027230 */ /* 0x000fc40000004100 */
[----:B------:R-:W-:Y:S02]  /*bd50*/  HADD2.F32 R3, -RZ, R3.H0_H0 ;  /* 0x20000003ff037230 */ /* 0x000fe40000004100 */
[----:B------:R-:W-:Y:S02]  /*bd60*/  HADD2.F32 R22, -RZ, R22.H1_H1 ;  /* 0x30000016ff167230 */ /* 0x000fe40000004100 */
[-C--:B------:R-:W-:Y:S01]  /*bd70*/  FMUL.FTZ R16, R21, R2.reuse ;  /* 0x0000000215107220 */ /* 0x080fe20000410000 */
[----:B------:R-:W-:Y:S02]  /*bd80*/  HADD2.F32 R4, -RZ, R4.H0_H0 ;  /* 0x20000004ff047230 */ /* 0x000fe40000004100 */
        /* <DEDUP_REMOVED lines=11> */
[----:B------:R-:W-:Y:S02]  /*be40*/  F2FP.F16.F32.PACK_AB R10, R22, R23 ;  /* 0x00000017160a723e */ /* 0x000fe400000000ff */
[----:B------:R-:W-:Y:S02]  /*be50*/  MOV R9, R12 ;  /* 0x0000000c00097202 */ /* 0x000fe40000000f00 */
.L_x_2362:
[----:B------:R-:W-:Y:S05]  /*be60*/  BSYNC B0 ;  /* 0x0000000000007941 */ /* 0x000fea0003800000 */
.L_x_2361:
[----:B------:R1:W-:Y:S02]  /*be70*/  STS.128 [R201+0x4800], R8 ;  /* 0x00480008c9007388 */ /* 0x0003e40000000c00 */
.L_x_2356:
[----:B------:R-:W-:Y:S05]  /*be80*/  BSYNC B1 ;  /* 0x0000000000017941 */ /* 0x000fea0003800000 */
.L_x_2355:
[----:B------:R-:W-:Y:S01]  /*be90*/  VIADD R2, R142, 0x20 ;  /* 0x000000208e027836 */ /* 0x000fe20000000000 */
[----:B------:R-:W-:Y:S04]  /*bea0*/  BSSY B1, `(.L_x_2363) ;  /* 0x0000099000017945 */ /* 0x000fe80003800000 */
[----:B------:R-:W-:-:S04]  /*beb0*/  ISETP.GE.AND P0, PT, R2, R17, PT ;  /* 0x000000110200720c */ /* 0x000fc80003f06270 */
[----:B------:R-:W-:-:S13]  /*bec0*/  ISETP.LT.OR P0, PT, R58, -0x107, P0 ;  /* 0xfffffef93a00780c */ /* 0x000fda0000701670 */
[----:B------:R-:W-:Y:S05]  /*bed0*/  @P0 BRA `(.L_x_2364) ;  /* 0x0000000800540947 */ /* 0x000fea0003800000 */
[----:B--2---:R2:W5:Y:S04]  /*bee0*/  LDG.E.128 R28, desc[UR6][R24.64+0x80] ;  /* 0x00008006181c7981 */ /* 0x004568000c1e1d00 */
[----:B---34-:R2:W5:Y:S04]  /*bef0*/  LDG.E.128 R20, desc[UR6][R24.64+0x100] ;  /* 0x0001000618147981 */ /* 0x018568000c1e1d00 */
[----:B------:R2:W5:Y:S01]  /*bf00*/  LDG.E.128 R32, desc[UR6][R24.64] ;  /* 0x0000000618207981 */ /* 0x000562000c1e1d00 */
[----:B------:R-:W-:Y:S01]  /*bf10*/  IMAD.SHL.U32 R3, R127, 0x20, RZ ;  /* 0x000000207f037824 */ /* 0x000fe200078e00ff */
[----:B------:R-:W-:Y:S01]  /*bf20*/  ULDC.64 UR10, c[0x0][0x358] ;  /* 0x0000d600000a7ab9 */ /* 0x000fe20000000a00 */
[----:B------:R-:W-:Y:S01]  /*bf30*/  ULDC.64 UR8, c[0x0][0x360] ;  /* 0x0000d80000087ab9 */ /* 0x000fe20000000a00 */
[----:B------:R-:W-:Y:S02]  /*bf40*/  BSSY B0, `(.L_x_2365) ;  /* 0x0000031000007945 */ /* 0x000fe40003800000 */
[----:B------:R-:W-:-:S04]  /*bf50*/  IADD3 R4, P0, R3, R7, RZ ;  /* 0x0000000703047210 */ /* 0x000fc80007f1e0ff */
[----:B------:R-:W-:Y:S01]  /*bf60*/  LEA.HI.X.SX32 R3, R3, R6, 0x1, P0 ;  /* 0x0000000603037211 */ /* 0x000fe200000f0eff */
[----:B------:R-:W-:Y:S01]  /*bf70*/  IMAD.SHL.U32 R38, R4, 0x2, RZ ;  /* 0x0000000204267824 */ /* 0x000fe200078e00ff */
[----:B------:R-:W-:Y:S02]  /*bf80*/  ISETP.GE.AND P0, PT, R18, UR5, PT ;  /* 0x0000000512007c0c */ /* 0x000fe4000bf06270 */
[----:B------:R-:W-:Y:S02]  /*bf90*/  SHF.L.U64.HI R3, R4, 0x1, R3 ;  /* 0x0000000104037819 */ /* 0x000fe40000010203 */
[C---:B------:R-:W-:Y:S02]  /*bfa0*/  IADD3 R36, P2, R38.reuse, UR10, RZ ;  /* 0x0000000a26247c10 */ /* 0x040fe4000ff5e0ff */
[----:B------:R-:W-:Y:S02]  /*bfb0*/  IADD3 R38, P1, R38, UR8, RZ ;  /* 0x0000000826267c10 */ /* 0x000fe4000ff3e0ff */
[----:B------:R-:W-:-:S02]  /*bfc0*/  IADD3.X R37, R3, UR11, RZ, P2, !PT ;  /* 0x0000000b03257c10 */ /* 0x000fc400097fe4ff */
[----:B------:R-:W-:-:S03]  /*bfd0*/  IADD3.X R39, R3, UR9, RZ, P1, !PT ;  /* 0x0000000903277c10 */ /* 0x000fc60008ffe4ff */
[----:B--2---:R-:W-:Y:S06]  /*bfe0*/  @P0 BRA `(.L_x_2366) ;  /* 0x0000000000980947 */ /* 0x004fec0003800000 */
[----:B------:R-:W2:Y:S04]  /*bff0*/  LDG.E.64 R4, desc[UR6][R38.64] ;  /* 0x0000000626047981 */ /* 0x000ea8000c1e1b00 */
[----:B-1----:R-:W3:Y:S01]  /*c000*/  LDG.E.64 R8, desc[UR6][R36.64] ;  /* 0x0000000624087981 */ /* 0x002ee2000c1e1b00 */
[--C-:B-----5:R-:W-:Y:S02]  /*c010*/  HADD2.F32 R26, -RZ, R33.reuse.H1_H1 ;  /* 0x30000021ff1a7230 */ /* 0x120fe40000004100 */
[----:B------:R-:W-:Y:S02]  /*c020*/  HADD2.F32 R27, -RZ, R33.H0_H0 ;  /* 0x20000021ff1b7230 */ /* 0x000fe40000004100 */
[--C-:B------:R-:W-:Y:S02]  /*c030*/  HADD2.F32 R24, -RZ, R35.reuse.H1_H1 ;  /* 0x30000023ff187230 */ /* 0x100fe40000004100 */
[----:B------:R-:W-:-:S02]  /*c040*/  HADD2.F32 R25, -RZ, R35.H0_H0 ;  /* 0x20000023ff197230 */ /* 0x000fc40000004100 */
[----:B--2---:R-:W-:Y:S02]  /*c050*/  HADD2.F32 R11, -RZ, R4.H1_H1 ;  /* 0x30000004ff0b7230 */ /* 0x004fe40000004100 */
[----:B------:R-:W-:Y:S02]  /*c060*/  HADD2.F32 R3, -RZ, R5.H1_H1 ;  /* 0x30000005ff037230 */ /* 0x000fe40000004100 */
[----:B---3--:R-:W-:Y:S02]  /*c070*/  HADD2.F32 R16, -RZ, R8.H1_H1 ;  /* 0x30000008ff107230 */ /* 0x008fe40000004100 */
[-C--:B------:R-:W-:Y:S01]  /*c080*/  FMUL.FTZ R12, R26, R11.reuse ;  /* 0x0000000b1a0c7220 */ /* 0x080fe20000410000 */
[----:B------:R-:W-:Y:S02]  /*c090*/  HADD2.F32 R13, -RZ, R9.H1_H1 ;  /* 0x30000009ff0d7230 */ /* 0x000fe40000004100 */
[----:B------:R-:W-:Y:S01]  /*c0a0*/  FMUL.FTZ R11, R27, R11 ;  /* 0x0000000b1b0b7220 */ /* 0x000fe20000410000 */
[-C--:B------:R-:W-:Y:S01]  /*c0b0*/  FMUL.FTZ R10, R24, R3.reuse ;  /* 0x00000003180a7220 */ /* 0x080fe20000410000 */
[----:B------:R-:W-:Y:S01]  /*c0c0*/  FMUL.FTZ R3, R25, R3 ;  /* 0x0000000319037220 */ /* 0x000fe20000410000 */
[-C--:B------:R-:W-:Y:S01]  /*c0d0*/  FFMA.FTZ R12, R27, R16.reuse, -R12 ;  /* 0x000000101b0c7223 */ /* 0x080fe2000001080c */
[----:B------:R-:W-:Y:S01]  /*c0e0*/  FFMA.FTZ R11, R26, R16, R11 ;  /* 0x000000101a0b7223 */ /* 0x000fe2000001000b */
[----:B------:R-:W-:Y:S01]  /*c0f0*/  FFMA.FTZ R10, R25, R13, -R10 ;  /* 0x0000000d190a7223 */ /* 0x000fe2000001080a */
[----:B------:R-:W-:-:S02]  /*c100*/  HADD2.F32 R16, -RZ, R34.H0_H0 ;  /* 0x20000022ff107230 */ /* 0x000fc40000004100 */
[----:B------:R-:W-:Y:S01]  /*c110*/  FFMA.FTZ R3, R24, R13, R3 ;  /* 0x0000000d18037223 */ /* 0x000fe20000010003 */
[----:B------:R-:W-:Y:S01]  /*c120*/  HADD2.F32 R4, -RZ, R4.H0_H0 ;  /* 0x20000004ff047230 */ /* 0x000fe20000004100 */
[----:B------:R-:W-:Y:S01]  /*c130*/  F2FP.F16.F32.PACK_AB R33, R11, R12 ;  /* 0x0000000c0b21723e */ /* 0x000fe200000000ff */
[----:B------:R-:W-:Y:S02]  /*c140*/  HADD2.F32 R5, -RZ, R5.H0_H0 ;  /* 0x20000005ff057230 */ /* 0x000fe40000004100 */
[----:B------:R-:W-:Y:S01]  /*c150*/  HADD2.F32 R25, -RZ, R32.H1_H1 ;  /* 0x30000020ff197230 */ /* 0x000fe20000004100 */
[----:B------:R-:W-:Y:S01]  /*c160*/  F2FP.F16.F32.PACK_AB R35, R3, R10 ;  /* 0x0000000a0323723e */ /* 0x000fe200000000ff */
[----:B------:R-:W-:Y:S02]  /*c170*/  HADD2.F32 R34, -RZ, R34.H1_H1 ;  /* 0x30000022ff227230 */ /* 0x000fe40000004100 */
[----:B------:R-:W-:Y:S02]  /*c180*/  HADD2.F32 R13, -RZ, R32.H0_H0 ;  /* 0x20000020ff0d7230 */ /* 0x000fe40000004100 */
[----:B------:R-:W-:Y:S01]  /*c190*/  FMUL.FTZ R24, R25, R4 ;  /* 0x0000000419187220 */ /* 0x000fe20000410000 */
[----:B------:R-:W-:-:S02]  /*c1a0*/  HADD2.F32 R8, -RZ, R8.H0_H0 ;  /* 0x20000008ff087230 */ /* 0x000fc40000004100 */
        /* <DEDUP_REMOVED lines=10> */
.L_x_2366:
[----:B------:R-:W-:Y:S05]  /*c250*/  BSYNC B0 ;  /* 0x0000000000007941 */ /* 0x000fea0003800000 */
.L_x_2365:
[----:B-----5:R2:W-:Y:S01]  /*c260*/  STS.128 [R201+0x1000], R32 ;  /* 0x00100020c9007388 */ /* 0x0205e20000000c00 */
[----:B------:R-:W-:Y:S01]  /*c270*/  IADD3 R3, R18, 0x40, RZ ;  /* 0x0000004012037810 */ /* 0x000fe20007ffe0ff */
[----:B------:R-:W-:Y:S03]  /*c280*/  BSSY B0, `(.L_x_2367) ;  /* 0x0000029000007945 */ /* 0x000fe60003800000 */
[----:B------:R-:W-:-:S13]  /*c290*/  ISETP.GE.AND P0, PT, R3, UR5, PT ;  /* 0x0000000503007c0c */ /* 0x000fda000bf06270 */
[----:B------:R-:W-:Y:S05]  /*c2a0*/  @P0 BRA `(.L_x_2368) ;  /* 0x0000000000980947 */ /* 0x000fea0003800000 */
[----:B------:R-:W3:Y:S04]  /*c2b0*/  LDG.E.64 R4, desc[UR6][R38.64+0x40] ;  /* 0x0000400626047981 */ /* 0x000ee8000c1e1b00 */
[----:B-1----:R-:W4:Y:S01]  /*c2c0*/  LDG.E.64 R8, desc[UR6][R36.64+0x40] ;  /* 0x0000400624087981 */ /* 0x002f22000c1e1b00 */
[--C-:B------:R-:W-:Y:S02]  /*c2d0*/  HADD2.F32 R26, -RZ, R29.reuse.H1_H1 ;  /* 0x3000001dff1a7230 */ /* 0x100fe40000004100 */
[----:B------:R-:W-:Y:S02]  /*c2e0*/  HADD2.F32 R27, -RZ, R29.H0_H0 ;  /* 0x2000001dff1b7230 */ /* 0x000fe40000004100 */
[--C-:B------:R-:W-:Y:S02]  /*c2f0*/  HADD2.F32 R24, -RZ, R31.reuse.H1_H1 ;  /* 0x3000001fff187230 */ /* 0x100fe40000004100 */
[----:B------:R-:W-:-:S02]  /*c300*/  HADD2.F32 R25, -RZ, R31.H0_H0 ;  /* 0x2000001fff197230 */ /* 0x000fc40000004100 */
[----:B---3--:R-:W-:Y:S02]  /*c310*/  HADD2.F32 R11, -RZ, R4.H1_H1 ;  /* 0x30000004ff0b7230 */ /* 0x008fe40000004100 */
[----:B------:R-:W-:Y:S02]  /*c320*/  HADD2.F32 R3, -RZ, R5.H1_H1 ;  /* 0x30000005ff037230 */ /* 0x000fe40000004100 */
[----:B----4-:R-:W-:Y:S02]  /*c330*/  HADD2.F32 R16, -RZ, R8.H1_H1 ;  /* 0x30000008ff107230 */ /* 0x010fe40000004100 */
        /* <DEDUP_REMOVED lines=29> */
.L_x_2368:
[----:B------:R-:W-:Y:S05]  /*c510*/  BSYNC B0 ;  /* 0x0000000000007941 */ /* 0x000fea0003800000 */
.L_x_2367:
[----:B------:R3:W-:Y:S01]  /*c520*/  STS.128 [R201+0x3000], R28 ;  /* 0x0030001cc9007388 */ /* 0x0007e20000000c00 */
[----:B------:R-:W-:Y:S01]  /*c530*/  IADD3 R3, R18, 0x80, RZ ;  /* 0x0000008012037810 */ /* 0x000fe20007ffe0ff */
[----:B------:R-:W-:Y:S03]  /*c540*/  BSSY B0, `(.L_x_2369) ;  /* 0x000002d000007945 */ /* 0x000fe60003800000 */
[----:B------:R-:W-:-:S13]  /*c550*/  ISETP.GE.AND P0, PT, R3, UR5, PT ;  /* 0x0000000503007c0c */ /* 0x000fda000bf06270 */
[----:B------:R-:W-:Y:S05]  /*c560*/  @P0 BRA `(.L_x_2370) ;  /* 0x0000000000a80947 */ /* 0x000fea0003800000 */
[----:B------:R-:W4:Y:S04]  /*c570*/  LDG.E.64 R4, desc[UR6][R38.64+0x80] ;  /* 0x0000800626047981 */ /* 0x000f28000c1e1b00 */
[----:B-1----:R-:W5:Y:S01]  /*c580*/  LDG.E.64 R8, desc[UR6][R36.64+0x80] ;  /* 0x0000800624087981 */ /* 0x002f62000c1e1b00 */
[----:B------:R-:W-:Y:S01]  /*c590*/  MOV R3, R23 ;  /* 0x0000001700037202 */ /* 0x000fe20000000f00 */
[--C-:B------:R-:W-:Y:S01]  /*c5a0*/  HADD2.F32 R23, -RZ, R21.reuse.H0_H0 ;  /* 0x20000015ff177230 */ /* 0x100fe20000004100 */
[----:B------:R-:W-:Y:S01]  /*c5b0*/  MOV R24, R22 ;  /* 0x0000001600187202 */ /* 0x000fe20000000f00 */
[----:B------:R-:W-:Y:S02]  /*c5c0*/  HADD2.F32 R26, -RZ, R21.H1_H1 ;  /* 0x30000015ff1a7230 */ /* 0x000fe40000004100 */
[----:B------:R-:W-:-:S02]  /*c5d0*/  HADD2.F32 R21, -RZ, R3.H0_H0 ;  /* 0x20000003ff157230 */ /* 0x000fc40000004100 */
[----:B------:R-:W-:Y:S02]  /*c5e0*/  HADD2.F32 R22, -RZ, R3.H1_H1 ;  /* 0x30000003ff167230 */ /* 0x000fe40000004100 */
[----:B----4-:R-:W-:Y:S02]  /*c5f0*/  HADD2.F32 R11, -RZ, R4.H1_H1 ;  /* 0x30000004ff0b7230 */ /* 0x010fe40000004100 */
[----:B------:R-:W-:Y:S02]  /*c600*/  HADD2.F32 R3, -RZ, R5.H1_H1 ;  /* 0x30000005ff037230 */ /* 0x000fe40000004100 */
[----:B-----5:R-:W-:Y:S02]  /*c610*/  HADD2.F32 R16, -RZ, R8.H1_H1 ;  /* 0x30000008ff107230 */ /* 0x020fe40000004100 */
        /* <DEDUP_REMOVED lines=29> */
[----:B------:R-:W-:Y:S02]  /*c7f0*/  MOV R21, R11 ;  /* 0x0000000b00157202 */ /* 0x000fe40000000f00 */
[----:B------:R-:W-:Y:S02]  /*c800*/  MOV R23, R3 ;  /* 0x0000000300177202 */ /* 0x000fe40000000f00 */
.L_x_2370:
[----:B------:R-:W-:Y:S05]  /*c810*/  BSYNC B0 ;  /* 0x0000000000007941 */ /* 0x000fea0003800000 */
.L_x_2369:
[----:B------:R4:W-:Y:S02]  /*c820*/  STS.128 [R201+0x5000], R20 ;  /* 0x00500014c9007388 */ /* 0x0009e40000000c00 */
.L_x_2364:
[----:B------:R-:W-:Y:S05]  /*c830*/  BSYNC B1 ;  /* 0x0000000000017941 */ /* 0x000fea0003800000 */
.L_x_2363:
[----:B------:R-:W-:-:S05]  /*c840*/  VIADD R12, R142, 0x30 ;  /* 0x000000308e0c7836 */ /* 0x000fca0000000000 */
[----:B------:R-:W-:-:S04]  /*c850*/  ISETP.GE.AND P0, PT, R12, R17, PT ;  /* 0x000000110c00720c */ /* 0x000fc80003f06270 */
[----:B------:R-:W-:-:S13]  /*c860*/  ISETP.LT.OR P0, PT, R58, -0x187, P0 ;  /* 0xfffffe793a00780c */ /* 0x000fda0000701670 */
[----:B------:R-:W-:Y:S05]  /*c870*/  @P0 BRA `(.L_x_2371) ;  /* 0x00000050009c0947 */ /* 0x000fea0003800000 */
[----:B---34-:R3:W5:Y:S04]  /*c880*/  LDG.E.128 R20, desc[UR6][R14.64+0x80] ;  /* 0x000080060e147981 */ /* 0x018768000c1e1d00 */
[----:B-1----:R3:W5:Y:S04]  /*c890*/  LDG.E.128 R8, desc[UR6][R14.64+0x100] ;  /* 0x000100060e087981 */ /* 0x002768000c1e1d00 */
[----:B------:R3:W5:Y:S01]  /*c8a0*/  LDG.E.128 R24, desc[UR6][R14.64] ;  /* 0x000000060e187981 */ /* 0x000762000c1e1d00 */
[----:B------:R-:W-:Y:S01]  /*c8b0*/  IMAD R127, R127, 0x30, RZ ;  /* 0x000000307f7f7824 */ /* 0x000fe200078e02ff */
[----:B------:R-:W-:Y:S01]  /*c8c0*/  ULDC.64 UR10, c[0x0][0x358] ;  /* 0x0000d600000a7ab9 */ /* 0x000fe20000000a00 */
[----:B------:R-:W-:Y:S01]  /*c8d0*/  ULDC.64 UR8, c[0x0][0x360] ;  /* 0x0000d80000087ab9 */ /* 0x000fe20000000a00 */
[----:B------:R-:W-:Y:S02]  /*c8e0*/  BSSY B0, `(.L_x_2372) ;  /* 0x0000035000007945 */ /* 0x000fe40003800000 */
[----:B------:R-:W-:-:S04]  /*c8f0*/  IADD3 R3, P0, R127, R7, RZ ;  /* 0x000000077f037210 */ /* 0x000fc80007f1e0ff */
[----:B------:R-:W-:Y:S01]  /*c900*/  LEA.HI.X.SX32 R6, R127, R6, 0x1, P0 ;  /* 0x000000067f067211 */ /* 0x000fe200000f0eff */
[C---:B--2---:R-:W-:Y:S01]  /*c910*/  IMAD.SHL.U32 R34, R3.reuse, 0x2, RZ ;  /* 0x0000000203227824 */ /* 0x044fe200078e00ff */
[----:B------:R-:W-:Y:S02]  /*c920*/  ISETP.GE.AND P0, PT, R18, UR5, PT ;  /* 0x0000000512007c0c */ /* 0x000fe4000bf06270 */
[----:B------:R-:W-:Y:S02]  /*c930*/  SHF.L.U64.HI R3, R3, 0x1, R6 ;  /* 0x0000000103037819 */ /* 0x000fe40000010206 */
[C---:B------:R-:W-:Y:S02]  /*c940*/  IADD3 R32, P2, R34.reuse, UR10, RZ ;  /* 0x0000000a22207c10 */ /* 0x040fe4000ff5e0ff */
[----:B------:R-:W-:Y:S02]  /*c950*/  IADD3 R34, P1, R34, UR8, RZ ;  /* 0x0000000822227c10 */ /* 0x000fe4000ff3e0ff */
[----:B------:R-:W-:-:S02]  /*c960*/  IADD3.X R33, R3, UR11, RZ, P2, !PT ;  /* 0x0000000b03217c10 */ /* 0x000fc400097fe4ff */
[----:B------:R-:W-:-:S03]  /*c970*/  IADD3.X R35, R3, UR9, RZ, P1, !PT ;  /* 0x0000000903237c10 */ /* 0x000fc60008ffe4ff */
[----:B---3--:R-:W-:Y:S06]  /*c980*/  @P0 BRA `(.L_x_2373) ;  /* 0x0000000000a80947 */ /* 0x008fec0003800000 */
[----:B------:R-:W2:Y:S04]  /*c990*/  LDG.E.64 R4, desc[UR6][R34.64] ;  /* 0x0000000622047981 */ /* 0x000ea8000c1e1b00 */
[----:B------:R-:W3:Y:S01]  /*c9a0*/  LDG.E.64 R6, desc[UR6][R32.64] ;  /* 0x0000000620067981 */ /* 0x000ee2000c1e1b00 */
[----:B-----5:R-:W-:Y:S02]  /*c9b0*/  MOV R3, R27 ;  /* 0x0000001b00037202 */ /* 0x020fe40000000f00 */
[----:B------:R-:W-:Y:S02]  /*c9c0*/  MOV R13, R25 ;  /* 0x00000019000d7202 */ /* 0x000fe40000000f00 */
[----:B------:R-:W-:Y:S01]  /*c9d0*/  MOV R25, R26 ;  /* 0x0000001a00197202 */ /* 0x000fe20000000f00 */
[----:B------:R-:W-:-:S02]  /*c9e0*/  HADD2.F32 R28, -RZ, R3.H0_H0 ;  /* 0x20000003ff1c7230 */ /* 0x000fc40000004100 */
[----:B------:R-:W-:Y:S02]  /*c9f0*/  HADD2.F32 R26, -RZ, R3.H1_H1 ;  /* 0x30000003ff1a7230 */ /* 0x000fe40000004100 */
[--C-:B------:R-:W-:Y:S02]  /*ca00*/  HADD2.F32 R27, -RZ, R13.reuse.H1_H1 ;  /* 0x3000000dff1b7230 */ /* 0x100fe40000004100 */
[----:B------:R-:W-:Y:S02]  /*ca10*/  HADD2.F32 R30, -RZ, R13.H0_H0 ;  /* 0x2000000dff1e7230 */ /* 0x000fe40000004100 */
[----:B--2---:R-:W-:Y:S02]  /*ca20*/  HADD2.F32 R14, -RZ, R4.H1_H1 ;  /* 0x30000004ff0e7230 */ /* 0x004fe40000004100 */
[----:B------:R-:W-:Y:S02]  /*ca30*/  HADD2.F32 R3, -RZ, R5.H1_H1 ;  /* 0x30000005ff037230 */ /* 0x000fe40000004100 */
[----:B---3--:R-:W-:-:S02]  /*ca40*/  HADD2.F32 R16, -RZ, R7.H1_H1 ;  /* 0x30000007ff107230 */ /* 0x008fc40000004100 */
[CC--:B------:R-:W-:Y:S01]  /*ca50*/  FMUL.FTZ R15, R27.reuse, R14.reuse ;  /* 0x0000000e1b0f7220 */ /* 0x0c0fe20000410000 */
[----:B------:R-:W-:Y:S02]  /*ca60*/  HADD2.F32 R17, -RZ, R6.H1_H1 ;  /* 0x30000006ff117230 */ /* 0x000fe40000004100 */
[-C--:B------:R-:W-:Y:S01]  /*ca70*/  FMUL.FTZ R13, R26, R3.reuse ;  /* 0x000000031a0d7220 */ /* 0x080fe20000410000 */
[----:B------:R-:W-:Y:S01]  /*ca80*/  FMUL.FTZ R14, R30, R14 ;  /* 0x0000000e1e0e7220 */ /* 0x000fe20000410000 */
[C---:B------:R-:W-:Y:S01]  /*ca90*/  FMUL.FTZ R3, R28.reuse, R3 ;  /* 0x000000031c037220 */ /* 0x040fe20000410000 */
[----:B------:R-:W-:Y:S02]  /*caa0*/  HADD2.F32 R5, -RZ, R5.H0_H0 ;  /* 0x20000005ff057230 */ /* 0x000fe40000004100 */
[-C--:B------:R-:W-:Y:S01]  /*cab0*/  FFMA.FTZ R13, R28, R16.reuse, -R13 ;  /* 0x000000101c0d7223 */ /* 0x080fe2000001080d */
[-C--:B------:R-:W-:Y:S01]  /*cac0*/  FFMA.FTZ R15, R30, R17.reuse, -R15 ;  /* 0x000000111e0f7223 */ /* 0x080fe2000001080f */
[----:B------:R-:W-:Y:S01]  /*cad0*/  FFMA.FTZ R14, R27, R17, R14 ;  /* 0x000000111b0e7223 */ /* 0x000fe2000001000e */
[----:B------:R-:W-:Y:S01]  /*cae0*/  FFMA.FTZ R16, R26, R16, R3 ;  /* 0x000000101a107223 */ /* 0x000fe20000010003 */
[----:B------:R-:W-:-:S02]  /*caf0*/  HADD2.F32 R3, -RZ, R24.H0_H0 ;  /* 0x20000018ff037230 */ /* 0x000fc40000004100 */
[----:B------:R-:W-:Y:S01]  /*cb00*/  HADD2.F32 R17, -RZ, R24.H1_H1 ;  /* 0x30000018ff117230 */ /* 0x000fe20000004100 */
[----:B------:R-:W-:Y:S01]  /*cb10*/  F2FP.F16.F32.PACK_AB R14, R14, R15 ;  /* 0x0000000f0e0e723e */ /* 0x000fe200000000ff */
[--C-:B------:R-:W-:Y:S01]  /*cb20*/  HADD2.F32 R26, -RZ, R25.reuse.H1_H1 ;  /* 0x30000019ff1a7230 */ /* 0x100fe20000004100 */
[----:B------:R-:W-:Y:S01]  /*cb30*/  F2FP.F16.F32.PACK_AB R27, R16, R13 ;  /* 0x0000000d101b723e */ /* 0x000fe200000000ff */
[----:B------:R-:W-:Y:S02]  /*cb40*/  HADD2.F32 R4, -RZ, R4.H0_H0 ;  /* 0x20000004ff047230 */ /* 0x000fe40000004100 */
[----:B------:R-:W-:Y:S02]  /*cb50*/  HADD2.F32 R24, -RZ, R25.H0_H0 ;  /* 0x20000019ff187230 */ /* 0x000fe40000004100 */
[----:B------:R-:W-:Y:S01]  /*cb60*/  FMUL.FTZ R25, R26, R5 ;  /* 0x000000051a197220 */ /* 0x000fe20000410000 */
[----:B------:R-:W-:Y:S02]  /*cb70*/  HADD2.F32 R7, -RZ, R7.H0_H0 ;  /* 0x20000007ff077230 */ /* 0x000fe40000004100 */
[----:B------:R-:W-:Y:S01]  /*cb80*/  FMUL.FTZ R28, R17, R4 ;  /* 0x00000004111c7220 */ /* 0x000fe20000410000 */
[----:B------:R-:W-:-:S02]  /*cb90*/  HADD2.F32 R6, -RZ, R6.H0_H0 ;  /* 0x20000006ff067230 */ /* 0x000fc40000004100 */
        /* <DEDUP_REMOVED lines=9> */
.L_x_2373:
[----:B------:R-:W-:Y:S05]  /*cc30*/  BSYNC B0 ;  /* 0x0000000000007941 */ /* 0x000fea0003800000 */
.L_x_2372:
[----:B-----5:R1:W-:Y:S01]  /*cc40*/  STS.128 [R201+0x1800], R24 ;  /* 0x00180018c9007388 */ /* 0x0203e20000000c00 */
[----:B------:R-:W-:Y:S01]  /*cc50*/  IADD3 R3, R18, 0x40, RZ ;  /* 0x0000004012037810 */ /* 0x000fe20007ffe0ff */
[----:B------:R-:W-:Y:S03]  /*cc60*/  BSSY B0, `(.L_x_2374) ;  /* 0x000002d000007945 */ /* 0x000fe60003800000 */
[----:B------:R-:W-:-:S13]  /*cc70*/  ISETP.GE.AND P0, PT, R3, UR5, PT ;  /* 0x0000000503007c0c */ /* 0x000fda000bf06270 */
[----:B------:R-:W-:Y:S05]  /*cc80*/  @P0 BRA `(.L_x_2375) ;  /* 0x0000000000a80947 */ /* 0x000fea0003800000 */
[----:B------:R-:W2:Y:S04]  /*cc90*/  LDG.E.64 R4, desc[UR6][R34.64+0x40] ;  /* 0x0000400622047981 */ /* 0x000ea8000c1e1b00 */
[----:B------:R-:W3:Y:S01]  /*cca0*/  LDG.E.64 R6, desc[UR6][R32.64+0x40] ;  /* 0x0000400620067981 */ /* 0x000ee2000c1e1b00 */
[----:B------:R-:W-:Y:S02]  /*ccb0*/  MOV R3, R23 ;  /* 0x0000001700037202 */ /* 0x000fe40000000f00 */
[----:B------:R-:W-:Y:S02]  /*ccc0*/  MOV R13, R21 ;  /* 0x00000015000d7202 */ /* 0x000fe40000000f00 */
[----:B------:R-:W-:Y:S01]  /*ccd0*/  MOV R21, R22 ;  /* 0x0000001600157202 */ /* 0x000fe20000000f00 */
[----:B-1----:R-:W-:-:S02]  /*cce0*/  HADD2.F32 R24, -RZ, R3.H0_H0 ;  /* 0x20000003ff187230 */ /* 0x002fc40000004100 */
        /* <DEDUP_REMOVED lines=36> */
.L_x_2375:
[----:B------:R-:W-:Y:S05]  /*cf30*/  BSYNC B0 ;  /* 0x0000000000007941 */ /* 0x000fea0003800000 */
.L_x_2374:
[----:B------:R2:W-:Y:S01]  /*cf40*/  STS.128 [R201+0x3800], R20 ;  /* 0x00380014c9007388 */ /* 0x0005e20000000c00 */
[----:B------:R-:W-:Y:S01]  /*cf50*/  IADD3 R18, R18, 0x80, RZ ;  /* 0x0000008012127810 */ /* 0x000fe20007ffe0ff */
[----:B------:R-:W-:Y:S03]  /*cf60*/  BSSY B0, `(.L_x_2376) ;  /* 0x000002c000007945 */ /* 0x000fe60003800000 */
[----:B------:R-:W-:-:S13]  /*cf70*/  ISETP.GE.AND P0, PT, R18, UR5, PT ;  /* 0x0000000512007c0c */ /* 0x000fda000bf06270 */
[----:B------:R-:W-:Y:S05]  /*cf80*/  @P0 BRA `(.L_x_2377) ;  /* 0x0000000000a40947 */ /* 0x000fea0003800000 */
[----:B------:R-:W3:Y:S04]  /*cf90*/  LDG.E.64 R4, desc[UR6][R34.64+0x80] ;  /* 0x0000800622047981 */ /* 0x000ee8000c1e1b00 */
[----:B------:R-:W4:Y:S01]  /*cfa0*/  LDG.E.64 R6, desc[UR6][R32.64+0x80] ;  /* 0x0000800620067981 */ /* 0x000f22000c1e1b00 */
[----:B------:R-:W-:Y:S01]  /*cfb0*/  MOV R15, R10 ;  /* 0x0000000a000f7202 */ /* 0x000fe20000000f00 */
[----:B------:R-:W-:Y:S02]  /*cfc0*/  HADD2.F32 R17, -RZ, R9.H1_H1 ;  /* 0x30000009ff117230 */ /* 0x000fe40000004100 */
[----:B------:R-:W-:Y:S02]  /*cfd0*/  HADD2.F32 R16, -RZ, R11.H1_H1 ;  /* 0x3000000bff107230 */ /* 0x000fe40000004100 */
[----:B--2---:R-:W-:-:S02]  /*cfe0*/  HADD2.F32 R20, -RZ, R9.H0_H0 ;  /* 0x20000009ff147230 */ /* 0x004fc40000004100 */
[----:B------:R-:W-:Y:S02]  /*cff0*/  HADD2.F32 R18, -RZ, R11.H0_H0 ;  /* 0x2000000bff127230 */ /* 0x000fe40000004100 */
[----:B---3--:R-:W-:Y:S02]  /*d000*/  HADD2.F32 R10, -RZ, R4.H1_H1 ;  /* 0x30000004ff0a7230 */ /* 0x008fe40000004100 */
[----:B------:R-:W-:Y:S02]  /*d010*/  HADD2.F32 R3, -RZ, R5.H1_H1 ;  /* 0x30000005ff037230 */ /* 0x000fe40000004100 */
[----:B----4-:R-:W-:Y:S02]  /*d020*/  HADD2.F32 R14, -RZ, R7.H1_H1 ;  /* 0x30000007ff0e7230 */ /* 0x010fe40000004100 */
[-C--:B------:R-:W-:Y:S01]  /*d030*/  FMUL.FTZ R11, R17, R10.reuse ;  /* 0x0000000a110b7220 */ /* 0x080fe20000410000 */
[----:B------:R-:W-:Y:S02]  /*d040*/  HADD2.F32 R13, -RZ, R6.H1_H1 ;  /* 0x30000006ff0d7230 */ /* 0x000fe40000004100 */
[-C--:B------:R-:W-:Y:S01]  /*d050*/  FMUL.FTZ R9, R16, R3.reuse ;  /* 0x0000000310097220 */ /* 0x080fe20000410000 */
[----:B------:R-:W-:Y:S01]  /*d060*/  FMUL.FTZ R10, R20, R10 ;  /* 0x0000000a140a7220 */ /* 0x000fe20000410000 */
[----:B------:R-:W-:Y:S01]  /*d070*/  FMUL.FTZ R3, R18, R3 ;  /* 0x0000000312037220 */ /* 0x000fe20000410000 */
[----:B------:R-:W-:-:S02]  /*d080*/  HADD2.F32 R5, -RZ, R5.H0_H0 ;  /* 0x20000005ff057230 */ /* 0x000fc40000004100 */
[-C--:B------:R-:W-:Y:S01]  /*d090*/  FFMA.FTZ R9, R18, R14.reuse, -R9 ;  /* 0x0000000e12097223 */ /* 0x080fe20000010809 */
[-C--:B------:R-:W-:Y:S01]  /*d0a0*/  FFMA.FTZ R11, R20, R13.reuse, -R11 ;  /* 0x0000000d140b7223 */ /* 0x080fe2000001080b */
[----:B------:R-:W-:Y:S01]  /*d0b0*/  FFMA.FTZ R10, R17, R13, R10 ;  /* 0x0000000d110a7223 */ /* 0x000fe2000001000a */
[----:B------:R-:W-:Y:S01]  /*d0c0*/  FFMA.FTZ R14, R16, R14, R3 ;  /* 0x0000000e100e7223 */ /* 0x000fe20000010003 */
[--C-:B------:R-:W-:Y:S02]  /*d0d0*/  HADD2.F32 R3, -RZ, R8.reuse.H0_H0 ;  /* 0x20000008ff037230 */ /* 0x100fe40000004100 */
[----:B------:R-:W-:Y:S01]  /*d0e0*/  HADD2.F32 R13, -RZ, R8.H1_H1 ;  /* 0x30000008ff0d7230 */ /* 0x000fe20000004100 */
[----:B------:R-:W-:Y:S01]  /*d0f0*/  F2FP.F16.F32.PACK_AB R10, R10, R11 ;  /* 0x0000000b0a0a723e */ /* 0x000fe200000000ff */
[--C-:B------:R-:W-:Y:S01]  /*d100*/  HADD2.F32 R16, -RZ, R15.reuse.H1_H1 ;  /* 0x3000000fff107230 */ /* 0x100fe20000004100 */
[----:B------:R-:W-:Y:S01]  /*d110*/  F2FP.F16.F32.PACK_AB R11, R14, R9 ;  /* 0x000000090e0b723e */ /* 0x000fe200000000ff */
[----:B------:R-:W-:Y:S01]  /*d120*/  HADD2.F32 R8, -RZ, R15.H0_H0 ;  /* 0x2000000fff087230 */ /* 0x000fe20000004100 */
[----:B------:R-:W-:Y:S01]  /*d130*/  MOV R9, R10 ;  /* 0x0000000a00097202 */ /* 0x000fe20000000f00 */
[----:B------:R-:W-:-:S02]  /*d140*/  HADD2.F32 R4, -RZ, R4.H0_H0 ;  /* 0x20000004ff047230 */ /* 0x000fc40000004100 */
        /* <DEDUP_REMOVED lines=13> */
.L_x_2377:
[----:B------:R-:W-:Y:S05]  /*d220*/  BSYNC B0 ;  /* 0x0000000000007941 */ /* 0x000fea0003800000 */
.L_x_2376:
[----:B------:R3:W-:Y:S01]  /*d230*/  STS.128 [R201+0x5800], R8 ;  /* 0x00580008c9007388 */ /* 0x0007e20000000c00 */
[----:B------:R-:W-:Y:S05]  /*d240*/  BRA `(.L_x_2371) ;  /* 0x0000004800287947 */ /* 0x000fea0003800000 */
.L_x_2346:
[----:B------:R-:W-:Y:S04]  /*d250*/  BSSY B1, `(.L_x_2378) ;  /* 0x000010e000017945 */ /* 0x000fe80003800000 */
[----:B------:R-:W-:Y:S05]  /*d260*/  @!P1 BRA `(.L_x_2379) ;  /* 0x0000001000309947 */ /* 0x000fea0003800000 */
[----:B------:R1:W5:Y:S04]  /*d270*/  LDG.E.128 R28, desc[UR6][R40.64+0x80] ;  /* 0x00008006281c7981 */ /* 0x000368000c1e1d00 */
[----:B------:R1:W5:Y:S04]  /*d280*/  LDG.E.128 R20, desc[UR6][R40.64+0x100] ;  /* 0x0001000628147981 */ /* 0x000368000c1e1d00 */
        /* <DEDUP_REMOVED lines=26> */
[----:B--2---:R-:W-:Y:S02]  /*d430*/  HADD2.F32 R49, -RZ, R33.H0_H0 ;  /* 0x20000021ff317230 */ /* 0x004fe40000004100 */
[----:B------:R-:W-:Y:S02]  /*d440*/  HADD2.F32 R43, -RZ, R32.H0_H0 ;  /* 0x20000020ff2b7230 */ /* 0x000fe40000004100 */
[--C-:B---3--:R-:W-:Y:S02]  /*d450*/  HADD2.F32 R2, -RZ, R5.reuse.H0_H0 ;  /* 0x20000005ff027230 */ /* 0x108fe40000004100 */
[----:B------:R-:W-:Y:S02]  /*d460*/  HADD2.F32 R0, -RZ, R4.H0_H0 ;  /* 0x20000004ff007230 */ /* 0x000fe40000004100 */
[----:B------:R-:W-:Y:S02]  /*d470*/  HADD2.F32 R12, -RZ, R5.H1_H1 ;  /* 0x30000005ff0c7230 */ /* 0x000fe40000004100 */
[----:B------:R-:W-:Y:S01]  /*d480*/  @!P1 FADD.FTZ R2, -R2, -RZ ;  /* 0x800000ff02029221 */ /* 0x000fe20000010100 */
[----:B------:R-:W-:-:S02]  /*d490*/  HADD2.F32 R5, -RZ, R6.H0_H0 ;  /* 0x20000006ff057230 */ /* 0x000fc40000004100 */
[----:B------:R-:W-:Y:S01]  /*d4a0*/  @!P1 FADD.FTZ R0, -R0, -RZ ;  /* 0x800000ff00009221 */ /* 0x000fe20000010100 */
[----:B------:R-:W-:Y:S02]  /*d4b0*/  HADD2.F32 R16, -RZ, R6.H1_H1 ;  /* 0x30000006ff107230 */ /* 0x000fe40000004100 */
[--C-:B------:R-:W-:Y:S02]  /*d4c0*/  HADD2.F32 R6, -RZ, R7.reuse.H0_H0 ;  /* 0x20000007ff067230 */ /* 0x100fe40000004100 */
[----:B------:R-:W-:Y:S02]  /*d4d0*/  HADD2.F32 R4, -RZ, R4.H1_H1 ;  /* 0x30000004ff047230 */ /* 0x000fe40000004100 */
[----:B------:R-:W-:Y:S02]  /*d4e0*/  HADD2.F32 R7, -RZ, R7.H1_H1 ;  /* 0x30000007ff077230 */ /* 0x000fe40000004100 */
[----:B------:R-:W-:Y:S01]  /*d4f0*/  FMUL.FTZ R49, R49, R2 ;  /* 0x0000000231317220 */ /* 0x000fe20000410000 */
[----:B------:R-:W-:-:S02]  /*d500*/  HADD2.F32 R33, -RZ, R33.H1_H1 ;  /* 0x30000021ff217230 */ /* 0x000fc40000004100 */
[----:B------:R-:W-:Y:S01]  /*d510*/  FMUL.FTZ R43, R43, R0 ;  /* 0x000000002b2b7220 */ /* 0x000fe20000410000 */
[----:B------:R-:W-:Y:S02]  /*d520*/  HADD2.F32 R2, -RZ, R34.H0_H0 ;  /* 0x20000022ff027230 */ /* 0x000fe40000004100 */
[----:B------:R-:W-:Y:S01]  /*d530*/  @!P1 FADD.FTZ R12, -R12, -RZ ;  /* 0x800000ff0c0c9221 */ /* 0x000fe20000010100 */
[----:B------:R-:W-:Y:S02]  /*d540*/  HADD2.F32 R51, -RZ, R32.H1_H1 ;  /* 0x30000020ff337230 */ /* 0x000fe40000004100 */
[----:B------:R-:W-:Y:S01]  /*d550*/  @!P1 FADD.FTZ R5, -R5, -RZ ;  /* 0x800000ff05059221 */ /* 0x000fe20000010100 */
[----:B------:R-:W-:Y:S02]  /*d560*/  HADD2.F32 R0, -RZ, R35.H1_H1 ;  /* 0x30000023ff007230 */ /* 0x000fe40000004100 */
[----:B------:R-:W-:Y:S01]  /*d570*/  @!P1 FADD.FTZ R4, -R4, -RZ ;  /* 0x800000ff04049221 */ /* 0x000fe20000010100 */
[----:B------:R-:W-:Y:S01]  /*d580*/  @!P1 FADD.FTZ R7, -R7, -RZ ;  /* 0x800000ff07079221 */ /* 0x000fe20000010100 */
[----:B------:R-:W-:Y:S01]  /*d590*/  FMUL.FTZ R33, R33, R12 ;  /* 0x0000000c21217220 */ /* 0x000fe20000410000 */
[----:B------:R-:W-:Y:S01]  /*d5a0*/  FMUL.FTZ R5, R2, R5 ;  /* 0x0000000502057220 */ /* 0x000fe20000410000 */
[----:B------:R-:W-:Y:S01]  /*d5b0*/  FMUL.FTZ R51, R51, R4 ;  /* 0x0000000433337220 */ /* 0x000fe20000410000 */
[----:B------:R-:W-:Y:S01]  /*d5c0*/  FMUL.FTZ R7, R0, R7 ;  /* 0x0000000700077220 */ /* 0x000fe20000410000 */
[----:B----4-:R-:W-:-:S02]  /*d5d0*/  HADD2.F32 R2, -RZ, R8.H0_H0 ;  /* 0x20000008ff027230 */ /* 0x010fc40000004100 */
[----:B------:R-:W-:Y:S02]  /*d5e0*/  HADD2.F32 R12, -RZ, R8.H1_H1 ;  /* 0x30000008ff0c7230 */ /* 0x000fe40000004100 */
[--C-:B-----5:R-:W-:Y:S02]  /*d5f0*/  HADD2.F32 R0, -RZ, R36.reuse.H0_H0 ;  /* 0x20000024ff007230 */ /* 0x120fe40000004100 */
[----:B------:R-:W-:Y:S02]  /*d600*/  HADD2.F32 R4, -RZ, R37.H0_H0 ;  /* 0x20000025ff047230 */ /* 0x000fe40000004100 */
[----:B------:R-:W-:Y:S02]  /*d610*/  HADD2.F32 R8, -RZ, R9.H0_H0 ;  /* 0x20000009ff087230 */ /* 0x000fe40000004100 */
[----:B------:R-:W-:Y:S02]  /*d620*/  HADD2.F32 R36, -RZ, R36.H1_H1 ;  /* 0x30000024ff247230 */ /* 0x000fe40000004100 */
[----:B------:R-:W-:Y:S01]  /*d630*/  @!P1 FADD.FTZ R16, -R16, -RZ ;  /* 0x800000ff10109221 */ /* 0x000fe20000010100 */
[----:B------:R-:W-:-:S02]  /*d640*/  HADD2.F32 R55, -RZ, R34.H1_H1 ;  /* 0x30000022ff377230 */ /* 0x000fc40000004100 */
[----:B------:R-:W-:Y:S01]  /*d650*/  @!P1 FADD.FTZ R6, -R6, -RZ ;  /* 0x800000ff06069221 */ /* 0x000fe20000010100 */
[----:B------:R-:W-:Y:S02]  /*d660*/  HADD2.F32 R53, -RZ, R35.H0_H0 ;  /* 0x20000023ff357230 */ /* 0x000fe40000004100 */
[----:B------:R-:W-:Y:S01]  /*d670*/  FFMA.FTZ R4, R4, R8, R49 ;  /* 0x0000000804047223 */ /* 0x000fe20000010031 */
[----:B------:R-:W-:Y:S02]  /*d680*/  HADD2.F32 R34, -RZ, R9.H1_H1 ;  /* 0x30000009ff227230 */ /* 0x000fe40000004100 */
[----:B------:R-:W-:Y:S01]  /*d690*/  FFMA.FTZ R0, R0, R2, R43 ;  /* 0x0000000200007223 */ /* 0x000fe2000001002b */
[--C-:B------:R-:W-:Y:S02]  /*d6a0*/  HADD2.F32 R32, -RZ, R10.reuse.H0_H0 ;  /* 0x2000000aff207230 */ /* 0x100fe40000004100 */
[----:B------:R-:W-:Y:S01]  /*d6b0*/  FFMA.FTZ R51, R36, R12, R51 ;  /* 0x0000000c24337223 */ /* 0x000fe20000010033 */
[----:B------:R-:W-:-:S02]  /*d6c0*/  HADD2.F32 R35, -RZ, R10.H1_H1 ;  /* 0x3000000aff237230 */ /* 0x000fc40000004100 */
[--C-:B------:R-:W-:Y:S02]  /*d6d0*/  HADD2.F32 R9, -RZ, R11.reuse.H0_H0 ;  /* 0x2000000bff097230 */ /* 0x100fe40000004100 */
[----:B------:R-:W-:Y:S02]  /*d6e0*/  HADD2.F32 R10, -RZ, R11.H1_H1 ;  /* 0x3000000bff0a7230 */ /* 0x000fe40000004100 */
[----:B------:R-:W-:Y:S02]  /*d6f0*/  HADD2.F32 R8, -RZ, R37.H1_H1 ;  /* 0x30000025ff087230 */ /* 0x000fe40000004100 */
[----:B------:R-:W-:Y:S01]  /*d700*/  FMUL.FTZ R16, R55, R16 ;  /* 0x0000001037107220 */ /* 0x000fe20000410000 */
[--C-:B------:R-:W-:Y:S02]  /*d710*/  HADD2.F32 R2, -RZ, R38.reuse.H0_H0 ;  /* 0x20000026ff027230 */ /* 0x100fe40000004100 */
[----:B------:R-:W-:Y:S01]  /*d720*/  FMUL.FTZ R6, R53, R6 ;  /* 0x0000000635067220 */ /* 0x000fe20000410000 */
        /* <DEDUP_REMOVED lines=12> */
.L_x_2381:
[----:B------:R-:W-:Y:S05]  /*d7f0*/  BSYNC B0 ;  /* 0x0000000000007941 */ /* 0x000fea0003800000 */
.L_x_2380:
[----:B-----5:R2:W-:Y:S01]  /*d800*/  STS.128 [R201], R36 ;  /* 0x00000024c9007388 */ /* 0x0205e20000000c00 */
[----:B------:R-:W-:Y:S01]  /*d810*/  IADD3 R0, R18, 0x40, RZ ;  /* 0x0000004012007810 */ /* 0x000fe20007ffe0ff */
[----:B------:R-:W-:Y:S03]  /*d820*/  BSSY B0, `(.L_x_2382) ;  /* 0x0000056000007945 */ /* 0x000fe60003800000 */
[----:B------:R-:W-:-:S13]  /*d830*/  ISETP.GE.AND P0, PT, R0, UR5, PT ;  /* 0x0000000500007c0c */ /* 0x000fda000bf06270 */
        /* <DEDUP_REMOVED lines=24> */
[--C-:B---3--:R-:W-:Y:S02]  /*d9c0*/  HADD2.F32 R2, -RZ, R5.reuse.H0_H0 ;  /* 0x20000005ff027230 */ /* 0x108fe40000004100 */
[----:B------:R-:W-:Y:S02]  /*d9d0*/  HADD2.F32 R0, -RZ, R4.H0_H0 ;  /* 0x20000004ff007230 */ /* 0x000fe40000004100 */
[----:B------:R-:W-:Y:S02]  /*d9e0*/  HADD2.F32 R12, -RZ, R5.H1_H1 ;  /* 0x30000005ff0c7230 */ /* 0x000fe40000004100 */
[----:B------:R-:W-:Y:S01]  /*d9f0*/  @!P1 FADD.FTZ R2, -R2, -RZ ;  /* 0x800000ff02029221 */ /* 0x000fe20000010100 */
[----:B------:R-:W-:-:S02]  /*da00*/  HADD2.F32 R5, -RZ, R6.H0_H0 ;  /* 0x20000006ff057230 */ /* 0x000fc40000004100 */
[----:B------:R-:W-:Y:S02]  /*da10*/  HADD2.F32 R4, -RZ, R4.H1_H1 ;  /* 0x30000004ff047230 */ /* 0x000fe40000004100 */
[----:B------:R-:W-:Y:S01]  /*da20*/  @!P1 FADD.FTZ R0, -R0, -RZ ;  /* 0x800000ff00009221 */ /* 0x000fe20000010100 */
[----:B------:R-:W-:Y:S02]  /*da30*/  HADD2.F32 R16, -RZ, R6.H1_H1 ;  /* 0x30000006ff107230 */ /* 0x000fe40000004100 */
[----:B------:R-:W-:Y:S01]  /*da40*/  FMUL.FTZ R39, R39, R2 ;  /* 0x0000000227277220 */ /* 0x000fe20000410000 */
[----:B------:R-:W-:Y:S02]  /*da50*/  HADD2.F32 R37, -RZ, R32.H0_H0 ;  /* 0x20000020ff257230 */ /* 0x000fe40000004100 */
[--C-:B------:R-:W-:Y:S02]  /*da60*/  HADD2.F32 R6, -RZ, R7.reuse.H0_H0 ;  /* 0x20000007ff067230 */ /* 0x100fe40000004100 */
[----:B------:R-:W-:Y:S01]  /*da70*/  @!P1 FADD.FTZ R12, -R12, -RZ ;  /* 0x800000ff0c0c9221 */ /* 0x000fe20000010100 */
[----:B------:R-:W-:-:S02]  /*da80*/  HADD2.F32 R7, -RZ, R7.H1_H1 ;  /* 0x30000007ff077230 */ /* 0x000fc40000004100 */
[----:B------:R-:W-:Y:S01]  /*da90*/  @!P1 FADD.FTZ R5, -R5, -RZ ;  /* 0x800000ff05059221 */ /* 0x000fe20000010100 */
[----:B------:R-:W-:Y:S02]  /*daa0*/  HADD2.F32 R33, -RZ, R33.H1_H1 ;  /* 0x30000021ff217230 */ /* 0x000fe40000004100 */
[----:B------:R-:W-:Y:S02]  /*dab0*/  HADD2.F32 R2, -RZ, R34.H0_H0 ;  /* 0x20000022ff027230 */ /* 0x000fe40000004100 */
[----:B------:R-:W-:Y:S01]  /*dac0*/  @!P1 FADD.FTZ R4, -R4, -RZ ;  /* 0x800000ff04049221 */ /* 0x000fe20000010100 */
[----:B------:R-:W-:Y:S02]  /*dad0*/  HADD2.F32 R43, -RZ, R32.H1_H1 ;  /* 0x30000020ff2b7230 */ /* 0x000fe40000004100 */
[----:B------:R-:W-:Y:S01]  /*dae0*/  FMUL.FTZ R37, R37, R0 ;  /* 0x0000000025257220 */ /* 0x000fe20000410000 */
[----:B------:R-:W-:Y:S02]  /*daf0*/  HADD2.F32 R0, -RZ, R35.H1_H1 ;  /* 0x30000023ff007230 */ /* 0x000fe40000004100 */
[----:B------:R-:W-:Y:S01]  /*db00*/  FMUL.FTZ R33, R33, R12 ;  /* 0x0000000c21217220 */ /* 0x000fe20000410000 */
[----:B------:R-:W-:Y:S01]  /*db10*/  @!P1 FADD.FTZ R7, -R7, -RZ ;  /* 0x800000ff07079221 */ /* 0x000fe20000010100 */
[----:B------:R-:W-:Y:S01]  /*db20*/  FMUL.FTZ R5, R2, R5 ;  /* 0x0000000502057220 */ /* 0x000fe20000410000 */
[----:B------:R-:W-:Y:S01]  /*db30*/  FMUL.FTZ R43, R43, R4 ;  /* 0x000000042b2b7220 */ /* 0x000fe20000410000 */
[----:B----4-:R-:W-:-:S02]  /*db40*/  HADD2.F32 R2, -RZ, R8.H0_H0 ;  /* 0x20000008ff027230 */ /* 0x010fc40000004100 */
[----:B------:R-:W-:Y:S02]  /*db50*/  HADD2.F32 R12, -RZ, R8.H1_H1 ;  /* 0x30000008ff0c7230 */ /* 0x000fe40000004100 */
[----:B------:R-:W-:Y:S02]  /*db60*/  HADD2.F32 R4, -RZ, R29.H0_H0 ;  /* 0x2000001dff047230 */ /* 0x000fe40000004100 */
[----:B------:R-:W-:Y:S02]  /*db70*/  HADD2.F32 R8, -RZ, R9.H0_H0 ;  /* 0x20000009ff087230 */ /* 0x000fe40000004100 */
[----:B------:R-:W-:Y:S01]  /*db80*/  FMUL.FTZ R7, R0, R7 ;  /* 0x0000000700077220 */ /* 0x000fe20000410000 */
[--C-:B------:R-:W-:Y:S02]  /*db90*/  HADD2.F32 R0, -RZ, R28.reuse.H0_H0 ;  /* 0x2000001cff007230 */ /* 0x100fe40000004100 */
[----:B------:R-:W-:Y:S02]  /*dba0*/  HADD2.F32 R28, -RZ, R28.H1_H1 ;  /* 0x3000001cff1c7230 */ /* 0x000fe40000004100 */
[----:B------:R-:W-:Y:S01]  /*dbb0*/  FFMA.FTZ R4, R4, R8, R39 ;  /* 0x0000000804047223 */ /* 0x000fe20000010027 */
[----:B------:R-:W-:-:S02]  /*dbc0*/  HADD2.F32 R51, -RZ, R34.H1_H1 ;  /* 0x30000022ff337230 */ /* 0x000fc40000004100 */
[----:B------:R-:W-:Y:S01]  /*dbd0*/  @!P1 FADD.FTZ R16, -R16, -RZ ;  /* 0x800000ff10109221 */ /* 0x000fe20000010100 */
[----:B------:R-:W-:Y:S02]  /*dbe0*/  HADD2.F32 R49, -RZ, R35.H0_H0 ;  /* 0x20000023ff317230 */ /* 0x000fe40000004100 */
[----:B------:R-:W-:Y:S01]  /*dbf0*/  @!P1 FADD.FTZ R6, -R6, -RZ ;  /* 0x800000ff06069221 */ /* 0x000fe20000010100 */
[----:B------:R-:W-:Y:S02]  /*dc00*/  HADD2.F32 R34, -RZ, R9.H1_H1 ;  /* 0x30000009ff227230 */ /* 0x000fe40000004100 */
[----:B------:R-:W-:Y:S02]  /*dc10*/  HADD2.F32 R8, -RZ, R29.H1_H1 ;  /* 0x3000001dff087230 */ /* 0x000fe40000004100 */
[----:B------:R-:W-:Y:S01]  /*dc20*/  FFMA.FTZ R0, R0, R2, R37 ;  /* 0x0000000200007223 */ /* 0x000fe20000010025 */
[--C-:B------:R-:W-:Y:S02]  /*dc30*/  HADD2.F32 R32, -RZ, R10.reuse.H0_H0 ;  /* 0x2000000aff207230 */ /* 0x100fe40000004100 */
[----:B------:R-:W-:Y:S01]  /*dc40*/  FFMA.FTZ R43, R28, R12, R43 ;  /* 0x0000000c1c2b7223 */ /* 0x000fe2000001002b */
[----:B------:R-:W-:-:S02]  /*dc50*/  HADD2.F32 R35, -RZ, R10.H1_H1 ;  /* 0x3000000aff237230 */ /* 0x000fc40000004100 */
[----:B------:R-:W-:Y:S01]  /*dc60*/  FMUL.FTZ R16, R51, R16 ;  /* 0x0000001033107220 */ /* 0x000fe20000410000 */
[--C-:B------:R-:W-:Y:S02]  /*dc70*/  HADD2.F32 R9, -RZ, R11.reuse.H0_H0 ;  /* 0x2000000bff097230 */ /* 0x100fe40000004100 */
[----:B------:R-:W-:Y:S02]  /*dc80*/  HADD2.F32 R10, -RZ, R11.H1_H1 ;  /* 0x3000000bff0a7230 */ /* 0x000fe40000004100 */
[--C-:B------:R-:W-:Y:S02]  /*dc90*/  HADD2.F32 R2, -RZ, R30.reuse.H0_H0 ;  /* 0x2000001eff027230 */ /* 0x100fe40000004100 */
[----:B------:R-:W-:Y:S02]  /*dca0*/  HADD2.F32 R29, -RZ, R30.H1_H1 ;  /* 0x3000001eff1d7230 */ /* 0x000fe40000004100 */
[----:B------:R-:W-:Y:S01]  /*dcb0*/  FMUL.FTZ R6, R49, R6 ;  /* 0x0000000631067220 */ /* 0x000fe20000410000 */
[----:B------:R-:W-:-:S02]  /*dcc0*/  HADD2.F32 R11, -RZ, R31.H0_H0 ;  /* 0x2000001fff0b7230 */ /* 0x000fc40000004100 */
[----:B------:R-:W-:Y:S01]  /*dcd0*/  FFMA.FTZ R33, R8, R34, R33 ;  /* 0x0000002208217223 */ /* 0x000fe20000010021 */
[----:B------:R-:W-:Y:S02]  /*dce0*/  HADD2.F32 R12, -RZ, R31.H1_H1 ;  /* 0x3000001fff0c7230 */ /* 0x000fe40000004100 */
[----:B------:R-:W-:Y:S01]  /*dcf0*/  FFMA.FTZ R2, R2, R32, R5 ;  /* 0x0000002002027223 */ /* 0x000fe20000010005 */
[----:B------:R-:W-:Y:S01]  /*dd00*/  FFMA.FTZ R29, R29, R35, R16 ;  /* 0x000000231d1d7223 */ /* 0x000fe20000010010 */
[----:B------:R-:W-:Y:S01]  /*dd10*/  FFMA.FTZ R6, R11, R9, R6 ;  /* 0x000000090b067223 */ /* 0x000fe20000010006 */
[----:B------:R-:W-:Y:S01]  /*dd20*/  F2FP.F16.F32.PACK_AB R33, R33, R4 ;  /* 0x000000042121723e */ /* 0x000fe200000000ff */
[----:B------:R-:W-:Y:S01]  /*dd30*/  FFMA.FTZ R7, R12, R10, R7 ;  /* 0x0000000a0c077223 */ /* 0x000fe20000010007 */
[----:B------:R-:W-:Y:S02]  /*dd40*/  F2FP.F16.F32.PACK_AB R28, R43, R0 ;  /* 0x000000002b1c723e */ /* 0x000fe400000000ff */
[----:B------:R-:W-:-:S02]  /*dd50*/  F2FP.F16.F32.PACK_AB R30, R29, R2 ;  /* 0x000000021d1e723e */ /* 0x000fc400000000ff */
[----:B------:R-:W-:Y:S02]  /*dd60*/  F2FP.F16.F32.PACK_AB R31, R7, R6 ;  /* 0x00000006071f723e */ /* 0x000fe400000000ff */
[----:B------:R-:W-:Y:S02]  /*dd70*/  MOV R29, R33 ;  /* 0x00000021001d7202 */ /* 0x000fe40000000f00 */
.L_x_2383:
[----:B------:R-:W-:Y:S05]  /*dd80*/  BSYNC B0 ;  /* 0x0000000000007941 */ /* 0x000fea0003800000 */
.L_x_2382:
[----:B------:R3:W-:Y:S01]  /*dd90*/  STS.128 [R201+0x2000], R28 ;  /* 0x0020001cc9007388 */ /* 0x0007e20000000c00 */
        /* <DEDUP_REMOVED lines=14> */
[----:B---3--:R-:W-:Y:S01]  /*de80*/  IMAD.WIDE R28, R7, 0x2, R40 ;  /* 0x00000002071c7825 */ /* 0x008fe200078e0228 */
        /* <DEDUP_REMOVED lines=10> */
[----:B------:R-:W5:Y:S01]  /*df30*/  LDG.E.128 R8, desc[UR6][R8.64+0x100] ;  /* 0x0001000608087981 */ /* 0x000f62000c1e1d00 */
[----:B---3--:R-:W-:Y:S02]  /*df40*/  HADD2.F32 R35, -RZ, R29.H0_H0 ;  /* 0x2000001dff237230 */ /* 0x008fe40000004100 */
[--C-:B----4-:R-:W-:Y:S02]  /*df50*/  HADD2.F32 R2, -RZ, R5.reuse.H0_H0 ;  /* 0x20000005ff027230 */ /* 0x110fe40000004100 */
        /* <DEDUP_REMOVED lines=16> */
[----:B--2---:R-:W-:Y:S02]  /*e060*/  HADD2.F32 R37, -RZ, R28.H1_H1 ;  /* 0x3000001cff257230 */ /* 0x004fe40000004100 */
[----:B------:R-:W-:Y:S01]  /*e070*/  FMUL.FTZ R33, R33, R0 ;  /* 0x0000000021217220 */ /* 0x000fe20000410000 */
[----:B------:R-:W-:Y:S02]  /*e080*/  HADD2.F32 R0, -RZ, R31.H1_H1 ;  /* 0x3000001fff007230 */ /* 0x000fe40000004100 */
[----:B------:R-:W-:Y:S01]  /*e090*/  FMUL.FTZ R29, R29, R12 ;  /* 0x0000000c1d1d7220 */ /* 0x000fe20000410000 */
[----:B------:R-:W-:Y:S01]  /*e0a0*/  @!P1 FADD.FTZ R7, -R7, -RZ ;  /* 0x800000ff07079221 */ /* 0x000fe20000010100 */
[----:B------:R-:W-:Y:S01]  /*e0b0*/  FMUL.FTZ R5, R2, R5 ;  /* 0x0000000502057220 */ /* 0x000fe20000410000 */
[----:B------:R-:W-:Y:S01]  /*e0c0*/  FMUL.FTZ R37, R37, R4 ;  /* 0x0000000425257220 */ /* 0x000fe20000410000 */
[----:B-----5:R-:W-:-:S02]  /*e0d0*/  HADD2.F32 R2, -RZ, R8.H0_H0 ;  /* 0x20000008ff027230 */ /* 0x020fc40000004100 */
[----:B------:R-:W-:Y:S02]  /*e0e0*/  HADD2.F32 R12, -RZ, R8.H1_H1 ;  /* 0x30000008ff0c7230 */ /* 0x000fe40000004100 */
[----:B------:R-:W-:Y:S02]  /*e0f0*/  HADD2.F32 R4, -RZ, R21.H0_H0 ;  /* 0x20000015ff047230 */ /* 0x000fe40000004100 */
[----:B------:R-:W-:Y:S02]  /*e100*/  HADD2.F32 R8, -RZ, R9.H0_H0 ;  /* 0x20000009ff087230 */ /* 0x000fe40000004100 */
[----:B------:R-:W-:Y:S01]  /*e110*/  FMUL.FTZ R7, R0, R7 ;  /* 0x0000000700077220 */ /* 0x000fe20000410000 */
[--C-:B------:R-:W-:Y:S02]  /*e120*/  HADD2.F32 R0, -RZ, R20.reuse.H0_H0 ;  /* 0x20000014ff007230 */ /* 0x100fe40000004100 */
[----:B------:R-:W-:Y:S02]  /*e130*/  HADD2.F32 R20, -RZ, R20.H1_H1 ;  /* 0x30000014ff147230 */ /* 0x000fe40000004100 */
[----:B------:R-:W-:Y:S01]  /*e140*/  FFMA.FTZ R4, R4, R8, R35 ;  /* 0x0000000804047223 */ /* 0x000fe20000010023 */
[----:B-1----:R-:W-:-:S02]  /*e150*/  HADD2.F32 R41, -RZ, R30.H1_H1 ;  /* 0x3000001eff297230 */ /* 0x002fc40000004100 */
        /* <DEDUP_REMOVED lines=27> */
.L_x_2385:
[----:B------:R-:W-:Y:S05]  /*e310*/  BSYNC B0 ;  /* 0x0000000000007941 */ /* 0x000fea0003800000 */
.L_x_2384:
[----:B------:R4:W-:Y:S02]  /*e320*/  STS.128 [R201+0x4000], R20 ;  /* 0x00400014c9007388 */ /* 0x0009e40000000c00 */
.L_x_2379:
[----:B------:R-:W-:Y:S05]  /*e330*/  BSYNC B1 ;  /* 0x0000000000017941 */ /* 0x000fea0003800000 */
.L_x_2378:
        /* <DEDUP_REMOVED lines=36> */
[--C-:B----4-:R-:W-:Y:S02]  /*e580*/  HADD2.F32 R2, -RZ, R4.reuse.H0_H0 ;  /* 0x20000004ff027230 */ /* 0x110fe40000004100 */
[----:B------:R-:W-:Y:S02]  /*e590*/  HADD2.F32 R12, -RZ, R4.H1_H1 ;  /* 0x30000004ff0c7230 */ /* 0x000fe40000004100 */
[--C-:B------:R-:W-:Y:S02]  /*e5a0*/  HADD2.F32 R4, -RZ, R5.reuse.H0_H0 ;  /* 0x20000005ff047230 */ /* 0x100fe40000004100 */
[----:B------:R-:W-:Y:S02]  /*e5b0*/  HADD2.F32 R16, -RZ, R5.H1_H1 ;  /* 0x30000005ff107230 */ /* 0x000fe40000004100 */
[----:B------:R-:W-:Y:S01]  /*e5c0*/  @!P0 FADD.FTZ R2, -R2, -RZ ;  /* 0x800000ff02028221 */ /* 0x000fe20000010100 */
[----:B------:R-:W-:-:S02]  /*e5d0*/  HADD2.F32 R5, -RZ, R6.H0_H0 ;  /* 0x20000006ff057230 */ /* 0x000fc40000004100 */
[----:B------:R-:W-:Y:S01]  /*e5e0*/  @!P0 FADD.FTZ R4, -R4, -RZ ;  /* 0x800000ff04048221 */ /* 0x000fe20000010100 */
[----:B-1----:R-:W-:Y:S02]  /*e5f0*/  HADD2.F32 R40, -RZ, R6.H1_H1 ;  /* 0x30000006ff287230 */ /* 0x002fe40000004100 */
[----:B------:R-:W-:Y:S02]  /*e600*/  HADD2.F32 R41, -RZ, R32.H0_H0 ;  /* 0x20000020ff297230 */ /* 0x000fe40000004100 */
[--C-:B------:R-:W-:Y:S02]  /*e610*/  HADD2.F32 R6, -RZ, R7.reuse.H0_H0 ;  /* 0x20000007ff067230 */ /* 0x100fe40000004100 */
        /* <DEDUP_REMOVED lines=15> */
[----:B---3--:R-:W-:-:S02]  /*e710*/  HADD2.F32 R4, -RZ, R8.H0_H0 ;  /* 0x20000008ff047230 */ /* 0x008fc40000004100 */
        /* <DEDUP_REMOVED lines=33> */
.L_x_2389:
[----:B------:R-:W-:Y:S05]  /*e930*/  BSYNC B0 ;  /* 0x0000000000007941 */ /* 0x000fea0003800000 */
.L_x_2388:
[----:B-----5:R2:W-:Y:S01]  /*e940*/  STS.128 [R201+0x800], R36 ;  /* 0x00080024c9007388 */ /* 0x0205e20000000c00 */
[----:B------:R-:W-:Y:S01]  /*e950*/  IADD3 R2, R18, 0x40, RZ ;  /* 0x0000004012027810 */ /* 0x000fe20007ffe0ff */
[----:B------:R-:W-:Y:S03]  /*e960*/  BSSY B0, `(.L_x_2390) ;  /* 0x0000059000007945 */ /* 0x000fe60003800000 */
[----:B------:R-:W-:-:S13]  /*e970*/  ISETP.GE.AND P0, PT, R2, UR5, PT ;  /* 0x0000000502007c0c */ /* 0x000fda000bf06270 */
        /* <DEDUP_REMOVED lines=26> */
[----:B--2---:R-:W-:Y:S02]  /*eb20*/  HADD2.F32 R39, -RZ, R33.H0_H0 ;  /* 0x20000021ff277230 */ /* 0x004fe40000004100 */
[--C-:B----4-:R-:W-:Y:S02]  /*eb30*/  HADD2.F32 R2, -RZ, R4.reuse.H0_H0 ;  /* 0x20000004ff027230 */ /* 0x110fe40000004100 */
[----:B------:R-:W-:Y:S02]  /*eb40*/  HADD2.F32 R12, -RZ, R4.H1_H1 ;  /* 0x30000004ff0c7230 */ /* 0x000fe40000004100 */
[--C-:B------:R-:W-:Y:S02]  /*eb50*/  HADD2.F32 R4, -RZ, R5.reuse.H0_H0 ;  /* 0x20000005ff047230 */ /* 0x100fe40000004100 */
[----:B------:R-:W-:Y:S02]  /*eb60*/  HADD2.F32 R16, -RZ, R5.H1_H1 ;  /* 0x30000005ff107230 */ /* 0x000fe40000004100 */
[----:B------:R-:W-:-:S02]  /*eb70*/  HADD2.F32 R5, -RZ, R6.H0_H0 ;  /* 0x20000006ff057230 */ /* 0x000fc40000004100 */
[----:B------:R-:W-:Y:S01]  /*eb80*/  @!P0 FADD.FTZ R4, -R4, -RZ ;  /* 0x800000ff04048221 */ /* 0x000fe20000010100 */
[----:B------:R-:W-:Y:S02]  /*eb90*/  HADD2.F32 R36, -RZ, R6.H1_H1 ;  /* 0x30000006ff247230 */ /* 0x000fe40000004100 */
[----:B------:R-:W-:Y:S01]  /*eba0*/  @!P0 FADD.FTZ R2, -R2, -RZ ;  /* 0x800000ff02028221 */ /* 0x000fe20000010100 */
[----:B------:R-:W-:Y:S02]  /*ebb0*/  HADD2.F32 R37, -RZ, R32.H0_H0 ;  /* 0x20000020ff257230 */ /* 0x000fe40000004100 */
[----:B------:R-:W-:Y:S01]  /*ebc0*/  FMUL.FTZ R39, R39, R4 ;  /* 0x0000000427277220 */ /* 0x000fe20000410000 */
[--C-:B------:R-:W-:Y:S02]  /*ebd0*/  HADD2.F32 R6, -RZ, R7.reuse.H0_H0 ;  /* 0x20000007ff067230 */ /* 0x100fe40000004100 */
[----:B------:R-:W-:Y:S01]  /*ebe0*/  @!P0 FADD.FTZ R16, -R16, -RZ ;  /* 0x800000ff10108221 */ /* 0x000fe20000010100 */
[----:B------:R-:W-:-:S02]  /*ebf0*/  HADD2.F32 R7, -RZ, R7.H1_H1 ;  /* 0x30000007ff077230 */ /* 0x000fc40000004100 */
[----:B------:R-:W-:Y:S01]  /*ec00*/  @!P0 FADD.FTZ R5, -R5, -RZ ;  /* 0x800000ff05058221 */ /* 0x000fe20000010100 */
[----:B------:R-:W-:Y:S02]  /*ec10*/  HADD2.F32 R33, -RZ, R33.H1_H1 ;  /* 0x30000021ff217230 */ /* 0x000fe40000004100 */
[----:B------:R-:W-:Y:S02]  /*ec20*/  HADD2.F32 R4, -RZ, R34.H0_H0 ;  /* 0x20000022ff047230 */ /* 0x000fe40000004100 */
[----:B------:R-:W-:Y:S01]  /*ec30*/  @!P0 FADD.FTZ R12, -R12, -RZ ;  /* 0x800000ff0c0c8221 */ /* 0x000fe20000010100 */
[----:B-1----:R-:W-:Y:S02]  /*ec40*/  HADD2.F32 R41, -RZ, R32.H1_H1 ;  /* 0x30000020ff297230 */ /* 0x002fe40000004100 */
        /* <DEDUP_REMOVED lines=42> */
.L_x_2391:
[----:B------:R-:W-:Y:S05]  /*eef0*/  BSYNC B0 ;  /* 0x0000000000007941 */ /* 0x000fea0003800000 */
.L_x_2390:
        /* <DEDUP_REMOVED lines=18> */
[----:B----4-:R-:W-:Y:S01]  /*f020*/  IMAD.WIDE R28, R5, 0x2, R26 ;  /* 0x00000002051c7825 */ /* 0x010fe200078e021a */
[----:B------:R-:W-:Y:S02]  /*f030*/  LEA.HI.X.SX32 R4, R4, R9, 0x1, P1 ;  /* 0x0000000904047211 */ /* 0x000fe400008f0eff */
[----:B------:R-:W-:-:S03]  /*f040*/  LEA R6, P1, R7, UR8, 0x1 ;  /* 0x0000000807067c11 */ /* 0x000fc6000f8208ff */
[----:B------:R-:W4:Y:S01]  /*f050*/  LDG.E.128 R28, desc[UR6][R28.64+0x100] ;  /* 0x000100061c1c7981 */ /* 0x000f22000c1e1d00 */
[----:B------:R-:W-:Y:S01]  /*f060*/  LEA.HI.X R7, R7, UR9, R4, 0x1, P1 ;  /* 0x0000000907077c11 */ /* 0x000fe200088f0c04 */
[----:B------:R-:W-:Y:S01]  /*f070*/  ULDC.64 UR8, c[0x0][0x358] ;  /* 0x0000d60000087ab9 */ /* 0x000fe20000000a00 */
[----:B------:R-:W-:-:S04]  /*f080*/  IADD3 R11, P1, R2, R11, RZ ;  /* 0x0000000b020b7210 */ /* 0x000fc80007f3e0ff */
[----:B------:R-:W5:Y:S01]  /*f090*/  LDG.E.128 R4, desc[UR6][R6.64] ;  /* 0x0000000606047981 */ /* 0x000f62000c1e1d00 */
[----:B------:R-:W-:Y:S02]  /*f0a0*/  LEA.HI.X.SX32 R2, R2, R9, 0x1, P1 ;  /* 0x0000000902027211 */ /* 0x000fe400008f0eff */
[----:B------:R-:W-:-:S04]  /*f0b0*/  LEA R8, P1, R11, UR8, 0x1 ;  /* 0x000000080b087c11 */ /* 0x000fc8000f8208ff */
[----:B------:R-:W-:-:S06]  /*f0c0*/  LEA.HI.X R9, R11, UR9, R2, 0x1, P1 ;  /* 0x000000090b097c11 */ /* 0x000fcc00088f0c02 */
[----:B------:R-:W2:Y:S01]  /*f0d0*/  LDG.E.128 R8, desc[UR6][R8.64] ;  /* 0x0000000608087981 */ /* 0x000ea2000c1e1d00 */
[----:B----4-:R-:W-:Y:S02]  /*f0e0*/  HADD2.F32 R33, -RZ, R29.H0_H0 ;  /* 0x2000001dff217230 */ /* 0x010fe40000004100 */
[--C-:B-----5:R-:W-:Y:S02]  /*f0f0*/  HADD2.F32 R2, -RZ, R4.reuse.H0_H0 ;  /* 0x20000004ff027230 */ /* 0x120fe40000004100 */
[----:B------:R-:W-:Y:S02]  /*f100*/  HADD2.F32 R12, -RZ, R4.H1_H1 ;  /* 0x30000004ff0c7230 */ /* 0x000fe40000004100 */
[--C-:B------:R-:W-:Y:S02]  /*f110*/  HADD2.F32 R4, -RZ, R5.reuse.H0_H0 ;  /* 0x20000005ff047230 */ /* 0x100fe40000004100 */
[----:B------:R-:W-:Y:S02]  /*f120*/  HADD2.F32 R16, -RZ, R5.H1_H1 ;  /* 0x30000005ff107230 */ /* 0x000fe40000004100 */
[----:B------:R-:W-:-:S02]  /*f130*/  HADD2.F32 R5, -RZ, R6.H0_H0 ;  /* 0x20000006ff057230 */ /* 0x000fc40000004100 */
[----:B------:R-:W-:Y:S01]  /*f140*/  @!P0 FADD.FTZ R4, -R4, -RZ ;  /* 0x800000ff04048221 */ /* 0x000fe20000010100 */
[----:B---3--:R-:W-:Y:S02]  /*f150*/  HADD2.F32 R26, -RZ, R6.H1_H1 ;  /* 0x30000006ff1a7230 */ /* 0x008fe40000004100 */
        /* <DEDUP_REMOVED lines=17> */
[----:B--2---:R-:W-:-:S02]  /*f270*/  HADD2.F32 R4, -RZ, R8.H0_H0 ;  /* 0x20000008ff047230 */ /* 0x004fc40000004100 */
        /* <DEDUP_REMOVED lines=35> */
.L_x_2393:
[----:B------:R-:W-:Y:S05]  /*f4b0*/  BSYNC B0 ;  /* 0x0000000000007941 */ /* 0x000fea0003800000 */
.L_x_2392:
[----:B------:R1:W-:Y:S02]  /*f4c0*/  STS.128 [R201+0x4800], R20 ;  /* 0x00480014c9007388 */ /* 0x0003e40000000c00 */
.L_x_2387:
[----:B------:R-:W-:Y:S05]  /*f4d0*/  BSYNC B1 ;  /* 0x0000000000017941 */ /* 0x000fea0003800000 */
.L_x_2386:
[----:B------:R-:W-:Y:S01]  /*f4e0*/  VIADD R2, R142, 0x20 ;  /* 0x000000208e027836 */ /* 0x000fe20000000000 */
[----:B------:R-:W-:Y:S04]  /*f4f0*/  BSSY B1, `(.L_x_2394) ;  /* 0x0000117000017945 */ /* 0x000fe80003800000 */
[----:B------:R-:W-:-:S04]  /*f500*/  ISETP.GE.AND P0, PT, R2, R17, PT ;  /* 0x000000110200720c */ /* 0x000fc80003f06270 */
[----:B------:R-:W-:-:S13]  /*f510*/  ISETP.LT.OR P0, PT, R58, -0x107, P0 ;  /* 0xfffffef93a00780c */ /* 0x000fda0000701670 */
[----:B------:R-:W-:Y:S05]  /*f520*/  @P0 BRA `(.L_x_2395) ;  /* 0x00000010004c0947 */ /* 0x000fea0003800000 */
[----:B---34-:R3:W5:Y:S04]  /*f530*/  LDG.E.128 R28, desc[UR6][R24.64+0x80] ;  /* 0x00008006181c7981 */ /* 0x018768000c1e1d00 */
[----:B-1----:R3:W5:Y:S04]  /*f540*/  LDG.E.128 R20, desc[UR6][R24.64+0x100] ;  /* 0x0001000618147981 */ /* 0x002768000c1e1d00 */
        /* <DEDUP_REMOVED lines=11> */
[C---:B------:R-:W-:Y:S02]  /*f600*/  @P0 IADD3 R4, -R127.reuse, RZ, RZ ;  /* 0x000000ff7f040210 */ /* 0x040fe40007ffe1ff */
[C---:B------:R-:W-:Y:S02]  /*f610*/  IADD3 R9, P1, R8.reuse, R3, RZ ;  /* 0x0000000308097210 */ /* 0x040fe40007f3e0ff */
        /* <DEDUP_REMOVED lines=26> */
[--C-:B------:R-:W-:Y:S02]  /*f7c0*/  HADD2.F32 R6, -RZ, R7.reuse.H0_H0 ;  /* 0x20000007ff067230 */ /* 0x100fe40000004100 */
[----:B------:R-:W-:Y:S02]  /*f7d0*/  HADD2.F32 R7, -RZ, R7.H1_H1 ;  /* 0x30000007ff077230 */ /* 0x000fe40000004100 */
[----:B------:R-:W-:Y:S01]  /*f7e0*/  FMUL.FTZ R41, R41, R12 ;  /* 0x0000000c29297220 */ /* 0x000fe20000410000 */
[----:B------:R-:W-:Y:S01]  /*f7f0*/  FMUL.FTZ R43, R43, R4 ;  /* 0x000000042b2b7220 */ /* 0x000fe20000410000 */
[----:B------:R-:W-:-:S02]  /*f800*/  HADD2.F32 R33, -RZ, R33.H1_H1 ;  /* 0x30000021ff217230 */ /* 0x000fc40000004100 */
[----:B------:R-:W-:Y:S01]  /*f810*/  @!P0 FADD.FTZ R26, -R26, -RZ ;  /* 0x800000ff1a1a8221 */ /* 0x000fe20000010100 */
[----:B------:R-:W-:Y:S02]  /*f820*/  HADD2.F32 R12, -RZ, R34.H0_H0 ;  /* 0x20000022ff0c7230 */ /* 0x000fe40000004100 */
[----:B------:R-:W-:Y:S01]  /*f830*/  @!P0 FADD.FTZ R5, -R5, -RZ ;  /* 0x800000ff05058221 */ /* 0x000fe20000010100 */
[----:B------:R-:W-:Y:S02]  /*f840*/  HADD2.F32 R4, -RZ, R35.H1_H1 ;  /* 0x30000023ff047230 */ /* 0x000fe40000004100 */
[----:B------:R-:W-:Y:S01]  /*f850*/  @!P0 FADD.FTZ R7, -R7, -RZ ;  /* 0x800000ff07078221 */ /* 0x000fe20000010100 */
[----:B------:R-:W-:Y:S02]  /*f860*/  HADD2.F32 R49, -RZ, R32.H1_H1 ;  /* 0x30000020ff317230 */ /* 0x000fe40000004100 */
[----:B------:R-:W-:Y:S01]  /*f870*/  @!P0 FADD.FTZ R16, -R16, -RZ ;  /* 0x800000ff10108221 */ /* 0x000fe20000010100 */
[----:B------:R-:W-:Y:S01]  /*f880*/  FMUL.FTZ R33, R33, R26 ;  /* 0x0000001a21217220 */ /* 0x000fe20000410000 */
[----:B------:R-:W-:-:S02]  /*f890*/  HADD2.F32 R34, -RZ, R34.H1_H1 ;  /* 0x30000022ff227230 */ /* 0x000fc40000004100 */
[----:B------:R-:W-:Y:S01]  /*f8a0*/  FMUL.FTZ R5, R12, R5 ;  /* 0x000000050c057220 */ /* 0x000fe20000410000 */
[----:B------:R-:W-:Y:S01]  /*f8b0*/  FMUL.FTZ R7, R4, R7 ;  /* 0x0000000704077220 */ /* 0x000fe20000410000 */
[----:B------:R-:W-:Y:S01]  /*f8c0*/  FMUL.FTZ R49, R49, R16 ;  /* 0x0000001031317220 */ /* 0x000fe20000410000 */
[----:B------:R-:W-:Y:S01]  /*f8d0*/  @!P0 FADD.FTZ R27, -R27, -RZ ;  /* 0x800000ff1b1b8221 */ /* 0x000fe20000010100 */
[----:B-----5:R-:W-:Y:S02]  /*f8e0*/  HADD2.F32 R4, -RZ, R36.H0_H0 ;  /* 0x20000024ff047230 */ /* 0x020fe40000004100 */
[--C-:B---3--:R-:W-:Y:S02]  /*f8f0*/  HADD2.F32 R12, -RZ, R8.reuse.H0_H0 ;  /* 0x20000008ff0c7230 */ /* 0x108fe40000004100 */
[----:B------:R-:W-:Y:S02]  /*f900*/  HADD2.F32 R26, -RZ, R8.H1_H1 ;  /* 0x30000008ff1a7230 */ /* 0x000fe40000004100 */
[----:B------:R-:W-:-:S02]  /*f910*/  HADD2.F32 R36, -RZ, R36.H1_H1 ;  /* 0x30000024ff247230 */ /* 0x000fc40000004100 */
[----:B------:R-:W-:Y:S02]  /*f920*/  HADD2.F32 R16, -RZ, R37.H0_H0 ;  /* 0x20000025ff107230 */ /* 0x000fe40000004100 */
[----:B------:R-:W-:Y:S02]  /*f930*/  HADD2.F32 R8, -RZ, R9.H0_H0 ;  /* 0x20000009ff087230 */ /* 0x000fe40000004100 */
[----:B------:R-:W-:Y:S01]  /*f940*/  @!P0 FADD.FTZ R6, -R6, -RZ ;  /* 0x800000ff06068221 */ /* 0x000fe20000010100 */
[----:B------:R-:W-:Y:S02]  /*f950*/  HADD2.F32 R51, -RZ, R35.H0_H0 ;  /* 0x20000023ff337230 */ /* 0x000fe40000004100 */
        /* <DEDUP_REMOVED lines=9> */
[----:B------:R-:W-:Y:S01]  /*f9f0*/  FMUL.FTZ R6, R51, R6 ;  /* 0x0000000633067220 */ /* 0x000fe20000410000 */
        /* <DEDUP_REMOVED lines=14> */
.L_x_2397:
[----:B------:R-:W-:Y:S05]  /*fae0*/  BSYNC B0 ;  /* 0x0000000000007941 */ /* 0x000fea0003800000 */
.L_x_2396:
        /* <DEDUP_REMOVED lines=21> */
[----:B------:R-:W1:Y:S03]  /*fc40*/  LDG.E.128 R32, desc[UR6][R32.64+0x80] ;  /* 0x0000800620207981 */ /* 0x000e66000c1e1d00 */
        /* <DEDUP_REMOVED lines=8> */
[----:B-1----:R-:W-:Y:S02]  /*fcd0*/  HADD2.F32 R37, -RZ, R32.H0_H0 ;  /* 0x20000020ff257230 */ /* 0x002fe40000004100 */
[----:B------:R-:W-:Y:S02]  /*fce0*/  HADD2.F32 R39, -RZ, R33.H0_H0 ;  /* 0x20000021ff277230 */ /* 0x000fe40000004100 */
[--C-:B--2---:R-:W-:Y:S02]  /*fcf0*/  HADD2.F32 R12, -RZ, R4.reuse.H0_H0 ;  /* 0x20000004ff0c7230 */ /* 0x104fe40000004100 */
        /* <DEDUP_REMOVED lines=25> */
[----:B------:R-:W-:Y:S02]  /*fe90*/  HADD2.F32 R4, -RZ, R28.H0_H0 ;  /* 0x2000001cff047230 */ /* 0x000fe40000004100 */
[--C-:B----4-:R-:W-:Y:S02]  /*fea0*/  HADD2.F32 R12, -RZ, R8.reuse.H0_H0 ;  /* 0x20000008ff0c7230 */ /* 0x110fe40000004100 */
        /* <DEDUP_REMOVED lines=30> */
.L_x_2399:
[----:B------:R-:W-:Y:S05]  /*10090*/  BSYNC B0 ;  /* 0x0000000000007941 */ /* 0x000fea0003800000 */
.L_x_2398:
        /* <DEDUP_REMOVED lines=17> */
[----:B---3--:R-:W-:Y:S01]  /*101b0*/  IMAD.WIDE R24, R7, 0x2, R24 ;  /* 0x0000000207187825 */ /* 0x008fe200078e0218 */
        /* <DEDUP_REMOVED lines=26> */
[----:B------:R-:W-:-:S02]  /*10360*/  HADD2.F32 R12, -RZ, R26.H0_H0 ;  /* 0x2000001aff0c7230 */ /* 0x000fc40000004100 */
[----:B------:R-:W-:Y:S01]  /*10370*/  @!P0 FADD.FTZ R5, -R5, -RZ ;  /* 0x800000ff05058221 */ /* 0x000fe20000010100 */
[----:B------:R-:W-:Y:S02]  /*10380*/  HADD2.F32 R4, -RZ, R27.H1_H1 ;  /* 0x3000001bff047230 */ /* 0x000fe40000004100 */
[----:B------:R-:W-:Y:S01]  /*10390*/  @!P0 FADD.FTZ R7, -R7, -RZ ;  /* 0x800000ff07078221 */ /* 0x000fe20000010100 */
[----:B------:R-:W-:Y:S02]  /*103a0*/  HADD2.F32 R35, -RZ, R24.H1_H1 ;  /* 0x30000018ff237230 */ /* 0x000fe40000004100 */
[----:B------:R-:W-:Y:S01]  /*103b0*/  @!P0 FADD.FTZ R16, -R16, -RZ ;  /* 0x800000ff10108221 */ /* 0x000fe20000010100 */
[----:B------:R-:W-:Y:S02]  /*103c0*/  HADD2.F32 R25, -RZ, R25.H1_H1 ;  /* 0x30000019ff197230 */ /* 0x000fe40000004100 */
[----:B------:R-:W-:Y:S01]  /*103d0*/  FMUL.FTZ R5, R12, R5 ;  /* 0x000000050c057220 */ /* 0x000fe20000410000 */
[----:B------:R-:W-:Y:S01]  /*103e0*/  FMUL.FTZ R7, R4, R7 ;  /* 0x0000000704077220 */ /* 0x000fe20000410000 */
[----:B------:R-:W-:Y:S01]  /*103f0*/  @!P0 FADD.FTZ R28, -R28, -RZ ;  /* 0x800000ff1c1c8221 */ /* 0x000fe20000010100 */
[----:B------:R-:W-:Y:S01]  /*10400*/  FMUL.FTZ R35, R35, R16 ;  /* 0x0000001023237220 */ /* 0x000fe20000410000 */
[----:B------:R-:W-:-:S02]  /*10410*/  HADD2.F32 R26, -RZ, R26.H1_H1 ;  /* 0x3000001aff1a7230 */ /* 0x000fc40000004100 */
[----:B------:R-:W-:Y:S01]  /*10420*/  @!P0 FADD.FTZ R29, -R29, -RZ ;  /* 0x800000ff1d1d8221 */ /* 0x000fe20000010100 */
[----:B------:R-:W-:Y:S02]  /*10430*/  HADD2.F32 R4, -RZ, R20.H0_H0 ;  /* 0x20000014ff047230 */ /* 0x000fe40000004100 */
[--C-:B----4-:R-:W-:Y:S02]  /*10440*/  HADD2.F32 R12, -RZ, R8.reuse.H0_H0 ;  /* 0x20000008ff0c7230 */ /* 0x110fe40000004100 */
[----:B------:R-:W-:Y:S02]  /*10450*/  HADD2.F32 R24, -RZ, R8.H1_H1 ;  /* 0x30000008ff187230 */ /* 0x000fe40000004100 */
[----:B------:R-:W-:Y:S02]  /*10460*/  HADD2.F32 R20, -RZ, R20.H1_H1 ;  /* 0x30000014ff147230 */ /* 0x000fe40000004100 */
[----:B------:R-:W-:Y:S02]  /*10470*/  HADD2.F32 R16, -RZ, R21.H0_H0 ;  /* 0x20000015ff107230 */ /* 0x000fe40000004100 */
[----:B------:R-:W-:-:S02]  /*10480*/  HADD2.F32 R8, -RZ, R9.H0_H0 ;  /* 0x20000009ff087230 */ /* 0x000fc40000004100 */
[----:B------:R-:W-:Y:S01]  /*10490*/  FMUL.FTZ R25, R25, R28 ;  /* 0x0000001c19197220 */ /* 0x000fe20000410000 */
[----:B-1----:R-:W-:Y:S02]  /*104a0*/  HADD2.F32 R37, -RZ, R27.H0_H0 ;  /* 0x2000001bff257230 */ /* 0x002fe40000004100 */
[----:B------:R-:W-:Y:S01]  /*104b0*/  @!P0 FADD.FTZ R6, -R6, -RZ ;  /* 0x800000ff06068221 */ /* 0x000fe20000010100 */
[----:B------:R-:W-:Y:S01]  /*104c0*/  FMUL.FTZ R29, R26, R29 ;  /* 0x0000001d1a1d7220 */ /* 0x000fe20000410000 */
[----:B------:R-:W-:Y:S02]  /*104d0*/  HADD2.F32 R28, -RZ, R9.H1_H1 ;  /* 0x30000009ff1c7230 */ /* 0x000fe40000004100 */
[----:B------:R-:W-:Y:S01]  /*104e0*/  FFMA.FTZ R4, R4, R12, R31 ;  /* 0x0000000c04047223 */ /* 0x000fe2000001001f */
[----:B------:R-:W-:Y:S02]  /*104f0*/  HADD2.F32 R26, -RZ, R10.H0_H0 ;  /* 0x2000000aff1a7230 */ /* 0x000fe40000004100 */
[----:B------:R-:W-:Y:S01]  /*10500*/  FFMA.FTZ R35, R20, R24, R35 ;  /* 0x0000001814237223 */ /* 0x000fe20000010023 */
[----:B------:R-:W-:-:S02]  /*10510*/  HADD2.F32 R9, -RZ, R11.H0_H0 ;  /* 0x2000000bff097230 */ /* 0x000fc40000004100 */
[----:B------:R-:W-:Y:S01]  /*10520*/  FFMA.FTZ R8, R16, R8, R33 ;  /* 0x0000000810087223 */ /* 0x000fe20000010021 */
[----:B------:R-:W-:Y:S02]  /*10530*/  HADD2.F32 R30, -RZ, R11.H1_H1 ;  /* 0x3000000bff1e7230 */ /* 0x000fe40000004100 */
[----:B------:R-:W-:Y:S02]  /*10540*/  HADD2.F32 R12, -RZ, R22.H0_H0 ;  /* 0x20000016ff0c7230 */ /* 0x000fe40000004100 */
[----:B------:R-:W-:Y:S01]  /*10550*/  FMUL.FTZ R6, R37, R6 ;  /* 0x0000000625067220 */ /* 0x000fe20000410000 */
        /* <DEDUP_REMOVED lines=14> */
.L_x_2401:
[----:B------:R-:W-:Y:S05]  /*10640*/  BSYNC B0 ;  /* 0x0000000000007941 */ /* 0x000fea0003800000 */
.L_x_2400:
[----:B------:R4:W-:Y:S02]  /*10650*/  STS.128 [R201+0x5000], R20 ;  /* 0x00500014c9007388 */ /* 0x0009e40000000c00 */
.L_x_2395:
[----:B------:R-:W-:Y:S05]  /*10660*/  BSYNC B1 ;  /* 0x0000000000017941 */ /* 0x000fea0003800000 */
.L_x_2394:
[----:B------:R-:W-:-:S05]  /*10670*/  VIADD R12, R142, 0x30 ;  /* 0x000000308e0c7836 */ /* 0x000fca0000000000 */
[----:B------:R-:W-:-:S04]  /*10680*/  ISETP.GE.AND P0, PT, R12, R17, PT ;  /* 0x000000110c00720c */ /* 0x000fc80003f06270 */
[----:B------:R-:W-:-:S13]  /*10690*/  ISETP.LT.OR P0, PT, R58, -0x187, P0 ;  /* 0xfffffe793a00780c */ /* 0x000fda0000701670 */
[----:B------:R-:W-:Y:S05]  /*106a0*/  @P0 BRA `(.L_x_2371) ;  /* 0x0000001400100947 */ /* 0x000fea0003800000 */
[----:B---3--:R3:W5:Y:S04]  /*106b0*/  LDG.E.128 R24, desc[UR6][R14.64+0x80] ;  /* 0x000080060e187981 */ /* 0x008768000c1e1d00 */
[----:B-1--4-:R3:W5:Y:S04]  /*106c0*/  LDG.E.128 R20, desc[UR6][R14.64+0x100] ;  /* 0x000100060e147981 */ /* 0x012768000c1e1d00 */
        /* <DEDUP_REMOVED lines=15> */
[----:B--2---:R-:W-:-:S03]  /*107c0*/  IMAD.WIDE R28, R7, 0x2, R14 ;  /* 0x00000002071c7825 */ /* 0x004fc600078e020e */
[----:B------:R-:W-:Y:S02]  /*107d0*/  LEA.HI.X.SX32 R8, R8, R13, 0x1, P1 ;  /* 0x0000000d08087211 */ /* 0x000fe400008f0eff */
[C---:B------:R-:W-:Y:S01]  /*107e0*/  IADD3 R5, P1, R4.reuse, R9, RZ ;  /* 0x0000000904057210 */ /* 0x040fe20007f3e0ff */
[----:B------:R-:W2:Y:S03]  /*107f0*/  LDG.E.128 R28, desc[UR6][R28.64] ;  /* 0x000000061c1c7981 */ /* 0x000ea6000c1e1d00 */
        /* <DEDUP_REMOVED lines=70> */
.L_x_2403:
[----:B------:R-:W-:Y:S05]  /*10c60*/  BSYNC B0 ;  /* 0x0000000000007941 */ /* 0x000fea0003800000 */
.L_x_2402:
        /* <DEDUP_REMOVED lines=8> */
[----:B------:R-:W-:Y:S02]  /*10cf0*/  MOV R8, 0x30 ;  /* 0x0000003000087802 */ /* 0x000fe40000000f00 */
[----:B------:R-:W-:Y:S02]  /*10d00*/  MOV R4, RZ ;  /* 0x000000ff00047202 */ /* 0x000fe40000000f00 */
[----:B------:R-:W-:-:S05]  /*10d10*/  MOV R10, RZ ;  /* 0x000000ff000a7202 */ /* 0x000fca0000000f00 */
[----:B------:R-:W-:-:S04]  /*10d20*/  @P0 SHF.R.S32.HI R127, RZ, 0x1, R129 ;  /* 0x00000001ff7f0819 */ /* 0x000fc80000011481 */
[C---:B------:R-:W-:Y:S01]  /*10d30*/  @P0 IADD3 R4, -R127.reuse, RZ, RZ ;  /* 0x000000ff7f040210 */ /* 0x040fe20007ffe1ff */
[C---:B------:R-:W-:Y:S01]  /*10d40*/  IMAD R8, R127.reuse, R8, 0x40 ;  /* 0x000000407f087424 */ /* 0x040fe200078e0208 */
[C---:B------:R-:W-:Y:S02]  /*10d50*/  @P0 IADD3 R7, -R127.reuse, RZ, RZ ;  /* 0x000000ff7f070210 */ /* 0x040fe40007ffe1ff */
[----:B------:R-:W-:Y:S02]  /*10d60*/  @P0 IADD3 R10, -R127, RZ, RZ ;  /* 0x000000ff7f0a0210 */ /* 0x000fe40007ffe1ff */
[----:B------:R-:W-:Y:S01]  /*10d70*/  IADD3 R9, P1, R8, R3, RZ ;  /* 0x0000000308097210 */ /* 0x000fe20007f3e0ff */
[----:B--2---:R-:W-:-:S03]  /*10d80*/  IMAD.WIDE R28, R7, 0x2, R14 ;  /* 0x00000002071c7825 */ /* 0x004fc600078e020e */
[----:B------:R-:W-:Y:S02]  /*10d90*/  LEA.HI.X.SX32 R8, R8, R13, 0x1, P1 ;  /* 0x0000000d08087211 */ /* 0x000fe400008f0eff */
[C---:B------:R-:W-:Y:S01]  /*10da0*/  IADD3 R5, P1, R4.reuse, R9, RZ ;  /* 0x0000000904057210 */ /* 0x040fe20007f3e0ff */
[----:B------:R-:W1:Y:S03]  /*10db0*/  LDG.E.128 R28, desc[UR6][R28.64+0x80] ;  /* 0x000080061c1c7981 */ /* 0x000e66000c1e1d00 */
[----:B------:R-:W-:Y:S02]  /*10dc0*/  LEA.HI.X.SX32 R4, R4, R8, 0x1, P1 ;  /* 0x0000000804047211 */ /* 0x000fe400008f0eff */
[----:B------:R-:W-:-:S04]  /*10dd0*/  LEA R6, P1, R5, UR8, 0x1 ;  /* 0x0000000805067c11 */ /* 0x000fc8000f8208ff */
        /* <DEDUP_REMOVED lines=8> */
[--C-:B-1----:R-:W-:Y:S02]  /*10e60*/  HADD2.F32 R35, -RZ, R28.reuse.H0_H0 ;  /* 0x2000001cff237230 */ /* 0x102fe40000004100 */
[----:B------:R-:W-:Y:S02]  /*10e70*/  HADD2.F32 R28, -RZ, R28.H1_H1 ;  /* 0x3000001cff1c7230 */ /* 0x000fe40000004100 */
[----:B------:R-:W-:Y:S02]  /*10e80*/  HADD2.F32 R37, -RZ, R29.H0_H0 ;  /* 0x2000001dff257230 */ /* 0x000fe40000004100 */
[--C-:B--2---:R-:W-:Y:S02]  /*10e90*/  HADD2.F32 R16, -RZ, R4.reuse.H0_H0 ;  /* 0x20000004ff107230 */ /* 0x104fe40000004100 */
[----:B------:R-:W-:Y:S02]  /*10ea0*/  HADD2.F32 R17, -RZ, R4.H1_H1 ;  /* 0x30000004ff117230 */ /* 0x000fe40000004100 */
[----:B------:R-:W-:-:S02]  /*10eb0*/  HADD2.F32 R4, -RZ, R5.H0_H0 ;  /* 0x20000005ff047230 */ /* 0x000fc40000004100 */
[----:B------:R-:W-:Y:S01]  /*10ec0*/  @!P0 FADD.FTZ R16, -R16, -RZ ;  /* 0x800000ff10108221 */ /* 0x000fe20000010100 */
        /* <DEDUP_REMOVED lines=24> */
[--C-:B------:R-:W-:Y:S02]  /*11050*/  HADD2.F32 R4, -RZ, R24.reuse.H0_H0 ;  /* 0x20000018ff047230 */ /* 0x100fe40000004100 */
[----:B------:R-:W-:-:S02]  /*11060*/  HADD2.F32 R17, -RZ, R24.H1_H1 ;  /* 0x30000018ff117230 */ /* 0x000fc40000004100 */
[--C-:B----4-:R-:W-:Y:S02]  /*11070*/  HADD2.F32 R16, -RZ, R8.reuse.H0_H0 ;  /* 0x20000008ff107230 */ /* 0x110fe40000004100 */
        /* <DEDUP_REMOVED lines=26> */
.L_x_2405:
[----:B------:R-:W-:Y:S05]  /*11220*/  BSYNC B0 ;  /* 0x0000000000007941 */ /* 0x000fea0003800000 */
.L_x_2404:
        /* <DEDUP_REMOVED lines=19> */
[----:B------:R-:W4:Y:S01]  /*11360*/  LDG.E.128 R16, desc[UR6][R16.64+0x100] ;  /* 0x0001000610107981 */ /* 0x000f22000c1e1d00 */
[----:B------:R-:W-:-:S04]  /*11370*/  IADD3 R6, P1, R4, R3, RZ ;  /* 0x0000000304067210 */ /* 0x000fc80007f3e0ff */
[----:B------:R-:W-:Y:S02]  /*11380*/  LEA.HI.X.SX32 R7, R4, R13, 0x1, P1 ;  /* 0x0000000d04077211 */ /* 0x000fe400008f0eff */
[----:B------:R-:W-:-:S04]  /*11390*/  LEA R4, P1, R6, UR8, 0x1 ;  /* 0x0000000806047c11 */ /* 0x000fc8000f8208ff */
[----:B------:R-:W-:Y:S01]  /*113a0*/  LEA.HI.X R5, R6, UR9, R7, 0x1, P1 ;  /* 0x0000000906057c11 */ /* 0x000fe200088f0c07 */
[----:B------:R-:W-:Y:S01]  /*113b0*/  ULDC.64 UR8, c[0x0][0x358] ;  /* 0x0000d60000087ab9 */ /* 0x000fe20000000a00 */
[----:B------:R-:W-:Y:S02]  /*113c0*/  MOV R8, RZ ;  /* 0x000000ff00087202 */ /* 0x000fe40000000f00 */
[----:B------:R-:W-:Y:S02]  /*113d0*/  @P0 IADD3 R8, -R129, RZ, RZ ;  /* 0x000000ff81080210 */ /* 0x000fe40007ffe1ff */
[----:B------:R-:W5:Y:S02]  /*113e0*/  LDG.E.128 R4, desc[UR6][R4.64] ;  /* 0x0000000604047981 */ /* 0x000f64000c1e1d00 */
[----:B------:R-:W-:-:S04]  /*113f0*/  IADD3 R3, P1, R8, R3, RZ ;  /* 0x0000000308037210 */ /* 0x000fc80007f3e0ff */
[----:B------:R-:W-:Y:S02]  /*11400*/  LEA.HI.X.SX32 R8, R8, R13, 0x1, P1 ;  /* 0x0000000d08087211 */ /* 0x000fe400008f0eff */
[----:B------:R-:W-:-:S04]  /*11410*/  LEA R10, P1, R3, UR8, 0x1 ;  /* 0x00000008030a7c11 */ /* 0x000fc8000f8208ff */
[----:B------:R-:W-:-:S06]  /*11420*/  LEA.HI.X R11, R3, UR9, R8, 0x1, P1 ;  /* 0x00000009030b7c11 */ /* 0x000fcc00088f0c08 */
[----:B------:R-:W2:Y:S01]  /*11430*/  LDG.E.128 R8, desc[UR6][R10.64] ;  /* 0x000000060a087981 */ /* 0x000ea2000c1e1d00 */
[--C-:B----4-:R-:W-:Y:S02]  /*11440*/  HADD2.F32 R24, -RZ, R17.reuse.H0_H0 ;  /* 0x20000011ff187230 */ /* 0x110fe40000004100 */
[----:B------:R-:W-:Y:S02]  /*11450*/  HADD2.F32 R26, -RZ, R17.H1_H1 ;  /* 0x30000011ff1a7230 */ /* 0x000fe40000004100 */
[----:B------:R-:W-:Y:S02]  /*11460*/  HADD2.F32 R17, -RZ, R16.H1_H1 ;  /* 0x30000010ff117230 */ /* 0x000fe40000004100 */
[--C-:B-----5:R-:W-:Y:S02]  /*11470*/  HADD2.F32 R3, -RZ, R5.reuse.H0_H0 ;  /* 0x20000005ff037230 */ /* 0x120fe40000004100 */
[----:B------:R-:W-:Y:S02]  /*11480*/  HADD2.F32 R5, -RZ, R5.H1_H1 ;  /* 0x30000005ff057230 */ /* 0x000fe40000004100 */
[----:B---3--:R-:W-:-:S02]  /*11490*/  HADD2.F32 R14, -RZ, R4.H1_H1 ;  /* 0x30000004ff0e7230 */ /* 0x008fc40000004100 */
[----:B------:R-:W-:Y:S01]  /*114a0*/  @!P0 FADD.FTZ R3, -R3, -RZ ;  /* 0x800000ff03038221 */ /* 0x000fe20000010100 */
[----:B------:R-:W-:Y:S02]  /*114b0*/  HADD2.F32 R13, -RZ, R4.H0_H0 ;  /* 0x20000004ff0d7230 */ /* 0x000fe40000004100 */
[----:B------:R-:W-:Y:S01]  /*114c0*/  @!P0 FADD.FTZ R5, -R5, -RZ ;  /* 0x800000ff05058221 */ /* 0x000fe20000010100 */
[--C-:B------:R-:W-:Y:S02]  /*114d0*/  HADD2.F32 R4, -RZ, R6.reuse.H0_H0 ;  /* 0x20000006ff047230 */ /* 0x100fe40000004100 */
[----:B------:R-:W-:Y:S02]  /*114e0*/  HADD2.F32 R15, -RZ, R6.H1_H1 ;  /* 0x30000006ff0f7230 */ /* 0x000fe40000004100 */
[----:B------:R-:W-:Y:S01]  /*114f0*/  @!P0 FADD.FTZ R14, -R14, -RZ ;  /* 0x800000ff0e0e8221 */ /* 0x000fe20000010100 */
[--C-:B------:R-:W-:Y:S02]  /*11500*/  HADD2.F32 R6, -RZ, R7.reuse.H0_H0 ;  /* 0x20000007ff067230 */ /* 0x100fe40000004100 */
[----:B------:R-:W-:Y:S01]  /*11510*/  FMUL.FTZ R24, R24, R3 ;  /* 0x0000000318187220 */ /* 0x000fe20000410000 */
[----:B------:R-:W-:-:S02]  /*11520*/  HADD2.F32 R7, -RZ, R7.H1_H1 ;  /* 0x30000007ff077230 */ /* 0x000fc40000004100 */
[----:B------:R-:W-:Y:S01]  /*11530*/  FMUL.FTZ R26, R26, R5 ;  /* 0x000000051a1a7220 */ /* 0x000fe20000410000 */
[----:B------:R-:W-:Y:S02]  /*11540*/  HADD2.F32 R5, -RZ, R18.H0_H0 ;  /* 0x20000012ff057230 */ /* 0x000fe40000004100 */
[----:B------:R-:W-:Y:S01]  /*11550*/  FMUL.FTZ R17, R17, R14 ;  /* 0x0000000e11117220 */ /* 0x000fe20000410000 */
[--C-:B------:R-:W-:Y:S02]  /*11560*/  HADD2.F32 R3, -RZ, R19.reuse.H0_H0 ;  /* 0x20000013ff037230 */ /* 0x100fe40000004100 */
[----:B------:R-:W-:Y:S01]  /*11570*/  @!P0 FADD.FTZ R4, -R4, -RZ ;  /* 0x800000ff04048221 */ /* 0x000fe20000010100 */
[----:B------:R-:W-:Y:S01]  /*11580*/  @!P0 FADD.FTZ R6, -R6, -RZ ;  /* 0x800000ff06068221 */ /* 0x000fe20000010100 */
[----:B--2---:R-:W-:Y:S02]  /*11590*/  HADD2.F32 R28, -RZ, R16.H0_H0 ;  /* 0x20000010ff1c7230 */ /* 0x004fe40000004100 */
[----:B------:R-:W-:Y:S01]  /*115a0*/  @!P0 FADD.FTZ R13, -R13, -RZ ;  /* 0x800000ff0d0d8221 */ /* 0x000fe20000010100 */
[----:B------:R-:W-:-:S02]  /*115b0*/  HADD2.F32 R14, -RZ, R19.H1_H1 ;  /* 0x30000013ff0e7230 */ /* 0x000fc40000004100 */
[----:B------:R-:W-:Y:S01]  /*115c0*/  @!P0 FADD.FTZ R7, -R7, -RZ ;  /* 0x800000ff07078221 */ /* 0x000fe20000010100 */
[----:B------:R-:W-:Y:S01]  /*115d0*/  FMUL.FTZ R4, R5, R4 ;  /* 0x0000000405047220 */ /* 0x000fe20000410000 */
[----:B------:R-:W-:Y:S01]  /*115e0*/  FMUL.FTZ R6, R3, R6 ;  /* 0x0000000603067220 */ /* 0x000fe20000410000 */
[----:B------:R-:W-:Y:S02]  /*115f0*/  HADD2.F32 R3, -RZ, R21.H0_H0 ;  /* 0x20000015ff037230 */ /* 0x000fe40000004100 */
[----:B------:R-:W-:Y:S01]  /*11600*/  FMUL.FTZ R28, R28, R13 ;  /* 0x0000000d1c1c7220 */ /* 0x000fe20000410000 */
[----:B------:R-:W-:Y:S02]  /*11610*/  HADD2.F32 R5, -RZ, R9.H0_H0 ;  /* 0x20000009ff057230 */ /* 0x000fe40000004100 */
[----:B------:R-:W-:Y:S01]  /*11620*/  FMUL.FTZ R7, R14, R7 ;  /* 0x000000070e077220 */ /* 0x000fe20000410000 */
[----:B------:R-:W-:Y:S02]  /*11630*/  HADD2.F32 R21, -RZ, R21.H1_H1 ;  /* 0x30000015ff157230 */ /* 0x000fe40000004100 */
[----:B------:R-:W-:-:S02]  /*11640*/  HADD2.F32 R9, -RZ, R9.H1_H1 ;  /* 0x30000009ff097230 */ /* 0x000fc40000004100 */
[----:B------:R-:W-:Y:S02]  /*11650*/  HADD2.F32 R13, -RZ, R20.H0_H0 ;  /* 0x20000014ff0d7230 */ /* 0x000fe40000004100 */
[----:B------:R-:W-:Y:S02]  /*11660*/  HADD2.F32 R14, -RZ, R8.H0_H0 ;  /* 0x20000008ff0e7230 */ /* 0x000fe40000004100 */
[----:B------:R-:W-:Y:S01]  /*11670*/  @!P0 FADD.FTZ R15, -R15, -RZ ;  /* 0x800000ff0f0f8221 */ /* 0x000fe20000010100 */
[----:B------:R-:W-:Y:S02]  /*11680*/  HADD2.F32 R18, -RZ, R18.H1_H1 ;  /* 0x30000012ff127230 */ /* 0x000fe40000004100 */
[----:B------:R-:W-:Y:S01]  /*11690*/  FFMA.FTZ R26, R21, R9, R26 ;  /* 0x00000009151a7223 */ /* 0x000fe2000001001a */
[--C-:B------:R-:W-:Y:S02]  /*116a0*/  HADD2.F32 R19, -RZ, R11.reuse.H0_H0 ;  /* 0x2000000bff137230 */ /* 0x100fe40000004100 */
[----:B------:R-:W-:Y:S01]  /*116b0*/  FFMA.FTZ R3, R3, R5, R24 ;  /* 0x0000000503037223 */ /* 0x000fe20000010018 */
[----:B------:R-:W-:-:S02]  /*116c0*/  HADD2.F32 R16, -RZ, R11.H1_H1 ;  /* 0x3000000bff107230 */ /* 0x000fc40000004100 */
[----:B------:R-:W-:Y:S01]  /*116d0*/  FFMA.FTZ R13, R13, R14, R28 ;  /* 0x0000000e0d0d7223 */ /* 0x000fe2000001001c */
[----:B------:R-:W-:Y:S02]  /*116e0*/  HADD2.F32 R11, -RZ, R10.H0_H0 ;  /* 0x2000000aff0b7230 */ /* 0x000fe40000004100 */
[----:B------:R-:W-:Y:S02]  /*116f0*/  HADD2.F32 R9, -RZ, R22.H0_H0 ;  /* 0x20000016ff097230 */ /* 0x000fe40000004100 */
[----:B------:R-:W-:Y:S01]  /*11700*/  FMUL.FTZ R15, R18, R15 ;  /* 0x0000000f120f7220 */ /* 0x000fe20000410000 */
[----:B------:R-:W-:Y:S02]  /*11710*/  HADD2.F32 R8, -RZ, R8.H1_H1 ;  /* 0x30000008ff087230 */ /* 0x000fe40000004100 */
[----:B------:R-:W-:Y:S02]  /*11720*/  HADD2.F32 R10, -RZ, R10.H1_H1 ;  /* 0x3000000aff0a7230 */ /* 0x000fe40000004100 */
[----:B------:R-:W-:-:S02]  /*11730*/  HADD2.F32 R20, -RZ, R20.H1_H1 ;  /* 0x30000014ff147230 */ /* 0x000fc40000004100 */
[--C-:B------:R-:W-:Y:S02]  /*11740*/  HADD2.F32 R5, -RZ, R23.reuse.H0_H0 ;  /* 0x20000017ff057230 */ /* 0x100fe40000004100 */
[----:B------:R-:W-:Y:S02]  /*11750*/  HADD2.F32 R14, -RZ, R23.H1_H1 ;  /* 0x30000017ff0e7230 */ /* 0x000fe40000004100 */
        /* <DEDUP_REMOVED lines=10> */
.L_x_2407:
[----:B------:R-:W-:Y:S05]  /*11800*/  BSYNC B0 ;  /* 0x0000000000007941 */ /* 0x000fea0003800000 */
.L_x_2406:
[----:B------:R1:W-:Y:S01]  /*11810*/  STS.128 [R201+0x5800], R20 ;  /* 0x00580014c9007388 */ /* 0x0003e20000000c00 */
[----:B------:R-:W-:Y:S05]  /*11820*/  BRA `(.L_x_2371) ;  /* 0x0000000000b07947 */ /* 0x000fea0003800000 */
.L_x_2345:
[----:B------:R-:W-:Y:S02]  /*11830*/  IMAD.IADD R7, R199, 0x1, -R60 ;  /* 0x00000001c7077824 */ /* 0x000fe400078e0a3c */
[C---:B------:R-:W-:Y:S02]  /*11840*/  VIADD R0, R142.reuse, 0x10 ;  /* 0x000000108e007836 */ /* 0x040fe40000000000 */
[C---:B------:R-:W-:Y:S01]  /*11850*/  VIADD R2, R142.reuse, 0x20 ;  /* 0x000000208e027836 */ /* 0x040fe20000000000 */
[CC--:B------:R-:W-:Y:S01]  /*11860*/  ISETP.GE.AND P6, PT, R142.reuse, R7.reuse, PT ;  /* 0x000000078e00720c */ /* 0x0c0fe20003fc6270 */
[----:B------:R-:W-:Y:S01]  /*11870*/  VIADD R12, R142, 0x30 ;  /* 0x000000308e0c7836 */ /* 0x000fe20000000000 */
[-C--:B------:R-:W-:Y:S02]  /*11880*/  ISETP.GE.AND P5, PT, R0, R7.reuse, PT ;  /* 0x000000070000720c */ /* 0x080fe40003fa6270 */
[-C--:B------:R-:W-:Y:S02]  /*11890*/  ISETP.GE.AND P4, PT, R2, R7.reuse, PT ;  /* 0x000000070200720c */ /* 0x080fe40003f86270 */
[----:B------:R-:W-:-:S07]  /*118a0*/  ISETP.GE.AND P2, PT, R12, R7, PT ;  /* 0x000000070c00720c */ /* 0x000fce0003f46270 */
[----:B------:R-:W2:Y:S06]  /*118b0*/  @!P6 LDC.64 R14, c[0x0][0x210] ;  /* 0x00008400ff0eeb82 */ /* 0x000eac0000000a00 */
[----:B------:R-:W-:Y:S02]  /*118c0*/  @!P2 IMAD.MOV.U32 R18, RZ, RZ, R144 ;  /* 0x000000ffff12a224 */ /* 0x000fe400078e0090 */
[----:B------:R-:W3:Y:S01]  /*118d0*/  @!P5 LDC.64 R10, c[0x0][0x210] ;  /* 0x00008400ff0adb82 */ /* 0x000ee20000000a00 */
[----:B------:R-:W-:Y:S02]  /*118e0*/  @!P2 IMAD.MOV.U32 R19, RZ, RZ, R147 ;  /* 0x000000ffff13a224 */ /* 0x000fe400078e0093 */
[----:B------:R-:W-:-:S05]  /*118f0*/  @!P2 IMAD.WIDE.U32 R18, R4, 0x30, R18 ;  /* 0x000000300412a825 */ /* 0x000fca00078e0012 */
[----:B------:R-:W4:Y:S08]  /*11900*/  @!P4 LDC.64 R8, c[0x0][0x210] ;  /* 0x00008400ff08cb82 */ /* 0x000f300000000a00 */
[----:B------:R-:W5:Y:S01]  /*11910*/  @!P2 LDC.64 R6, c[0x0][0x210] ;  /* 0x00008400ff06ab82 */ /* 0x000f620000000a00 */
[----:B--2---:R-:W-:Y:S02]  /*11920*/  @!P6 LEA R16, P0, R144, R14, 0x1 ;  /* 0x0000000e9010e211 */ /* 0x004fe400078008ff */
[----:B------:R-:W-:-:S02]  /*11930*/  @!P5 IADD3 R14, P1, R13, R144, RZ ;  /* 0x000000900d0ed210 */ /* 0x000fc40007f3e0ff */
[--C-:B------:R-:W-:Y:S01]  /*11940*/  @!P6 LEA.HI.X R17, R144, R15, R147.reuse, 0x1, P0 ;  /* 0x0000000f9011e211 */ /* 0x100fe200000f0c93 */
[----:B------:R-:W-:Y:S01]  /*11950*/  @!P2 IMAD R15, R5, 0x30, RZ ;  /* 0x00000030050fa824 */ /* 0x000fe200078e02ff */
[----:B------:R-:W-:Y:S01]  /*11960*/  @!P4 LEA R13, P0, R4, R144, 0x5 ;  /* 0x00000090040dc211 */ /* 0x000fe200078028ff */
[----:B------:R-:W-:Y:S01]  /*11970*/  @!P5 IMAD.X R3, R3, 0x1, R147, P1 ;  /* 0x000000010303d824 */ /* 0x000fe200008e0693 */
[----:B---3--:R-:W-:Y:S01]  /*11980*/  @!P5 LEA R10, P1, R14, R10, 0x1 ;  /* 0x0000000a0e0ad211 */ /* 0x008fe200078208ff */
[----:B------:R-:W-:Y:S01]  /*11990*/  @!P2 IMAD.IADD R15, R19, 0x1, R15 ;  /* 0x00000001130fa824 */ /* 0x000fe200078e020f */
[----:B------:R-:W-:Y:S01]  /*119a0*/  @!P4 LEA.HI.X R4, R4, R147, R5, 0x5, P0 ;  /* 0x000000930404c211 */ /* 0x000fe200000f2c05 */
[----:B------:R-:W-:Y:S01]  /*119b0*/  @!PT LDS RZ, [RZ] ;  /* 0x00000000fffff984 */ /* 0x000fe20000000800 */
[----:B------:R-:W-:Y:S01]  /*119c0*/  @!PT LDS RZ, [RZ] ;  /* 0x00000000fffff984 */ /* 0x000fe20000000800 */
[----:B------:R-:W-:Y:S01]  /*119d0*/  @!PT LDS RZ, [RZ] ;  /* 0x00000000fffff984 */ /* 0x000fe20000000800 */
[----:B------:R2:W-:Y:S01]  /*119e0*/  @!P6 LDGSTS.E.BYPASS.LTC128B.128 [R201], desc[UR6][R16.64] ;  /* 0x0000000010c9efae */ /* 0x0005e2000b901d46 */
[----:B------:R-:W-:Y:S02]  /*119f0*/  @!P5 LEA.HI.X R11, R14, R11, R3, 0x1, P1 ;  /* 0x0000000b0e0bd211 */ /* 0x000fe400008f0c03 */
[C---:B----4-:R-:W-:Y:S01]  /*11a00*/  @!P4 LEA R8, P1, R13.reuse, R8, 0x1 ;  /* 0x000000080d08c211 */ /* 0x050fe200078208ff */
[----:B------:R2:W-:Y:S03]  /*11a10*/  @!P6 LDGSTS.E.BYPASS.LTC128B.128 [R201+0x2000], desc[UR6][R16.64+0x80] ;  /* 0x0200008010c9efae */ /* 0x0005e6000b901d46 */
[----:B------:R-:W-:Y:S01]  /*11a20*/  @!P4 LEA.HI.X R9, R13, R9, R4, 0x1, P1 ;  /* 0x000000090d09c211 */ /* 0x000fe200008f0c04 */
[----:B------:R2:W-:Y:S01]  /*11a30*/  @!P6 LDGSTS.E.BYPASS.LTC128B.128 [R201+0x4000], desc[UR6][R16.64+0x100] ;  /* 0x0400010010c9efae */ /* 0x0005e2000b901d46 */
[----:B-----5:R-:W-:-:S03]  /*11a40*/  @!P2 LEA R6, P0, R18, R6, 0x1 ;  /* 0x000000061206a211 */ /* 0x020fc600078008ff */
[----:B------:R2:W-:Y:S01]  /*11a50*/  @!P5 LDGSTS.E.BYPASS.LTC128B.128 [R201+0x800], desc[UR6][R10.64] ;  /* 0x008000000ac9dfae */ /* 0x0005e2000b901d46 */
[----:B------:R-:W-:-:S03]  /*11a60*/  @!P2 LEA.HI.X R7, R18, R7, R15, 0x1, P0 ;  /* 0x000000071207a211 */ /* 0x000fc600000f0c0f */
[----:B------:R2:W-:Y:S04]  /*11a70*/  @!P5 LDGSTS.E.BYPASS.LTC128B.128 [R201+0x2800], desc[UR6][R10.64+0x80] ;  /* 0x028000800ac9dfae */ /* 0x0005e8000b901d46 */
[----:B------:R2:W-:Y:S04]  /*11a80*/  @!P5 LDGSTS.E.BYPASS.LTC128B.128 [R201+0x4800], desc[UR6][R10.64+0x100] ;  /* 0x048001000ac9dfae */ /* 0x0005e8000b901d46 */
[----:B------:R2:W-:Y:S04]  /*11a90*/  @!P4 LDGSTS.E.BYPASS.LTC128B.128 [R201+0x1000], desc[UR6][R8.64] ;  /* 0x0100000008c9cfae */ /* 0x0005e8000b901d46 */
[----:B------:R2:W-:Y:S04]  /*11aa0*/  @!P4 LDGSTS.E.BYPASS.LTC128B.128 [R201+0x3000], desc[UR6][R8.64+0x80] ;  /* 0x0300008008c9cfae */ /* 0x0005e8000b901d46 */
[----:B------:R2:W-:Y:S04]  /*11ab0*/  @!P4 LDGSTS.E.BYPASS.LTC128B.128 [R201+0x5000], desc[UR6][R8.64+0x100] ;  /* 0x0500010008c9cfae */ /* 0x0005e8000b901d46 */
[----:B------:R2:W-:Y:S04]  /*11ac0*/  @!P2 LDGSTS.E.BYPASS.LTC128B.128 [R201+0x1800], desc[UR6][R6.64] ;  /* 0x0180000006c9afae */ /* 0x0005e8000b901d46 */
[----:B------:R2:W-:Y:S04]  /*11ad0*/  @!P2 LDGSTS.E.BYPASS.LTC128B.128 [R201+0x3800], desc[UR6][R6.64+0x80] ;  /* 0x0380008006c9afae */ /* 0x0005e8000b901d46 */
[----:B------:R2:W-:Y:S02]  /*11ae0*/  @!P2 LDGSTS.E.BYPASS.LTC128B.128 [R201+0x5800], desc[UR6][R6.64+0x100] ;  /* 0x0580010006c9afae */ /* 0x0005e4000b901d46 */
.L_x_2371:
[----:B------:R-:W-:Y:S05]  /*11af0*/  BSYNC B2 ;  /* 0x0000000000027941 */ /* 0x000fea0003800000 */
.L_x_2344:
[----:B------:R-:W-:Y:S01]  /*11b00*/  VIADD R206, R134, 0xffffffff ;  /* 0xffffffff86ce7836 */ /* 0x000fe20000000000 */
[----:B------:R-:W-:Y:S01]  /*11b10*/  ULDC.64 UR10, c[0x0][0x218] ;  /* 0x00008600000a7ab9 */ /* 0x000fe20000000a00 */
[----:B------:R-:W-:Y:S01]  /*11b20*/  ULDC.64 UR14, c[0x0][0x220] ;  /* 0x00008800000e7ab9 */ /* 0x000fe20000000a00 */
[----:B------:R-:W-:Y:S01]  /*11b30*/  LEA R204, P4, R140, UR10, 0x1 ;  /* 0x0000000a8ccc7c11 */ /* 0x000fe2000f8808ff */
[----:B------:R-:W-:Y:S01]  /*11b40*/  IMAD.SHL.U32 R44, R206, 0x40, RZ ;  /* 0x00000040ce2c7824 */ /* 0x000fe200078e00ff */
[----:B------:R-:W-:Y:S01]  /*11b50*/  ULDC UR5, c[0x0][0x398] ;  /* 0x0000e60000057ab9 */ /* 0x000fe20000000800 */
[----:B------:R-:W-:Y:S01]  /*11b60*/  IMAD.SHL.U32 R130, R130, 0x40, RZ ;  /* 0x0000004082827824 */ /* 0x000fe200078e00ff */
[----:B------:R-:W-:Y:S01]  /*11b70*/  LEA.HI.X R205, R140, UR11, R46, 0x1, P4 ;  /* 0x0000000b8ccd7c11 */ /* 0x000fe2000a0f0c2e */
[----:B------:R-:W-:Y:S02]  /*11b80*/  IMAD.IADD R3, R61, 0x1, -R44 ;  /* 0x000000013d037824 */ /* 0x000fe400078e0a2c */
[----:B------:R-:W-:Y:S01]  /*11b90*/  IMAD.SHL.U32 R92, R63, 0x40, RZ ;  /* 0x000000403f5c7824 */ /* 0x000fe200078e00ff */
[----:B------:R-:W-:-:S02]  /*11ba0*/  LOP3.LUT R130, R130, 0x1c0, RZ, 0xc0, !PT ;  /* 0x000001c082827812 */ /* 0x000fc400078ec0ff */
[-C--:B------:R-:W-:Y:S02]  /*11bb0*/  ISETP.GE.AND P1, PT, R2, R3.reuse, PT ;  /* 0x000000030200720c */ /* 0x080fe40003f26270 */
[-C--:B------:R-:W-:Y:S02]  /*11bc0*/  ISETP.GE.AND P0, PT, R12, R3.reuse, PT ;  /* 0x000000030c00720c */ /* 0x080fe40003f06270 */
[-C--:B------:R-:W-:Y:S02]  /*11bd0*/  ISETP.GE.AND P2, PT, R142, R3.reuse, PT ;  /* 0x000000038e00720c */ /* 0x080fe40003f46270 */
[CC--:B------:R-:W-:Y:S02]  /*11be0*/  ISETP.GE.AND P6, PT, R0.reuse, R3.reuse, PT ;  /* 0x000000030000720c */ /* 0x0c0fe40003fc6270 */
[----:B------:R-:W-:Y:S01]  /*11bf0*/  ISETP.GE.AND P5, PT, R0, R3, PT ;  /* 0x000000030000720c */ /* 0x000fe20003fa6270 */
[----:B------:R-:W-:Y:S01]  /*11c00*/  IMAD.SHL.U32 R0, R62, 0x40, RZ ;  /* 0x000000403e007824 */ /* 0x000fe200078e00ff */
[----:B------:R-:W-:-:S03]  /*11c10*/  LOP3.LUT R92, R92, 0xfffffe00, RZ, 0xc0, !PT ;  /* 0xfffffe005c5c7812 */ /* 0x000fc600078ec0ff */
[----:B--2---:R-:W2:Y:S02]  /*11c20*/  @!P1 LDC.64 R6, c[0x0][0x248] ;  /* 0x00009200ff069b82 */ /* 0x004ea40000000a00 */
[C---:B------:R-:W-:Y:S02]  /*11c30*/  IMAD R198, R59.reuse, 0x400, R92 ;  /* 0x000004003bc67824 */ /* 0x040fe400078e025c */
[----:B------:R-:W-:Y:S01]  /*11c40*/  @!PT LDS RZ, [RZ] ;  /* 0x00000000fffff984 */ /* 0x000fe20000000800 */
[----:B------:R-:W-:Y:S01]  /*11c50*/  @!PT LDS RZ, [RZ] ;  /* 0x00000000fffff984 */ /* 0x000fe20000000800 */
[----:B------:R-:W-:Y:S01]  /*11c60*/  @!PT LDS RZ, [RZ] ;  /* 0x00000000fffff984 */ /* 0x000fe20000000800 */
[----:B------:R-:W-:Y:S01]  /*11c70*/  @!P2 LDGSTS.E.BYPASS.LTC128B.128 [R201+0x6000], desc[UR6][R204.64] ;  /* 0x06000000ccc9afae */ /* 0x000fe2000b901d46 */
[----:B------:R-:W-:Y:S01]  /*11c80*/  IMAD R59, R59, 0x10, R60 ;  /* 0x000000103b3b7824 */ /* 0x000fe200078e023c */
[C---:B-1-34-:R-:W-:Y:S02]  /*11c90*/  @!P6 LEA R10, P4, R56.reuse, R204, 0x1 ;  /* 0x000000cc380ae211 */ /* 0x05afe400078808ff */
[----:B------:R-:W1:Y:S01]  /*11ca0*/  @!P0 LDC.64 R4, c[0x0][0x248] ;  /* 0x00009200ff048b82 */ /* 0x000e620000000a00 */
[----:B------:R-:W-:Y:S01]  /*11cb0*/  @!P2 LDGSTS.E.BYPASS.LTC128B.128 [R201+0x8000], desc[UR6][R204.64+0x80] ;  /* 0x08000080ccc9afae */ /* 0x000fe2000b901d46 */
[----:B------:R-:W-:-:S02]  /*11cc0*/  @!P6 LEA.HI.X R11, R56, R205, R57, 0x1, P4 ;  /* 0x000000cd380be211 */ /* 0x000fc400020f0c39 */
[----:B------:R-:W-:Y:S01]  /*11cd0*/  ISETP.GE.AND P4, PT, R2, R3, PT ;  /* 0x000000030200720c */ /* 0x000fe20003f86270 */
[----:B------:R-:W-:Y:S01]  /*11ce0*/  @!P2 LDGSTS.E.BYPASS.LTC128B.128 [R201+0xa000], desc[UR6][R204.64+0x100] ;  /* 0x0a000100ccc9afae */ /* 0x000fe2000b901d46 */
[----:B------:R-:W-:-:S03]  /*11cf0*/  SHF.R.S32.HI R2, RZ, 0x4, R131 ;  /* 0x00000004ff027819 */ /* 0x000fc60000011483 */
[----:B------:R-:W-:Y:S01]  /*11d00*/  @!P6 LDGSTS.E.BYPASS.LTC128B.128 [R201+0x6800], desc[UR6][R10.64] ;  /* 0x068000000ac9efae */ /* 0x000fe2000b901d46 */
[----:B------:R-:W-:-:S03]  /*11d10*/  LEA.HI R131, R131, R2, RZ, 0x1 ;  /* 0x0000000283837211 */ /* 0x000fc600078f08ff */
[----:B------:R-:W-:Y:S01]  /*11d20*/  @!P6 LDGSTS.E.BYPASS.LTC128B.128 [R201+0x8800], desc[UR6][R10.64+0x80] ;  /* 0x088000800ac9efae */ /* 0x000fe2000b901d46 */
[----:B------:R-:W-:Y:S02]  /*11d30*/  LOP3.LUT R131, R131, 0xfffffffe, RZ, 0xc0, !PT ;  /* 0xfffffffe83837812 */ /* 0x000fe400078ec0ff */
[----:B--2---:R-:W-:Y:S01]  /*11d40*/  @!P1 LEA R8, P2, R6, R204, 0x6 ;  /* 0x000000cc06089211 */ /* 0x004fe200078430ff */
[----:B------:R2:W-:Y:S01]  /*11d50*/  @!P6 LDGSTS.E.BYPASS.LTC128B.128 [R201+0xa800], desc[UR6][R10.64+0x100] ;  /* 0x0a8001000ac9efae */ /* 0x0005e2000b901d46 */
[C---:B------:R-:W-:Y:S01]  /*11d60*/  ISETP.GE.AND P6, PT, R142.reuse, R3, PT ;  /* 0x000000038e00720c */ /* 0x040fe20003fc6270 */
[----:B------:R-:W-:Y:S01]  /*11d70*/  IMAD.SHL.U32 R142, R142, 0x8, RZ ;  /* 0x000000088e8e7824 */ /* 0x000fe200078e00ff */
[----:B------:R-:W-:Y:S01]  /*11d80*/  @!P1 LEA.HI.X R9, R6, R205, R7, 0x6, P2 ;  /* 0x000000cd06099211 */ /* 0x000fe200010f3407 */
[----:B------:R-:W-:Y:S01]  /*11d90*/  IMAD.IADD R2, R2, 0x1, -R131 ;  /* 0x0000000102027824 */ /* 0x000fe200078e0a83 */
[----:B------:R-:W-:Y:S01]  /*11da0*/  ISETP.GE.AND P2, PT, R12, R3, PT ;  /* 0x000000030c00720c */ /* 0x000fe20003f46270 */
[----:B-1----:R-:W-:-:S02]  /*11db0*/  @!P0 IMAD.WIDE.U32 R6, R4, 0x60, R204 ;  /* 0x0000006004068825 */ /* 0x002fc400078e00cc */
[----:B------:R-:W-:Y:S01]  /*11dc0*/  @!P1 LDGSTS.E.BYPASS.LTC128B.128 [R201+0x7000], desc[UR6][R8.64] ;  /* 0x0700000008c99fae */ /* 0x000fe2000b901d46 */
[----:B------:R-:W-:Y:S01]  /*11dd0*/  LOP3.LUT R3, R0, 0x1c0, RZ, 0xc0, !PT ;  /* 0x000001c000037812 */ /* 0x000fe200078ec0ff */
[----:B------:R-:W-:Y:S02]  /*11de0*/  @!P0 IMAD R5, R5, 0x60, RZ ;  /* 0x0000006005058824 */ /* 0x000fe400078e02ff */
[----:B------:R-:W-:Y:S01]  /*11df0*/  @!P1 LDGSTS.E.BYPASS.LTC128B.128 [R201+0x9000], desc[UR6][R8.64+0x80] ;  /* 0x0900008008c99fae */ /* 0x000fe2000b901d46 */
[----:B------:R-:W-:Y:S01]  /*11e00*/  LOP3.LUT R142, R3, 0x8, R142, 0xf8, !PT ;  /* 0x00000008038e7812 */ /* 0x000fe200078ef88e */
[----:B------:R-:W-:Y:S02]  /*11e10*/  @!P0 IMAD.IADD R7, R5, 0x1, R7 ;  /* 0x0000000105078824 */ /* 0x000fe400078e0207 */
[----:B------:R1:W-:Y:S01]  /*11e20*/  @!P1 LDGSTS.E.BYPASS.LTC128B.128 [R201+0xb000], desc[UR6][R8.64+0x100] ;  /* 0x0b00010008c99fae */ /* 0x0003e2000b901d46 */
[----:B------:R-:W1:Y:S01]  /*11e30*/  @!P4 LDC.64 R4, c[0x0][0x250] ;  /* 0x00009400ff04cb82 */ /* 0x000e620000000a00 */
[----:B------:R-:W-:Y:S01]  /*11e40*/  SHF.R.U32.HI R197, RZ, 0x3, R3 ;  /* 0x00000003ffc57819 */ /* 0x000fe20000011603 */
[----:B------:R-:W-:Y:S01]  /*11e50*/  IMAD.SHL.U32 R3, R2, 0x8, RZ ;  /* 0x0000000802037824 */ /* 0x000fe200078e00ff */
[----:B------:R-:W-:Y:S01]  /*11e60*/  @!P0 LDGSTS.E.BYPASS.LTC128B.128 [R201+0x7800], desc[UR6][R6.64] ;  /* 0x0780000006c98fae */ /* 0x000fe2000b901d46 */
[----:B------:R-:W-:-:S02]  /*11e70*/  SHF.R.U32.HI R0, RZ, 0x3, R130 ;  /* 0x00000003ff007819 */ /* 0x000fc40000011682 */
[----:B------:R-:W-:Y:S01]  /*11e80*/  LOP3.LUT R197, R142, R197, RZ, 0x3c, !PT ;  /* 0x000000c58ec57212 */ /* 0x000fe200078e3cff */
[----:B------:R-:W-:Y:S01]  /*11e90*/  @!P0 LDGSTS.E.BYPASS.LTC128B.128 [R201+0x9800], desc[UR6][R6.64+0x80] ;  /* 0x0980008006c98fae */ /* 0x000fe2000b901d46 */
[----:B------:R-:W-:-:S03]  /*11ea0*/  LOP3.LUT R3, R130, 0x8, R3, 0xf8, !PT ;  /* 0x0000000882037812 */ /* 0x000fc600078ef803 */
[----:B------:R3:W-:Y:S01]  /*11eb0*/  @!P0 LDGSTS.E.BYPASS.LTC128B.128 [R201+0xb800], desc[UR6][R6.64+0x100] ;  /* 0x0b80010006c98fae */ /* 0x0007e2000b901d46 */
[----:B------:R-:W-:Y:S01]  /*11ec0*/  LEA R208, P0, R138, UR14, 0x1 ;  /* 0x0000000e8ad07c11 */ /* 0x000fe2000f8008ff */
[----:B------:R-:W-:Y:S01]  /*11ed0*/  IMAD R197, R2, 0x200, R197 ;  /* 0x0000020002c57824 */ /* 0x000fe200078e02c5 */
[----:B------:R-:W-:Y:S01]  /*11ee0*/  LOP3.LUT R3, R3, R0, RZ, 0x3c, !PT ;  /* 0x0000000003037212 */ /* 0x000fe200078e3cff */
[----:B------:R-:W0:Y:S01]  /*11ef0*/  LDGDEPBAR ;  /* 0x00000000000079af */ /* 0x000e220000000000 */
[----:B------:R-:W-:Y:S02]  /*11f00*/  LEA.HI.X R207, R138, UR15, R133, 0x1, P0 ;  /* 0x0000000f8acf7c11 */ /* 0x000fe400080f0c85 */
[----:B--2---:R-:W-:Y:S01]  /*11f10*/  @!P5 LEA R10, P1, R135, R208, 0x1 ;  /* 0x000000d0870ad211 */ /* 0x004fe200078208ff */
[----:B------:R-:W-:Y:S01]  /*11f20*/  IMAD.IADD R198, R3, 0x1, R198 ;  /* 0x0000000103c67824 */ /* 0x000fe200078e02c6 */
[----:B------:R-:W-:Y:S01]  /*11f30*/  LEA R197, R197, UR4, 0x1 ;  /* 0x00000004c5c57c11 */ /* 0x000fe2000f8e08ff */
[----:B------:R-:W-:Y:S01]  /*11f40*/  @!P6 IMAD.MOV.U32 R209, RZ, RZ, R207 ;  /* 0x000000ffffd1e224 */ /* 0x000fe200078e00cf */
[----:B------:R-:W-:-:S02]  /*11f50*/  @!P5 LEA.HI.X R11, R135, R207, R136, 0x1, P1 ;  /* 0x000000cf870bd211 */ /* 0x000fc400008f0c88 */
[----:B------:R-:W-:Y:S01]  /*11f60*/  LEA R198, R198, UR4, 0x1 ;  /* 0x00000004c6c67c11 */ /* 0x000fe2000f8e08ff */
[C---:B------:R-:W-:Y:S01]  /*11f70*/  VIADD R0, R197.reuse, 0x6000 ;  /* 0x00006000c5007836 */ /* 0x040fe20000000000 */
[C---:B-1----:R-:W-:Y:S01]  /*11f80*/  @!P4 LEA R8, P0, R4.reuse, R208, 0x6 ;  /* 0x000000d00408c211 */ /* 0x042fe200078030ff */
[----:B------:R-:W-:Y:S02]  /*11f90*/  VIADD R195, R197, 0x6020 ;  /* 0x00006020c5c37836 */ /* 0x000fe40000000000 */
[--C-:B------:R-:W-:Y:S01]  /*11fa0*/  IMAD R196, R47, 0x2, R198.reuse ;  /* 0x000000022fc47824 */ /* 0x100fe200078e02c6 */
[----:B------:R-:W-:Y:S01]  /*11fb0*/  @!P4 LEA.HI.X R9, R4, R207, R5, 0x6, P0 ;  /* 0x000000cf0409c211 */ /* 0x000fe200000f3405 */
[C---:B------:R-:W-:Y:S02]  /*11fc0*/  IMAD R194, R45.reuse, 0x2, R198 ;  /* 0x000000022dc27824 */ /* 0x040fe400078e02c6 */
[----:B------:R-:W-:Y:S01]  /*11fd0*/  IMAD R193, R45, 0x2, R196 ;  /* 0x000000022dc17824 */ /* 0x000fe200078e02c4 */
[----:B---3--:R-:W1:Y:S01]  /*11fe0*/  @!P2 LDC.64 R6, c[0x0][0x250] ;  /* 0x00009400ff06ab82 */ /* 0x008e620000000a00 */
[----:B------:R-:W-:-:S07]  /*11ff0*/  DEPBAR.LE SB0, 0x0 ;  /* 0x000080000000791a */ /* 0x000fce0000000000 */
[----:B------:R-:W-:Y:S01]  /*12000*/  BAR.SYNC.DEFER_BLOCKING 0x0 ;  /* 0x0000000000007b1d */ /* 0x000fe20000010000 */
[----:B-1----:R-:W-:-:S05]  /*12010*/  @!P2 IMAD R7, R7, 0x60, RZ ;  /* 0x000000600707a824 */ /* 0x002fca00078e02ff */
        /* <DEDUP_REMOVED lines=18> */
[----:B-1----:R-:W-:-:S03]  /*12140*/  @!P2 IMAD.MOV.U32 R209, RZ, RZ, R207 ;  /* 0x000000ffffd1a224 */ /* 0x002fc600078e00cf */
[----:B------:R-:W-:Y:S01]  /*12150*/  @P4 STS.128 [R201+0xd000], RZ ;  /* 0x00d000ffc9004388 */ /* 0x000fe20000000c00 */
[----:B------:R-:W-:-:S03]  /*12160*/  @!P2 IMAD.WIDE.U32 R4, R6, 0x60, R208 ;  /* 0x000000600604a825 */ /* 0x000fc600078e00d0 */
[----:B------:R-:W-:Y:S01]  /*12170*/  @P4 STS.128 [R201+0xf000], RZ ;  /* 0x00f000ffc9004388 */ /* 0x000fe20000000c00 */
[----:B------:R-:W-:-:S03]  /*12180*/  @!P2 IMAD.IADD R5, R7, 0x1, R5 ;  /* 0x000000010705a824 */ /* 0x000fc600078e0205 */
        /* <DEDUP_REMOVED lines=17> */
[----:B------:R-:W-:Y:S04]  /*122a0*/  LDSM.16.M88.4 R20, [R198] ;  /* 0x00000000c614783b */ /* 0x000fe80000000200 */
[----:B------:R-:W3:Y:S04]  /*122b0*/  LDSM.16.M88.4 R36, [R197+0x6800] ;  /* 0x00680000c524783b */ /* 0x000ee80000000200 */
[----:B------:R-:W2:Y:S02]  /*122c0*/  LDSM.16.M88.4 R80, [R197+0x6000] ;  /* 0x00600000c550783b */ /* 0x000ea40000000200 */
[----:B------:R-:W-:-:S02]  /*122d0*/  @P1 VIADD R195, R0, 0xffffffe0 ;  /* 0xffffffe000c31836 */ /* 0x000fc40000000000 */
[----:B------:R-:W4:Y:S01]  /*122e0*/  LDSM.16.M88.4 R28, [R197+0x7000] ;  /* 0x00700000c51c783b */ /* 0x000f220000000200 */
[----:B------:R-:W-:Y:S02]  /*122f0*/  IMAD.MOV.U32 R0, RZ, RZ, 0x40 ;  /* 0x00000040ff007424 */ /* 0x000fe400078e00ff */
[C---:B------:R-:W-:Y:S01]  /*12300*/  VIADD R187, R195.reuse, 0x800 ;  /* 0x00000800c3bb7836 */ /* 0x040fe20000000000 */
[----:B-1----:R-:W1:Y:S01]  /*12310*/  LDSM.16.M88.4 R8, [R197+0x7800] ;  /* 0x00780000c508783b */ /* 0x002e620000000200 */
[C---:B------:R-:W-:Y:S01]  /*12320*/  VIADD R186, R195.reuse, 0x1000 ;  /* 0x00001000c3ba7836 */ /* 0x040fe20000000000 */
[----:B------:R-:W-:Y:S01]  /*12330*/  SEL R0, R0, 0xffffffc0, !P2 ;  /* 0xffffffc000007807 */ /* 0x000fe20005000000 */
[C---:B------:R-:W-:Y:S01]  /*12340*/  VIADD R185, R195.reuse, 0x1800 ;  /* 0x00001800c3b97836 */ /* 0x040fe20000000000 */
[----:B------:R-:W-:Y:S01]  /*12350*/  LDSM.16.M88.4 R68, [R196] ;  /* 0x00000000c444783b */ /* 0x000fe20000000200 */
[----:B------:R-:W-:Y:S02]  /*12360*/  VIADD R183, R195, 0x2000 ;  /* 0x00002000c3b77836 */ /* 0x000fe40000000000 */
[----:B------:R-:W-:Y:S01]  /*12370*/  IMAD.IADD R191, R197, 0x1, R0 ;  /* 0x00000001c5bf7824 */ /* 0x000fe200078e0200 */
[----:B------:R-:W5:Y:S01]  /*12380*/  LDSM.16.M88.4 R64, [R195+0x800] ;  /* 0x00080000c340783b */ /* 0x000f620000000200 */
[----:B------:R-:W-:-:S02]  /*12390*/  IMAD.IADD R184, R0, 0x1, R195 ;  /* 0x0000000100b87824 */ /* 0x000fc400078e02c3 */
[C---:B------:R-:W-:Y:S01]  /*123a0*/  VIADD R182, R195.reuse, 0x2800 ;  /* 0x00002800c3b67836 */ /* 0x040fe20000000000 */
[----:B------:R-:W-:Y:S01]  /*123b0*/  LDSM.16.M88.4 R48, [R195+0x1800] ;  /* 0x00180000c330783b */ /* 0x000fe20000000200 */
[C---:B------:R-:W-:Y:S02]  /*123c0*/  VIADD R181, R195.reuse, 0x3000 ;  /* 0x00003000c3b57836 */ /* 0x040fe40000000000 */
[C---:B------:R-:W-:Y:S01]  /*123d0*/  VIADD R180, R195.reuse, 0x3800 ;  /* 0x00003800c3b47836 */ /* 0x040fe20000000000 */
[----:B------:R-:W5:Y:S01]  /*123e0*/  LDSM.16.M88.4 R72, [R195] ;  /* 0x00000000c348783b */ /* 0x000f620000000200 */
[C---:B------:R-:W-:Y:S02]  /*123f0*/  VIADD R179, R195.reuse, 0x4000 ;  /* 0x00004000c3b37836 */ /* 0x040fe40000000000 */
[C---:B------:R-:W-:Y:S01]  /*12400*/  VIADD R178, R195.reuse, 0x4800 ;  /* 0x00004800c3b27836 */ /* 0x040fe20000000000 */
[----:B------:R-:W5:Y:S01]  /*12410*/  LDSM.16.M88.4 R52, [R195+0x1000] ;  /* 0x00100000c334783b */ /* 0x000f620000000200 */
[----:B------:R-:W-:-:S02]  /*12420*/  VIADD R177, R195, 0x5000 ;  /* 0x00005000c3b17836 */ /* 0x000fc40000000000 */
[----:B------:R-:W-:Y:S01]  /*12430*/  VIADD R176, R195, 0x5800 ;  /* 0x00005800c3b07836 */ /* 0x000fe20000000000 */
[----:B------:R-:W-:Y:S01]  /*12440*/  LDSM.16.M88.4 R16, [R194] ;  /* 0x00000000c210783b */ /* 0x000fe20000000200 */
[C---:B---3--:R-:W-:Y:S03]  /*12450*/  HMMA.16816.F32 R40, R20.reuse, R36, RZ ;  /* 0x000000241428723c */ /* 0x048fe600000018ff */
[----:B------:R-:W-:Y:S04]  /*12460*/  LDSM.16.M88.4 R12, [R191+0x6000] ;  /* 0x00600000bf0c783b */ /* 0x000fe80000000200 */
[----:B------:R-:W-:Y:S01]  /*12470*/  LDSM.16.M88.4 R88, [R191+0x7000] ;  /* 0x00700000bf58783b */ /* 0x000fe20000000200 */
[C---:B--2---:R-:W-:Y:S03]  /*12480*/  HMMA.16816.F32 R4, R20.reuse, R80, RZ ;  /* 0x000000501404723c */ /* 0x044fe600000018ff */
[----:B------:R-:W-:Y:S03]  /*12490*/  LDSM.16.M88.4 R84, [R191+0x7800] ;  /* 0x00780000bf54783b */ /* 0x000fe60000000200 */
[C---:B----4-:R-:W-:Y:S01]  /*124a0*/  HMMA.16816.F32 R32, R20.reuse, R28, RZ ;  /* 0x0000001c1420723c */ /* 0x050fe200000018ff */
[----:B------:R-:W-:Y:S04]  /*124b0*/  LDSM.16.M88.4 R76, [R193] ;  /* 0x00000000c14c783b */ /* 0x000fe80000000200 */
[----:B------:R-:W0:Y:S01]  /*124c0*/  LDGDEPBAR ;  /* 0x00000000000079af */ /* 0x000e220000000000 */
[C---:B------:R-:W-:Y:S06]  /*124d0*/  HMMA.16816.F32 R80, R20.reuse, R82, RZ ;  /* 0x000000521450723c */ /* 0x040fec00000018ff */
[C---:B------:R-:W-:Y:S06]  /*124e0*/  HMMA.16816.F32 R36, R20.reuse, R38, RZ ;  /* 0x000000261424723c */ /* 0x040fec00000018ff */
[C---:B------:R-:W-:Y:S06]  /*124f0*/  HMMA.16816.F32 R28, R20.reuse, R30, RZ ;  /* 0x0000001e141c723c */ /* 0x040fec00000018ff */
[C---:B-1----:R-:W-:Y:S06]  /*12500*/  HMMA.16816.F32 R24, R20.reuse, R8, RZ ;  /* 0x000000081418723c */ /* 0x042fec00000018ff */
[----:B------:R-:W-:Y:S01]  /*12510*/  HMMA.16816.F32 R20, R20, R10, RZ ;  /* 0x0000000a1414723c */ /* 0x000fe200000018ff */
[----:B------:R-:W1:Y:S05]  /*12520*/  LDSM.16.M88.4 R8, [R191+0x6800] ;  /* 0x00680000bf08783b */ /* 0x000e6a0000000200 */
[C---:B-----5:R-:W-:Y:S06]  /*12530*/  HMMA.16816.F32 R40, R68.reuse, R64, R40 ;  /* 0x000000404428723c */ /* 0x060fec0000001828 */
[C---:B------:R-:W-:Y:S06]  /*12540*/  HMMA.16816.F32 R4, R68.reuse, R72, R4 ;  /* 0x000000484404723c */ /* 0x040fec0000001804 */
[C---:B------:R-:W-:Y:S06]  /*12550*/  HMMA.16816.F32 R24, R68.reuse, R48, R24 ;  /* 0x000000304418723c */ /* 0x040fec0000001818 */
[C---:B------:R-:W-:Y:S01]  /*12560*/  HMMA.16816.F32 R80, R68.reuse, R74, R80 ;  /* 0x0000004a4450723c */ /* 0x040fe20000001850 */
[----:B------:R-:W-:Y:S05]  /*12570*/  LDSM.16.M88.4 R72, [R184] ;  /* 0x00000000b848783b */ /* 0x000fea0000000200 */
[C---:B------:R-:W-:Y:S01]  /*12580*/  HMMA.16816.F32 R36, R68.reuse, R66, R36 ;  /* 0x000000424424723c */ /* 0x040fe20000001824 */
[----:B------:R-:W-:Y:S05]  /*12590*/  LDSM.16.M88.4 R64, [R184+0x1000] ;  /* 0x00100000b840783b */ /* 0x000fea0000000200 */
[C---:B------:R-:W-:Y:S01]  /*125a0*/  HMMA.16816.F32 R48, R68.reuse, R50, R20 ;  /* 0x000000324430723c */ /* 0x040fe20000001814 */
[----:B------:R-:W2:Y:S05]  /*125b0*/  LDSM.16.M88.4 R20, [R184+0x800] ;  /* 0x00080000b814783b */ /* 0x000eaa0000000200 */
[C---:B------:R-:W-:Y:S06]  /*125c0*/  HMMA.16816.F32 R32, R68.reuse, R52, R32 ;  /* 0x000000344420723c */ /* 0x040fec0000001820 */
[----:B------:R-:W-:Y:S01]  /*125d0*/  HMMA.16816.F32 R28, R68, R54, R28 ;  /* 0x00000036441c723c */ /* 0x000fe2000000181c */
[----:B------:R-:W3:Y:S04]  /*125e0*/  LDSM.16.M88.4 R52, [R184+0x1800] ;  /* 0x00180000b834783b */ /* 0x000ee80000000200 */
[----:B------:R-:W-:Y:S01]  /*125f0*/  LDSM.16.M88.4 R68, [R198+0x2000] ;  /* 0x00200000c644783b */ /* 0x000fe20000000200 */
[C---:B-1----:R-:W-:Y:S06]  /*12600*/  HMMA.16816.F32 R40, R16.reuse, R8, R40 ;  /* 0x000000081028723c */ /* 0x042fec0000001828 */
[C---:B------:R-:W-:Y:S06]  /*12610*/  HMMA.16816.F32 R4, R16.reuse, R12, R4 ;  /* 0x0000000c1004723c */ /* 0x040fec0000001804 */
[C---:B------:R-:W-:Y:S01]  /*12620*/  HMMA.16816.F32 R80, R16.reuse, R14, R80 ;  /* 0x0000000e1050723c */ /* 0x040fe20000001850 */
[----:B------:R-:W-:Y:S05]  /*12630*/  LDSM.16.M88.4 R12, [R197+0x8000] ;  /* 0x00800000c50c783b */ /* 0x000fea0000000200 */
[C---:B------:R-:W-:Y:S01]  /*12640*/  HMMA.16816.F32 R36, R16.reuse, R10, R36 ;  /* 0x0000000a1024723c */ /* 0x040fe20000001824 */
[----:B------:R-:W1:Y:S05]  /*12650*/  LDSM.16.M88.4 R8, [R197+0x8800] ;  /* 0x00880000c508783b */ /* 0x000e6a0000000200 */
[C---:B------:R-:W-:Y:S06]  /*12660*/  HMMA.16816.F32 R32, R16.reuse, R88, R32 ;  /* 0x000000581020723c */ /* 0x040fec0000001820 */
[C---:B------:R-:W-:Y:S06]  /*12670*/  HMMA.16816.F32 R28, R16.reuse, R90, R28 ;  /* 0x0000005a101c723c */ /* 0x040fec000000181c */
[C---:B------:R-:W-:Y:S06]  /*12680*/  HMMA.16816.F32 R24, R16.reuse, R84, R24 ;  /* 0x000000541018723c */ /* 0x040fec0000001818 */
[----:B------:R-:W-:Y:S01]  /*12690*/  HMMA.16816.F32 R48, R16, R86, R48 ;  /* 0x000000561030723c */ /* 0x000fe20000001830 */
[----:B------:R-:W4:Y:S04]  /*126a0*/  LDSM.16.M88.4 R84, [R197+0x9000] ;  /* 0x00900000c554783b */ /* 0x000f280000000200 */
[----:B------:R-:W5:Y:S01]  /*126b0*/  LDSM.16.M88.4 R16, [R197+0x9800] ;  /* 0x00980000c510783b */ /* 0x000f620000000200 */
[C---:B--2---:R-:W-:Y:S06]  /*126c0*/  HMMA.16816.F32 R40, R76.reuse, R20, R40 ;  /* 0x000000144c28723c */ /* 0x044fec0000001828 */
[C---:B------:R-:W-:Y:S06]  /*126d0*/  HMMA.16816.F32 R4, R76.reuse, R72, R4 ;  /* 0x000000484c04723c */ /* 0x040fec0000001804 */
[C---:B------:R-:W-:Y:S01]  /*126e0*/  HMMA.16816.F32 R88, R76.reuse, R74, R80 ;  /* 0x0000004a4c58723c */ /* 0x040fe20000001850 */
[----:B------:R-:W-:Y:S04]  /*126f0*/  LDSM.16.M88.4 R80, [R196+0x2000] ;  /* 0x00200000c450783b */ /* 0x000fe80000000200 */
[----:B------:R-:W-:Y:S01]  /*12700*/  LDSM.16.M88.4 R72, [R195+0x2000] ;  /* 0x00200000c348783b */ /* 0x000fe20000000200 */
[C---:B------:R-:W-:Y:S03]  /*12710*/  HMMA.16816.F32 R36, R76.reuse, R22, R36 ;  /* 0x000000164c24723c */ /* 0x040fe60000001824 */
[----:B------:R-:W2:Y:S03]  /*12720*/  LDSM.16.M88.4 R20, [R195+0x2800] ;  /* 0x00280000c314783b */ /* 0x000ea60000000200 */
[C---:B------:R-:W-:Y:S06]  /*12730*/  HMMA.16816.F32 R32, R76.reuse, R64, R32 ;  /* 0x000000404c20723c */ /* 0x040fec0000001820 */
[C---:B------:R-:W-:Y:S01]  /*12740*/  HMMA.16816.F32 R28, R76.reuse, R66, R28 ;  /* 0x000000424c1c723c */ /* 0x040fe2000000181c */
[----:B------:R-:W2:Y:S05]  /*12750*/  LDSM.16.M88.4 R64, [R195+0x3000] ;  /* 0x00300000c340783b */ /* 0x000eaa0000000200 */
[C---:B---3--:R-:W-:Y:S06]  /*12760*/  HMMA.16816.F32 R24, R76.reuse, R52, R24 ;  /* 0x000000344c18723c */ /* 0x048fec0000001818 */
        /* <DEDUP_REMOVED lines=9> */
[C---:B----4-:R-:W-:Y:S06]  /*12800*/  HMMA.16816.F32 R32, R68.reuse, R84, R32 ;  /* 0x000000544420723c */ /* 0x050fec0000001820 */
[C---:B------:R-:W-:Y:S01]  /*12810*/  HMMA.16816.F32 R28, R68.reuse, R86, R28 ;  /* 0x00000056441c723c */ /* 0x040fe2000000181c */
[----:B------:R-:W-:Y:S05]  /*12820*/  LDSM.16.M88.4 R84, [R193+0x2000] ;  /* 0x00200000c154783b */ /* 0x000fea0000000200 */
[C---:B-----5:R-:W-:Y:S06]  /*12830*/  HMMA.16816.F32 R24, R68.reuse, R16, R24 ;  /* 0x000000104418723c */ /* 0x060fec0000001818 */
[----:B------:R-:W-:Y:S01]  /*12840*/  HMMA.16816.F32 R48, R68, R18, R48 ;  /* 0x000000124430723c */ /* 0x000fe20000001830 */
[----:B------:R-:W4:Y:S04]  /*12850*/  LDSM.16.M88.4 R68, [R191+0x9000] ;  /* 0x00900000bf44783b */ /* 0x000f280000000200 */
[----:B------:R-:W5:Y:S01]  /*12860*/  LDSM.16.M88.4 R16, [R191+0x9800] ;  /* 0x00980000bf10783b */ /* 0x000f620000000200 */
[C---:B--2---:R-:W-:Y:S06]  /*12870*/  HMMA.16816.F32 R40, R80.reuse, R20, R40 ;  /* 0x000000145028723c */ /* 0x044fec0000001828 */
[C---:B------:R-:W-:Y:S06]  /*12880*/  HMMA.16816.F32 R4, R80.reuse, R72, R4 ;  /* 0x000000485004723c */ /* 0x040fec0000001804 */
[C---:B------:R-:W-:Y:S01]  /*12890*/  HMMA.16816.F32 R88, R80.reuse, R74, R88 ;  /* 0x0000004a5058723c */ /* 0x040fe20000001858 */
[----:B------:R-:W-:Y:S05]  /*128a0*/  LDSM.16.M88.4 R72, [R184+0x2000] ;  /* 0x00200000b848783b */ /* 0x000fea0000000200 */
[C---:B------:R-:W-:Y:S01]  /*128b0*/  HMMA.16816.F32 R36, R80.reuse, R22, R36 ;  /* 0x000000165024723c */ /* 0x040fe20000001824 */
[----:B------:R-:W2:Y:S05]  /*128c0*/  LDSM.16.M88.4 R20, [R184+0x2800] ;  /* 0x00280000b814783b */ /* 0x000eaa0000000200 */
        /* <DEDUP_REMOVED lines=21> */
[C---:B------:R-:W-:Y:S06]  /*12a20*/  HMMA.16816.F32 R4, R84.reuse, R72, R4 ;  /* 0x000000485404723c */ /* 0x040fec0000001804 */
[C---:B------:R-:W-:Y:S01]  /*12a30*/  HMMA.16816.F32 R88, R84.reuse, R74, R88 ;  /* 0x0000004a5458723c */ /* 0x040fe20000001858 */
[----:B------:R-:W-:Y:S05]  /*12a40*/  LDSM.16.M88.4 R72, [R195+0x4000] ;  /* 0x00400000c348783b */ /* 0x000fea0000000200 */
[C---:B------:R-:W-:Y:S01]  /*12a50*/  HMMA.16816.F32 R36, R84.reuse, R22, R36 ;  /* 0x000000165424723c */ /* 0x040fe20000001824 */
[----:B------:R-:W2:Y:S05]  /*12a60*/  LDSM.16.M88.4 R20, [R195+0x4800] ;  /* 0x00480000c314783b */ /* 0x000eaa0000000200 */
[C---:B------:R-:W-:Y:S06]  /*12a70*/  HMMA.16816.F32 R32, R84.reuse, R64, R32 ;  /* 0x000000405420723c */ /* 0x040fec0000001820 */
[C---:B---3--:R-:W-:Y:S06]  /*12a80*/  HMMA.16816.F32 R24, R84.reuse, R52, R24 ;  /* 0x000000345418723c */ /* 0x048fec0000001818 */
[----:B------:R-:W-:Y:S01]  /*12a90*/  HMMA.16816.F32 R48, R84, R54, R48 ;  /* 0x000000365430723c */ /* 0x000fe20000001830 */
[----:B------:R-:W3:Y:S05]  /*12aa0*/  LDSM.16.M88.4 R52, [R195+0x5000] ;  /* 0x00500000c334783b */ /* 0x000eea0000000200 */
[----:B-1----:R-:W-:Y:S06]  /*12ab0*/  HMMA.16816.F32 R40, R80, R8, R40 ;  /* 0x000000085028723c */ /* 0x002fec0000001828 */
[----:B------:R-:W-:Y:S01]  /*12ac0*/  HMMA.16816.F32 R28, R84, R66, R28 ;  /* 0x00000042541c723c */ /* 0x000fe2000000181c */
[----:B------:R-:W-:Y:S04]  /*12ad0*/  LDSM.16.M88.4 R64, [R191+0xa000] ;  /* 0x00a00000bf40783b */ /* 0x000fe80000000200 */
[----:B------:R-:W-:Y:S01]  /*12ae0*/  LDSM.16.M88.4 R84, [R195+0x5800] ;  /* 0x00580000c354783b */ /* 0x000fe20000000200 */
[C---:B------:R-:W-:Y:S06]  /*12af0*/  HMMA.16816.F32 R4, R80.reuse, R12, R4 ;  /* 0x0000000c5004723c */ /* 0x040fec0000001804 */
[C---:B------:R-:W-:Y:S01]  /*12b00*/  HMMA.16816.F32 R88, R80.reuse, R14, R88 ;  /* 0x0000000e5058723c */ /* 0x040fe20000001858 */
[----:B------:R-:W-:Y:S05]  /*12b10*/  LDSM.16.M88.4 R12, [R194+0x4000] ;  /* 0x00400000c20c783b */ /* 0x000fea0000000200 */
[C---:B------:R-:W-:Y:S01]  /*12b20*/  HMMA.16816.F32 R36, R80.reuse, R10, R36 ;  /* 0x0000000a5024723c */ /* 0x040fe20000001824 */
[----:B------:R-:W1:Y:S05]  /*12b30*/  LDSM.16.M88.4 R8, [R191+0xa800] ;  /* 0x00a80000bf08783b */ /* 0x000e6a0000000200 */
[C---:B----4-:R-:W-:Y:S06]  /*12b40*/  HMMA.16816.F32 R32, R80.reuse, R68, R32 ;  /* 0x000000445020723c */ /* 0x050fec0000001820 */
[C---:B-----5:R-:W-:Y:S06]  /*12b50*/  HMMA.16816.F32 R24, R80.reuse, R16, R24 ;  /* 0x000000105018723c */ /* 0x060fec0000001818 */
[----:B------:R-:W-:Y:S01]  /*12b60*/  HMMA.16816.F32 R48, R80, R18, R48 ;  /* 0x000000125030723c */ /* 0x000fe20000001830 */
[----:B------:R-:W4:Y:S05]  /*12b70*/  LDSM.16.M88.4 R16, [R191+0xb000] ;  /* 0x00b00000bf10783b */ /* 0x000f2a0000000200 */
[----:B--2---:R-:W-:Y:S06]  /*12b80*/  HMMA.16816.F32 R40, R76, R20, R40 ;  /* 0x000000144c28723c */ /* 0x004fec0000001828 */
[----:B------:R-:W-:Y:S01]  /*12b90*/  HMMA.16816.F32 R28, R80, R70, R28 ;  /* 0x00000046501c723c */ /* 0x000fe2000000181c */
[----:B------:R-:W-:Y:S01]  /*12ba0*/  SHF.R.S32.HI R21, RZ, 0x1f, R58 ;  /* 0x0000001fff157819 */ /* 0x000fe2000001143a */
[----:B------:R-:W-:Y:S03]  /*12bb0*/  LDSM.16.M88.4 R68, [R193+0x4000] ;  /* 0x00400000c144783b */ /* 0x000fe60000000200 */
[----:B------:R-:W-:Y:S01]  /*12bc0*/  LEA.HI R0, R21, R58, RZ, 0x5 ;  /* 0x0000003a15007211 */ /* 0x000fe200078f28ff */
[C---:B------:R-:W-:Y:S01]  /*12bd0*/  HMMA.16816.F32 R36, R76.reuse, R22, R36 ;  /* 0x000000164c24723c */ /* 0x040fe20000001824 */
[----:B------:R-:W-:Y:S05]  /*12be0*/  LDSM.16.M88.4 R20, [R184+0x4800] ;  /* 0x00480000b814783b */ /* 0x000fea0000000200 */
[C---:B---3--:R-:W-:Y:S06]  /*12bf0*/  HMMA.16816.F32 R32, R76.reuse, R52, R32 ;  /* 0x000000344c20723c */ /* 0x048fec0000001820 */
[----:B------:R-:W-:Y:S01]  /*12c00*/  HMMA.16816.F32 R4, R76, R72, R4 ;  /* 0x000000484c04723c */ /* 0x000fe20000001804 */
[----:B------:R-:W-:-:S05]  /*12c10*/  LOP3.LUT R53, R0, 0xffffffe0, RZ, 0xc0, !PT ;  /* 0xffffffe000357812 */ /* 0x000fca00078ec0ff */
[----:B------:R-:W-:Y:S01]  /*12c20*/  HMMA.16816.F32 R88, R76, R74, R88 ;  /* 0x0000004a4c58723c */ /* 0x000fe20000001858 */
[C---:B------:R-:W-:Y:S01]  /*12c30*/  IMAD.IADD R0, R58.reuse, 0x1, -R53 ;  /* 0x000000013a007824 */ /* 0x040fe200078e0a35 */
[----:B------:R-:W2:Y:S01]  /*12c40*/  LDSM.16.M88.4 R72, [R184+0x4000] ;  /* 0x00400000b848783b */ /* 0x000ea20000000200 */
[----:B------:R-:W-:-:S03]  /*12c50*/  IMAD.SHL.U32 R58, R58, 0x2, RZ ;  /* 0x000000023a3a7824 */ /* 0x000fc600078e00ff */
[----:B-1----:R-:W-:Y:S06]  /*12c60*/  HMMA.16816.F32 R40, R12, R8, R40 ;  /* 0x000000080c28723c */ /* 0x002fec0000001828 */
[----:B------:R-:W-:Y:S01]  /*12c70*/  HMMA.16816.F32 R28, R76, R54, R28 ;  /* 0x000000364c1c723c */ /* 0x000fe2000000181c */
[----:B------:R-:W-:Y:S01]  /*12c80*/  SHF.R.S32.HI R9, RZ, 0x1f, R0 ;  /* 0x0000001fff097819 */ /* 0x000fe20000011400 */
[----:B------:R-:W-:Y:S03]  /*12c90*/  LDSM.16.M88.4 R52, [R184+0x5000] ;  /* 0x00500000b834783b */ /* 0x000fe60000000200 */
[----:B------:R-:W-:Y:S01]  /*12ca0*/  LEA.HI R0, R9, R0, RZ, 0x2 ;  /* 0x0000000009007211 */ /* 0x000fe200078f10ff */
[----:B------:R-:W-:Y:S01]  /*12cb0*/  HMMA.16816.F32 R36, R12, R10, R36 ;  /* 0x0000000a0c24723c */ /* 0x000fe20000001824 */
[----:B------:R-:W1:Y:S02]  /*12cc0*/  LDSM.16.M88.4 R8, [R191+0xb800] ;  /* 0x00b80000bf08783b */ /* 0x000e640000000200 */
[----:B------:R-:W-:-:S03]  /*12cd0*/  SHF.R.S32.HI R0, RZ, 0x2, R0 ;  /* 0x00000002ff007819 */ /* 0x000fc60000011400 */
[----:B------:R-:W-:Y:S01]  /*12ce0*/  HMMA.16816.F32 R4, R12, R64, R4 ;  /* 0x000000400c04723c */ /* 0x000fe20000001804 */
[----:B------:R-:W-:-:S04]  /*12cf0*/  IADD3 R0, R59, 0x1, R0 ;  /* 0x000000013b007810 */ /* 0x000fc80007ffe000 */
[----:B------:R-:W-:Y:S01]  /*12d00*/  IADD3 R0, R61, R0, -R199 ;  /* 0x000000003d007210 */ /* 0x000fe20007ffe8c7 */
[C---:B------:R-:W-:Y:S04]  /*12d10*/  HMMA.16816.F32 R88, R12.reuse, R66, R88 ;  /* 0x000000420c58723c */ /* 0x040fe80000001858 */
[----:B------:R-:W-:Y:S02]  /*12d20*/  VIADD R0, R0, UR5 ;  /* 0x0000000500007c36 */ /* 0x000fe40008000000 */
[----:B----4-:R-:W-:Y:S03]  /*12d30*/  HMMA.16816.F32 R32, R12, R16, R32 ;  /* 0x000000100c20723c */ /* 0x010fe60000001820 */
[----:B------:R-:W-:-:S02]  /*12d40*/  VIMNMX R2, R0, R61, PT ;  /* 0x0000003d00027248 */ /* 0x000fc40003fe0100 */
[----:B------:R-:W-:Y:S01]  /*12d50*/  VIADDMNMX R209, R0, 0x8, R61, PT ;  /* 0x0000000800d17846 */ /* 0x000fe2000380013d */
[----:B------:R-:W-:Y:S01]  /*12d60*/  HMMA.16816.F32 R24, R76, R84, R24 ;  /* 0x000000544c18723c */ /* 0x000fe20000001818 */
[----:B------:R-:W-:Y:S02]  /*12d70*/  LOP3.LUT R17, R58, 0x6, RZ, 0xc0, !PT ;  /* 0x000000063a117812 */ /* 0x000fe400078ec0ff */
[----:B------:R-:W-:-:S03]  /*12d80*/  LOP3.LUT R0, R3, R92, RZ, 0xfc, !PT ;  /* 0x0000005c03007212 */ /* 0x000fc600078efcff */
[----:B------:R-:W-:Y:S01]  /*12d90*/  IMAD.IADD R58, R44, 0x1, R17 ;  /* 0x000000012c3a7824 */ /* 0x000fe200078e0211 */
[----:B------:R-:W-:Y:S03]  /*12da0*/  HMMA.16816.F32 R28, R12, R18, R28 ;  /* 0x000000120c1c723c */ /* 0x000fe6000000181c */
[C---:B------:R-:W-:Y:S02]  /*12db0*/  VIADD R16, R58.reuse, 0x1 ;  /* 0x000000013a107836 */ /* 0x040fe40000000000 */
[----:B------:R-:W-:Y:S01]  /*12dc0*/  VIADD R3, R58, 0x8 ;  /* 0x000000083a037836 */ /* 0x000fe20000000000 */
[----:B------:R-:W-:Y:S02]  /*12dd0*/  HMMA.16816.F32 R48, R76, R86, R48 ;  /* 0x000000564c30723c */ /* 0x000fe40000001830 */
[C---:B------:R-:W-:Y:S02]  /*12de0*/  ISETP.GE.AND P1, PT, R16.reuse, R2, PT ;  /* 0x000000021000720c */ /* 0x040fe40003f26270 */
[----:B------:R-:W-:-:S02]  /*12df0*/  ISETP.GE.AND P6, PT, R16, R209, PT ;  /* 0x000000d11000720c */ /* 0x000fc40003fc6270 */
[----:B------:R-:W3:Y:S01]  /*12e00*/  LDSM.16.M88.4 R16, [R184+0x5800] ;  /* 0x00580000b810783b */ /* 0x000ee20000000200 */
[----:B--2---:R-:W-:Y:S01]  /*12e10*/  HMMA.16816.F32 R4, R68, R72, R4 ;  /* 0x000000484404723c */ /* 0x004fe20000001804 */
[----:B------:R-:W-:Y:S01]  /*12e20*/  ISETP.GE.AND P0, PT, R3, R2, PT ;  /* 0x000000020300720c */ /* 0x000fe20003f06270 */
[----:B------:R-:W-:-:S04]  /*12e30*/  DEPBAR.LE SB0, 0x0 ;  /* 0x000080000000791a */ /* 0x000fc80000000000 */
[----:B------:R-:W-:Y:S01]  /*12e40*/  HMMA.16816.F32 R88, R68, R74, R88 ;  /* 0x0000004a4458723c */ /* 0x000fe20000001858 */
[----:B------:R-:W-:Y:S01]  /*12e50*/  ISETP.GE.AND P4, PT, R3, R209, PT ;  /* 0x000000d10300720c */ /* 0x000fe20003f86270 */
[----:B------:R-:W-:-:S04]  /*12e60*/  VIADD R3, R58, 0x11 ;  /* 0x000000113a037836 */ /* 0x000fc80000000000 */
[----:B------:R-:W-:Y:S06]  /*12e70*/  HMMA.16816.F32 R40, R68, R20, R40 ;  /* 0x000000144428723c */ /* 0x000fec0000001828 */
[----:B-1----:R-:W-:Y:S01]  /*12e80*/  HMMA.16816.F32 R24, R12, R8, R24 ;  /* 0x000000080c18723c */ /* 0x002fe20000001818 */
[C---:B------:R-:W-:Y:S02]  /*12e90*/  VIADD R20, R58.reuse, 0x9 ;  /* 0x000000093a147836 */ /* 0x040fe40000000000 */
[----:B------:R-:W-:-:S03]  /*12ea0*/  VIADD R21, R58, 0x10 ;  /* 0x000000103a157836 */ /* 0x000fc60000000000 */
[----:B------:R-:W-:Y:S01]  /*12eb0*/  HMMA.16816.F32 R36, R68, R22, R36 ;  /* 0x000000164424723c */ /* 0x000fe20000001824 */
[CC--:B------:R-:W-:Y:S02]  /*12ec0*/  ISETP.GE.AND P5, PT, R20.reuse, R2.reuse, PT ;  /* 0x000000021400720c */ /* 0x0c0fe40003fa6270 */
[-C--:B------:R-:W-:Y:S02]  /*12ed0*/  ISETP.GE.AND P2, PT, R20, R209.reuse, PT ;  /* 0x000000d11400720c */ /* 0x080fe40003f46270 */
[----:B------:R-:W-:Y:S01]  /*12ee0*/  FSEL R20, R5, -INF , !P1 ;  /* 0xff80000005147808 */ /* 0x000fe20004800000 */
[----:B------:R-:W-:Y:S01]  /*12ef0*/  HMMA.16816.F32 R48, R12, R10, R48 ;  /* 0x0000000a0c30723c */ /* 0x000fe20000001830 */
[----:B------:R-:W-:Y:S01]  /*12f00*/  FSEL R88, R88, -INF , !P0 ;  /* 0xff80000058587808 */ /* 0x000fe20004000000 */
[----:B------:R-:W-:Y:S01]  /*12f10*/  VIADD R5, R58, 0x19 ;  /* 0x000000193a057836 */ /* 0x000fe20000000000 */
[C---:B------:R-:W-:Y:S02]  /*12f20*/  ISETP.GE.AND P1, PT, R21.reuse, R2, PT ;  /* 0x000000021500720c */ /* 0x040fe40003f26270 */
[----:B------:R-:W-:Y:S01]  /*12f30*/  ISETP.GE.AND P0, PT, R21, R209, PT ;  /* 0x000000d11500720c */ /* 0x000fe20003f06270 */
[----:B------:R-:W-:Y:S01]  /*12f40*/  HMMA.16816.F32 R32, R68, R52, R32 ;  /* 0x000000344420723c */ /* 0x000fe20000001820 */
[----:B------:R-:W-:-:S02]  /*12f50*/  FSEL R21, R90, -INF , !P4 ;  /* 0xff8000005a157808 */ /* 0x000fc40006000000 */
[----:B------:R-:W-:Y:S02]  /*12f60*/  FSEL R22, R89, -INF , !P5 ;  /* 0xff80000059167808 */ /* 0x000fe40006800000 */
[CC--:B------:R-:W-:Y:S01]  /*12f70*/  ISETP.GE.AND P4, PT, R3.reuse, R2.reuse, PT ;  /* 0x000000020300720c */ /* 0x0c0fe20003f86270 */
[C---:B------:R-:W-:Y:S01]  /*12f80*/  HMMA.16816.F32 R28, R68.reuse, R54, R28 ;  /* 0x00000036441c723c */ /* 0x040fe2000000181c */
[----:B------:R-:W-:Y:S01]  /*12f90*/  ISETP.GE.AND P5, PT, R3, R209, PT ;  /* 0x000000d10300720c */ /* 0x000fe20003fa6270 */
[----:B------:R-:W-:Y:S01]  /*12fa0*/  VIADD R3, R58, 0x18 ;  /* 0x000000183a037836 */ /* 0x000fe20000000000 */
[----:B------:R-:W-:Y:S02]  /*12fb0*/  FSEL R91, R91, -INF , !P2 ;  /* 0xff8000005b5b7808 */ /* 0x000fe40005000000 */
[----:B------:R-:W-:Y:S01]  /*12fc0*/  FSEL R8, R40, -INF , !P1 ;  /* 0xff80000028087808 */ /* 0x000fe20004800000 */
[----:B---3--:R-:W-:Y:S01]  /*12fd0*/  HMMA.16816.F32 R24, R68, R16, R24 ;  /* 0x000000104418723c */ /* 0x008fe20000001818 */
[----:B------:R-:W-:Y:S01]  /*12fe0*/  BAR.SYNC.DEFER_BLOCKING 0x0 ;  /* 0x0000000000007b1d */ /* 0x000fe20000010000 */
[----:B------:R-:W-:-:S02]  /*12ff0*/  ISETP.GE.AND P2, PT, R3, R2, PT ;  /* 0x000000020300720c */ /* 0x000fc40003f46270 */
[----:B------:R-:W-:Y:S01]  /*13000*/  ISETP.GE.AND P1, PT, R3, R209, PT ;  /* 0x000000d10300720c */ /* 0x000fe20003f26270 */
[----:B------:R-:W-:Y:S01]  /*13010*/  VIADD R3, R58, 0x20 ;  /* 0x000000203a037836 */ /* 0x000fe20000000000 */
[----:B------:R-:W-:Y:S01]  /*13020*/  FSEL R15, R43, -INF , !P5 ;  /* 0xff8000002b0f7808 */ /* 0x000fe20006800000 */
[----:B------:R-:W-:Y:S01]  /*13030*/  HMMA.16816.F32 R48, R68, R18, R48 ;  /* 0x000000124430723c */ /* 0x000fe20000001830 */
[----:B------:R-:W-:Y:S02]  /*13040*/  FSEL R12, R36, -INF , !P2 ;  /* 0xff800000240c7808 */ /* 0x000fe40005000000 */
[----:B------:R-:W-:Y:S02]  /*13050*/  FSEL R13, R42, -INF , !P0 ;  /* 0xff8000002a0d7808 */ /* 0x000fe40004000000 */
[----:B------:R-:W-:Y:S02]  /*13060*/  FSEL R14, R41, -INF , !P4 ;  /* 0xff800000290e7808 */ /* 0x000fe40006000000 */
[----:B------:R-:W-:-:S02]  /*13070*/  ISETP.GE.AND P5, PT, R3, R2, PT ;  /* 0x000000020300720c */ /* 0x000fc40003fa6270 */
[-C--:B------:R-:W-:Y:S01]  /*13080*/  ISETP.GE.AND P2, PT, R3, R209.reuse, PT ;  /* 0x000000d10300720c */ /* 0x080fe20003f46270 */
[C---:B------:R-:W-:Y:S01]  /*13090*/  VIADD R3, R58.reuse, 0x28 ;  /* 0x000000283a037836 */ /* 0x040fe20000000000 */
[C---:B------:R-:W-:Y:S02]  /*130a0*/  ISETP.GE.AND P0, PT, R5.reuse, R2, PT ;  /* 0x000000020500720c */ /* 0x040fe40003f06270 */
[----:B------:R-:W-:Y:S01]  /*130b0*/  ISETP.GE.AND P4, PT, R5, R209, PT ;  /* 0x000000d10500720c */ /* 0x000fe20003f86270 */
[----:B------:R-:W-:Y:S01]  /*130c0*/  VIADD R5, R58, 0x21 ;  /* 0x000000213a057836 */ /* 0x000fe20000000000 */
[----:B------:R-:W-:Y:S02]  /*130d0*/  FSEL R162, R32, -INF , !P5 ;  /* 0xff80000020a27808 */ /* 0x000fe40006800000 */
[----:B------:R-:W-:Y:S02]  /*130e0*/  FSEL R9, R39, -INF , !P4 ;  /* 0xff80000027097808 */ /* 0x000fe40006000000 */
[----:B------:R-:W-:-:S02]  /*130f0*/  FSEL R11, R38, -INF , !P1 ;  /* 0xff800000260b7808 */ /* 0x000fc40004800000 */
[----:B------:R-:W-:Y:S02]  /*13100*/  FSEL R10, R37, -INF , !P0 ;  /* 0xff800000250a7808 */ /* 0x000fe40004000000 */
[CC--:B------:R-:W-:Y:S02]  /*13110*/  ISETP.GE.AND P4, PT, R3.reuse, R2.reuse, PT ;  /* 0x000000020300720c */ /* 0x0c0fe40003f86270 */
[-C--:B------:R-:W-:Y:S01]  /*13120*/  ISETP.GE.AND P5, PT, R3, R209.reuse, PT ;  /* 0x000000d10300720c */ /* 0x080fe20003fa6270 */
[C---:B------:R-:W-:Y:S01]  /*13130*/  VIADD R3, R58.reuse, 0x30 ;  /* 0x000000303a037836 */ /* 0x040fe20000000000 */
[C---:B------:R-:W-:Y:S02]  /*13140*/  ISETP.GE.AND P1, PT, R5.reuse, R2, PT ;  /* 0x000000020500720c */ /* 0x040fe40003f26270 */
[----:B------:R-:W-:Y:S01]  /*13150*/  ISETP.GE.AND P0, PT, R5, R209, PT ;  /* 0x000000d10500720c */ /* 0x000fe20003f06270 */
[----:B------:R-:W-:Y:S01]  /*13160*/  VIADD R5, R58, 0x29 ;  /* 0x000000293a057836 */ /* 0x000fe20000000000 */
[----:B------:R-:W-:-:S02]  /*13170*/  FSEL R164, R28, -INF , !P4 ;  /* 0xff8000001ca47808 */ /* 0x000fc40006000000 */
[----:B------:R-:W-:Y:S02]  /*13180*/  FSEL R215, R35, -INF , !P0 ;  /* 0xff80000023d77808 */ /* 0x000fe40004000000 */
[----:B------:R-:W-:Y:S02]  /*13190*/  FSEL R167, R34, -INF , !P2 ;  /* 0xff80000022a77808 */ /* 0x000fe40005000000 */
[CC--:B------:R-:W-:Y:S02]  /*131a0*/  ISETP.GE.AND P0, PT, R3.reuse, R2.reuse, PT ;  /* 0x000000020300720c */ /* 0x0c0fe40003f06270 */
[----:B------:R-:W-:Y:S01]  /*131b0*/  ISETP.GE.AND P4, PT, R3, R209, PT ;  /* 0x000000d10300720c */ /* 0x000fe20003f86270 */
[----:B------:R-:W-:Y:S01]  /*131c0*/  VIADD R3, R58, 0x31 ;  /* 0x000000313a037836 */ /* 0x000fe20000000000 */
[----:B------:R-:W-:Y:S02]  /*131d0*/  ISETP.GE.AND P2, PT, R5, R2, PT ;  /* 0x000000020500720c */ /* 0x000fe40003f46270 */
[----:B------:R-:W-:-:S02]  /*131e0*/  FSEL R213, R30, -INF , !P5 ;  /* 0xff8000001ed57808 */ /* 0x000fc40006800000 */
[----:B------:R-:W-:Y:S02]  /*131f0*/  FSEL R168, R29, -INF , !P2 ;  /* 0xff8000001da87808 */ /* 0x000fe40005000000 */
[CC--:B------:R-:W-:Y:S02]  /*13200*/  ISETP.GE.AND P5, PT, R3.reuse, R2.reuse, PT ;  /* 0x000000020300720c */ /* 0x0c0fe40003fa6270 */
[----:B------:R-:W-:Y:S01]  /*13210*/  ISETP.GE.AND P2, PT, R3, R209, PT ;  /* 0x000000d10300720c */ /* 0x000fe20003f46270 */
[----:B------:R-:W-:Y:S01]  /*13220*/  VIADD R3, R58, 0x39 ;  /* 0x000000393a037836 */ /* 0x000fe20000000000 */
[----:B------:R-:W-:Y:S02]  /*13230*/  FSEL R214, R24, -INF , !P0 ;  /* 0xff80000018d67808 */ /* 0x000fe40004000000 */
[----:B------:R-:W-:Y:S02]  /*13240*/  ISETP.GE.AND P0, PT, R58, R2, PT ;  /* 0x000000023a00720c */ /* 0x000fe40003f06270 */
[----:B------:R-:W-:-:S02]  /*13250*/  FSEL R172, R33, -INF , !P1 ;  /* 0xff80000021ac7808 */ /* 0x000fc40004800000 */
[----:B------:R-:W-:Y:S02]  /*13260*/  FSEL R4, R4, -INF , !P0 ;  /* 0xff80000004047808 */ /* 0x000fe40004000000 */
[-C--:B------:R-:W-:Y:S02]  /*13270*/  ISETP.GE.AND P0, PT, R3, R209.reuse, PT ;  /* 0x000000d10300720c */ /* 0x080fe40003f06270 */
[----:B------:R-:W-:Y:S01]  /*13280*/  ISETP.GE.AND P1, PT, R5, R209, PT ;  /* 0x000000d10500720c */ /* 0x000fe20003f26270 */
[----:B------:R-:W-:Y:S01]  /*13290*/  VIADD R5, R58, 0x38 ;  /* 0x000000383a057836 */ /* 0x000fe20000000000 */
[----:B------:R-:W-:Y:S02]  /*132a0*/  FSEL R166, R51, -INF , !P0 ;  /* 0xff80000033a67808 */ /* 0x000fe40004000000 */
[----:B------:R-:W-:Y:S02]  /*132b0*/  ISETP.GE.AND P0, PT, R134, 0x2, PT ;  /* 0x000000028600780c */ /* 0x000fe40003f06270 */
[----:B------:R-:W-:-:S02]  /*132c0*/  FSEL R173, R31, -INF , !P1 ;  /* 0xff8000001fad7808 */ /* 0x000fc40004800000 */
[----:B------:R-:W-:Y:S02]  /*132d0*/  FSEL R7, R7, -INF , !P6 ;  /* 0xff80000007077808 */ /* 0x000fe40007000000 */
[----:B------:R-:W-:Y:S02]  /*132e0*/  FSEL R175, R26, -INF , !P4 ;  /* 0xff8000001aaf7808 */ /* 0x000fe40006000000 */
[----:B------:R-:W-:Y:S02]  /*132f0*/  FSEL R212, R25, -INF , !P5 ;  /* 0xff80000019d47808 */ /* 0x000fe40006800000 */
[C---:B------:R-:W-:Y:S02]  /*13300*/  ISETP.GE.AND P6, PT, R5.reuse, R2, PT ;  /* 0x000000020500720c */ /* 0x040fe40003fc6270 */
[-C--:B------:R-:W-:Y:S02]  /*13310*/  ISETP.GE.AND P1, PT, R5, R209.reuse, PT ;  /* 0x000000d10500720c */ /* 0x080fe40003f26270 */
        /* <DEDUP_REMOVED lines=10> */
[C---:B------:R-:W-:Y:S01]  /*133c0*/  VIADD R24, R44.reuse, 0xffffffc0 ;  /* 0xffffffc02c187836 */ /* 0x040fe20000000000 */
[----:B------:R-:W-:Y:S01]  /*133d0*/  IABS R19, R44 ;  /* 0x0000002c00137213 */ /* 0x000fe20000000000 */
[----:B------:R-:W-:Y:S01]  /*133e0*/  ULDC.64 UR12, c[0x0][0x248] ;  /* 0x00009200000c7ab9 */ /* 0x000fe20000000a00 */
[----:B------:R-:W-:Y:S02]  /*133f0*/  ULDC.64 UR8, c[0x0][0x230] ;  /* 0x00008c0000087ab9 */ /* 0x000fe40000000a00 */
[----:B------:R-:W-:Y:S02]  /*13400*/  IABS R16, R24 ;  /* 0x0000001800107213 */ /* 0x000fe40000000000 */
[-C--:B-1----:R-:W-:Y:S02]  /*13410*/  IABS R3, R17.reuse ;  /* 0x0000001100037213 */ /* 0x082fe40000000000 */
[----:B------:R-:W-:-:S02]  /*13420*/  LOP3.LUT R44, R44, R17, RZ, 0x3c, !PT ;  /* 0x000000112c2c7212 */ /* 0x000fc400078e3cff */
[----:B------:R-:W1:Y:S01]  /*13430*/  I2F.RP R18, R3 ;  /* 0x0000000300127306 */ /* 0x000e620000209400 */
[----:B------:R-:W-:Y:S02]  /*13440*/  LOP3.LUT R24, R24, R17, RZ, 0x3c, !PT ;  /* 0x0000001118187212 */ /* 0x000fe400078e3cff */
[----:B------:R-:W-:-:S05]  /*13450*/  ISETP.GE.AND P4, PT, R44, RZ, PT ;  /* 0x000000ff2c00720c */ /* 0x000fca0003f86270 */
        /* <DEDUP_REMOVED lines=22> */
[----:B------:R-:W-:-:S02]  /*135c0*/  @!P2 IADD3 R23, R23, 0x1, RZ ;  /* 0x000000011717a810 */ /* 0x000fc40007ffe0ff */
[----:B------:R-:W-:-:S07]  /*135d0*/  ISETP.NE.AND P2, PT, R17, RZ, PT ;  /* 0x000000ff1100720c */ /* 0x000fce0003f45270 */
        /* <DEDUP_REMOVED lines=16> */
[----:B------:R-:W-:-:S03]  /*136e0*/  IMAD.WIDE.U32 R18, R17, UR12, RZ ;  /* 0x0000000c11127c25 */ /* 0x000fc6000f8e00ff */
        /* <DEDUP_REMOVED lines=8> */
.L_x_2409:
[----:B------:R-:W-:Y:S02]  /*13770*/  ULDC UR12, c[0x0][0x248] ;  /* 0x00009200000c7ab9 */ /* 0x000fe40000000800 */
[----:B------:R-:W-:-:S06]  /*13780*/  USHF.L.U32 UR5, UR12, 0x6, URZ ;  /* 0x000000060c057899 */ /* 0x000fcc000800063f */
[----:B------:R-:W-:-:S04]  /*13790*/  IADD3 R17, RZ, -UR5, RZ ;  /* 0x80000005ff117c10 */ /* 0x000fc8000fffe0ff */
[----:B------:R-:W-:-:S07]  /*137a0*/  SHF.R.S32.HI R3, RZ, 0x1f, R17 ;  /* 0x0000001fff037819 */ /* 0x000fce0000011411 */
.L_x_2410:
[----:B------:R-:W-:Y:S01]  /*137b0*/  IADD3 R56, P2, P1, R140, R17, R56 ;  /* 0x000000118c387210 */ /* 0x000fe2000795e038 */
[----:B------:R-:W-:Y:S01]  /*137c0*/  USHF.L.U32 UR8, UR12, 0x5, URZ ;  /* 0x000000050c087899 */ /* 0x000fe2000800063f */
[C---:B------:R-:W-:Y:S01]  /*137d0*/  LEA R204, P5, R17.reuse, R204, 0x1 ;  /* 0x000000cc11cc7211 */ /* 0x040fe200078a08ff */
[----:B------:R-:W-:Y:S01]  /*137e0*/  ULDC UR5, c[0x0][0x24c] ;  /* 0x0000930000057ab9 */ /* 0x000fe20000000800 */
[C---:B------:R-:W-:Y:S01]  /*137f0*/  IADD3 R140, P4, R17.reuse, R140, RZ ;  /* 0x0000008c118c7210 */ /* 0x040fe20007f9e0ff */
[----:B------:R-:W-:Y:S01]  /*13800*/  USHF.L.U64.HI UR5, UR12, 0x5, UR5 ;  /* 0x000000050c057899 */ /* 0x000fe20008010205 */
[----:B------:R-:W-:Y:S02]  /*13810*/  LEA.HI.X R205, R17, R205, R3, 0x1, P5 ;  /* 0x000000cd11cd7211 */ /* 0x000fe400028f0c03 */
[----:B------:R-:W-:Y:S01]  /*13820*/  IADD3.X R57, R46, R3, R57, P2, P1 ;  /* 0x000000032e397210 */ /* 0x000fe200017e2439 */
[----:B------:R-:W-:Y:S01]  /*13830*/  IMAD.X R3, R3, 0x1, R46, P4 ;  /* 0x0000000103037824 */ /* 0x000fe200020e062e */
[----:B------:R-:W-:Y:S01]  /*13840*/  LEA R18, P2, R140, UR10, 0x1 ;  /* 0x0000000a8c127c11 */ /* 0x000fe2000f8408ff */
[----:B------:R-:W-:Y:S01]  /*13850*/  @!PT LDS RZ, [RZ] ;  /* 0x00000000fffff984 */ /* 0x000fe20000000800 */
[----:B------:R-:W-:Y:S01]  /*13860*/  @!PT LDS RZ, [RZ] ;  /* 0x00000000fffff984 */ /* 0x000fe20000000800 */
[----:B------:R-:W-:Y:S01]  /*13870*/  @!PT LDS RZ, [RZ] ;  /* 0x00000000fffff984 */ /* 0x000fe20000000800 */
[----:B------:R1:W-:Y:S01]  /*13880*/  LDGSTS.E.BYPASS.LTC128B.128 [R201+0x6000], desc[UR6][R204.64] ;  /* 0x06000000ccc97fae */ /* 0x0003e2000b901d46 */
[----:B------:R-:W-:-:S02]  /*13890*/  LEA R16, P1, R56, UR10, 0x1 ;  /* 0x0000000a38107c11 */ /* 0x000fc4000f8208ff */
[----:B------:R-:W-:Y:S02]  /*138a0*/  LEA.HI.X R19, R140, UR11, R3, 0x1, P2 ;  /* 0x0000000b8c137c11 */ /* 0x000fe400090f0c03 */
[----:B------:R-:W-:Y:S02]  /*138b0*/  IADD3 R24, P2, R204, UR8, RZ ;  /* 0x00000008cc187c10 */ /* 0x000fe4000ff5e0ff */
[----:B------:R-:W-:Y:S01]  /*138c0*/  LEA.HI.X R17, R56, UR11, R57, 0x1, P1 ;  /* 0x0000000b38117c11 */ /* 0x000fe200088f0c39 */
[----:B------:R1:W-:Y:S01]  /*138d0*/  LDGSTS.E.BYPASS.LTC128B.128 [R201+0x8000], desc[UR6][R18.64+0x80] ;  /* 0x0800008012c97fae */ /* 0x0003e2000b901d46 */
[----:B------:R-:W-:Y:S02]  /*138e0*/  IADD3.X R25, R205, UR5, RZ, P2, !PT ;  /* 0x00000005cd197c10 */ /* 0x000fe400097fe4ff */
[----:B------:R-:W-:Y:S01]  /*138f0*/  IADD3 R28, P2, R24, UR8, RZ ;  /* 0x00000008181c7c10 */ /* 0x000fe2000ff5e0ff */
[----:B------:R1:W-:Y:S01]  /*13900*/  LDGSTS.E.BYPASS.LTC128B.128 [R201+0xa000], desc[UR6][R18.64+0x100] ;  /* 0x0a00010012c97fae */ /* 0x0003e2000b901d46 */
[----:B------:R-:W-:-:S02]  /*13910*/  IADD3 R26, P1, R16, UR8, RZ ;  /* 0x00000008101a7c10 */ /* 0x000fc4000ff3e0ff */
[----:B------:R-:W-:Y:S01]  /*13920*/  IADD3.X R29, R25, UR5, RZ, P2, !PT ;  /* 0x00000005191d7c10 */ /* 0x000fe200097fe4ff */
[----:B------:R1:W-:Y:S01]  /*13930*/  LDGSTS.E.BYPASS.LTC128B.128 [R201+0x6800], desc[UR6][R24.64] ;  /* 0x0680000018c97fae */ /* 0x0003e2000b901d46 */
[----:B------:R-:W-:Y:S02]  /*13940*/  IADD3.X R27, R17, UR5, RZ, P1, !PT ;  /* 0x00000005111b7c10 */ /* 0x000fe40008ffe4ff */
[----:B------:R-:W-:Y:S01]  /*13950*/  IADD3 R30, P2, R28, UR8, RZ ;  /* 0x000000081c1e7c10 */ /* 0x000fe2000ff5e0ff */
[----:B------:R1:W-:Y:S01]  /*13960*/  LDGSTS.E.BYPASS.LTC128B.128 [R201+0x8800], desc[UR6][R16.64+0x80] ;  /* 0x0880008010c97fae */ /* 0x0003e2000b901d46 */
[----:B------:R-:W-:Y:S02]  /*13970*/  IADD3 R32, P1, R26, UR8, RZ ;  /* 0x000000081a207c10 */ /* 0x000fe4000ff3e0ff */
[----:B------:R-:W-:Y:S01]  /*13980*/  IADD3.X R31, R29, UR5, RZ, P2, !PT ;  /* 0x000000051d1f7c10 */ /* 0x000fe200097fe4ff */
[----:B------:R1:W-:Y:S01]  /*13990*/  LDGSTS.E.BYPASS.LTC128B.128 [R201+0xa800], desc[UR6][R16.64+0x100] ;  /* 0x0a80010010c97fae */ /* 0x0003e2000b901d46 */
[----:B------:R-:W-:-:S03]  /*139a0*/  IADD3.X R33, R27, UR5, RZ, P1, !PT ;  /* 0x000000051b217c10 */ /* 0x000fc60008ffe4ff */
[----:B------:R1:W-:Y:S04]  /*139b0*/  LDGSTS.E.BYPASS.LTC128B.128 [R201+0x7000], desc[UR6][R28.64] ;  /* 0x070000001cc97fae */ /* 0x0003e8000b901d46 */
[----:B------:R1:W-:Y:S04]  /*139c0*/  LDGSTS.E.BYPASS.LTC128B.128 [R201+0x9000], desc[UR6][R26.64+0x80] ;  /* 0x090000801ac97fae */ /* 0x0003e8000b901d46 */
[----:B------:R1:W-:Y:S04]  /*139d0*/  LDGSTS.E.BYPASS.LTC128B.128 [R201+0xb000], desc[UR6][R26.64+0x100] ;  /* 0x0b0001001ac97fae */ /* 0x0003e8000b901d46 */
[----:B------:R1:W-:Y:S04]  /*139e0*/  LDGSTS.E.BYPASS.LTC128B.128 [R201+0x7800], desc[UR6][R30.64] ;  /* 0x078000001ec97fae */ /* 0x0003e8000b901d46 */
[----:B------:R1:W-:Y:S04]  /*139f0*/  LDGSTS.E.BYPASS.LTC128B.128 [R201+0x9800], desc[UR6][R32.64+0x80] ;  /* 0x0980008020c97fae */ /* 0x0003e8000b901d46 */
[----:B------:R1:W-:Y:S04]  /*13a00*/  LDGSTS.E.BYPASS.LTC128B.128 [R201+0xb800], desc[UR6][R32.64+0x100] ;  /* 0x0b80010020c97fae */ /* 0x0003e8000b901d46 */
[----:B------:R-:W0:Y:S02]  /*13a10*/  LDGDEPBAR ;  /* 0x00000000000079af */ /* 0x000e240000000000 */
.L_x_2408:
        /* <DEDUP_REMOVED lines=28> */
[----:B-1----:R-:W-:Y:S02]  /*13be0*/  FMNMX.FTZ R19, R169, R6, !PT ;  /* 0x00000006a9137209 */ /* 0x002fe40007810000 */
        /* <DEDUP_REMOVED lines=51> */
[----:B------:R-:W3:Y:S01]  /*13f20*/  LDSM.16.MT88.4 R12, [R190+0xc800] ;  /* 0x00c80000be0c783b */ /* 0x000ee20000004200 */
[--C-:B------:R-:W-:Y:S01]  /*13f30*/  FFMA.FTZ R163, R172, UR10, -R211.reuse ;  /* 0x0000000aaca37c23 */ /* 0x100fe200080108d3 */
[--C-:B------:R-:W-:Y:S01]  /*13f40*/  FFMA.FTZ R165, R168, UR10, -R211.reuse ;  /* 0x0000000aa8a57c23 */ /* 0x100fe200080108d3 */
[--C-:B------:R-:W-:Y:S01]  /*13f50*/  FFMA.FTZ R162, R162, UR10, -R211.reuse ;  /* 0x0000000aa2a27c23 */ /* 0x100fe200080108d3 */
[----:B------:R-:W4:Y:S01]  /*13f60*/  LDSM.16.MT88.4 R8, [R192+0xe800] ;  /* 0x00e80000c008783b */ /* 0x000f220000004200 */
[--C-:B------:R-:W-:Y:S01]  /*13f70*/  FFMA.FTZ R164, R164, UR10, -R211.reuse ;  /* 0x0000000aa4a47c23 */ /* 0x100fe200080108d3 */
[--C-:B------:R-:W-:Y:S01]  /*13f80*/  FFMA.FTZ R167, R167, UR10, -R170.reuse ;  /* 0x0000000aa7a77c23 */ /* 0x100fe200080108aa */
[----:B------:R-:W-:Y:S01]  /*13f90*/  MUFU.EX2 R157, R157 ;  /* 0x0000009d009d7308 */ /* 0x000fe20000000800 */
[----:B------:R-:W5:Y:S01]  /*13fa0*/  LDSM.16.MT88.4 R20, [R189+0xe800] ;  /* 0x00e80000bd14783b */ /* 0x000f620000004200 */
[--C-:B------:R-:W-:Y:S01]  /*13fb0*/  FFMA.FTZ R168, R215, UR10, -R170.reuse ;  /* 0x0000000ad7a87c23 */ /* 0x100fe200080108aa */
[--C-:B------:R-:W-:Y:S01]  /*13fc0*/  FFMA.FTZ R172, R213, UR10, -R170.reuse ;  /* 0x0000000ad5ac7c23 */ /* 0x100fe200080108aa */
[--C-:B------:R-:W-:Y:S01]  /*13fd0*/  FFMA.FTZ R173, R173, UR10, -R170.reuse ;  /* 0x0000000aadad7c23 */ /* 0x100fe200080108aa */
[----:B------:R-:W-:Y:S01]  /*13fe0*/  LDSM.16.MT88.4 R32, [R189+0xc800] ;  /* 0x00c80000bd20783b */ /* 0x000fe20000004200 */
[--C-:B------:R-:W-:Y:S01]  /*13ff0*/  FFMA.FTZ R213, R214, UR10, -R211.reuse ;  /* 0x0000000ad6d57c23 */ /* 0x100fe200080108d3 */
[--C-:B------:R-:W-:Y:S01]  /*14000*/  FFMA.FTZ R212, R212, UR10, -R211.reuse ;  /* 0x0000000ad4d47c23 */ /* 0x100fe200080108d3 */
[----:B------:R-:W1:Y:S01]  /*14010*/  MUFU.EX2 R154, R154 ;  /* 0x0000009a009a7308 */ /* 0x000e620000000800 */
[----:B--2---:R-:W-:Y:S01]  /*14020*/  F2FP.F16.F32.PACK_AB R116, R158, R159 ;  /* 0x0000009f9e74723e */ /* 0x004fe200000000ff */
[----:B------:R-:W-:Y:S01]  /*14030*/  LDSM.16.MT88.4 R140, [R192+0xc800] ;  /* 0x00c80000c08c783b */ /* 0x000fe20000004200 */
        /* <DEDUP_REMOVED lines=9> */
[----:B------:R-:W-:-:S04]  /*140d0*/  FADD.FTZ R158, R159, R158 ;  /* 0x0000009e9f9e7221 */ /* 0x000fc80000010000 */
[----:B------:R-:W2:Y:S01]  /*140e0*/  MUFU.EX2 R161, R161 ;  /* 0x000000a100a17308 */ /* 0x000ea20000000800 */
[----:B-1----:R-:W-:Y:S01]  /*140f0*/  F2FP.F16.F32.PACK_AB R118, R154, R157 ;  /* 0x0000009d9a76723e */ /* 0x002fe200000000ff */
[----:B------:R-:W-:-:S04]  /*14100*/  FADD.FTZ R157, R157, R158 ;  /* 0x0000009e9d9d7221 */ /* 0x000fc80000010000 */
[----:B------:R-:W-:Y:S02]  /*14110*/  FADD.FTZ R154, R154, R157 ;  /* 0x0000009d9a9a7221 */ /* 0x000fe40000010000 */
[----:B------:R-:W-:Y:S08]  /*14120*/  MUFU.EX2 R156, R156 ;  /* 0x0000009c009c7308 */ /* 0x000ff00000000800 */
[----:B------:R-:W1:Y:S01]  /*14130*/  MUFU.EX2 R155, R155 ;  /* 0x0000009b009b7308 */ /* 0x000e620000000800 */
[----:B--2---:R-:W-:Y:S01]  /*14140*/  F2FP.F16.F32.PACK_AB R117, R161, R160 ;  /* 0x000000a0a175723e */ /* 0x004fe200000000ff */
[----:B------:R-:W-:-:S06]  /*14150*/  FADD.FTZ R161, R160, R161 ;  /* 0x000000a1a0a17221 */ /* 0x000fcc0000010000 */
[----:B------:R-:W-:Y:S08]  /*14160*/  MUFU.EX2 R153, R153 ;  /* 0x0000009900997308 */ /* 0x000ff00000000800 */
[----:B------:R-:W2:Y:S01]  /*14170*/  MUFU.EX2 R150, R150 ;  /* 0x0000009600967308 */ /* 0x000ea20000000800 */
[----:B-1----:R-:W-:Y:S01]  /*14180*/  F2FP.F16.F32.PACK_AB R119, R155, R156 ;  /* 0x0000009c9b77723e */ /* 0x002fe200000000ff */
[----:B------:R-:W-:-:S04]  /*14190*/  FADD.FTZ R156, R156, R161 ;  /* 0x000000a19c9c7221 */ /* 0x000fc80000010000 */
[----:B------:R-:W-:Y:S02]  /*141a0*/  FADD.FTZ R155, R155, R156 ;  /* 0x0000009c9b9b7221 */ /* 0x000fe40000010000 */
[C---:B------:R-:W-:Y:S01]  /*141b0*/  HMMA.16816.F32 R64, R116.reuse, R68, RZ ;  /* 0x000000447440723c */ /* 0x040fe200000018ff */
[----:B------:R-:W-:Y:S05]  /*141c0*/  MUFU.EX2 R151, R151 ;  /* 0x0000009700977308 */ /* 0x000fea0000000800 */
[C---:B------:R-:W-:Y:S03]  /*141d0*/  HMMA.16816.F32 R40, R116.reuse, R4, RZ ;  /* 0x000000047428723c */ /* 0x040fe600000018ff */
[----:B------:R-:W1:Y:S03]  /*141e0*/  MUFU.EX2 R0, R0 ;  /* 0x0000000000007308 */ /* 0x000e660000000800 */
        /* <DEDUP_REMOVED lines=8> */
[----:B-1----:R-:W-:Y:S01]  /*14270*/  F2FP.F16.F32.PACK_AB R6, R0, R151 ;  /* 0x000000970006723e */ /* 0x002fe200000000ff */
[----:B------:R-:W-:-:S03]  /*14280*/  FADD.FTZ R151, R151, R150 ;  /* 0x0000009697977221 */ /* 0x000fc60000010000 */
[C---:B------:R-:W-:Y:S01]  /*14290*/  HMMA.16816.F32 R88, R116.reuse, R92, RZ ;  /* 0x0000005c7458723c */ /* 0x040fe200000018ff */
[----:B------:R-:W-:Y:S02]  /*142a0*/  FADD.FTZ R151, R0, R151 ;  /* 0x0000009700977221 */ /* 0x000fe40000010000 */
[----:B------:R-:W-:Y:S03]  /*142b0*/  MUFU.EX2 R148, R148 ;  /* 0x0000009400947308 */ /* 0x000fe60000000800 */
[C---:B------:R-:W-:Y:S05]  /*142c0*/  HMMA.16816.F32 R84, R116.reuse, R86, RZ ;  /* 0x000000567454723c */ /* 0x040fea00000018ff */
[----:B------:R-:W1:Y:S01]  /*142d0*/  MUFU.EX2 R137, R137 ;  /* 0x0000008900897308 */ /* 0x000e620000000800 */
[----:B--2---:R-:W-:Y:S01]  /*142e0*/  F2FP.F16.F32.PACK_AB R5, R149, R152 ;  /* 0x000000989505723e */ /* 0x004fe200000000ff */
        /* <DEDUP_REMOVED lines=11> */
[C---:B---3--:R-:W-:Y:S01]  /*143a0*/  HMMA.16816.F32 R40, R4.reuse, R12, R40 ;  /* 0x0000000c0428723c */ /* 0x048fe20000001828 */
        /* <DEDUP_REMOVED lines=12> */
[C---:B-----5:R-:W-:Y:S05]  /*14470*/  HMMA.16816.F32 R80, R4.reuse, R20, R80 ;  /* 0x000000140450723c */ /* 0x060fea0000001850 */
[----:B------:R-:W5:Y:S01]  /*14480*/  MUFU.EX2 R173, R173 ;  /* 0x000000ad00ad7308 */ /* 0x000f620000000800 */
[C---:B------:R-:W-:Y:S01]  /*14490*/  HMMA.16816.F32 R84, R4.reuse, R22, R84 ;  /* 0x000000160454723c */ /* 0x040fe20000001854 */
[----:B------:R-:W1:Y:S05]  /*144a0*/  LDSM.16.MT88.4 R20, [R189+0x10800] ;  /* 0x01080000bd14783b */ /* 0x000e6a0000004200 */
[C---:B------:R-:W-:Y:S01]  /*144b0*/  HMMA.16816.F32 R88, R4.reuse, R16, R88 ;  /* 0x000000100458723c */ /* 0x040fe20000001858 */
[----:B------:R-:W-:Y:S05]  /*144c0*/  MUFU.EX2 R213, R213 ;  /* 0x000000d500d57308 */ /* 0x000fea0000000800 */
[----:B------:R-:W-:Y:S01]  /*144d0*/  HMMA.16816.F32 R92, R4, R18, R92 ;  /* 0x00000012045c723c */ /* 0x000fe2000000185c */
[----:B------:R-:W4:Y:S02]  /*144e0*/  LDSM.16.MT88.4 R16, [R188+0x10800] ;  /* 0x01080000bc10783b */ /* 0x000f240000004200 */
[----:B------:R-:W5:Y:S03]  /*144f0*/  MUFU.EX2 R212, R212 ;  /* 0x000000d400d47308 */ /* 0x000f660000000800 */
        /* <DEDUP_REMOVED lines=39> */
[C---:B----4-:R-:W-:Y:S06]  /*14770*/  HMMA.16816.F32 R120, R4.reuse, R16, R120 ;  /* 0x000000100478723c */ /* 0x050fec0000001878 */
[----:B------:R-:W-:Y:S01]  /*14780*/  HMMA.16816.F32 R116, R4, R18, R116 ;  /* 0x000000120474723c */ /* 0x000fe20000001874 */
[----:B------:R-:W4:Y:S06]  /*14790*/  LDSM.16.MT88.4 R16, [R192+0x11000] ;  /* 0x01100000c010783b */ /* 0x000f2c0000004200 */
[----:B------:R-:W-:Y:S01]  /*147a0*/  F2FP.F16.F32.PACK_AB R4, R163, R162 ;  /* 0x000000a2a304723e */ /* 0x000fe200000000ff */
[----:B------:R-:W-:Y:S01]  /*147b0*/  FADD.FTZ R162, R162, R151 ;  /* 0x00000097a2a27221 */ /* 0x000fe20000010000 */
[C---:B------:R-:W-:Y:S01]  /*147c0*/  F2FP.F16.F32.PACK_AB R5, R168.reuse, R167 ;  /* 0x000000a7a805723e */ /* 0x040fe200000000ff */
[----:B------:R-:W-:Y:S01]  /*147d0*/  FADD.FTZ R167, R167, R148 ;  /* 0x00000094a7a77221 */ /* 0x000fe20000010000 */
[----:B------:R-:W-:Y:S01]  /*147e0*/  F2FP.F16.F32.PACK_AB R6, R165, R164 ;  /* 0x000000a4a506723e */ /* 0x000fe200000000ff */
[----:B------:R-:W-:Y:S01]  /*147f0*/  FADD.FTZ R163, R163, R162 ;  /* 0x000000a2a3a37221 */ /* 0x000fe20000010000 */
[----:B-----5:R-:W-:Y:S01]  /*14800*/  F2FP.F16.F32.PACK_AB R7, R173, R172 ;  /* 0x000000acad07723e */ /* 0x020fe200000000ff */
        /* <DEDUP_REMOVED lines=14> */
[C---:B----4-:R-:W-:Y:S06]  /*148f0*/  HMMA.16816.F32 R96, R4.reuse, R16, R96 ;  /* 0x000000100460723c */ /* 0x050fec0000001860 */
        /* <DEDUP_REMOVED lines=73> */
[----:B------:R-:W-:Y:S01]  /*14d90*/  ULDC.64 UR8, c[0x0][0x250] ;  /* 0x0000940000087ab9 */ /* 0x000fe20000000a00 */
[----:B------:R-:W-:Y:S02]  /*14da0*/  ULDC.64 UR4, c[0x0][0x238] ;  /* 0x00008e0000047ab9 */ /* 0x000fe40000000a00 */
        /* <DEDUP_REMOVED lines=47> */
[----:B------:R-:W-:-:S04]  /*150a0*/  IMAD R0, R5, UR9, R0 ;  /* 0x0000000905007c24 */ /* 0x000fc8000f8e0200 */
[----:B------:R-:W-:Y:S01]  /*150b0*/  IMAD.IADD R9, R9, 0x1, R0 ;  /* 0x0000000109097824 */ /* 0x000fe200078e0200 */
[----:B--2---:R-:W-:-:S04]  /*150c0*/  IADD3 R6, -R7, R6, RZ ;  /* 0x0000000607067210 */ /* 0x004fc80007ffe1ff */
[----:B------:R-:W-:-:S05]  /*150d0*/  SHF.R.S32.HI R4, RZ, 0x1f, R6 ;  /* 0x0000001fff047819 */ /* 0x000fca0000011406 */
[----:B------:R-:W-:-:S04]  /*150e0*/  IMAD R5, R4, UR4, RZ ;  /* 0x0000000404057c24 */ /* 0x000fc8000f8e02ff */
[C---:B------:R-:W-:Y:S02]  /*150f0*/  IMAD R5, R6.reuse, UR5, R5 ;  /* 0x0000000506057c24 */ /* 0x040fe4000f8e0205 */
[----:B------:R-:W-:-:S05]  /*15100*/  IMAD.WIDE.U32 R6, R6, UR4, R8 ;  /* 0x0000000406067c25 */ /* 0x000fca000f8e0008 */
[----:B------:R-:W-:Y:S01]  /*15110*/  IADD3 R0, R7, R5, RZ ;  /* 0x0000000507007210 */ /* 0x000fe20007ffe0ff */
[----:B------:R-:W-:Y:S01]  /*15120*/  IMAD.MOV.U32 R5, RZ, RZ, R6 ;  /* 0x000000ffff057224 */ /* 0x000fe200078e0006 */
[----:B------:R-:W-:Y:S06]  /*15130*/  BRA `(.L_x_2413) ;  /* 0x0000000000107947 */ /* 0x000fec0003800000 */
.L_x_2412:
[----:B------:R-:W-:Y:S02]  /*15140*/  ULDC UR8, c[0x0][0x250] ;  /* 0x0000940000087ab9 */ /* 0x000fe40000000800 */
[----:B------:R-:W-:-:S06]  /*15150*/  USHF.L.U32 UR4, UR8, 0x6, URZ ;  /* 0x0000000608047899 */ /* 0x000fcc000800063f */
[----:B------:R-:W-:-:S04]  /*15160*/  IADD3 R5, RZ, -UR4, RZ ;  /* 0x80000004ff057c10 */ /* 0x000fc8000fffe0ff */
[----:B------:R-:W-:-:S07]  /*15170*/  SHF.R.S32.HI R0, RZ, 0x1f, R5 ;  /* 0x0000001fff007819 */ /* 0x000fce0000011405 */
.L_x_2413:
[----:B------:R-:W-:Y:S01]  /*15180*/  IADD3 R135, P1, P0, R138, R5, R135 ;  /* 0x000000058a877210 */ /* 0x000fe2000783e087 */
[----:B------:R-:W-:Y:S01]  /*15190*/  ULDC UR4, c[0x0][0x220] ;  /* 0x0000880000047ab9 */ /* 0x000fe20000000800 */
[----:B------:R-:W-:Y:S01]  /*151a0*/  IADD3 R138, P2, R5, R138, RZ ;  /* 0x0000008a058a7210 */ /* 0x000fe20007f5e0ff */
[----:B------:R-:W-:Y:S01]  /*151b0*/  USHF.L.U32 UR9, UR8, 0x5, URZ ;  /* 0x0000000508097899 */ /* 0x000fe2000800063f */
[----:B------:R-:W-:Y:S01]  /*151c0*/  IADD3.X R136, R133, R0, R136, P1, P0 ;  /* 0x0000000085887210 */ /* 0x000fe20000fe0488 */
[----:B------:R-:W-:Y:S01]  /*151d0*/  ULDC UR5, c[0x0][0x254] ;  /* 0x0000950000057ab9 */ /* 0x000fe20000000800 */
[----:B------:R-:W-:Y:S01]  /*151e0*/  LEA R6, P1, R138, UR4, 0x1 ;  /* 0x000000048a067c11 */ /* 0x000fe2000f8208ff */
[----:B------:R-:W-:Y:S01]  /*151f0*/  IMAD.X R133, R0, 0x1, R133, P2 ;  /* 0x0000000100857824 */ /* 0x000fe200010e0685 */
[----:B------:R-:W-:Y:S01]  /*15200*/  LEA R208, P4, R5, R208, 0x1 ;  /* 0x000000d005d07211 */ /* 0x000fe200078808ff */
[----:B------:R-:W-:Y:S01]  /*15210*/  USHF.L.U64.HI UR5, UR8, 0x5, UR5 ;  /* 0x0000000508057899 */ /* 0x000fe20008010205 */
[----:B------:R-:W-:-:S02]  /*15220*/  LEA R4, P0, R135, UR4, 0x1 ;  /* 0x0000000487047c11 */ /* 0x000fc4000f8008ff */
[----:B------:R-:W-:Y:S01]  /*15230*/  LEA.HI.X R7, R138, UR15, R133, 0x1, P1 ;  /* 0x0000000f8a077c11 */ /* 0x000fe200088f0c85 */
[----:B------:R-:W-:Y:S01]  /*15240*/  IMAD.MOV.U32 R14, RZ, RZ, R208 ;  /* 0x000000ffff0e7224 */ /* 0x000fe200078e00d0 */
[----:B------:R-:W-:Y:S02]  /*15250*/  LEA.HI.X R207, R5, R207, R0, 0x1, P4 ;  /* 0x000000cf05cf7211 */ /* 0x000fe400020f0c00 */
[----:B------:R-:W-:Y:S01]  /*15260*/  IADD3 R8, P1, R208, UR9, RZ ;  /* 0x00000009d0087c10 */ /* 0x000fe2000ff3e0ff */
[----:B------:R-:W1:Y:S01]  /*15270*/  S2R R0, SR_TID.X ;  /* 0x0000000000007919 */ /* 0x000e620000002100 */
[----:B------:R-:W-:Y:S01]  /*15280*/  LEA.HI.X R5, R135, UR15, R136, 0x1, P0 ;  /* 0x0000000f87057c11 */ /* 0x000fe200080f0c88 */
[----:B------:R-:W-:Y:S01]  /*15290*/  IMAD.MOV.U32 R15, RZ, RZ, R207 ;  /* 0x000000ffff0f7224 */ /* 0x000fe200078e00cf */
[----:B------:R-:W-:Y:S02]  /*152a0*/  IADD3.X R9, R207, UR5, RZ, P1, !PT ;  /* 0x00000005cf097c10 */ /* 0x000fe40008ffe4ff */
[----:B------:R-:W-:-:S02]  /*152b0*/  IADD3 R12, P1, R8, UR9, RZ ;  /* 0x00000009080c7c10 */ /* 0x000fc4000ff3e0ff */
[----:B------:R-:W-:Y:S01]  /*152c0*/  IADD3 R10, P0, R4, UR9, RZ ;  /* 0x00000009040a7c10 */ /* 0x000fe2000ff1e0ff */
[----:B------:R-:W-:Y:S01]  /*152d0*/  @!PT LDS RZ, [RZ] ;  /* 0x00000000fffff984 */ /* 0x000fe20000000800 */
[----:B------:R-:W-:Y:S01]  /*152e0*/  @!PT LDS RZ, [RZ] ;  /* 0x00000000fffff984 */ /* 0x000fe20000000800 */
[----:B------:R-:W-:Y:S01]  /*152f0*/  @!PT LDS RZ, [RZ] ;  /* 0x00000000fffff984 */ /* 0x000fe20000000800 */
[----:B------:R-:W-:Y:S01]  /*15300*/  LDGSTS.E.BYPASS.LTC128B.128 [R201+0xc000], desc[UR6][R14.64] ;  /* 0x0c0000000ec97fae */ /* 0x000fe2000b901d46 */
[----:B------:R-:W-:Y:S02]  /*15310*/  IADD3.X R13, R9, UR5, RZ, P1, !PT ;  /* 0x00000005090d7c10 */ /* 0x000fe40008ffe4ff */
[----:B------:R-:W-:Y:S01]  /*15320*/  IADD3.X R11, R5, UR5, RZ, P0, !PT ;  /* 0x00000005050b7c10 */ /* 0x000fe200087fe4ff */
[----:B------:R-:W-:Y:S01]  /*15330*/  LDGSTS.E.BYPASS.LTC128B.128 [R201+0xe000], desc[UR6][R6.64+0x80] ;  /* 0x0e00008006c97fae */ /* 0x000fe2000b901d46 */
[----:B------:R-:W-:Y:S02]  /*15340*/  IADD3 R20, P1, R12, UR9, RZ ;  /* 0x000000090c147c10 */ /* 0x000fe4000ff3e0ff */
[----:B------:R-:W-:Y:S01]  /*15350*/  IADD3 R22, P0, R10, UR9, RZ ;  /* 0x000000090a167c10 */ /* 0x000fe2000ff1e0ff */
[----:B------:R-:W-:Y:S01]  /*15360*/  LDGSTS.E.BYPASS.LTC128B.128 [R201+0x10000], desc[UR6][R6.64+0x100] ;  /* 0x1000010006c97fae */ /* 0x000fe2000b901d46 */
[----:B------:R-:W-:-:S02]  /*15370*/  IADD3.X R21, R13, UR5, RZ, P1, !PT ;  /* 0x000000050d157c10 */ /* 0x000fc40008ffe4ff */
[----:B------:R-:W-:Y:S01]  /*15380*/  IADD3.X R23, R11, UR5, RZ, P0, !PT ;  /* 0x000000050b177c10 */ /* 0x000fe200087fe4ff */
[----:B------:R-:W-:Y:S01]  /*15390*/  LDGSTS.E.BYPASS.LTC128B.128 [R201+0xc800], desc[UR6][R8.64] ;  /* 0x0c80000008c97fae */ /* 0x000fe2000b901d46 */
[----:B------:R-:W-:-:S03]  /*153a0*/  ISETP.GE.AND P0, PT, R134, 0x3, PT ;  /* 0x000000038600780c */ /* 0x000fc60003f06270 */
[----:B------:R-:W-:Y:S04]  /*153b0*/  LDGSTS.E.BYPASS.LTC128B.128 [R201+0xe800], desc[UR6][R4.64+0x80] ;  /* 0x0e80008004c97fae */ /* 0x000fe8000b901d46 */
[----:B------:R-:W-:Y:S04]  /*153c0*/  LDGSTS.E.BYPASS.LTC128B.128 [R201+0x10800], desc[UR6][R4.64+0x100] ;  /* 0x1080010004c97fae */ /* 0x000fe8000b901d46 */
[----:B------:R2:W-:Y:S01]  /*153d0*/  LDGSTS.E.BYPASS.LTC128B.128 [R201+0xd000], desc[UR6][R12.64] ;  /* 0x0d0000000cc97fae */ /* 0x0005e2000b901d46 */
[----:B-1----:R-:W-:-:S03]  /*153e0*/  IMAD.SHL.U32 R0, R0, 0x2, RZ ;  /* 0x0000000200007824 */ /* 0x002fc600078e00ff */
[----:B------:R-:W-:Y:S04]  /*153f0*/  LDGSTS.E.BYPASS.LTC128B.128 [R201+0xf000], desc[UR6][R10.64+0x80] ;  /* 0x0f0000800ac97fae */ /* 0x000fe8000b901d46 */
[----:B------:R1:W-:Y:S04]  /*15400*/  LDGSTS.E.BYPASS.LTC128B.128 [R201+0x11000], desc[UR6][R10.64+0x100] ;  /* 0x110001000ac97fae */ /* 0x0003e8000b901d46 */
[----:B------:R-:W-:Y:S04]  /*15410*/  LDGSTS.E.BYPASS.LTC128B.128 [R201+0xd800], desc[UR6][R20.64] ;  /* 0x0d80000014c97fae */ /* 0x000fe8000b901d46 */
[----:B------:R-:W-:Y:S04]  /*15420*/  LDGSTS.E.BYPASS.LTC128B.128 [R201+0xf800], desc[UR6][R22.64+0x80] ;  /* 0x0f80008016c97fae */ /* 0x000fe8000b901d46 */
[----:B------:R3:W-:Y:S04]  /*15430*/  LDGSTS.E.BYPASS.LTC128B.128 [R201+0x11800], desc[UR6][R22.64+0x100] ;  /* 0x1180010016c97fae */ /* 0x0007e8000b901d46 */
[----:B------:R-:W-:Y:S04]  /*15440*/  LDSM.16.M88.4 R160, [R198] ;  /* 0x00000000c6a0783b */ /* 0x000fe80000000200 */
[----:B------:R-:W4:Y:S04]  /*15450*/  LDSM.16.M88.4 R32, [R197+0x6000] ;  /* 0x00600000c520783b */ /* 0x000f280000000200 */
[----:B------:R-:W5:Y:S04]  /*15460*/  LDSM.16.M88.4 R24, [R197+0x6800] ;  /* 0x00680000c518783b */ /* 0x000f680000000200 */
[----:B------:R-:W3:Y:S04]  /*15470*/  LDSM.16.M88.4 R16, [R197+0x7000] ;  /* 0x00700000c510783b */ /* 0x000ee80000000200 */
[----:B------:R-:W3:Y:S04]  /*15480*/  LDSM.16.M88.4 R144, [R197+0x7800] ;  /* 0x00780000c590783b */ /* 0x000ee80000000200 */
[----:B--2---:R-:W-:Y:S04]  /*15490*/  LDSM.16.M88.4 R12, [R196] ;  /* 0x00000000c40c783b */ /* 0x004fe80000000200 */
[----:B------:R-:W2:Y:S04]  /*154a0*/  LDSM.16.M88.4 R140, [R195] ;  /* 0x00000000c38c783b */ /* 0x000ea80000000200 */
[----:B-1----:R-:W1:Y:S04]  /*154b0*/  LDSM.16.M88.4 R8, [R187] ;  /* 0x00000000bb08783b */ /* 0x002e680000000200 */
[----:B------:R-:W1:Y:S04]  /*154c0*/  LDSM.16.M88.4 R148, [R186] ;  /* 0x00000000ba94783b */ /* 0x000e680000000200 */
[----:B------:R-:W1:Y:S04]  /*154d0*/  LDSM.16.M88.4 R172, [R185] ;  /* 0x00000000b9ac783b */ /* 0x000e680000000200 */
[----:B------:R-:W-:Y:S01]  /*154e0*/  LDSM.16.M88.4 R4, [R194] ;  /* 0x00000000c204783b */ /* 0x000fe20000000200 */
[C---:B----4-:R-:W-:Y:S03]  /*154f0*/  HMMA.16816.F32 R136, R160.reuse, R32, RZ ;  /* 0x00000020a088723c */ /* 0x050fe600000018ff */
[----:B------:R-:W4:Y:S04]  /*15500*/  LDSM.16.M88.4 R152, [R191+0x6000] ;  /* 0x00600000bf98783b */ /* 0x000f280000000200 */
[----:B------:R-:W-:Y:S01]  /*15510*/  LDSM.16.M88.4 R168, [R191+0x7800] ;  /* 0x00780000bfa8783b */ /* 0x000fe20000000200 */
[C---:B------:R-:W-:Y:S03]  /*15520*/  HMMA.16816.F32 R32, R160.reuse, R34, RZ ;  /* 0x00000022a020723c */ /* 0x040fe600000018ff */
[----:B------:R-:W-:Y:S03]  /*15530*/  LDSM.16.M88.4 R156, [R184] ;  /* 0x00000000b89c783b */ /* 0x000fe60000000200 */
[C---:B-----5:R-:W-:Y:S01]  /*15540*/  HMMA.16816.F32 R28, R160.reuse, R24, RZ ;  /* 0x00000018a01c723c */ /* 0x060fe200000018ff */
[----:B------:R-:W-:Y:S04]  /*15550*/  LDSM.16.M88.4 R216, [R181] ;  /* 0x00000000b5d8783b */ /* 0x000fe80000000200 */
[----:B------:R-:W0:Y:S01]  /*15560*/  LDGDEPBAR ;  /* 0x00000000000079af */ /* 0x000e220000000000 */
[C---:B------:R-:W-:Y:S06]  /*15570*/  HMMA.16816.F32 R24, R160.reuse, R26, RZ ;  /* 0x0000001aa018723c */ /* 0x040fec00000018ff */
[C---:B---3--:R-:W-:Y:S06]  /*15580*/  HMMA.16816.F32 R20, R160.reuse, R16, RZ ;  /* 0x00000010a014723c */ /* 0x048fec00000018ff */
[C---:B------:R-:W-:Y:S06]  /*15590*/  HMMA.16816.F32 R16, R160.reuse, R18, RZ ;  /* 0x00000012a010723c */ /* 0x040fec00000018ff */
[C---:B------:R-:W-:Y:S06]  /*155a0*/  HMMA.16816.F32 R164, R160.reuse, R144, RZ ;  /* 0x00000090a0a4723c */ /* 0x040fec00000018ff */
[----:B------:R-:W-:Y:S01]  /*155b0*/  HMMA.16816.F32 R160, R160, R146, RZ ;  /* 0x00000092a0a0723c */ /* 0x000fe200000018ff */
[----:B------:R-:W3:Y:S05]  /*155c0*/  LDSM.16.M88.4 R144, [R191+0x6800] ;  /* 0x00680000bf90783b */ /* 0x000eea0000000200 */
[C---:B--2---:R-:W-:Y:S06]  /*155d0*/  HMMA.16816.F32 R136, R12.reuse, R140, R136 ;  /* 0x0000008c0c88723c */ /* 0x044fec0000001888 */
[C---:B------:R-:W-:Y:S01]  /*155e0*/  HMMA.16816.F32 R32, R12.reuse, R142, R32 ;  /* 0x0000008e0c20723c */ /* 0x040fe20000001820 */
[----:B------:R-:W2:Y:S05]  /*155f0*/  LDSM.16.M88.4 R140, [R191+0x7000] ;  /* 0x00700000bf8c783b */ /* 0x000eaa0000000200 */
[C---:B-1----:R-:W-:Y:S06]  /*15600*/  HMMA.16816.F32 R28, R12.reuse, R8, R28 ;  /* 0x000000080c1c723c */ /* 0x042fec000000181c */
[C---:B------:R-:W-:Y:S01]  /*15610*/  HMMA.16816.F32 R24, R12.reuse, R10, R24 ;  /* 0x0000000a0c18723c */ /* 0x040fe20000001818 */
[----:B------:R-:W1:Y:S05]  /*15620*/  LDSM.16.M88.4 R8, [R193] ;  /* 0x00000000c108783b */ /* 0x000e6a0000000200 */
        /* <DEDUP_REMOVED lines=10> */
[C---:B---3--:R-:W-:Y:S06]  /*156d0*/  HMMA.16816.F32 R28, R4.reuse, R144, R28 ;  /* 0x00000090041c723c */ /* 0x048fec000000181c */
[C---:B------:R-:W-:Y:S01]  /*156e0*/  HMMA.16816.F32 R24, R4.reuse, R146, R24 ;  /* 0x000000920418723c */ /* 0x040fe20000001818 */
[----:B------:R-:W-:Y:S05]  /*156f0*/  LDSM.16.M88.4 R144, [R198+0x2000] ;  /* 0x00200000c690783b */ /* 0x000fea0000000200 */
[C---:B--2---:R-:W-:Y:S06]  /*15700*/  HMMA.16816.F32 R20, R4.reuse, R140, R20 ;  /* 0x0000008c0414723c */ /* 0x044fec0000001814 */
[C---:B------:R-:W-:Y:S01]  /*15710*/  HMMA.16816.F32 R16, R4.reuse, R142, R16 ;  /* 0x0000008e0410723c */ /* 0x040fe20000001810 */
[----:B------:R-:W2:Y:S05]  /*15720*/  LDSM.16.M88.4 R140, [R197+0x8000] ;  /* 0x00800000c58c783b */ /* 0x000eaa0000000200 */
[C---:B------:R-:W-:Y:S06]  /*15730*/  HMMA.16816.F32 R164, R4.reuse, R168, R164 ;  /* 0x000000a804a4723c */ /* 0x040fec00000018a4 */
[----:B------:R-:W-:Y:S01]  /*15740*/  HMMA.16816.F32 R160, R4, R170, R160 ;  /* 0x000000aa04a0723c */ /* 0x000fe200000018a0 */
[----:B------:R-:W3:Y:S04]  /*15750*/  LDSM.16.M88.4 R4, [R197+0x8800] ;  /* 0x00880000c504783b */ /* 0x000ee80000000200 */
[----:B------:R-:W-:Y:S01]  /*15760*/  LDSM.16.M88.4 R168, [R180] ;  /* 0x00000000b4a8783b */ /* 0x000fe20000000200 */
[C---:B-1----:R-:W-:Y:S06]  /*15770*/  HMMA.16816.F32 R136, R8.reuse, R156, R136 ;  /* 0x0000009c0888723c */ /* 0x042fec0000001888 */
[C---:B------:R-:W-:Y:S01]  /*15780*/  HMMA.16816.F32 R32, R8.reuse, R158, R32 ;  /* 0x0000009e0820723c */ /* 0x040fe20000001820 */
[----:B------:R-:W-:Y:S05]  /*15790*/  LDSM.16.M88.4 R156, [R196+0x2000] ;  /* 0x00200000c49c783b */ /* 0x000fea0000000200 */
[C---:B-----5:R-:W-:Y:S06]  /*157a0*/  HMMA.16816.F32 R28, R8.reuse, R148, R28 ;  /* 0x00000094081c723c */ /* 0x060fec000000181c */
[C---:B------:R-:W-:Y:S01]  /*157b0*/  HMMA.16816.F32 R24, R8.reuse, R150, R24 ;  /* 0x000000960818723c */ /* 0x040fe20000001818 */
[----:B------:R-:W1:Y:S05]  /*157c0*/  LDSM.16.M88.4 R148, [R197+0x9800] ;  /* 0x00980000c594783b */ /* 0x000e6a0000000200 */
[C---:B------:R-:W-:Y:S06]  /*157d0*/  HMMA.16816.F32 R20, R8.reuse, R12, R20 ;  /* 0x0000000c0814723c */ /* 0x040fec0000001814 */
[C---:B------:R-:W-:Y:S01]  /*157e0*/  HMMA.16816.F32 R16, R8.reuse, R14, R16 ;  /* 0x0000000e0810723c */ /* 0x040fe20000001810 */
[----:B------:R-:W5:Y:S05]  /*157f0*/  LDSM.16.M88.4 R12, [R183] ;  /* 0x00000000b70c783b */ /* 0x000f6a0000000200 */
[C---:B----4-:R-:W-:Y:S06]  /*15800*/  HMMA.16816.F32 R164, R8.reuse, R152, R164 ;  /* 0x0000009808a4723c */ /* 0x050fec00000018a4 */
[----:B------:R-:W-:Y:S01]  /*15810*/  HMMA.16816.F32 R160, R8, R154, R160 ;  /* 0x0000009a08a0723c */ /* 0x000fe200000018a0 */
[----:B------:R-:W4:Y:S04]  /*15820*/  LDSM.16.M88.4 R8, [R182] ;  /* 0x00000000b608783b */ /* 0x000f280000000200 */
[----:B------:R-:W-:Y:S01]  /*15830*/  LDSM.16.M88.4 R152, [R191+0x8800] ;  /* 0x00880000bf98783b */ /* 0x000fe20000000200 */
        /* <DEDUP_REMOVED lines=9> */
[C---:B-1----:R-:W-:Y:S06]  /*158d0*/  HMMA.16816.F32 R164, R144.reuse, R148, R164 ;  /* 0x0000009490a4723c */ /* 0x042fec00000018a4 */
[----:B------:R-:W-:Y:S01]  /*158e0*/  HMMA.16816.F32 R160, R144, R150, R160 ;  /* 0x0000009690a0723c */ /* 0x000fe200000018a0 */
[----:B------:R-:W1:Y:S04]  /*158f0*/  LDSM.16.M88.4 R148, [R191+0x9000] ;  /* 0x00900000bf94783b */ /* 0x000e680000000200 */
        /* <DEDUP_REMOVED lines=9> */
[C---:B--2---:R-:W-:Y:S06]  /*15990*/  HMMA.16816.F32 R136, R140.reuse, R4, R136 ;  /* 0x000000048c88723c */ /* 0x044fec0000001888 */
[----:B------:R-:W-:Y:S01]  /*159a0*/  HMMA.16816.F32 R32, R140, R6, R32 ;  /* 0x000000068c20723c */ /* 0x000fe20000001820 */
[----:B------:R-:W2:Y:S05]  /*159b0*/  LDSM.16.M88.4 R4, [R184+0x3000] ;  /* 0x00300000b804783b */ /* 0x000eaa0000000200 */
[C---:B------:R-:W-:Y:S06]  /*159c0*/  HMMA.16816.F32 R164, R156.reuse, R168, R164 ;  /* 0x000000a89ca4723c */ /* 0x040fec00000018a4 */
[----:B------:R-:W-:Y:S01]  /*159d0*/  HMMA.16816.F32 R160, R156, R170, R160 ;  /* 0x000000aa9ca0723c */ /* 0x000fe200000018a0 */
[----:B------:R-:W-:Y:S04]  /*159e0*/  LDSM.16.M88.4 R156, [R198+0x4000] ;  /* 0x00400000c69c783b */ /* 0x000fe80000000200 */
[----:B------:R-:W-:Y:S01]  /*159f0*/  LDSM.16.M88.4 R168, [R184+0x3800] ;  /* 0x00380000b8a8783b */ /* 0x000fe20000000200 */
[C---:B------:R-:W-:Y:S06]  /*15a00*/  HMMA.16816.F32 R28, R140.reuse, R152, R28 ;  /* 0x000000988c1c723c */ /* 0x040fec000000181c */
[C---:B------:R-:W-:Y:S01]  /*15a10*/  HMMA.16816.F32 R24, R140.reuse, R154, R24 ;  /* 0x0000009a8c18723c */ /* 0x040fe20000001818 */
[----:B------:R-:W5:Y:S05]  /*15a20*/  LDSM.16.M88.4 R152, [R197+0xa000] ;  /* 0x00a00000c598783b */ /* 0x000f6a0000000200 */
[C---:B-1----:R-:W-:Y:S06]  /*15a30*/  HMMA.16816.F32 R20, R140.reuse, R148, R20 ;  /* 0x000000948c14723c */ /* 0x042fec0000001814 */
[----:B------:R-:W-:Y:S01]  /*15a40*/  HMMA.16816.F32 R16, R140, R150, R16 ;  /* 0x000000968c10723c */ /* 0x000fe20000001810 */
[----:B------:R-:W1:Y:S05]  /*15a50*/  LDSM.16.M88.4 R148, [R197+0xa800] ;  /* 0x00a80000c594783b */ /* 0x000e6a0000000200 */
        /* <DEDUP_REMOVED lines=9> */
[----:B------:R-:W3:Y:S05]  /*15af0*/  LDSM.16.M88.4 R8, [R179] ;  /* 0x00000000b308783b */ /* 0x000eea0000000200 */
[C---:B--2---:R-:W-:Y:S06]  /*15b00*/  HMMA.16816.F32 R20, R172.reuse, R4, R20 ;  /* 0x00000004ac14723c */ /* 0x044fec0000001814 */
[----:B------:R-:W-:Y:S01]  /*15b10*/  HMMA.16816.F32 R16, R172, R6, R16 ;  /* 0x00000006ac10723c */ /* 0x000fe20000001810 */
[----:B------:R-:W2:Y:S05]  /*15b20*/  LDSM.16.M88.4 R4, [R178] ;  /* 0x00000000b204783b */ /* 0x000eaa0000000200 */
[----:B-----5:R-:W-:Y:S06]  /*15b30*/  HMMA.16816.F32 R136, R156, R152, R136 ;  /* 0x000000989c88723c */ /* 0x020fec0000001888 */
[C---:B------:R-:W-:Y:S06]  /*15b40*/  HMMA.16816.F32 R164, R172.reuse, R168, R164 ;  /* 0x000000a8aca4723c */ /* 0x040fec00000018a4 */
[----:B------:R-:W-:Y:S01]  /*15b50*/  HMMA.16816.F32 R160, R172, R170, R160 ;  /* 0x000000aaaca0723c */ /* 0x000fe200000018a0 */
[----:B------:R-:W-:Y:S05]  /*15b60*/  LDSM.16.M88.4 R168, [R194+0x4000] ;  /* 0x00400000c2a8783b */ /* 0x000fea0000000200 */
[C---:B------:R-:W-:Y:S01]  /*15b70*/  HMMA.16816.F32 R32, R156.reuse, R154, R32 ;  /* 0x0000009a9c20723c */ /* 0x040fe20000001820 */
[----:B------:R-:W-:Y:S05]  /*15b80*/  LDSM.16.M88.4 R152, [R177] ;  /* 0x00000000b198783b */ /* 0x000fea0000000200 */
[C---:B-1----:R-:W-:Y:S01]  /*15b90*/  HMMA.16816.F32 R172, R156.reuse, R148, R28 ;  /* 0x000000949cac723c */ /* 0x042fe2000000181c */
[----:B------:R-:W1:Y:S05]  /*15ba0*/  LDSM.16.M88.4 R28, [R191+0xa000] ;  /* 0x00a00000bf1c783b */ /* 0x000e6a0000000200 */
[----:B------:R-:W-:Y:S01]  /*15bb0*/  HMMA.16816.F32 R24, R156, R150, R24 ;  /* 0x000000969c18723c */ /* 0x000fe20000001818 */
[----:B------:R-:W-:Y:S05]  /*15bc0*/  LDSM.16.M88.4 R148, [R193+0x4000] ;  /* 0x00400000c194783b */ /* 0x000fea0000000200 */
[----:B---3--:R-:W-:Y:S06]  /*15bd0*/  HMMA.16816.F32 R136, R12, R8, R136 ;  /* 0x000000080c88723c */ /* 0x008fec0000001888 */
[C---:B------:R-:W-:Y:S06]  /*15be0*/  HMMA.16816.F32 R20, R156.reuse, R144, R20 ;  /* 0x000000909c14723c */ /* 0x040fec0000001814 */
[----:B------:R-:W-:Y:S01]  /*15bf0*/  HMMA.16816.F32 R16, R156, R146, R16 ;  /* 0x000000929c10723c */ /* 0x000fe20000001810 */
[----:B------:R-:W-:Y:S05]  /*15c00*/  LDSM.16.M88.4 R144, [R184+0x4000] ;  /* 0x00400000b890783b */ /* 0x000fea0000000200 */
[C---:B------:R-:W-:Y:S01]  /*15c10*/  HMMA.16816.F32 R32, R12.reuse, R10, R32 ;  /* 0x0000000a0c20723c */ /* 0x040fe20000001820 */
[----:B------:R-:W3:Y:S05]  /*15c20*/  LDSM.16.M88.4 R8, [R191+0xa800] ;  /* 0x00a80000bf08783b */ /* 0x000eea0000000200 */
[C---:B--2---:R-:W-:Y:S06]  /*15c30*/  HMMA.16816.F32 R172, R12.reuse, R4, R172 ;  /* 0x000000040cac723c */ /* 0x044fec00000018ac */
[----:B------:R-:W-:Y:S01]  /*15c40*/  HMMA.16816.F32 R24, R12, R6, R24 ;  /* 0x000000060c18723c */ /* 0x000fe20000001818 */
[----:B------:R-:W2:Y:S05]  /*15c50*/  LDSM.16.M88.4 R4, [R191+0xb000] ;  /* 0x00b00000bf04783b */ /* 0x000eaa0000000200 */
[C---:B------:R-:W-:Y:S06]  /*15c60*/  HMMA.16816.F32 R164, R156.reuse, R140, R164 ;  /* 0x0000008c9ca4723c */ /* 0x040fec00000018a4 */
[----:B------:R-:W-:Y:S01]  /*15c70*/  HMMA.16816.F32 R160, R156, R142, R160 ;  /* 0x0000008e9ca0723c */ /* 0x000fe200000018a0 */
[----:B------:R-:W4:Y:S05]  /*15c80*/  LDSM.16.M88.4 R140, [R176] ;  /* 0x00000000b08c783b */ /* 0x000f2a0000000200 */
[----:B-1----:R-:W-:Y:S06]  /*15c90*/  HMMA.16816.F32 R136, R168, R28, R136 ;  /* 0x0000001ca888723c */ /* 0x002fec0000001888 */
[C---:B------:R-:W-:Y:S06]  /*15ca0*/  HMMA.16816.F32 R20, R12.reuse, R152, R20 ;  /* 0x000000980c14723c */ /* 0x040fec0000001814 */
[----:B------:R-:W-:Y:S01]  /*15cb0*/  HMMA.16816.F32 R152, R12, R154, R16 ;  /* 0x0000009a0c98723c */ /* 0x000fe20000001810 */
[----:B------:R-:W1:Y:S05]  /*15cc0*/  LDSM.16.M88.4 R16, [R184+0x4800] ;  /* 0x00480000b810783b */ /* 0x000e6a0000000200 */
[----:B---3--:R-:W-:Y:S06]  /*15cd0*/  HMMA.16816.F32 R172, R168, R8, R172 ;  /* 0x00000008a8ac723c */ /* 0x008fec00000018ac */
[----:B------:R-:W-:Y:S06]  /*15ce0*/  HMMA.16816.F32 R136, R148, R144, R136 ;  /* 0x000000909488723c */ /* 0x000fec0000001888 */
[C---:B------:R-:W-:Y:S01]  /*15cf0*/  HMMA.16816.F32 R24, R168.reuse, R10, R24 ;  /* 0x0000000aa818723c */ /* 0x040fe20000001818 */
[----:B------:R-:W3:Y:S05]  /*15d00*/  LDSM.16.M88.4 R8, [R191+0xb800] ;  /* 0x00b80000bf08783b */ /* 0x000eea0000000200 */
[----:B--2---:R-:W-:Y:S06]  /*15d10*/  HMMA.16816.F32 R20, R168, R4, R20 ;  /* 0x00000004a814723c */ /* 0x004fec0000001814 */
[----:B----4-:R-:W-:Y:S01]  /*15d20*/  HMMA.16816.F32 R164, R12, R140, R164 ;  /* 0x0000008c0ca4723c */ /* 0x010fe200000018a4 */
[----:B------:R-:W-:-:S05]  /*15d30*/  LOP3.LUT R5, R0, 0x6, RZ, 0xc0, !PT ;  /* 0x0000000600057812 */ /* 0x000fca00078ec0ff */
[----:B------:R-:W-:Y:S01]  /*15d40*/  IMAD R0, R206, 0x40, R5 ;  /* 0x00000040ce007824 */ /* 0x000fe200078e0205 */
[----:B------:R-:W-:Y:S01]  /*15d50*/  HMMA.16816.F32 R160, R12, R142, R160 ;  /* 0x0000008e0ca0723c */ /* 0x000fe200000018a0 */
[----:B------:R-:W2:Y:S02]  /*15d60*/  LDSM.16.M88.4 R12, [R184+0x5000] ;  /* 0x00500000b80c783b */ /* 0x000ea40000000200 */
[C---:B------:R-:W-:Y:S02]  /*15d70*/  VIADD R4, R0.reuse, 0x1 ;  /* 0x0000000100047836 */ /* 0x040fe40000000000 */
[C---:B------:R-:W-:Y:S01]  /*15d80*/  VIADD R5, R0.reuse, 0x8 ;  /* 0x0000000800057836 */ /* 0x040fe20000000000 */
[----:B------:R-:W-:Y:S01]  /*15d90*/  HMMA.16816.F32 R32, R168, R30, R32 ;  /* 0x0000001ea820723c */ /* 0x000fe20000001820 */
[----:B------:R-:W-:Y:S01]  /*15da0*/  VIADD R28, R0, 0x10 ;  /* 0x00000010001c7836 */ /* 0x000fe20000000000 */
[CC--:B------:R-:W-:Y:S02]  /*15db0*/  ISETP.GE.AND P5, PT, R4.reuse, R2.reuse, PT ;  /* 0x000000020400720c */ /* 0x0c0fe40003fa6270 */
[----:B------:R-:W-:Y:S01]  /*15dc0*/  ISETP.GE.AND P1, PT, R4, R209, PT ;  /* 0x000000d10400720c */ /* 0x000fe20003f26270 */
[----:B------:R-:W-:Y:S01]  /*15dd0*/  VIADD R4, R0, 0x9 ;  /* 0x0000000900047836 */ /* 0x000fe20000000000 */
[----:B-1----:R-:W-:Y:S01]  /*15de0*/  HMMA.16816.F32 R172, R148, R16, R172 ;  /* 0x0000001094ac723c */ /* 0x002fe200000018ac */
[----:B------:R-:W-:-:S02]  /*15df0*/  ISETP.GE.AND P4, PT, R5, R2, PT ;  /* 0x000000020500720c */ /* 0x000fc40003f86270 */
[-C--:B------:R-:W-:Y:S02]  /*15e00*/  ISETP.GE.AND P6, PT, R5, R209.reuse, PT ;  /* 0x000000d10500720c */ /* 0x080fe40003fc6270 */
[C---:B------:R-:W-:Y:S01]  /*15e10*/  ISETP.GE.AND P2, PT, R4.reuse, R2, PT ;  /* 0x000000020400720c */ /* 0x040fe20003f46270 */
[C---:B------:R-:W-:Y:S01]  /*15e20*/  HMMA.16816.F32 R152, R168.reuse, R6, R152 ;  /* 0x00000006a898723c */ /* 0x040fe20000001898 */
[----:B------:R-:W-:Y:S02]  /*15e30*/  FSEL R17, R137, -INF , !P5 ;  /* 0xff80000089117808 */ /* 0x000fe40006800000 */
[----:B------:R-:W-:Y:S02]  /*15e40*/  ISETP.GE.AND P5, PT, R4, R209, PT ;  /* 0x000000d10400720c */ /* 0x000fe40003fa6270 */
[----:B------:R-:W1:Y:S01]  /*15e50*/  LDSM.16.M88.4 R4, [R184+0x5800] ;  /* 0x00580000b804783b */ /* 0x000e620000000200 */
[----:B---3--:R-:W-:Y:S01]  /*15e60*/  HMMA.16816.F32 R164, R168, R8, R164 ;  /* 0x00000008a8a4723c */ /* 0x008fe200000018a4 */
[----:B------:R-:W-:Y:S01]  /*15e70*/  FSEL R16, R139, -INF , !P1 ;  /* 0xff8000008b107808 */ /* 0x000fe20004800000 */
[----:B------:R-:W-:-:S04]  /*15e80*/  DEPBAR.LE SB0, 0x0 ;  /* 0x000080000000791a */ /* 0x000fc80000000000 */
[C---:B------:R-:W-:Y:S01]  /*15e90*/  HMMA.16816.F32 R32, R148.reuse, R146, R32 ;  /* 0x000000929420723c */ /* 0x040fe20000001820 */
[----:B------:R-:W-:Y:S01]  /*15ea0*/  ISETP.GE.AND P1, PT, R28, R2, PT ;  /* 0x000000021c00720c */ /* 0x000fe20003f26270 */
[C---:B------:R-:W-:Y:S02]  /*15eb0*/  VIADD R8, R0.reuse, 0x18 ;  /* 0x0000001800087836 */ /* 0x040fe40000000000 */
[----:B------:R-:W-:Y:S02]  /*15ec0*/  VIADD R9, R0, 0x19 ;  /* 0x0000001900097836 */ /* 0x000fe40000000000 */
[----:B------:R-:W-:Y:S01]  /*15ed0*/  HMMA.16816.F32 R24, R148, R18, R24 ;  /* 0x000000129418723c */ /* 0x000fe20000001818 */
[----:B------:R-:W-:Y:S02]  /*15ee0*/  FSEL R139, R172, -INF , !P1 ;  /* 0xff800000ac8b7808 */ /* 0x000fe40004800000 */
[----:B------:R-:W-:-:S03]  /*15ef0*/  ISETP.GE.AND P1, PT, R8, R209, PT ;  /* 0x000000d10800720c */ /* 0x000fc60003f26270 */
[----:B------:R-:W-:Y:S01]  /*15f00*/  HMMA.16816.F32 R160, R168, R10, R160 ;  /* 0x0000000aa8a0723c */ /* 0x000fe200000018a0 */
[----:B------:R-:W-:-:S05]  /*15f10*/  VIADD R18, R0, 0x11 ;  /* 0x0000001100127836 */ /* 0x000fca0000000000 */
[C---:B--2---:R-:W-:Y:S06]  /*15f20*/  HMMA.16816.F32 R20, R148.reuse, R12, R20 ;  /* 0x0000000c9414723c */ /* 0x044fec0000001814 */
[C---:B------:R-:W-:Y:S01]  /*15f30*/  HMMA.16816.F32 R152, R148.reuse, R14, R152 ;  /* 0x0000000e9498723c */ /* 0x040fe20000001898 */
[----:B------:R-:W-:Y:S02]  /*15f40*/  FSEL R12, R35, -INF , !P5 ;  /* 0xff800000230c7808 */ /* 0x000fe40006800000 */
[----:B------:R-:W-:Y:S01]  /*15f50*/  FSEL R33, R33, -INF , !P2 ;  /* 0xff80000021217808 */ /* 0x000fe20005000000 */
[----:B------:R-:W-:Y:S01]  /*15f60*/  BAR.SYNC.DEFER_BLOCKING 0x0 ;  /* 0x0000000000007b1d */ /* 0x000fe20000010000 */
[----:B------:R-:W-:Y:S01]  /*15f70*/  ISETP.GE.AND P5, PT, R8, R2, PT ;  /* 0x000000020800720c */ /* 0x000fe20003fa6270 */
[----:B------:R-:W-:Y:S01]  /*15f80*/  VIADD R8, R0, 0x20 ;  /* 0x0000002000087836 */ /* 0x000fe20000000000 */
[----:B------:R-:W-:Y:S01]  /*15f90*/  FSEL R34, R34, -INF , !P6 ;  /* 0xff80000022227808 */ /* 0x000fe20007000000 */
[----:B-1----:R-:W-:Y:S01]  /*15fa0*/  HMMA.16816.F32 R164, R148, R4, R164 ;  /* 0x0000000494a4723c */ /* 0x002fe200000018a4 */
[----:B------:R-:W-:-:S02]  /*15fb0*/  ISETP.GE.AND P2, PT, R18, R209, PT ;  /* 0x000000d11200720c */ /* 0x000fc40003f46270 */
[----:B------:R-:W-:Y:S02]  /*15fc0*/  FSEL R19, R32, -INF , !P4 ;  /* 0xff80000020137808 */ /* 0x000fe40006000000 */
[----:B------:R-:W-:Y:S01]  /*15fd0*/  ISETP.GE.AND P6, PT, R18, R2, PT ;  /* 0x000000021200720c */ /* 0x000fe20003fc6270 */
[----:B------:R-:W-:Y:S01]  /*15fe0*/  HMMA.16816.F32 R160, R148, R6, R160 ;  /* 0x0000000694a0723c */ /* 0x000fe200000018a0 */
[----:B------:R-:W-:Y:S01]  /*15ff0*/  ISETP.GE.AND P4, PT, R28, R209, PT ;  /* 0x000000d11c00720c */ /* 0x000fe20003f86270 */
[C---:B------:R-:W-:Y:S01]  /*16000*/  VIADD R5, R0.reuse, 0x30 ;  /* 0x0000003000057836 */ /* 0x040fe20000000000 */
[----:B------:R-:W-:Y:S01]  /*16010*/  FSEL R218, R175, -INF , !P2 ;  /* 0xff800000afda7808 */ /* 0x000fe20005000000 */
[----:B------:R-:W-:Y:S01]  /*16020*/  VIADD R4, R0, 0x31 ;  /* 0x0000003100047836 */ /* 0x000fe20000000000 */
[----:B------:R-:W-:Y:S02]  /*16030*/  FSEL R133, R24, -INF , !P5 ;  /* 0xff80000018857808 */ /* 0x000fe40006800000 */
[----:B------:R-:W-:-:S02]  /*16040*/  FSEL R137, R173, -INF , !P6 ;  /* 0xff800000ad897808 */ /* 0x000fc40007000000 */
[CC--:B------:R-:W-:Y:S02]  /*16050*/  ISETP.GE.AND P2, PT, R8.reuse, R2.reuse, PT ;  /* 0x000000020800720c */ /* 0x0c0fe40003f46270 */
[-C--:B------:R-:W-:Y:S01]  /*16060*/  ISETP.GE.AND P5, PT, R8, R209.reuse, PT ;  /* 0x000000d10800720c */ /* 0x080fe20003fa6270 */
[----:B------:R-:W-:Y:S01]  /*16070*/  VIADD R8, R0, 0x28 ;  /* 0x0000002800087836 */ /* 0x000fe20000000000 */
[----:B------:R-:W-:Y:S02]  /*16080*/  FSEL R226, R174, -INF , !P4 ;  /* 0xff800000aee27808 */ /* 0x000fe40006000000 */
[C---:B------:R-:W-:Y:S02]  /*16090*/  ISETP.GE.AND P6, PT, R9.reuse, R209, PT ;  /* 0x000000d10900720c */ /* 0x040fe40003fc6270 */
[----:B------:R-:W-:Y:S01]  /*160a0*/  ISETP.GE.AND P4, PT, R9, R2, PT ;  /* 0x000000020900720c */ /* 0x000fe20003f86270 */
[----:B------:R-:W-:Y:S01]  /*160b0*/  VIADD R9, R0, 0x21 ;  /* 0x0000002100097836 */ /* 0x000fe20000000000 */
[----:B------:R-:W-:-:S02]  /*160c0*/  FSEL R134, R27, -INF , !P6 ;  /* 0xff8000001b867808 */ /* 0x000fc40007000000 */
[----:B------:R-:W-:Y:S02]  /*160d0*/  FSEL R157, R20, -INF , !P2 ;  /* 0xff800000149d7808 */ /* 0x000fe40005000000 */
[CC--:B------:R-:W-:Y:S02]  /*160e0*/  ISETP.GE.AND P6, PT, R8.reuse, R2.reuse, PT ;  /* 0x000000020800720c */ /* 0x0c0fe40003fc6270 */
[----:B------:R-:W-:Y:S01]  /*160f0*/  ISETP.GE.AND P2, PT, R8, R209, PT ;  /* 0x000000d10800720c */ /* 0x000fe20003f46270 */
[----:B------:R-:W-:Y:S01]  /*16100*/  VIADD R8, R0, 0x29 ;  /* 0x0000002900087836 */ /* 0x000fe20000000000 */
[----:B------:R-:W-:Y:S02]  /*16110*/  FSEL R158, R26, -INF , !P1 ;  /* 0xff8000001a9e7808 */ /* 0x000fe40004800000 */
[----:B------:R-:W-:Y:S02]  /*16120*/  FSEL R135, R25, -INF , !P4 ;  /* 0xff80000019877808 */ /* 0x000fe40006000000 */
[----:B------:R-:W-:-:S02]  /*16130*/  ISETP.GE.AND P1, PT, R9, R2, PT ;  /* 0x000000020900720c */ /* 0x000fc40003f26270 */
[-C--:B------:R-:W-:Y:S02]  /*16140*/  ISETP.GE.AND P4, PT, R9, R209.reuse, PT ;  /* 0x000000d10900720c */ /* 0x080fe40003f86270 */
[----:B------:R-:W-:Y:S02]  /*16150*/  FSEL R156, R22, -INF , !P5 ;  /* 0xff800000169c7808 */ /* 0x000fe40006800000 */
[C---:B------:R-:W-:Y:S02]  /*16160*/  ISETP.GE.AND P5, PT, R8.reuse, R2, PT ;  /* 0x000000020800720c */ /* 0x040fe40003fa6270 */
        /* <DEDUP_REMOVED lines=20> */
[CC--:B------:R-:W-:Y:S02]  /*162b0*/  ISETP.GE.AND P6, PT, R4.reuse, R2.reuse, PT ;  /* 0x000000020400720c */ /* 0x0c0fe40003fc6270 */
        /* <DEDUP_REMOVED lines=12> */
[----:B------:R-:W-:Y:S01]  /*16380*/  ULDC.64 UR8, c[0x0][0x248] ;  /* 0x0000920000087ab9 */ /* 0x000fe20000000a00 */
[----:B------:R-:W-:-:S03]  /*16390*/  ULDC.64 UR4, c[0x0][0x230] ;  /* 0x00008c0000047ab9 */ /* 0x000fc60000000a00 */
        /* <DEDUP_REMOVED lines=45> */
[----:B------:R-:W-:-:S04]  /*16670*/  IMAD R0, R0, UR8, RZ ;  /* 0x0000000800007c24 */ /* 0x000fc8000f8e02ff */
[C---:B------:R-:W-:Y:S02]  /*16680*/  IMAD R0, R7.reuse, UR9, R0 ;  /* 0x0000000907007c24 */ /* 0x040fe4000f8e0200 */
[----:B--2---:R-:W-:Y:S02]  /*16690*/  IMAD.IADD R4, R4, 0x1, -R9 ;  /* 0x0000000104047824 */ /* 0x004fe400078e0a09 */
[----:B------:R-:W-:-:S03]  /*166a0*/  IMAD.WIDE.U32 R8, R7, UR8, RZ ;  /* 0x0000000807087c25 */ /* 0x000fc6000f8e00ff */
[----:B------:R-:W-:Y:S02]  /*166b0*/  SHF.R.S32.HI R2, RZ, 0x1f, R4 ;  /* 0x0000001fff027819 */ /* 0x000fe40000011404 */
[----:B------:R-:W-:-:S03]  /*166c0*/  IADD3 R9, R9, R0, RZ ;  /* 0x0000000009097210 */ /* 0x000fc60007ffe0ff */
[----:B------:R-:W-:Y:S02]  /*166d0*/  IMAD R7, R2, UR4, RZ ;  /* 0x0000000402077c24 */ /* 0x000fe4000f8e02ff */
[----:B------:R-:W-:-:S04]  /*166e0*/  IMAD.WIDE.U32 R8, R4, UR4, R8 ;  /* 0x0000000404087c25 */ /* 0x000fc8000f8e0008 */
[----:B------:R-:W-:-:S04]  /*166f0*/  IMAD R7, R4, UR5, R7 ;  /* 0x0000000504077c24 */ /* 0x000fc8000f8e0207 */
[----:B------:R-:W-:Y:S01]  /*16700*/  IMAD.IADD R0, R9, 0x1, R7 ;  /* 0x0000000109007824 */ /* 0x000fe200078e0207 */
[----:B------:R-:W-:Y:S06]  /*16710*/  BRA `(.L_x_2416) ;  /* 0x0000000000107947 */ /* 0x000fec0003800000 */
.L_x_2415:
[----:B------:R-:W-:Y:S02]  /*16720*/  ULDC UR8, c[0x0][0x248] ;  /* 0x0000920000087ab9 */ /* 0x000fe40000000800 */
[----:B------:R-:W-:-:S06]  /*16730*/  USHF.L.U32 UR4, UR8, 0x6, URZ ;  /* 0x0000000608047899 */ /* 0x000fcc000800063f */
[----:B------:R-:W-:-:S04]  /*16740*/  IADD3 R8, RZ, -UR4, RZ ;  /* 0x80000004ff087c10 */ /* 0x000fc8000fffe0ff */
[----:B------:R-:W-:-:S07]  /*16750*/  SHF.R.S32.HI R0, RZ, 0x1f, R8 ;  /* 0x0000001fff007819 */ /* 0x000fce0000011408 */
.L_x_2416:
[----:B------:R-:W-:Y:S01]  /*16760*/  USHF.L.U32 UR4, UR8, 0x5, URZ ;  /* 0x0000000508047899 */ /* 0x000fe2000800063f */
[C---:B------:R-:W-:Y:S01]  /*16770*/  LEA R204, P0, R8.reuse, R204, 0x1 ;  /* 0x000000cc08cc7211 */ /* 0x040fe200078008ff */
[----:B------:R-:W-:Y:S02]  /*16780*/  ULDC UR5, c[0x0][0x24c] ;  /* 0x0000930000057ab9 */ /* 0x000fe40000000800 */
[----:B------:R-:W-:Y:S01]  /*16790*/  USHF.L.U64.HI UR5, UR8, 0x5, UR5 ;  /* 0x0000000508057899 */ /* 0x000fe20008010205 */
[----:B------:R-:W-:Y:S02]  /*167a0*/  LEA.HI.X R205, R8, R205, R0, 0x1, P0 ;  /* 0x000000cd08cd7211 */ /* 0x000fe400000f0c00 */
[----:B------:R-:W-:-:S03]  /*167b0*/  IADD3 R10, P0, R204, UR4, RZ ;  /* 0x00000004cc0a7c10 */ /* 0x000fc6000ff1e0ff */
[----:B------:R-:W-:Y:S01]  /*167c0*/  @!PT LDS RZ, [RZ] ;  /* 0x00000000fffff984 */ /* 0x000fe20000000800 */
[----:B------:R-:W-:Y:S01]  /*167d0*/  @!PT LDS RZ, [RZ] ;  /* 0x00000000fffff984 */ /* 0x000fe20000000800 */
[----:B------:R-:W-:Y:S01]  /*167e0*/  @!PT LDS RZ, [RZ] ;  /* 0x00000000fffff984 */ /* 0x000fe20000000800 */
[----:B------:R1:W-:Y:S01]  /*167f0*/  LDGSTS.E.BYPASS.LTC128B.128 [R201+0x6000], desc[UR6][R204.64] ;  /* 0x06000000ccc97fae */ /* 0x0003e2000b901d46 */
[----:B------:R-:W-:Y:S02]  /*16800*/  IADD3.X R11, R205, UR5, RZ, P0, !PT ;  /* 0x00000005cd0b7c10 */ /* 0x000fe400087fe4ff */
[----:B------:R-:W-:Y:S01]  /*16810*/  IADD3 R8, P0, R10, UR4, RZ ;  /* 0x000000040a087c10 */ /* 0x000fe2000ff1e0ff */
[----:B------:R1:W-:Y:S03]  /*16820*/  LDGSTS.E.BYPASS.LTC128B.128 [R201+0x8000], desc[UR6][R204.64+0x80] ;  /* 0x08000080ccc97fae */ /* 0x0003e6000b901d46 */
[----:B------:R-:W-:Y:S01]  /*16830*/  IADD3.X R9, R11, UR5, RZ, P0, !PT ;  /* 0x000000050b097c10 */ /* 0x000fe200087fe4ff */
[----:B------:R1:W-:Y:S01]  /*16840*/  LDGSTS.E.BYPASS.LTC128B.128 [R201+0xa000], desc[UR6][R204.64+0x100] ;  /* 0x0a000100ccc97fae */ /* 0x0003e2000b901d46 */
[----:B------:R-:W-:-:S03]  /*16850*/  IADD3 R6, P0, R8, UR4, RZ ;  /* 0x0000000408067c10 */ /* 0x000fc6000ff1e0ff */
        /* <DEDUP_REMOVED lines=11> */
.L_x_2414:
[----:B------:R-:W-:Y:S01]  /*16910*/  FMNMX.FTZ R0, R132, R5, !PT ;  /* 0x0000000584007209 */ /* 0x000fe20007810000 */
[----:B------:R-:W-:Y:S01]  /*16920*/  LDSM.16.MT88.4 R24, [R189+0xc000] ;  /* 0x00c00000bd18783b */ /* 0x000fe20000004200 */
[----:B-1----:R-:W-:Y:S02]  /*16930*/  FMNMX.FTZ R7, R3, R138, !PT ;  /* 0x0000008a03077209 */ /* 0x002fe40007810000 */
        /* <DEDUP_REMOVED lines=51> */
[----:B------:R-:W-:Y:S01]  /*16c70*/  FFMA.FTZ R212, R19, UR10, -R216 ;  /* 0x0000000a13d47c23 */ /* 0x000fe200080108d8 */
[----:B------:R-:W-:Y:S01]  /*16c80*/  FSEL R5, R221, RZ, P1 ;  /* 0x000000ffdd057208 */ /* 0x000fe20000800000 */
[----:B------:R-:W-:Y:S01]  /*16c90*/  FFMA.FTZ R2, R16, UR10, -R169 ;  /* 0x0000000a10027c23 */ /* 0x000fe200080108a9 */
[----:B------:R-:W-:Y:S01]  /*16ca0*/  FADD.FTZ R6, R3, -R6 ;  /* 0x8000000603067221 */ /* 0x000fe20000010000 */
[----:B------:R-:W1:Y:S01]  /*16cb0*/  LDSM.16.MT88.4 R16, [R190+0xc000] ;  /* 0x00c00000be10783b */ /* 0x000e620000004200 */
[--C-:B------:R-:W-:Y:S01]  /*16cc0*/  FFMA.FTZ R209, R33, UR10, -R216.reuse ;  /* 0x0000000a21d17c23 */ /* 0x100fe200080108d8 */
[----:B------:R-:W-:Y:S01]  /*16cd0*/  FADD.FTZ R4, R132, -R5 ;  /* 0x8000000584047221 */ /* 0x000fe20000010000 */
[--C-:B------:R-:W-:Y:S01]  /*16ce0*/  FFMA.FTZ R210, R138, UR10, -R169.reuse ;  /* 0x0000000a8ad27c23 */ /* 0x100fe200080108a9 */
[--C-:B------:R-:W-:Y:S01]  /*16cf0*/  FFMA.FTZ R0, R34, UR10, -R169.reuse ;  /* 0x0000000a22007c23 */ /* 0x100fe200080108a9 */
[--C-:B------:R-:W-:Y:S01]  /*16d00*/  FFMA.FTZ R223, R12, UR10, -R169.reuse ;  /* 0x0000000a0cdf7c23 */ /* 0x100fe200080108a9 */
[----:B------:R-:W-:Y:S01]  /*16d10*/  FMUL.FTZ R222, R4, UR10 ;  /* 0x0000000a04de7c20 */ /* 0x000fe20008410000 */
[----:B------:R-:W-:Y:S01]  /*16d20*/  FMUL.FTZ R3, R6, UR10 ;  /* 0x0000000a06037c20 */ /* 0x000fe20008410000 */
[----:B------:R-:W-:Y:S01]  /*16d30*/  MUFU.EX2 R220, R220 ;  /* 0x000000dc00dc7308 */ /* 0x000fe20000000800 */
[----:B------:R-:W2:Y:S01]  /*16d40*/  LDSM.16.MT88.4 R32, [R188+0xc000] ;  /* 0x00c00000bc20783b */ /* 0x000ea20000004200 */
        /* <DEDUP_REMOVED lines=9> */
[----:B------:R-:W-:Y:S01]  /*16de0*/  LDSM.16.MT88.4 R136, [R192+0xc800] ;  /* 0x00c80000c088783b */ /* 0x000fe20000004200 */
        /* <DEDUP_REMOVED lines=12> */
[----:B------:R-:W4:Y:S01]  /*16eb0*/  MUFU.EX2 R209, R209 ;  /* 0x000000d100d17308 */ /* 0x000f220000000800 */
[----:B---3--:R-:W-:Y:S01]  /*16ec0*/  F2FP.F16.F32.PACK_AB R4, R214, R220 ;  /* 0x000000dcd604723e */ /* 0x008fe200000000ff */
[--C-:B------:R-:W-:Y:S01]  /*16ed0*/  FFMA.FTZ R242, R173, UR10, -R216.reuse ;  /* 0x0000000aadf27c23 */ /* 0x100fe200080108d8 */
[----:B------:R-:W-:Y:S01]  /*16ee0*/  FFMA.FTZ R243, R171, UR10, -R216 ;  /* 0x0000000aabf37c23 */ /* 0x000fe200080108d8 */
[--C-:B------:R-:W-:Y:S01]  /*16ef0*/  FFMA.FTZ R244, R174, UR10, -R169.reuse ;  /* 0x0000000aaef47c23 */ /* 0x100fe200080108a9 */
[--C-:B------:R-:W-:Y:S01]  /*16f00*/  FFMA.FTZ R245, R172, UR10, -R169.reuse ;  /* 0x0000000aacf57c23 */ /* 0x100fe200080108a9 */
[--C-:B------:R-:W-:Y:S01]  /*16f10*/  FFMA.FTZ R246, R170, UR10, -R169.reuse ;  /* 0x0000000aaaf67c23 */ /* 0x100fe200080108a9 */
[----:B------:R-:W-:Y:S01]  /*16f20*/  FFMA.FTZ R247, R168, UR10, -R169 ;  /* 0x0000000aa8f77c23 */ /* 0x000fe200080108a9 */
[----:B------:R-:W-:Y:S01]  /*16f30*/  MUFU.EX2 R210, R210 ;  /* 0x000000d200d27308 */ /* 0x000fe20000000800 */
[----:B------:R-:W-:Y:S04]  /*16f40*/  LDSM.16.MT88.4 R172, [R190+0x11800] ;  /* 0x01180000beac783b */ /* 0x000fe80000004200 */
[----:B------:R-:W-:Y:S03]  /*16f50*/  LDSM.16.MT88.4 R216, [R192+0x11800] ;  /* 0x01180000c0d8783b */ /* 0x000fe60000004200 */
        /* <DEDUP_REMOVED lines=98> */
[----:B------:R-:W3:Y:S01]  /*17580*/  MUFU.EX2 R227, R227 ;  /* 0x000000e300e37308 */ /* 0x000ee20000000800 */
[-C--:B------:R-:W-:Y:S01]  /*17590*/  FMUL.FTZ R124, R124, R222.reuse ;  /* 0x000000de7c7c7220 */ /* 0x080fe20000410000 */
[----:B------:R-:W-:Y:S01]  /*175a0*/  LDSM.16.MT88.4 R72, [R192+0x10000] ;  /* 0x01000000c048783b */ /* 0x000fe20000004200 */
[C---:B--2---:R-:W-:Y:S01]  /*175b0*/  HMMA.16816.F32 R68, R4.reuse, R64, R68 ;  /* 0x000000400444723c */ /* 0x044fe20000001844 */
[-C--:B------:R-:W-:Y:S01]  /*175c0*/  FMUL.FTZ R125, R125, R222.reuse ;  /* 0x000000de7d7d7220 */ /* 0x080fe20000410000 */
[-C--:B------:R-:W-:Y:S01]  /*175d0*/  FMUL.FTZ R126, R126, R3.reuse ;  /* 0x000000037e7e7220 */ /* 0x080fe20000410000 */
[----:B------:R-:W-:Y:S01]  /*175e0*/  LDSM.16.MT88.4 R108, [R190+0xe800] ;  /* 0x00e80000be6c783b */ /* 0x000fe20000004200 */
[-C--:B------:R-:W-:Y:S01]  /*175f0*/  FMUL.FTZ R127, R127, R3.reuse ;  /* 0x000000037f7f7220 */ /* 0x080fe20000410000 */
[----:B------:R-:W-:Y:S01]  /*17600*/  MUFU.EX2 R225, R225 ;  /* 0x000000e100e17308 */ /* 0x000fe20000000800 */
[C---:B------:R-:W-:Y:S01]  /*17610*/  HMMA.16816.F32 R64, R4.reuse, R66, R92 ;  /* 0x000000420440723c */ /* 0x040fe2000000185c */
[----:B------:R-:W2:Y:S01]  /*17620*/  LDSM.16.MT88.4 R92, [R189+0x10000] ;  /* 0x01000000bd5c783b */ /* 0x000ea20000004200 */
[-C--:B------:R-:W-:Y:S01]  /*17630*/  FMUL.FTZ R100, R100, R222.reuse ;  /* 0x000000de64647220 */ /* 0x080fe20000410000 */
[-C--:B------:R-:W-:Y:S01]  /*17640*/  FMUL.FTZ R101, R101, R222.reuse ;  /* 0x000000de65657220 */ /* 0x080fe20000410000 */
[-C--:B------:R-:W-:Y:S01]  /*17650*/  FMUL.FTZ R102, R102, R3.reuse ;  /* 0x0000000366667220 */ /* 0x080fe20000410000 */
[----:B------:R-:W-:Y:S01]  /*17660*/  LDSM.16.MT88.4 R104, [R189+0xe800] ;  /* 0x00e80000bd68783b */ /* 0x000fe20000004200 */
[C---:B------:R-:W-:Y:S01]  /*17670*/  HMMA.16816.F32 R52, R4.reuse, R48, R52 ;  /* 0x000000300434723c */ /* 0x040fe20000001834 */
[----:B------:R4:W-:Y:S01]  /*17680*/  MUFU.EX2 R226, R135 ;  /* 0x0000008700e27308 */ /* 0x0009e20000000800 */
        /* <DEDUP_REMOVED lines=18> */
[----:B------:R-:W5:Y:S01]  /*177b0*/  LDSM.16.MT88.4 R112, [R190+0xc800] ;  /* 0x00c80000be70783b */ /* 0x000f620000004200 */
[----:B-1----:R-:W-:Y:S01]  /*177c0*/  HMMA.16816.F32 R80, R4, R84, R80 ;  /* 0x000000540450723c */ /* 0x002fe20000001850 */
[----:B------:R-:W-:-:S02]  /*177d0*/  FADD.FTZ R213, R214, R213 ;  /* 0x000000d5d6d57221 */ /* 0x000fc40000010000 */
[----:B----4-:R-:W-:Y:S02]  /*177e0*/  LDSM.16.MT88.4 R132, [R189+0xc800] ;  /* 0x00c80000bd84783b */ /* 0x010fe40000004200 */
[----:B------:R-:W-:Y:S01]  /*177f0*/  FADD.FTZ R212, R212, R213 ;  /* 0x000000d5d4d47221 */ /* 0x000fe20000010000 */
[----:B------:R-:W-:Y:S01]  /*17800*/  MUFU.EX2 R229, R229 ;  /* 0x000000e500e57308 */ /* 0x000fe20000000800 */
[----:B------:R-:W-:Y:S02]  /*17810*/  HMMA.16816.F32 R88, R4, R86, R88 ;  /* 0x000000560458723c */ /* 0x000fe40000001858 */
[----:B------:R-:W-:-:S04]  /*17820*/  FADD.FTZ R209, R209, R212 ;  /* 0x000000d4d1d17221 */ /* 0x000fc80000010000 */
[C---:B--2---:R-:W-:Y:S01]  /*17830*/  HMMA.16816.F32 R84, R4.reuse, R92, R124 ;  /* 0x0000005c0454723c */ /* 0x044fe2000000187c */
        /* <DEDUP_REMOVED lines=12> */
[----:B------:R-:W2:Y:S01]  /*17900*/  LDSM.16.MT88.4 R120, [R192+0x10800] ;  /* 0x01080000c078783b */ /* 0x000ea20000004200 */
[----:B---3--:R-:W-:Y:S01]  /*17910*/  F2FP.F16.F32.PACK_AB R100, R227, R224 ;  /* 0x000000e0e364723e */ /* 0x008fe200000000ff */
[----:B------:R-:W-:Y:S01]  /*17920*/  MUFU.EX2 R234, R234 ;  /* 0x000000ea00ea7308 */ /* 0x000fe20000000800 */
[----:B-----5:R-:W-:Y:S01]  /*17930*/  F2FP.F16.F32.PACK_AB R101, R231, R228 ;  /* 0x000000e4e765723e */ /* 0x020fe200000000ff */
        /* <DEDUP_REMOVED lines=24> */
[----:B------:R-:W3:Y:S05]  /*17ac0*/  LDSM.16.MT88.4 R108, [R190+0x10800] ;  /* 0x01080000be6c783b */ /* 0x000eea0000004200 */
[C---:B------:R-:W-:Y:S01]  /*17ad0*/  HMMA.16816.F32 R60, R100.reuse, R104, R60 ;  /* 0x00000068643c723c */ /* 0x040fe2000000183c */
[----:B------:R-:W-:Y:S05]  /*17ae0*/  MUFU.EX2 R239, R239 ;  /* 0x000000ef00ef7308 */ /* 0x000fea0000000800 */
[C---:B------:R-:W-:Y:S01]  /*17af0*/  HMMA.16816.F32 R56, R100.reuse, R106, R56 ;  /* 0x0000006a6438723c */ /* 0x040fe20000001838 */
[----:B------:R-:W4:Y:S02]  /*17b00*/  LDSM.16.MT88.4 R104, [R189+0x10800] ;  /* 0x01080000bd68783b */ /* 0x000f240000004200 */
[----:B------:R-:W-:Y:S03]  /*17b10*/  MUFU.EX2 R240, R240 ;  /* 0x000000f000f07308 */ /* 0x000fe60000000800 */
[C---:B--2---:R-:W-:Y:S05]  /*17b20*/  HMMA.16816.F32 R76, R100.reuse, R120, R76 ;  /* 0x00000078644c723c */ /* 0x044fea000000184c */
[----:B------:R-:W2:Y:S01]  /*17b30*/  MUFU.EX2 R241, R241 ;  /* 0x000000f100f17308 */ /* 0x000ea20000000800 */
[C---:B------:R-:W-:Y:S01]  /*17b40*/  HMMA.16816.F32 R72, R100.reuse, R122, R72 ;  /* 0x0000007a6448723c */ /* 0x040fe20000001848 */
[----:B------:R-:W5:Y:S05]  /*17b50*/  LDSM.16.MT88.4 R120, [R190+0xf000] ;  /* 0x00f00000be78783b */ /* 0x000f6a0000004200 */
[C---:B------:R-:W-:Y:S01]  /*17b60*/  HMMA.16816.F32 R12, R100.reuse, R136, R12 ;  /* 0x00000088640c723c */ /* 0x040fe2000000180c */
[----:B------:R-:W-:Y:S05]  /*17b70*/  MUFU.EX2 R242, R242 ;  /* 0x000000f200f27308 */ /* 0x000fea0000000800 */
[----:B------:R-:W-:Y:S03]  /*17b80*/  HMMA.16816.F32 R8, R100, R138, R8 ;  /* 0x0000008a6408723c */ /* 0x000fe60000001808 */
[----:B------:R-:W1:Y:S01]  /*17b90*/  MUFU.EX2 R243, R243 ;  /* 0x000000f300f37308 */ /* 0x000e620000000800 */
[----:B--2---:R-:W-:-:S02]  /*17ba0*/  F2FP.F16.F32.PACK_AB R168, R241, R240 ;  /* 0x000000f0f1a8723e */ /* 0x004fc400000000ff */
[C---:B------:R-:W-:Y:S05]  /*17bb0*/  HMMA.16816.F32 R28, R100.reuse, R132, R28 ;  /* 0x00000084641c723c */ /* 0x040fea000000181c */
[----:B------:R-:W-:Y:S01]  /*17bc0*/  MUFU.EX2 R244, R244 ;  /* 0x000000f400f47308 */ /* 0x000fe20000000800 */
[C---:B------:R-:W-:Y:S01]  /*17bd0*/  HMMA.16816.F32 R24, R100.reuse, R134, R24 ;  /* 0x000000866418723c */ /* 0x040fe20000001818 */
[----:B------:R-:W2:Y:S05]  /*17be0*/  LDSM.16.MT88.4 R132, [R192+0xf000] ;  /* 0x00f00000c084783b */ /* 0x000eaa0000004200 */
[----:B------:R-:W-:Y:S01]  /*17bf0*/  HMMA.16816.F32 R36, R100, R128, R36 ;  /* 0x000000806424723c */ /* 0x000fe20000001824 */
[----:B------:R-:W3:Y:S01]  /*17c00*/  MUFU.EX2 R245, R245 ;  /* 0x000000f500f57308 */ /* 0x000ee20000000800 */
[----:B-1----:R-:W-:-:S04]  /*17c10*/  F2FP.F16.F32.PACK_AB R170, R243, R242 ;  /* 0x000000f2f3aa723e */ /* 0x002fc800000000ff */
[C---:B------:R-:W-:Y:S03]  /*17c20*/  HMMA.16816.F32 R32, R100.reuse, R130, R32 ;  /* 0x000000826420723c */ /* 0x040fe60000001820 */
[----:B------:R-:W-:Y:S03]  /*17c30*/  MUFU.EX2 R246, R246 ;  /* 0x000000f600f67308 */ /* 0x000fe60000000800 */
[C---:B------:R-:W-:Y:S05]  /*17c40*/  HMMA.16816.F32 R44, R100.reuse, R124, R44 ;  /* 0x0000007c642c723c */ /* 0x040fea000000182c */
[----:B------:R-:W1:Y:S01]  /*17c50*/  MUFU.EX2 R247, R247 ;  /* 0x000000f700f77308 */ /* 0x000e620000000800 */
[----:B------:R-:W-:Y:S01]  /*17c60*/  HMMA.16816.F32 R40, R100, R126, R40 ;  /* 0x0000007e6428723c */ /* 0x000fe20000001828 */
[----:B---3--:R-:W-:-:S05]  /*17c70*/  F2FP.F16.F32.PACK_AB R169, R245, R244 ;  /* 0x000000f4f5a9723e */ /* 0x008fca00000000ff */
        /* <DEDUP_REMOVED lines=32> */
[----:B------:R-:W3:Y:S04]  /*17e80*/  LDSM.16.MT88.4 R120, [R190+0x11000] ;  /* 0x01100000be78783b */ /* 0x000ee80000004200 */
[----:B------:R-:W4:Y:S01]  /*17e90*/  LDSM.16.MT88.4 R48, [R189+0x11000] ;  /* 0x01100000bd30783b */ /* 0x000f220000004200 */
[C---:B--2---:R-:W-:Y:S03]  /*17ea0*/  HMMA.16816.F32 R136, R104.reuse, R132, R44 ;  /* 0x000000846888723c */ /* 0x044fe6000000182c */
[----:B------:R-:W-:Y:S03]  /*17eb0*/  LDSM.16.MT88.4 R44, [R190+0xd800] ;  /* 0x00d80000be2c783b */ /* 0x000fe60000004200 */
[C---:B-1----:R-:W-:Y:S01]  /*17ec0*/  HMMA.16816.F32 R12, R104.reuse, R100, R76 ;  /* 0x00000064680c723c */ /* 0x042fe2000000184c */
[----:B------:R-:W1:Y:S05]  /*17ed0*/  LDSM.16.MT88.4 R76, [R190+0xf800] ;  /* 0x00f80000be4c783b */ /* 0x000e6a0000004200 */
[C---:B------:R-:W-:Y:S06]  /*17ee0*/  HMMA.16816.F32 R152, R104.reuse, R148, R28 ;  /* 0x000000946898723c */ /* 0x040fec000000181c */
[C---:B------:R-:W-:Y:S01]  /*17ef0*/  HMMA.16816.F32 R132, R104.reuse, R134, R40 ;  /* 0x000000866884723c */ /* 0x040fe20000001828 */
[----:B------:R-:W2:Y:S05]  /*17f00*/  LDSM.16.MT88.4 R40, [R188+0x11000] ;  /* 0x01100000bc28783b */ /* 0x000eaa0000004200 */
        /* <DEDUP_REMOVED lines=8> */
[C---:B---3--:R-:W-:Y:S06]  /*17f90*/  HMMA.16816.F32 R8, R104.reuse, R120, R80 ;  /* 0x000000786808723c */ /* 0x048fec0000001850 */
[C---:B----4-:R-:W-:Y:S01]  /*17fa0*/  HMMA.16816.F32 R124, R104.reuse, R48, R84 ;  /* 0x00000030687c723c */ /* 0x050fe20000001854 */
[----:B------:R-:W-:Y:S05]  /*17fb0*/  LDSM.16.MT88.4 R84, [R189+0xf800] ;  /* 0x00f80000bd54783b */ /* 0x000fea0000004200 */
[C---:B------:R-:W-:Y:S01]  /*17fc0*/  HMMA.16816.F32 R112, R104.reuse, R50, R92 ;  /* 0x000000326870723c */ /* 0x040fe2000000185c */
[----:B------:R-:W-:Y:S05]  /*17fd0*/  LDSM.16.MT88.4 R92, [R188+0xf800] ;  /* 0x00f80000bc5c783b */ /* 0x000fea0000004200 */
[----:B------:R-:W-:Y:S01]  /*17fe0*/  HMMA.16816.F32 R28, R104, R108, R60 ;  /* 0x0000006c681c723c */ /* 0x000fe2000000183c */
[----:B------:R-:W3:Y:S05]  /*17ff0*/  LDSM.16.MT88.4 R60, [R188+0xd800] ;  /* 0x00d80000bc3c783b */ /* 0x000eea0000004200 */
[C---:B------:R-:W-:Y:S06]  /*18000*/  HMMA.16816.F32 R48, R168.reuse, R52, R152 ;  /* 0x00000034a830723c */ /* 0x040fec0000001898 */
[C---:B-1----:R-:W-:Y:S01]  /*18010*/  HMMA.16816.F32 R72, R168.reuse, R76, R116 ;  /* 0x0000004ca848723c */ /* 0x042fe20000001874 */
[----:B------:R-:W1:Y:S05]  /*18020*/  LDSM.16.MT88.4 R116, [R188+0x11800] ;  /* 0x01180000bc74783b */ /* 0x000e6a0000004200 */
[----:B------:R-:W-:Y:S01]  /*18030*/  HMMA.16816.F32 R52, R168, R54, R148 ;  /* 0x00000036a834723c */ /* 0x000fe20000001894 */
[----:B------:R-:W4:Y:S05]  /*18040*/  LDSM.16.MT88.4 R148, [R189+0x11800] ;  /* 0x01180000bd94783b */ /* 0x000f2a0000004200 */
[C---:B------:R-:W-:Y:S06]  /*18050*/  HMMA.16816.F32 R24, R104.reuse, R110, R56 ;  /* 0x0000006e6818723c */ /* 0x040fec0000001838 */
[C---:B------:R-:W-:Y:S06]  /*18060*/  HMMA.16816.F32 R108, R104.reuse, R122, R88 ;  /* 0x0000007a686c723c */ /* 0x040fec0000001858 */
[C---:B--2---:R-:W-:Y:S06]  /*18070*/  HMMA.16816.F32 R120, R104.reuse, R40, R96 ;  /* 0x000000286878723c */ /* 0x044fec0000001860 */
[----:B------:R-:W-:Y:S06]  /*18080*/  HMMA.16816.F32 R4, R104, R42, R4 ;  /* 0x0000002a6804723c */ /* 0x000fec0000001804 */
[C---:B------:R-:W-:Y:S06]  /*18090*/  HMMA.16816.F32 R104, R168.reuse, R172, R8 ;  /* 0x000000aca868723c */ /* 0x040fec0000001808 */
[----:B------:R-:W-:Y:S01]  /*180a0*/  HMMA.16816.F32 R128, R168, R36, R128 ;  /* 0x00000024a880723c */ /* 0x000fe20000001880 */
[----:B------:R-:W-:-:S04]  /*180b0*/  FADD.FTZ R9, R229, R2 ;  /* 0x00000002e5097221 */ /* 0x000fc80000010000 */
[----:B------:R-:W-:Y:S01]  /*180c0*/  FADD.FTZ R9, R230, R9 ;  /* 0x00000009e6097221 */ /* 0x000fe20000010000 */
[----:B------:R-:W-:Y:S03]  /*180d0*/  HMMA.16816.F32 R40, R168, R44, R160 ;  /* 0x0000002ca828723c */ /* 0x000fe600000018a0 */
[----:B------:R-:W-:-:S03]  /*180e0*/  FADD.FTZ R236, R236, R9 ;  /* 0x00000009ecec7221 */ /* 0x000fc60000010000 */
[----:B---3--:R-:W-:Y:S01]  /*180f0*/  HMMA.16816.F32 R56, R168, R60, R144 ;  /* 0x0000003ca838723c */ /* 0x008fe20000001890 */
        /* <DEDUP_REMOVED lines=26> */
.L_x_2411:
[----:B------:R-:W-:-:S13]  /*182a0*/  ISETP.GE.AND P0, PT, R206, 0x1, PT ;  /* 0x00000001ce00780c */ /* 0x000fda0003f06270 */
[----:B------:R-:W-:Y:S05]  /*182b0*/  @!P0 BRA `(.L_x_2417) ;  /* 0x0000003000088947 */ /* 0x000fea0003800000 */
[----:B------:R-:W-:Y:S01]  /*182c0*/  ULDC.64 UR6, c[0x0][0x250] ;  /* 0x0000940000067ab9 */ /* 0x000fe20000000a00 */
[----:B------:R-:W-:Y:S01]  /*182d0*/  ULDC.64 UR4, c[0x0][0x248] ;  /* 0x0000920000047ab9 */ /* 0x000fe20000000a00 */
[----:B------:R-:W-:Y:S01]  /*182e0*/  ULEA UR9, -UR6, URZ, 0x6 ;  /* 0x0000003f06097291 */ /* 0x000fe2000f8e313f */
[----:B------:R-:W-:Y:S01]  /*182f0*/  IMAD.MOV.U32 R0, RZ, RZ, R3 ;  /* 0x000000ffff007224 */ /* 0x000fe200078e0003 */
[----:B------:R-:W-:Y:S01]  /*18300*/  ULEA UR8, -UR4, URZ, 0x6 ;  /* 0x0000003f04087291 */ /* 0x000fe2000f8e313f */
[----:B------:R-:W-:Y:S01]  /*18310*/  IMAD.MOV.U32 R133, RZ, RZ, R132 ;  /* 0x000000ffff857224 */ /* 0x000fe200078e0084 */
[----:B------:R-:W-:Y:S02]  /*18320*/  USHF.L.U64.HI UR5, UR4, 0x5, UR5 ;  /* 0x0000000504057899 */ /* 0x000fe40008010205 */
[----:B------:R-:W-:Y:S01]  /*18330*/  USHF.L.U32 UR11, UR4, 0x5, URZ ;  /* 0x00000005040b7899 */ /* 0x000fe2000800063f */
[----:B------:R-:W-:Y:S01]  /*18340*/  MOV R212, UR9 ;  /* 0x0000000900d47c02 */ /* 0x000fe20008000f00 */
[----:B------:R-:W-:-:S02]  /*18350*/  USHF.R.S32.HI UR4, URZ, 0x1f, UR9 ;  /* 0x0000001f3f047899 */ /* 0x000fc40008011409 */
[----:B------:R-:W-:Y:S02]  /*18360*/  USHF.L.U64.HI UR7, UR6, 0x5, UR7 ;  /* 0x0000000506077899 */ /* 0x000fe40008010207 */
[----:B------:R-:W-:Y:S02]  /*18370*/  USHF.L.U32 UR6, UR6, 0x5, URZ ;  /* 0x0000000506067899 */ /* 0x000fe4000800063f */
[----:B------:R-:W-:Y:S01]  /*18380*/  MOV R210, UR4 ;  /* 0x0000000400d27c02 */ /* 0x000fe20008000f00 */
[----:B------:R-:W-:Y:S01]  /*18390*/  USHF.R.S32.HI UR10, URZ, 0x1f, UR8 ;  /* 0x0000001f3f0a7899 */ /* 0x000fe20008011408 */
[----:B------:R-:W-:Y:S01]  /*183a0*/  ULDC UR4, c[0x0][0x2ec] ;  /* 0x0000bb0000047ab9 */ /* 0x000fe20000000800 */
[----:B------:R-:W-:-:S10]  /*183b0*/  ULDC.64 UR12, c[0x0][0x208] ;  /* 0x00008200000c7ab9 */ /* 0x000fd40000000a00 */
.L_x_2421:
        /* <DEDUP_REMOVED lines=66> */
.L_x_2418:
[C---:B------:R-:W-:Y:S04]  /*187e0*/  LEA R208, P0, R10.reuse, R208, 0x1 ;  /* 0x000000d00ad07211 */ /* 0x040fe800078008ff */
[----:B------:R-:W-:Y:S02]  /*187f0*/  LEA.HI.X R207, R10, R207, R4, 0x1, P0 ;  /* 0x000000cf0acf7211 */ /* 0x000fe400000f0c04 */
[----:B------:R-:W-:Y:S03]  /*18800*/  IADD3 R6, P0, R208, UR6, RZ ;  /* 0x00000006d0067c10 */ /* 0x000fe6000ff1e0ff */
[----:B------:R-:W-:Y:S01]  /*18810*/  IMAD.MOV.U32 R209, RZ, RZ, R207 ;  /* 0x000000ffffd17224 */ /* 0x000fe200078e00cf */
[----:B------:R-:W-:Y:S02]  /*18820*/  IADD3.X R7, R207, UR7, RZ, P0, !PT ;  /* 0x00000007cf077c10 */ /* 0x000fe400087fe4ff */
[----:B------:R-:W-:Y:S02]  /*18830*/  IADD3 R4, P0, R6, UR6, RZ ;  /* 0x0000000606047c10 */ /* 0x000fe4000ff1e0ff */
[----:B------:R-:W-:Y:S01]  /*18840*/  @!PT LDS RZ, [RZ] ;  /* 0x00000000fffff984 */ /* 0x000fe20000000800 */
[----:B------:R-:W-:Y:S01]  /*18850*/  @!PT LDS RZ, [RZ] ;  /* 0x00000000fffff984 */ /* 0x000fe20000000800 */
[----:B------:R-:W-:Y:S01]  /*18860*/  @!PT LDS RZ, [RZ] ;  /* 0x00000000fffff984 */ /* 0x000fe20000000800 */
[----:B------:R-:W-:Y:S02]  /*18870*/  LDGSTS.E.BYPASS.LTC128B.128 [R201+0xc000], desc[UR12][R208.64] ;  /* 0x0c000000d0c97fae */ /* 0x000fe4000b901d4c */
[----:B------:R-:W-:Y:S02]  /*18880*/  IADD3.X R5, R7, UR7, RZ, P0, !PT ;  /* 0x0000000707057c10 */ /* 0x000fe400087fe4ff */
[----:B------:R-:W-:Y:S01]  /*18890*/  LDGSTS.E.BYPASS.LTC128B.128 [R201+0xe000], desc[UR12][R208.64+0x80] ;  /* 0x0e000080d0c97fae */ /* 0x000fe2000b901d4c */
[----:B------:R-:W-:Y:S03]  /*188a0*/  IADD3 R2, P0, R4, UR6, RZ ;  /* 0x0000000604027c10 */ /* 0x000fe6000ff1e0ff */
[----:B------:R-:W-:Y:S01]  /*188b0*/  LDGSTS.E.BYPASS.LTC128B.128 [R201+0x10000], desc[UR12][R208.64+0x100] ;  /* 0x10000100d0c97fae */ /* 0x000fe2000b901d4c */
[----:B------:R-:W-:Y:S02]  /*188c0*/  IADD3.X R3, R5, UR7, RZ, P0, !PT ;  /* 0x0000000705037c10 */ /* 0x000fe400087fe4ff */
[----:B------:R-:W-:Y:S01]  /*188d0*/  ISETP.GE.AND P0, PT, R206, 0x2, PT ;  /* 0x00000002ce00780c */ /* 0x000fe20003f06270 */
[----:B------:R-:W-:Y:S04]  /*188e0*/  LDGSTS.E.BYPASS.LTC128B.128 [R201+0xc800], desc[UR12][R6.64] ;  /* 0x0c80000006c97fae */ /* 0x000fe8000b901d4c */
[----:B------:R-:W-:Y:S04]  /*188f0*/  LDGSTS.E.BYPASS.LTC128B.128 [R201+0xe800], desc[UR12][R6.64+0x80] ;  /* 0x0e80008006c97fae */ /* 0x000fe8000b901d4c */
[----:B------:R-:W-:Y:S04]  /*18900*/  LDGSTS.E.BYPASS.LTC128B.128 [R201+0x10800], desc[UR12][R6.64+0x100] ;  /* 0x1080010006c97fae */ /* 0x000fe8000b901d4c */
[----:B------:R-:W-:Y:S04]  /*18910*/  LDGSTS.E.BYPASS.LTC128B.128 [R201+0xd000], desc[UR12][R4.64] ;  /* 0x0d00000004c97fae */ /* 0x000fe8000b901d4c */
[----:B------:R-:W-:Y:S04]  /*18920*/  LDGSTS.E.BYPASS.LTC128B.128 [R201+0xf000], desc[UR12][R4.64+0x80] ;  /* 0x0f00008004c97fae */ /* 0x000fe8000b901d4c */
[----:B------:R1:W-:Y:S04]  /*18930*/  LDGSTS.E.BYPASS.LTC128B.128 [R201+0x11000], desc[UR12][R4.64+0x100] ;  /* 0x1100010004c97fae */ /* 0x0003e8000b901d4c */
[----:B------:R2:W-:Y:S04]  /*18940*/  LDGSTS.E.BYPASS.LTC128B.128 [R201+0xd800], desc[UR12][R2.64] ;  /* 0x0d80000002c97fae */ /* 0x0005e8000b901d4c */
[----:B------:R2:W-:Y:S04]  /*18950*/  LDGSTS.E.BYPASS.LTC128B.128 [R201+0xf800], desc[UR12][R2.64+0x80] ;  /* 0x0f80008002c97fae */ /* 0x0005e8000b901d4c */
[----:B------:R2:W-:Y:S04]  /*18960*/  LDGSTS.E.BYPASS.LTC128B.128 [R201+0x11800], desc[UR12][R2.64+0x100] ;  /* 0x1180010002c97fae */ /* 0x0005e8000b901d4c */
[----:B------:R-:W-:Y:S04]  /*18970*/  LDSM.16.M88.4 R32, [R198] ;  /* 0x00000000c620783b */ /* 0x000fe80000000200 */
[----:B------:R-:W1:Y:S04]  /*18980*/  LDSM.16.M88.4 R8, [R197+0x6000] ;  /* 0x00600000c508783b */ /* 0x000e680000000200 */
[----:B------:R-:W3:Y:S04]  /*18990*/  LDSM.16.M88.4 R16, [R197+0x6800] ;  /* 0x00680000c510783b */ /* 0x000ee80000000200 */
[----:B------:R-:W4:Y:S04]  /*189a0*/  LDSM.16.M88.4 R24, [R197+0x7000] ;  /* 0x00700000c518783b */ /* 0x000f280000000200 */
[----:B------:R-:W5:Y:S04]  /*189b0*/  LDSM.16.M88.4 R136, [R197+0x7800] ;  /* 0x00780000c588783b */ /* 0x000f680000000200 */
[----:B------:R-:W0:Y:S04]  /*189c0*/  LDGDEPBAR ;  /* 0x00000000000079af */ /* 0x000e280000000000 */
[----:B------:R-:W-:Y:S04]  /*189d0*/  LDSM.16.M88.4 R140, [R196] ;  /* 0x00000000c48c783b */ /* 0x000fe80000000200 */
[----:B------:R-:W2:Y:S04]  /*189e0*/  LDSM.16.M88.4 R144, [R195] ;  /* 0x00000000c390783b */ /* 0x000ea80000000200 */
[----:B------:R-:W2:Y:S04]  /*189f0*/  LDSM.16.M88.4 R148, [R187] ;  /* 0x00000000bb94783b */ /* 0x000ea80000000200 */
[----:B------:R-:W2:Y:S04]  /*18a00*/  LDSM.16.M88.4 R152, [R186] ;  /* 0x00000000ba98783b */ /* 0x000ea80000000200 */
[----:B------:R-:W2:Y:S01]  /*18a10*/  LDSM.16.M88.4 R156, [R185] ;  /* 0x00000000b99c783b */ /* 0x000ea20000000200 */
        /* <DEDUP_REMOVED lines=10> */
[C---:B-----5:R-:W-:Y:S06]  /*18ac0*/  HMMA.16816.F32 R28, R32.reuse, R136, RZ ;  /* 0x00000088201c723c */ /* 0x060fec00000018ff */
[----:B------:R-:W-:Y:S01]  /*18ad0*/  HMMA.16816.F32 R32, R32, R138, RZ ;  /* 0x0000008a2020723c */ /* 0x000fe200000018ff */
[----:B------:R-:W3:Y:S05]  /*18ae0*/  LDSM.16.M88.4 R136, [R191+0x7000] ;  /* 0x00700000bf88783b */ /* 0x000eea0000000200 */
[C---:B--2---:R-:W-:Y:S06]  /*18af0*/  HMMA.16816.F32 R4, R140.reuse, R144, R4 ;  /* 0x000000908c04723c */ /* 0x044fec0000001804 */
[C---:B------:R-:W-:Y:S01]  /*18b00*/  HMMA.16816.F32 R8, R140.reuse, R146, R8 ;  /* 0x000000928c08723c */ /* 0x040fe20000001808 */
[----:B------:R-:W-:Y:S05]  /*18b10*/  LDSM.16.M88.4 R144, [R193] ;  /* 0x00000000c190783b */ /* 0x000fea0000000200 */
[C---:B------:R-:W-:Y:S06]  /*18b20*/  HMMA.16816.F32 R12, R140.reuse, R148, R12 ;  /* 0x000000948c0c723c */ /* 0x040fec000000180c */
[C---:B------:R-:W-:Y:S01]  /*18b30*/  HMMA.16816.F32 R16, R140.reuse, R150, R16 ;  /* 0x000000968c10723c */ /* 0x040fe20000001810 */
[----:B------:R-:W2:Y:S05]  /*18b40*/  LDSM.16.M88.4 R148, [R184] ;  /* 0x00000000b894783b */ /* 0x000eaa0000000200 */
        /* <DEDUP_REMOVED lines=13> */
[C---:B---3--:R-:W-:Y:S06]  /*18c20*/  HMMA.16816.F32 R20, R160.reuse, R136, R20 ;  /* 0x00000088a014723c */ /* 0x048fec0000001814 */
[C---:B------:R-:W-:Y:S01]  /*18c30*/  HMMA.16816.F32 R24, R160.reuse, R138, R24 ;  /* 0x0000008aa018723c */ /* 0x040fe20000001818 */
[----:B------:R-:W1:Y:S05]  /*18c40*/  LDSM.16.M88.4 R136, [R198+0x2000] ;  /* 0x00200000c688783b */ /* 0x000e6a0000000200 */
[C---:B------:R-:W-:Y:S06]  /*18c50*/  HMMA.16816.F32 R28, R160.reuse, R172, R28 ;  /* 0x000000aca01c723c */ /* 0x040fec000000181c */
[----:B------:R-:W-:Y:S01]  /*18c60*/  HMMA.16816.F32 R32, R160, R174, R32 ;  /* 0x000000aea020723c */ /* 0x000fe20000001820 */
[----:B------:R-:W3:Y:S04]  /*18c70*/  LDSM.16.M88.4 R160, [R197+0x9000] ;  /* 0x00900000c5a0783b */ /* 0x000ee80000000200 */
[----:B------:R-:W3:Y:S01]  /*18c80*/  LDSM.16.M88.4 R172, [R197+0x9800] ;  /* 0x00980000c5ac783b */ /* 0x000ee20000000200 */
[C---:B--2---:R-:W-:Y:S06]  /*18c90*/  HMMA.16816.F32 R4, R144.reuse, R148, R4 ;  /* 0x000000949004723c */ /* 0x044fec0000001804 */
[C---:B------:R-:W-:Y:S01]  /*18ca0*/  HMMA.16816.F32 R8, R144.reuse, R150, R8 ;  /* 0x000000969008723c */ /* 0x040fe20000001808 */
[----:B------:R-:W-:Y:S05]  /*18cb0*/  LDSM.16.M88.4 R148, [R183] ;  /* 0x00000000b794783b */ /* 0x000fea0000000200 */
[C---:B----4-:R-:W-:Y:S06]  /*18cc0*/  HMMA.16816.F32 R12, R144.reuse, R152, R12 ;  /* 0x00000098900c723c */ /* 0x050fec000000180c */
[C---:B------:R-:W-:Y:S01]  /*18cd0*/  HMMA.16816.F32 R16, R144.reuse, R154, R16 ;  /* 0x0000009a9010723c */ /* 0x040fe20000001810 */
[----:B------:R-:W-:Y:S05]  /*18ce0*/  LDSM.16.M88.4 R152, [R182] ;  /* 0x00000000b698783b */ /* 0x000fea0000000200 */
[C---:B-----5:R-:W-:Y:S06]  /*18cf0*/  HMMA.16816.F32 R20, R144.reuse, R140, R20 ;  /* 0x0000008c9014723c */ /* 0x060fec0000001814 */
[C---:B------:R-:W-:Y:S01]  /*18d00*/  HMMA.16816.F32 R24, R144.reuse, R142, R24 ;  /* 0x0000008e9018723c */ /* 0x040fe20000001818 */
[----:B------:R-:W2:Y:S05]  /*18d10*/  LDSM.16.M88.4 R140, [R196+0x2000] ;  /* 0x00200000c48c783b */ /* 0x000eaa0000000200 */
        /* <DEDUP_REMOVED lines=19> */
[----:B------:R-:W-:Y:S05]  /*18e50*/  LDSM.16.M88.4 R148, [R184+0x2000] ;  /* 0x00200000b894783b */ /* 0x000fea0000000200 */
[C---:B------:R-:W-:Y:S06]  /*18e60*/  HMMA.16816.F32 R12, R140.reuse, R152, R12 ;  /* 0x000000988c0c723c */ /* 0x040fec000000180c */
[C---:B------:R-:W-:Y:S01]  /*18e70*/  HMMA.16816.F32 R16, R140.reuse, R154, R16 ;  /* 0x0000009a8c10723c */ /* 0x040fe20000001810 */
[----:B------:R-:W-:Y:S05]  /*18e80*/  LDSM.16.M88.4 R152, [R184+0x2800] ;  /* 0x00280000b898783b */ /* 0x000fea0000000200 */
[C---:B----4-:R-:W-:Y:S06]  /*18e90*/  HMMA.16816.F32 R20, R140.reuse, R144, R20 ;  /* 0x000000908c14723c */ /* 0x050fec0000001814 */
[C---:B------:R-:W-:Y:S01]  /*18ea0*/  HMMA.16816.F32 R24, R140.reuse, R146, R24 ;  /* 0x000000928c18723c */ /* 0x040fe20000001818 */
[----:B------:R-:W2:Y:S05]  /*18eb0*/  LDSM.16.M88.4 R144, [R193+0x2000] ;  /* 0x00200000c190783b */ /* 0x000eaa0000000200 */
        /* <DEDUP_REMOVED lines=20> */
[C---:B------:R-:W-:Y:S06]  /*19000*/  HMMA.16816.F32 R12, R144.reuse, R152, R12 ;  /* 0x00000098900c723c */ /* 0x040fec000000180c */
[C---:B------:R-:W-:Y:S01]  /*19010*/  HMMA.16816.F32 R16, R144.reuse, R154, R16 ;  /* 0x0000009a9010723c */ /* 0x040fe20000001810 */
[----:B------:R-:W-:Y:S05]  /*19020*/  LDSM.16.M88.4 R152, [R178] ;  /* 0x00000000b298783b */ /* 0x000fea0000000200 */
[C---:B----4-:R-:W-:Y:S06]  /*19030*/  HMMA.16816.F32 R20, R144.reuse, R140, R20 ;  /* 0x0000008c9014723c */ /* 0x050fec0000001814 */
[C---:B------:R-:W-:Y:S01]  /*19040*/  HMMA.16816.F32 R24, R144.reuse, R142, R24 ;  /* 0x0000008e9018723c */ /* 0x040fe20000001818 */
[----:B------:R-:W2:Y:S05]  /*19050*/  LDSM.16.M88.4 R140, [R196+0x4000] ;  /* 0x00400000c48c783b */ /* 0x000eaa0000000200 */
        /* <DEDUP_REMOVED lines=36> */
[C---:B---3--:R-:W-:Y:S06]  /*192a0*/  HMMA.16816.F32 R20, R160.reuse, R136, R20 ;  /* 0x00000088a014723c */ /* 0x048fec0000001814 */
[C---:B------:R-:W-:Y:S06]  /*192b0*/  HMMA.16816.F32 R24, R160.reuse, R138, R24 ;  /* 0x0000008aa018723c */ /* 0x040fec0000001818 */
[C---:B------:R-:W-:Y:S06]  /*192c0*/  HMMA.16816.F32 R28, R160.reuse, R172, R28 ;  /* 0x000000aca01c723c */ /* 0x040fec000000181c */
[----:B------:R-:W-:Y:S06]  /*192d0*/  HMMA.16816.F32 R32, R160, R174, R32 ;  /* 0x000000aea020723c */ /* 0x000fec0000001820 */
[C---:B--2---:R-:W-:Y:S06]  /*192e0*/  HMMA.16816.F32 R4, R144.reuse, R148, R4 ;  /* 0x000000949004723c */ /* 0x044fec0000001804 */
        /* <DEDUP_REMOVED lines=75> */
.L_x_2420:
[C---:B------:R-:W-:Y:S04]  /*197a0*/  LEA R204, P0, R140.reuse, R204, 0x1 ;  /* 0x000000cc8ccc7211 */ /* 0x040fe800078008ff */
[----:B------:R-:W-:Y:S02]  /*197b0*/  LEA.HI.X R205, R140, R205, R135, 0x1, P0 ;  /* 0x000000cd8ccd7211 */ /* 0x000fe400000f0c87 */
[----:B------:R-:W-:Y:S03]  /*197c0*/  IADD3 R136, P0, R204, UR11, RZ ;  /* 0x0000000bcc887c10 */ /* 0x000fe6000ff1e0ff */
        /* <DEDUP_REMOVED lines=9> */
[----:B------:R-:W-:Y:S03]  /*19860*/  IADD3 R2, P0, R134, UR11, RZ ;  /* 0x0000000b86027c10 */ /* 0x000fe6000ff1e0ff */
[----:B------:R1:W-:Y:S01]  /*19870*/  LDGSTS.E.BYPASS.LTC128B.128 [R201+0x6800], desc[UR12][R136.64] ;  /* 0x0680000088c97fae */ /* 0x0003e2000b901d4c */
[----:B------:R-:W-:Y:S03]  /*19880*/  IADD3.X R3, R135, UR5, RZ, P0, !PT ;  /* 0x0000000587037c10 */ /* 0x000fe600087fe4ff */
        /* <DEDUP_REMOVED lines=9> */
.L_x_2419:
        /* <DEDUP_REMOVED lines=412> */
.L_x_2417:
        /* <DEDUP_REMOVED lines=255> */
[----:B---3--:R-:W1:Y:S01]  /*1c2d0*/  S2R R21, SR_CTAID.Y ;  /* 0x0000000000157919 */ /* 0x008e620000002600 */
[----:B------:R-:W1:Y:S01]  /*1c2e0*/  LDC R2, c[0x0][0x2c4] ;  /* 0x0000b100ff027b82 */ /* 0x000e620000000800 */
[----:B------:R-:W-:Y:S01]  /*1c2f0*/  ISETP.NE.AND P0, PT, R200, -0x1, PT ;  /* 0xffffffffc800780c */ /* 0x000fe20003f05270 */
[----:B------:R-:W2:Y:S06]  /*1c300*/  S2R R34, SR_CTAID.Z ;  /* 0x0000000000227919 */ /* 0x000eac0000002700 */
[----:B------:R-:W2:Y:S01]  /*1c310*/  LDC R3, c[0x0][0x2e4] ;  /* 0x0000b900ff037b82 */ /* 0x000ea20000000800 */
[----:B-1----:R-:W-:-:S05]  /*1c320*/  IMAD R5, R21, R2, RZ ;  /* 0x0000000215057224 */ /* 0x002fca00078e02ff */
[----:B------:R-:W-:-:S05]  /*1c330*/  SEL R2, R5, R200, !P0 ;  /* 0x000000c805027207 */ /* 0x000fca0004000000 */
[----:B--2---:R-:W-:Y:S01]  /*1c340*/  IMAD R3, R34, R3, R2 ;  /* 0x0000000322037224 */ /* 0x004fe200078e0202 */
[----:B------:R-:W-:Y:S06]  /*1c350*/  BRA `(.L_x_2423) ;  /* 0x0000000000187947 */ /* 0x000fec0003800000 */
.L_x_2422:
[----:B------:R-:W1:Y:S01]  /*1c360*/  S2R R34, SR_CTAID.Z ;  /* 0x0000000000227919 */ /* 0x000e620000002700 */
[----:B------:R-:W1:Y:S01]  /*1c370*/  LDC R2, c[0x0][0x270] ;  /* 0x00009c00ff027b82 */ /* 0x000e620000000800 */
[----:B---3--:R-:W1:Y:S07]  /*1c380*/  S2R R21, SR_CTAID.Y ;  /* 0x0000000000157919 */ /* 0x008e6e0000002600 */
[----:B------:R-:W2:Y:S01]  /*1c390*/  LDC R3, c[0x0][0x2c4] ;  /* 0x0000b100ff037b82 */ /* 0x000ea20000000800 */
[----:B-1----:R-:W-:-:S04]  /*1c3a0*/  IMAD R2, R21, R2, R34 ;  /* 0x0000000215027224 */ /* 0x002fc800078e0222 */
[----:B--2---:R-:W-:-:S07]  /*1c3b0*/  IMAD R3, R2, R3, RZ ;  /* 0x0000000302037224 */ /* 0x004fce00078e02ff */
.L_x_2423:
[----:B------:R-:W1:Y:S01]  /*1c3c0*/  S2R R6, SR_TID.X ;  /* 0x0000000000067919 */ /* 0x000e620000002100 */
[----:B------:R-:W-:Y:S01]  /*1c3d0*/  SHF.R.S32.HI R5, RZ, 0x1f, R8 ;  /* 0x0000001fff057819 */ /* 0x000fe20000011408 */
[----:B------:R-:W-:Y:S01]  /*1c3e0*/  ULDC.64 UR6, c[0x0][0x208] ;  /* 0x0000820000067ab9 */ /* 0x000fe20000000a00 */
[----:B------:R-:W-:Y:S01]  /*1c3f0*/  BSSY B0, `(.L_x_2424) ;  /* 0x000001f000007945 */ /* 0x000fe20003800000 */
[----:B------:R-:W-:Y:S01]  /*1c400*/  BAR.SYNC.DEFER_BLOCKING 0x0 ;  /* 0x0000000000007b1d */ /* 0x000fe20000010000 */
[----:B-1----:R-:W-:-:S04]  /*1c410*/  SHF.R.S32.HI R13, RZ, 0x1f, R6 ;  /* 0x0000001fff0d7819 */ /* 0x002fc80000011406 */
[----:B------:R-:W-:-:S04]  /*1c420*/  LEA.HI R13, R13, R6, RZ, 0x5 ;  /* 0x000000060d0d7211 */ /* 0x000fc800078f28ff */
[----:B------:R-:W-:-:S05]  /*1c430*/  LOP3.LUT R13, R13, 0xffffffe0, RZ, 0xc0, !PT ;  /* 0xffffffe00d0d7812 */ /* 0x000fca00078ec0ff */
[----:B------:R-:W-:Y:S01]  /*1c440*/  IMAD.IADD R2, R6, 0x1, -R13 ;  /* 0x0000000106027824 */ /* 0x000fe200078e0a0d */
[----:B------:R-:W-:Y:S02]  /*1c450*/  LOP3.LUT R13, R10, 0xffffffe0, RZ, 0xc0, !PT ;  /* 0xffffffe00a0d7812 */ /* 0x000fe400078ec0ff */
[----:B------:R-:W-:Y:S02]  /*1c460*/  LEA.HI R10, R5, R8, RZ, 0x2 ;  /* 0x00000008050a7211 */ /* 0x000fe400078f10ff */
[----:B------:R-:W-:Y:S01]  /*1c470*/  SHF.R.S32.HI R5, RZ, 0x1f, R2 ;  /* 0x0000001fff057819 */ /* 0x000fe20000011402 */
[----:B------:R-:W-:Y:S01]  /*1c480*/  IMAD.IADD R4, R0, 0x1, -R13 ;  /* 0x0000000100047824 */ /* 0x000fe200078e0a0d */
[----:B------:R-:W-:Y:S02]  /*1c490*/  LOP3.LUT R13, R10, 0xffffffc, RZ, 0xc0, !PT ;  /* 0x0ffffffc0a0d7812 */ /* 0x000fe400078ec0ff */
[----:B------:R-:W-:Y:S02]  /*1c4a0*/  LEA.HI R5, R5, R2, RZ, 0x2 ;  /* 0x0000000205057211 */ /* 0x000fe400078f10ff */
[----:B------:R-:W-:Y:S01]  /*1c4b0*/  LOP3.LUT P0, RZ, R4, 0x3, RZ, 0xc0, !PT ;  /* 0x0000000304ff7812 */ /* 0x000fe2000780c0ff */
[----:B------:R-:W-:Y:S01]  /*1c4c0*/  IMAD.IADD R2, R8, 0x1, -R13 ;  /* 0x0000000108027824 */ /* 0x000fe200078e0a0d */
[----:B------:R-:W-:-:S05]  /*1c4d0*/  SHF.R.S32.HI R5, RZ, 0x2, R5 ;  /* 0x00000002ff057819 */ /* 0x000fca0000011405 */
[----:B------:R-:W-:-:S06]  /*1c4e0*/  IMAD R2, R2, 0x10, R5 ;  /* 0x0000001002027824 */ /* 0x000fcc00078e0205 */
[----:B------:R-:W-:Y:S05]  /*1c4f0*/  @P0 BRA `(.L_x_2425) ;  /* 0x0000000000380947 */ /* 0x000fea0003800000 */
        /* <DEDUP_REMOVED lines=14> */
.L_x_2425:
[----:B------:R-:W-:Y:S05]  /*1c5e0*/  BSYNC B0 ;  /* 0x0000000000007941 */ /* 0x000fea0003800000 */
.L_x_2424:
[----:B------:R-:W2:Y:S01]  /*1c5f0*/  S2UR UR5, SR_CTAID.X ;  /* 0x00000000000579c3 */ /* 0x000ea20000002500 */
[----:B------:R-:W-:Y:S01]  /*1c600*/  LEA.HI R7, R7, R0, RZ, 0x3 ;  /* 0x0000000007077211 */ /* 0x000fe200078f18ff */
[----:B------:R3:W4:Y:S01]  /*1c610*/  LDS.128 R12, [R201+0x1800] ;  /* 0x00180000c90c7984 */ /* 0x0007220000000c00 */
[----:B-1----:R-:W-:Y:S01]  /*1c620*/  SHF.R.S32.HI R9, RZ, 0x1f, R6 ;  /* 0x0000001fff097819 */ /* 0x002fe20000011406 */
[----:B------:R-:W-:Y:S01]  /*1c630*/  BSSY B0, `(.L_x_2426) ;  /* 0x0000039000007945 */ /* 0x000fe20003800000 */
[----:B------:R-:W-:Y:S01]  /*1c640*/  LOP3.LUT R7, R7, 0xfffffff8, RZ, 0xc0, !PT ;  /* 0xfffffff807077812 */ /* 0x000fe200078ec0ff */
[----:B------:R3:W1:Y:S01]  /*1c650*/  LDS.128 R16, [R201+0x5800] ;  /* 0x00580000c9107984 */ /* 0x0006620000000c00 */
[----:B------:R-:W-:Y:S01]  /*1c660*/  LEA.HI R6, R9, R6, RZ, 0x3 ;  /* 0x0000000609067211 */ /* 0x000fe200078f18ff */
[----:B------:R-:W5:Y:S01]  /*1c670*/  LDC.64 R2, c[0x0][0x290] ;  /* 0x0000a400ff027b82 */ /* 0x000f620000000a00 */
[----:B------:R-:W-:Y:S01]  /*1c680*/  SHF.R.S32.HI R23, RZ, 0x1f, R21 ;  /* 0x0000001fff177819 */ /* 0x000fe20000011415 */
[----:B------:R-:W-:Y:S01]  /*1c690*/  IMAD.IADD R7, R0, 0x1, -R7 ;  /* 0x0000000100077824 */ /* 0x000fe200078e0a07 */
[----:B------:R-:W-:Y:S01]  /*1c6a0*/  SHF.R.S32.HI R0, RZ, 0x3, R6 ;  /* 0x00000003ff007819 */ /* 0x000fe20000011406 */
[----:B------:R3:W1:Y:S01]  /*1c6b0*/  LDS.128 R8, [R201+0x3800] ;  /* 0x00380000c9087984 */ /* 0x0006620000000c00 */
[----:B------:R-:W-:Y:S01]  /*1c6c0*/  ISETP.NE.AND P0, PT, R200, -0x1, PT ;  /* 0xffffffffc800780c */ /* 0x000fe20003f05270 */
[----:B------:R-:W-:Y:S01]  /*1c6d0*/  IMAD.SHL.U32 R22, R7, 0x8, RZ ;  /* 0x0000000807167824 */ /* 0x000fe200078e00ff */
[----:B------:R-:W-:Y:S01]  /*1c6e0*/  SHF.R.S32.HI R7, RZ, 0x1f, R34 ;  /* 0x0000001fff077819 */ /* 0x000fe20000011422 */
[----:B------:R-:W3:Y:S01]  /*1c6f0*/  LDC.64 R4, c[0x0][0x298] ;  /* 0x0000a600ff047b82 */ /* 0x000ee20000000a00 */
[----:B------:R-:W-:Y:S01]  /*1c700*/  VIADD R6, R0, 0x10 ;  /* 0x0000001000067836 */ /* 0x000fe20000000000 */
[----:B------:R1:W1:Y:S01]  /*1c710*/  LDS.128 R28, [R201] ;  /* 0x00000000c91c7984 */ /* 0x0002620000000c00 */
[----:B--2---:R-:W-:-:S04]  /*1c720*/  USHF.L.U32 UR5, UR5, 0x6, URZ ;  /* 0x0000000605057899 */ /* 0x004fc8000800063f */
[----:B------:R-:W-:Y:S02]  /*1c730*/  USHF.R.S32.HI UR4, URZ, 0x1f, UR5 ;  /* 0x0000001f3f047899 */ /* 0x000fe40008011405 */
[----:B------:R-:W-:-:S05]  /*1c740*/  VIADD R199, R199, -UR5 ;  /* 0x80000005c7c77c36 */ /* 0x000fca0008000000 */
[----:B------:R-:W-:Y:S01]  /*1c750*/  ISETP.GE.AND P3, PT, R6, R199, PT ;  /* 0x000000c70600720c */ /* 0x000fe20003f66270 */
[----:B-----5:R-:W-:Y:S01]  /*1c760*/  IMAD R6, R23, R2, RZ ;  /* 0x0000000217067224 */ /* 0x020fe200078e02ff */
[----:B------:R-:W-:-:S03]  /*1c770*/  SHF.R.S32.HI R23, RZ, 0x1f, R22 ;  /* 0x0000001fff177819 */ /* 0x000fc60000011416 */
[----:B------:R-:W-:Y:S02]  /*1c780*/  IMAD R3, R21, R3, R6 ;  /* 0x0000000315037224 */ /* 0x000fe400078e0206 */
[----:B---3--:R-:W-:-:S04]  /*1c790*/  IMAD.WIDE.U32 R24, R200, R4, RZ ;  /* 0x00000004c8187225 */ /* 0x008fc800078e00ff */
[----:B------:R-:W-:-:S04]  /*1c7a0*/  IMAD.WIDE.U32 R20, R21, R2, RZ ;  /* 0x0000000215147225 */ /* 0x000fc800078e00ff */
[----:B------:R-:W-:Y:S01]  /*1c7b0*/  IMAD.WIDE.U32 R22, R4, UR5, R22 ;  /* 0x0000000504167c25 */ /* 0x000fe2000f8e0016 */
[----:B------:R-:W-:-:S03]  /*1c7c0*/  SEL R2, R20, R24, !P0 ;  /* 0x0000001814027207 */ /* 0x000fc60004000000 */
[----:B------:R-:W-:Y:S02]  /*1c7d0*/  IMAD R6, R4, UR4, RZ ;  /* 0x0000000404067c24 */ /* 0x000fe4000f8e02ff */
[----:B------:R-:W-:Y:S01]  /*1c7e0*/  IMAD R200, R200, R5, R25 ;  /* 0x00000005c8c87224 */ /* 0x000fe200078e0219 */
[----:B------:R-:W-:Y:S01]  /*1c7f0*/  @!P0 IADD3 R200, R21, R3, RZ ;  /* 0x0000000315c88210 */ /* 0x000fe20007ffe0ff */
[----:B------:R-:W-:Y:S01]  /*1c800*/  IMAD R3, R5, UR5, R6 ;  /* 0x0000000505037c24 */ /* 0x000fe2000f8e0206 */
[----:B------:R-:W-:Y:S01]  /*1c810*/  IADD3 R20, P0, R2, R22, RZ ;  /* 0x0000001602147210 */ /* 0x000fe20007f1e0ff */
[----:B------:R-:W-:Y:S01]  /*1c820*/  ULDC.64 UR4, c[0x0][0x2a0] ;  /* 0x0000a80000047ab9 */ /* 0x000fe20000000a00 */
[----:B------:R2:W3:Y:S01]  /*1c830*/  LDS.128 R24, [R201+0x2000] ;  /* 0x00200000c9187984 */ /* 0x0004e20000000c00 */
[----:B------:R-:W-:Y:S01]  /*1c840*/  IMAD R7, R7, UR4, RZ ;  /* 0x0000000407077c24 */ /* 0x000fe2000f8e02ff */
[----:B------:R-:W-:Y:S01]  /*1c850*/  IADD3.X R21, R200, R3, R23, P0, !PT ;  /* 0x00000003c8157210 */ /* 0x000fe200007fe417 */
[C---:B------:R-:W-:Y:S01]  /*1c860*/  VIADD R6, R0.reuse, 0x20 ;  /* 0x0000002000067836 */ /* 0x040fe20000000000 */
[-C--:B------:R-:W-:Y:S01]  /*1c870*/  ISETP.GE.AND P0, PT, R0, R199.reuse, PT ;  /* 0x000000c70000720c */ /* 0x080fe20003f06270 */
[C---:B------:R-:W-:Y:S01]  /*1c880*/  IMAD R37, R34.reuse, UR5, R7 ;  /* 0x0000000522257c24 */ /* 0x040fe2000f8e0207 */
[----:B------:R-:W-:Y:S01]  /*1c890*/  SHF.R.S32.HI R3, RZ, 0x1f, R0 ;  /* 0x0000001fff037819 */ /* 0x000fe20000011400 */
[----:B------:R-:W-:Y:S01]  /*1c8a0*/  IMAD.WIDE.U32 R34, R34, UR4, R20 ;  /* 0x0000000422227c25 */ /* 0x000fe2000f8e0014 */
[----:B------:R-:W-:Y:S01]  /*1c8b0*/  ISETP.GE.AND P2, PT, R6, R199, PT ;  /* 0x000000c70600720c */ /* 0x000fe20003f46270 */
[----:B------:R2:W1:Y:S02]  /*1c8c0*/  LDS.128 R20, [R201+0x4000] ;  /* 0x00400000c9147984 */ /* 0x0004640000000c00 */
[----:B------:R-:W-:Y:S01]  /*1c8d0*/  VIADD R2, R0, 0x30 ;  /* 0x0000003000027836 */ /* 0x000fe20000000000 */
[----:B------:R-:W-:-:S04]  /*1c8e0*/  IADD3 R37, R37, R35, RZ ;  /* 0x0000002325257210 */ /* 0x000fc80007ffe0ff */
[----:B------:R-:W-:Y:S01]  /*1c8f0*/  ISETP.GE.AND P1, PT, R2, R199, PT ;  /* 0x000000c70200720c */ /* 0x000fe20003f26270 */
[----:B----4-:R-:W-:-:S12]  /*1c900*/  @P0 BRA `(.L_x_2427) ;  /* 0x00000000002c0947 */ /* 0x010fd80003800000 */
        /* <DEDUP_REMOVED lines=11> */
.L_x_2427:
[----:B------:R-:W-:Y:S05]  /*1c9c0*/  BSYNC B0 ;  /* 0x0000000000007941 */ /* 0x000fea0003800000 */
.L_x_2426:
        /* <DEDUP_REMOVED lines=19> */
.L_x_2429:
[----:B------:R-:W-:Y:S05]  /*1cb00*/  BSYNC B0 ;  /* 0x0000000000007941 */ /* 0x000fea0003800000 */
.L_x_2428:
        /* <DEDUP_REMOVED lines=19> */
.L_x_2431:
[----:B------:R-:W-:Y:S05]  /*1cc40*/  BSYNC B0 ;  /* 0x0000000000007941 */ /* 0x000fea0003800000 */
.L_x_2430:
        /* <DEDUP_REMOVED lines=16> */
.L_x_2432:
        /* <DEDUP_REMOVED lines=11> */
.L_x_4170:


//--------------------- .text._ZN5flash24flash_fwd_splitkv_kernelI23Flash_fwd_kernel_traitsILi192ELi64ELi64ELi4ELb0ELb0EN7cutlass6half_tE19Flash_kernel_traitsILi192ELi64ELi64ELi4ES3_EELb1ELb0ELb0ELb0ELb1ELb1ELb0ELb1EEEvNS_16Flash_fwd_paramsE --------------------------
	.section	.text._ZN5flash24flash_fwd_splitkv_kernelI23Flash_fwd_kernel_traitsILi192ELi64ELi64ELi4ELb0ELb0EN7cutlass6half_tE19Flash_kernel_traitsILi192ELi64ELi64ELi4ES3_EELb1ELb0ELb0ELb0ELb1ELb1ELb0ELb1EEEvNS_16Flash_fwd_paramsE,"ax",@progbits
	.align	128
        .global         _ZN5flash24flash_fwd_splitkv_kernelI23Flash_fwd_kernel_traitsILi192ELi64ELi64ELi4ELb0ELb0EN7cutlass6half_tE19Flash_kernel_traitsILi192ELi64ELi64ELi4ES3_EELb1ELb0ELb0ELb0ELb1ELb1ELb0ELb1EEEvNS_16Flash_fwd_paramsE
        .type           _ZN5flash24flash_fwd_splitkv_kernelI23Flash_fwd_kernel_traitsILi192ELi64ELi64ELi4ELb0ELb0EN7cutlass6half_tE19Flash_kernel_traitsILi192ELi64ELi64ELi4ES3_EELb1ELb0ELb0ELb0ELb1ELb1ELb0ELb1EEEvNS_16Flash_fwd_paramsE,@function
        .size           _ZN5flash24flash_fwd_splitkv_kernelI23Flash_fwd_kernel_traitsILi192ELi64ELi64ELi4ELb0ELb0EN7cutlass6half_tE19Flash_kernel_traitsILi192ELi64ELi64ELi4ES3_EELb1ELb0ELb0ELb0ELb1ELb1ELb0ELb1EEEvNS_16Flash_fwd_paramsE,(.L_x_4171 - _ZN5flash24flash_fwd_splitkv_kernelI23Flash_fwd_kernel_traitsILi192ELi64ELi64ELi4ELb0ELb0EN7cutlass6half_tE19Flash_kernel_traitsILi192ELi64ELi64ELi4ES3_EELb1ELb0ELb0ELb0ELb1ELb1ELb0ELb1EEEvNS_16Flash_fwd_paramsE)
        .other          _ZN5flash24flash_fwd_splitkv_kernelI23Flash_fwd_kernel_traitsILi192ELi64ELi64ELi4ELb0ELb0EN7cutlass6half_tE19Flash_kernel_traitsILi192ELi64ELi64ELi4ES3_EELb1ELb0ELb0ELb0ELb1ELb1ELb0ELb1EEEvNS_16Flash_fwd_paramsE,@"STO_CUDA_ENTRY STV_DEFAULT"
_ZN5flash24flash_fwd_splitkv_kernelI23Flash_fwd_kernel_traitsILi192ELi64ELi64ELi4ELb0ELb0EN7cutlass6half_tE19Flash_kernel_traitsILi192ELi64ELi64ELi4ES3_EELb1ELb0ELb0ELb0ELb1ELb1ELb0ELb1EEEvNS_16Flash_fwd_paramsE:
.text._ZN5flash24flash_fwd_splitkv_kernelI23Flash_fwd_kernel_traitsILi192ELi64ELi64ELi4ELb0ELb0EN7cutlass6half_tE19Flash_kernel_traitsILi192ELi64ELi64ELi4ES3_EELb1ELb0ELb0ELb0ELb1ELb1ELb0ELb1EEEvNS_16Flash_fwd_paramsE:
        /* <DEDUP_REMOVED lines=41> */
.L_x_2433:
[----:B------:R-:W1:Y:S02]  /*0290*/  LDC R69, c[0x0][0x2c8] ;  /* 0x0000b200ff457b82 */ /* 0x000e640000000800 */
.L_x_2434:
        /* <DEDUP_REMOVED lines=11> */
[----:B-1----:R-:W1:Y:S01]  /*0350*/  LDC R5, c[0x0][0x398] ;  /* 0x0000e600ff057b82 */ /* 0x002e620000000800 */
[----:B---3--:R-:W-:Y:S01]  /*0360*/  @!P1 ISETP.NE.U32.AND P0, PT, R2, RZ, PT ;  /* 0x000000ff0200920c */ /* 0x008fe20003f05070 */
[--C-:B-----5:R-:W-:Y:S01]  /*0370*/  IMAD.IADD R69, R69, 0x1, -R10.reuse ;  /* 0x0000000145457824 */ /* 0x120fe200078e0a0a */
        /* <DEDUP_REMOVED lines=12> */
[----:B-1----:R-:W-:Y:S02]  /*0440*/  IADD3 R5, R2, R5, R58 ;  /* 0x0000000502057210 */ /* 0x002fe40007ffe03a */
        /* <DEDUP_REMOVED lines=11> */
[--C-:B------:R-:W-:Y:S01]  /*0500*/  IMAD.IADD R207, R207, 0x1, -R62.reuse ;  /* 0x00000001cfcf7824 */ /* 0x100fe200078e0a3e */
[----:B------:R-:W-:Y:S01]  /*0510*/  SHF.R.S32.HI R7, RZ, 0x1f, R62 ;  /* 0x0000001fff077819 */ /* 0x000fe2000001143e */
[----:B------:R-:W-:Y:S01]  /*0520*/  ULDC.64 UR4, c[0x0][0x2a0] ;  /* 0x0000a80000047ab9 */ /* 0x000fe20000000a00 */
[----:B------:R-:W-:Y:S01]  /*0530*/  LEA.HI R6, R6, R59, RZ, 0x3 ;  /* 0x0000003b06067211 */ /* 0x000fe200078f18ff */
[----:B------:R-:W-:Y:S01]  /*0540*/  ULDC UR8, c[0x0][0x270] ;  /* 0x00009c0000087ab9 */ /* 0x000fe20000000800 */
[----:B------:R-:W-:Y:S01]  /*0550*/  LOP3.LUT P6, RZ, R59, 0x7, RZ, 0xc0, !PT ;  /* 0x000000073bff7812 */ /* 0x000fe200078cc0ff */
[----:B------:R-:W-:Y:S01]  /*0560*/  BSSY B0, `(.L_x_2436) ;  /* 0x0000030000007945 */ /* 0x000fe20003800000 */
[----:B------:R-:W-:-:S02]  /*0570*/  LOP3.LUT R0, R6, 0x1ffffff8, RZ, 0xc0, !PT ;  /* 0x1ffffff806007812 */ /* 0x000fc400078ec0ff */
[----:B------:R-:W-:Y:S01]  /*0580*/  SHF.R.S32.HI R6, RZ, 0x3, R6 ;  /* 0x00000003ff067819 */ /* 0x000fe20000011406 */
[----:B------:R-:W2:Y:S02]  /*0590*/  @!P0 LDC.64 R2, c[0x0][0x290] ;  /* 0x0000a400ff028b82 */ /* 0x000ea40000000a00 */
[----:B------:R-:W-:Y:S01]  /*05a0*/  IMAD.IADD R0, R59, 0x1, -R0 ;  /* 0x000000013b007824 */ /* 0x000fe200078e0a00 */
[----:B------:R-:W-:-:S03]  /*05b0*/  ISETP.GE.OR P5, PT, R6, R207, P6 ;  /* 0x000000cf0600720c */ /* 0x000fc600037a6670 */
[----:B------:R-:W-:Y:S02]  /*05c0*/  IMAD.SHL.U32 R16, R0, 0x8, RZ ;  /* 0x0000000800107824 */ /* 0x000fe400078e00ff */
[----:B------:R-:W-:-:S03]  /*05d0*/  VIADD R0, R6, 0x20 ;  /* 0x0000002006007836 */ /* 0x000fc60000000000 */
[--C-:B------:R-:W-:Y:S01]  /*05e0*/  SHF.R.S32.HI R17, RZ, 0x1f, R16.reuse ;  /* 0x0000001fff117819 */ /* 0x100fe20000011410 */
[-C--:B-1----:R-:W-:Y:S01]  /*05f0*/  @P0 IMAD.WIDE.U32 R10, R208, R4.reuse, RZ ;  /* 0x00000004d00a0225 */ /* 0x082fe200078e00ff */
[CC--:B------:R-:W-:Y:S02]  /*0600*/  ISETP.GE.AND P1, PT, R0.reuse, R207.reuse, PT ;  /* 0x000000cf0000720c */ /* 0x0c0fe40003f26270 */
[----:B------:R-:W-:Y:S01]  /*0610*/  ISETP.GE.OR P3, PT, R0, R207, P6 ;  /* 0x000000cf0000720c */ /* 0x000fe20003766670 */
[-C--:B------:R-:W-:Y:S02]  /*0620*/  IMAD R7, R7, R4.reuse, RZ ;  /* 0x0000000407077224 */ /* 0x080fe400078e02ff */
[----:B------:R-:W-:-:S04]  /*0630*/  IMAD.WIDE.U32 R16, R62, R4, R16 ;  /* 0x000000043e107225 */ /* 0x000fc800078e0010 */
[----:B------:R-:W-:Y:S02]  /*0640*/  @P0 IMAD R208, R208, R5, R11 ;  /* 0x00000005d0d00224 */ /* 0x000fe400078e020b */
[-C--:B--2---:R-:W-:Y:S02]  /*0650*/  @!P0 IMAD R8, R9, R2.reuse, RZ ;  /* 0x0000000209088224 */ /* 0x084fe400078e02ff */
[----:B------:R-:W-:Y:S01]  /*0660*/  @!P0 IMAD.WIDE.U32 R14, R13, R2, RZ ;  /* 0x000000020d0e8225 */ /* 0x000fe200078e00ff */
[----:B------:R-:W-:-:S03]  /*0670*/  SHF.R.S32.HI R2, RZ, 0x1f, R144 ;  /* 0x0000001fff027819 */ /* 0x000fc60000011490 */
[----:B------:R-:W-:Y:S01]  /*0680*/  @!P0 IMAD R3, R13, R3, R8 ;  /* 0x000000030d038224 */ /* 0x000fe200078e0208 */
[----:B------:R-:W-:Y:S01]  /*0690*/  IADD3 R8, R6, 0x10, RZ ;  /* 0x0000001006087810 */ /* 0x000fe20007ffe0ff */
[----:B------:R-:W-:Y:S02]  /*06a0*/  @!P0 IMAD.MOV.U32 R10, RZ, RZ, R14 ;  /* 0x000000ffff0a8224 */ /* 0x000fe400078e000e */
[----:B------:R-:W-:Y:S01]  /*06b0*/  IMAD R7, R62, R5, R7 ;  /* 0x000000053e077224 */ /* 0x000fe200078e0207 */
[----:B------:R-:W-:Y:S01]  /*06c0*/  @!P0 IADD3 R208, R15, R3, RZ ;  /* 0x000000030fd08210 */ /* 0x000fe20007ffe0ff */
[----:B------:R-:W-:Y:S01]  /*06d0*/  IMAD R3, R2, UR4, RZ ;  /* 0x0000000402037c24 */ /* 0x000fe2000f8e02ff */
[----:B------:R-:W-:Y:S01]  /*06e0*/  IADD3 R10, P0, R10, R16, RZ ;  /* 0x000000100a0a7210 */ /* 0x000fe20007f1e0ff */
[----:B------:R-:W-:Y:S01]  /*06f0*/  IMAD R13, R13, UR8, R144 ;  /* 0x000000080d0d7c24 */ /* 0x000fe2000f8e0290 */
[----:B------:R-:W-:Y:S01]  /*0700*/  ISETP.GE.AND P2, PT, R8, R207, PT ;  /* 0x000000cf0800720c */ /* 0x000fe20003f46270 */
[----:B------:R-:W-:Y:S01]  /*0710*/  IMAD R15, R144, UR5, R3 ;  /* 0x00000005900f7c24 */ /* 0x000fe2000f8e0203 */
[----:B------:R-:W-:-:S02]  /*0720*/  IADD3.X R11, R208, R17, R7, P0, !PT ;  /* 0x00000011d00b7210 */ /* 0x000fc400007fe407 */
[-C--:B------:R-:W-:Y:S02]  /*0730*/  ISETP.GE.AND P0, PT, R6, R207.reuse, PT ;  /* 0x000000cf0600720c */ /* 0x080fe40003f06270 */
[----:B------:R-:W-:Y:S01]  /*0740*/  ISETP.GE.OR P4, PT, R8, R207, P6 ;  /* 0x000000cf0800720c */ /* 0x000fe20003786670 */
[----:B------:R-:W-:Y:S01]  /*0750*/  IMAD.WIDE.U32 R144, R144, UR4, R10 ;  /* 0x0000000490907c25 */ /* 0x000fe2000f8e000a */
[----:B------:R-:W-:Y:S01]  /*0760*/  ULDC UR4, c[0x0][0x2c4] ;  /* 0x0000b10000047ab9 */ /* 0x000fe20000000800 */
[----:B------:R-:W-:Y:S02]  /*0770*/  SHF.R.S32.HI R8, RZ, 0x1f, R6 ;  /* 0x0000001fff087819 */ /* 0x000fe40000011406 */
[----:B------:R-:W-:Y:S01]  /*0780*/  IMAD R3, R13, UR4, R62 ;  /* 0x000000040d037c24 */ /* 0x000fe2000f8e023e */
[----:B------:R-:W-:-:S05]  /*0790*/  IADD3 R15, R145, R15, RZ ;  /* 0x0000000f910f7210 */ /* 0x000fca0007ffe0ff */
[----:B------:R-:W-:Y:S05]  /*07a0*/  @P0 BRA `(.L_x_2437) ;  /* 0x00000000002c0947 */ /* 0x000fea0003800000 */
        /* <DEDUP_REMOVED lines=11> */
.L_x_2437:
[----:B------:R-:W-:Y:S05]  /*0860*/  BSYNC B0 ;  /* 0x0000000000007941 */ /* 0x000fea0003800000 */
.L_x_2436:
[----:B------:R-:W-:Y:S01]  /*0870*/  BSSY B0, `(.L_x_2438) ;  /* 0x0000012000007945 */ /* 0x000fe20003800000 */
[----:B------:R-:W-:Y:S02]  /*0880*/  IADD3 R2, P0, R3, R6, RZ ;  /* 0x0000000603027210 */ /* 0x000fe40007f1e0ff */
[----:B------:R-:W-:Y:S01]  /*0890*/  IADD3 R10, R6, 0x30, RZ ;  /* 0x00000030060a7810 */ /* 0x000fe20007ffe0ff */
[----:B------:R-:W-:Y:S05]  /*08a0*/  @P2 BRA `(.L_x_2439) ;  /* 0x0000000000382947 */ /* 0x000fea0003800000 */
[----:B------:R-:W-:Y:S01]  /*08b0*/  IADD3 R7, P2, R6, 0x10, RZ ;  /* 0x0000001006077810 */ /* 0x000fe20007f5e0ff */
[----:B-1----:R-:W-:Y:S01]  /*08c0*/  IMAD.MOV.U32 R12, RZ, RZ, R144 ;  /* 0x000000ffff0c7224 */ /* 0x002fe200078e0090 */
        /* <DEDUP_REMOVED lines=12> */
.L_x_2439:
[----:B------:R-:W-:Y:S05]  /*0990*/  BSYNC B0 ;  /* 0x0000000000007941 */ /* 0x000fea0003800000 */
.L_x_2438:
[----:B------:R-:W-:Y:S01]  /*09a0*/  BSSY B0, `(.L_x_2440) ;  /* 0x0000011000007945 */ /* 0x000fe20003800000 */
[----:B------:R-:W-:-:S03]  /*09b0*/  ISETP.GE.AND P2, PT, R10, R207, PT ;  /* 0x000000cf0a00720c */ /* 0x000fc60003f46270 */
[----:B------:R-:W-:Y:S10]  /*09c0*/  @P1 BRA `(.L_x_2441) ;  /* 0x0000000000381947 */ /* 0x000ff40003800000 */
[----:B------:R-:W-:Y:S01]  /*09d0*/  IADD3 R7, P1, R6, 0x20, RZ ;  /* 0x0000002006077810 */ /* 0x000fe20007f3e0ff */
[----:B-1----:R-:W-:Y:S01]  /*09e0*/  IMAD.MOV.U32 R12, RZ, RZ, R144 ;  /* 0x000000ffff0c7224 */ /* 0x002fe200078e0090 */
[----:B------:R-:W-:Y:S01]  /*09f0*/  MOV R13, R15 ;  /* 0x0000000f000d7202 */ /* 0x000fe20000000f00 */
[----:B------:R-:W-:Y:S02]  /*0a00*/  ULDC.64 UR4, c[0x0][0x280] ;  /* 0x0000a00000047ab9 */ /* 0x000fe40000000a00 */
[----:B------:R-:W-:Y:S02]  /*0a10*/  IMAD.X R9, RZ, RZ, R8, P1 ;  /* 0x000000ffff097224 */ /* 0x000fe400008e0608 */
[----:B------:R-:W-:-:S04]  /*0a20*/  IMAD.WIDE.U32 R12, R7, R4, R12 ;  /* 0x00000004070c7225 */ /* 0x000fc800078e000c */
[----:B------:R-:W-:Y:S01]  /*0a30*/  IMAD R0, R9, R4, RZ ;  /* 0x0000000409007224 */ /* 0x000fe200078e02ff */
[----:B--2---:R-:W-:-:S03]  /*0a40*/  LEA R16, P1, R12, UR4, 0x1 ;  /* 0x000000040c107c11 */ /* 0x004fc6000f8208ff */
[----:B------:R-:W-:-:S05]  /*0a50*/  IMAD R0, R7, R5, R0 ;  /* 0x0000000507007224 */ /* 0x000fca00078e0200 */
[----:B------:R-:W-:-:S04]  /*0a60*/  IADD3 R7, R13, R0, RZ ;  /* 0x000000000d077210 */ /* 0x000fc80007ffe0ff */
[----:B------:R-:W-:-:S05]  /*0a70*/  LEA.HI.X R17, R12, UR5, R7, 0x1, P1 ;  /* 0x000000050c117c11 */ /* 0x000fca00088f0c07 */
[----:B------:R3:W-:Y:S04]  /*0a80*/  STG.E.128 desc[UR6][R16.64], RZ ;  /* 0x000000ff10007986 */ /* 0x0007e8000c101d06 */
[----:B------:R3:W-:Y:S04]  /*0a90*/  STG.E.128 desc[UR6][R16.64+0x80], RZ ;  /* 0x000080ff10007986 */ /* 0x0007e8000c101d06 */
[----:B------:R3:W-:Y:S02]  /*0aa0*/  STG.E.128 desc[UR6][R16.64+0x100], RZ ;  /* 0x000100ff10007986 */ /* 0x0007e4000c101d06 */
.L_x_2441:
[----:B------:R-:W-:Y:S05]  /*0ab0*/  BSYNC B0 ;  /* 0x0000000000007941 */ /* 0x000fea0003800000 */
.L_x_2440:
        /* <DEDUP_REMOVED lines=15> */
.L_x_2443:
[----:B------:R-:W-:Y:S05]  /*0bb0*/  BSYNC B0 ;  /* 0x0000000000007941 */ /* 0x000fea0003800000 */
.L_x_2442:
        /* <DEDUP_REMOVED lines=15> */
.L_x_2435:
        /* <DEDUP_REMOVED lines=22> */
.L_x_2444:
        /* <DEDUP_REMOVED lines=82> */
.L_x_2445:
        /* <DEDUP_REMOVED lines=49> */
.L_x_2447:
        /* <DEDUP_REMOVED lines=32> */
.L_x_2446:
        /* <DEDUP_REMOVED lines=20> */
[----:B------:R-:W-:Y:S01]  /*1980*/  IMAD.SHL.U32 R18, R61, 0x8, RZ ;  /* 0x000000083d127824 */ /* 0x000fe200078e00ff */
[----:B------:R-:W-:-:S02]  /*1990*/  LOP3.LUT R130, R131, 0xfffffff0, RZ, 0xc0, !PT ;  /* 0xfffffff083827812 */ /* 0x000fc400078ec0ff */
[----:B------:R-:W-:Y:S01]  /*19a0*/  SHF.R.U32.HI R132, RZ, 0x3, R27 ;  /* 0x00000003ff847819 */ /* 0x000fe2000001161b */
[----:B------:R-:W1:Y:S01]  /*19b0*/  LDC.64 R150, c[0x0][0x250] ;  /* 0x00009400ff967b82 */ /* 0x000e620000000a00 */
[----:B------:R-:W-:Y:S01]  /*19c0*/  LOP3.LUT R25, R27, 0x38, R18, 0xf8, !PT ;  /* 0x000000381b197812 */ /* 0x000fe200078ef812 */
[----:B--2---:R-:W-:Y:S01]  /*19d0*/  @P0 IMAD.WIDE.U32 R26, R208, R2, RZ ;  /* 0x00000002d01a0225 */ /* 0x004fe200078e00ff */
[----:B------:R-:W-:Y:S02]  /*19e0*/  IADD3 R130, -R130, R59, RZ ;  /* 0x0000003b82827210 */ /* 0x000fe40007ffe1ff */
[----:B------:R-:W-:Y:S01]  /*19f0*/  LOP3.LUT R132, R25, R132, RZ, 0x3c, !PT ;  /* 0x0000008419847212 */ /* 0x000fe200078e3cff */
[----:B------:R-:W-:Y:S01]  /*1a00*/  @P0 IMAD.MOV.U32 R10, RZ, RZ, R26 ;  /* 0x000000ffff0a0224 */ /* 0x000fe200078e001a */
[----:B------:R-:W-:Y:S01]  /*1a10*/  SHF.R.S32.HI R63, RZ, 0x1f, R130 ;  /* 0x0000001fff3f7819 */ /* 0x000fe20000011482 */
[----:B------:R-:W-:Y:S01]  /*1a20*/  @P0 IMAD R25, R208, R3, R27 ;  /* 0x00000003d0190224 */ /* 0x000fe200078e021b */
[----:B------:R-:W-:Y:S01]  /*1a30*/  LOP3.LUT R132, R132, 0xfffffe00, R29, 0xf8, !PT ;  /* 0xfffffe0084847812 */ /* 0x000fe200078ef81d */
[----:B------:R-:W-:Y:S01]  /*1a40*/  IMAD.WIDE R26, R19, 0x40, R142 ;  /* 0x00000040131a7825 */ /* 0x000fe200078e028e */
[----:B------:R-:W-:-:S02]  /*1a50*/  SHF.R.S32.HI R19, RZ, 0x1f, R18 ;  /* 0x0000001fff137819 */ /* 0x000fc40000011412 */
[----:B------:R-:W-:Y:S01]  /*1a60*/  LEA.HI R63, R63, R130, RZ, 0x3 ;  /* 0x000000823f3f7211 */ /* 0x000fe200078f18ff */
[-C--:B----4-:R-:W-:Y:S01]  /*1a70*/  @!P0 IMAD.WIDE.U32 R30, R11, R6.reuse, RZ ;  /* 0x000000060b1e8225 */ /* 0x090fe200078e00ff */
[----:B---3--:R-:W-:Y:S02]  /*1a80*/  LEA.HI R129, R129, R129, RZ, 0x1 ;  /* 0x0000008181817211 */ /* 0x008fe400078f08ff */
[----:B------:R-:W-:Y:S01]  /*1a90*/  SHF.L.U32 R125, R61, 0x2, RZ ;  /* 0x000000023d7d7819 */ /* 0x000fe200000006ff */
[----:B------:R-:W-:Y:S01]  /*1aa0*/  @!P0 IMAD R12, R9, R6, RZ ;  /* 0x00000006090c8224 */ /* 0x000fe200078e02ff */
[----:B------:R-:W-:Y:S01]  /*1ab0*/  SHF.R.S32.HI R127, RZ, 0x1, R129 ;  /* 0x00000001ff7f7819 */ /* 0x000fe20000011481 */
[----:B------:R-:W-:Y:S01]  /*1ac0*/  @!P0 IMAD.MOV.U32 R10, RZ, RZ, R30 ;  /* 0x000000ffff0a8224 */ /* 0x000fe200078e001e */
[----:B------:R-:W-:Y:S01]  /*1ad0*/  LEA.HI R60, R60, R59, RZ, 0x5 ;  /* 0x0000003b3c3c7211 */ /* 0x000fe200078f28ff */
[----:B------:R-:W-:Y:S01]  /*1ae0*/  @!P0 IMAD R7, R11, R7, R12 ;  /* 0x000000070b078224 */ /* 0x000fe200078e020c */
[----:B------:R-:W-:Y:S01]  /*1af0*/  SHF.L.U64.HI R57, R152, 0x4, R153 ;  /* 0x0000000498397819 */ /* 0x000fe20000010299 */
[----:B------:R-:W-:Y:S01]  /*1b00*/  IMAD R6, R27, R2, RZ ;  /* 0x000000021b067224 */ /* 0x000fe200078e02ff */
[C---:B------:R-:W-:Y:S01]  /*1b10*/  IADD3 R28, P1, R18.reuse, R10, RZ ;  /* 0x0000000a121c7210 */ /* 0x040fe20007f3e0ff */
[----:B------:R-:W-:Y:S01]  /*1b20*/  @!P0 IMAD.IADD R25, R31, 0x1, R7 ;  /* 0x000000011f198824 */ /* 0x000fe200078e0207 */
[----:B------:R-:W-:Y:S01]  /*1b30*/  IADD3 R24, P0, R18, R8, RZ ;  /* 0x0000000812187210 */ /* 0x000fe20007f1e0ff */
[----:B------:R-:W-:Y:S01]  /*1b40*/  IMAD R7, R5, UR4, RZ ;  /* 0x0000000405077c24 */ /* 0x000fe2000f8e02ff */
[----:B-1----:R-:W-:Y:S01]  /*1b50*/  SHF.L.U64.HI R136, R150, 0x4, R151 ;  /* 0x0000000496887819 */ /* 0x002fe20000010297 */
[C---:B------:R-:W-:Y:S01]  /*1b60*/  IMAD.X R29, R19.reuse, 0x1, R25, P1 ;  /* 0x00000001131d7824 */ /* 0x040fe200008e0619 */
[----:B------:R-:W-:Y:S01]  /*1b70*/  SHF.R.S32.HI R60, RZ, 0x5, R60 ;  /* 0x00000005ff3c7819 */ /* 0x000fe2000001143c */
[----:B------:R-:W-:Y:S01]  /*1b80*/  IMAD.X R25, R19, 0x1, R23, P0 ;  /* 0x0000000113197824 */ /* 0x000fe200000e0617 */
[----:B------:R-:W-:Y:S01]  /*1b90*/  IADD3 R138, P0, R142, R21, RZ ;  /* 0x000000158e8a7210 */ /* 0x000fe20007f1e0ff */
[----:B------:R-:W-:Y:S01]  /*1ba0*/  IMAD.WIDE.U32 R22, R26, R2, R28 ;  /* 0x000000021a167225 */ /* 0x000fe200078e001c */
[----:B------:R-:W-:-:S03]  /*1bb0*/  SHF.R.S32.HI R2, RZ, 0x1f, R144 ;  /* 0x0000001fff027819 */ /* 0x000fc60000011490 */
[C---:B------:R-:W-:Y:S01]  /*1bc0*/  IMAD R20, R0.reuse, UR5, R7 ;  /* 0x0000000500147c24 */ /* 0x040fe2000f8e0207 */
[----:B------:R-:W-:Y:S01]  /*1bd0*/  LOP3.LUT R7, R63, 0xfffffff8, RZ, 0xc0, !PT ;  /* 0xfffffff83f077812 */ /* 0x000fe200078ec0ff */
[----:B------:R-:W-:Y:S01]  /*1be0*/  IMAD.WIDE.U32 R24, R0, UR4, R24 ;  /* 0x0000000400187c25 */ /* 0x000fe2000f8e0018 */
[----:B------:R-:W-:-:S03]  /*1bf0*/  ULDC.64 UR4, c[0x0][0x258] ;  /* 0x0000960000047ab9 */ /* 0x000fc60000000a00 */
[----:B------:R-:W-:Y:S01]  /*1c00*/  IMAD R147, R2, UR4, RZ ;  /* 0x0000000402937c24 */ /* 0x000fe2000f8e02ff */
[----:B------:R-:W-:Y:S01]  /*1c10*/  SHF.R.S32.HI R2, RZ, 0x1f, R69 ;  /* 0x0000001fff027819 */ /* 0x000fe20000011445 */
[----:B------:R-:W-:Y:S01]  /*1c20*/  IMAD.X R17, R143, 0x1, R17, P0 ;  /* 0x000000018f117824 */ /* 0x000fe200000e0611 */
[----:B------:R-:W-:Y:S01]  /*1c30*/  IADD3 R140, P0, R18, R4, RZ ;  /* 0x00000004128c7210 */ /* 0x000fe20007f1e0ff */
[----:B------:R-:W-:Y:S01]  /*1c40*/  IMAD R3, R26, R3, R6 ;  /* 0x000000031a037224 */ /* 0x000fe200078e0206 */
[----:B------:R-:W-:Y:S01]  /*1c50*/  LEA.HI R67, R2, R69, RZ, 0x6 ;  /* 0x0000004502437211 */ /* 0x000fe200078f30ff */
[----:B------:R-:W-:Y:S02]  /*1c60*/  IMAD.IADD R130, R130, 0x1, -R7 ;  /* 0x0000000182827824 */ /* 0x000fe400078e0a07 */
[----:B------:R-:W-:Y:S01]  /*1c70*/  IMAD.X R141, R19, 0x1, R15, P0 ;  /* 0x00000001138d7824 */ /* 0x000fe200000e060f */
[----:B------:R-:W-:Y:S01]  /*1c80*/  SHF.R.S32.HI R67, RZ, 0x6, R67 ;  /* 0x00000006ff437819 */ /* 0x000fe20000011443 */
[----:B------:R-:W-:Y:S01]  /*1c90*/  IMAD.IADD R21, R25, 0x1, R20 ;  /* 0x0000000119157824 */ /* 0x000fe200078e0214 */
[----:B------:R-:W-:Y:S01]  /*1ca0*/  IADD3 R23, R23, R3, RZ ;  /* 0x0000000317177210 */ /* 0x000fe20007ffe0ff */
[----:B------:R-:W-:Y:S01]  /*1cb0*/  IMAD R17, R17, R150, RZ ;  /* 0x0000009611117224 */ /* 0x000fe200078e02ff */
        /* <DEDUP_REMOVED lines=170> */
.L_x_2494:
        /* <DEDUP_REMOVED lines=216> */
.L_x_2452:
[----:B------:R-:W-:Y:S05]  /*34e0*/  BSYNC B0 ;  /* 0x0000000000007941 */ /* 0x000fea0003800000 */
.L_x_2451:
        /* <DEDUP_REMOVED lines=159> */
.L_x_2454:
[----:B------:R-:W-:Y:S05]  /*3ee0*/  BSYNC B0 ;  /* 0x0000000000007941 */ /* 0x000fea0003800000 */
.L_x_2453:
        /* <DEDUP_REMOVED lines=167> */
.L_x_2456:
[----:B------:R-:W-:Y:S05]  /*4960*/  BSYNC B0 ;  /* 0x0000000000007941 */ /* 0x000fea0003800000 */
.L_x_2455:
        /* <DEDUP_REMOVED lines=171> */
.L_x_2458:
[----:B------:R-:W-:Y:S05]  /*5420*/  BSYNC B0 ;  /* 0x0000000000007941 */ /* 0x000fea0003800000 */
.L_x_2457:
[----:B----4-:R-:W-:Y:S01]  /*5430*/  MOV R20, R53 ;  /* 0x0000003500147202 */ /* 0x010fe20000000f00 */
[----:B------:R-:W-:Y:S01]  /*5440*/  IMAD.MOV.U32 R48, RZ, RZ, R55 ;  /* 0x000000ffff307224 */ /* 0x000fe200078e0037 */
[----:B------:R-:W-:Y:S01]  /*5450*/  MOV R21, R44 ;  /* 0x0000002c00157202 */ /* 0x000fe20000000f00 */
[----:B------:R-:W-:Y:S01]  /*5460*/  IMAD.MOV.U32 R49, RZ, RZ, R52 ;  /* 0x000000ffff317224 */ /* 0x000fe200078e0034 */
[----:B------:R-:W-:Y:S01]  /*5470*/  UMOV UR4, UR21 ;  /* 0x0000001500047c82 */ /* 0x000fe20008000000 */
[----:B------:R-:W-:Y:S05]  /*5480*/  BRA `(.L_x_2459) ;  /* 0x0000004c00787947 */ /* 0x000fea0003800000 */
.L_x_2450:
        /* <DEDUP_REMOVED lines=93> */
.L_x_2463:
[----:B------:R-:W-:Y:S05]  /*5a60*/  BSYNC B0 ;  /* 0x0000000000007941 */ /* 0x000fea0003800000 */
.L_x_2462:
        /* <DEDUP_REMOVED lines=88> */
.L_x_2465:
[----:B------:R-:W-:Y:S05]  /*5ff0*/  BSYNC B0 ;  /* 0x0000000000007941 */ /* 0x000fea0003800000 */
.L_x_2464:
        /* <DEDUP_REMOVED lines=91> */
.L_x_2467:
[----:B------:R-:W-:Y:S05]  /*65b0*/  BSYNC B0 ;  /* 0x0000000000007941 */ /* 0x000fea0003800000 */
.L_x_2466:
[----:B-----5:R1:W-:Y:S02]  /*65c0*/  STG.E.128 desc[UR6][R94.64+0x100], R52 ;  /* 0x000100345e007986 */ /* 0x0203e4000c101d06 */
.L_x_2461:
[----:B------:R-:W-:Y:S05]  /*65d0*/  BSYNC B1 ;  /* 0x0000000000017941 */ /* 0x000fea0003800000 */
.L_x_2460:
        /* <DEDUP_REMOVED lines=101> */
.L_x_2471:
[----:B------:R-:W-:Y:S05]  /*6c30*/  BSYNC B0 ;  /* 0x0000000000007941 */ /* 0x000fea0003800000 */
.L_x_2470:
        /* <DEDUP_REMOVED lines=92> */
.L_x_2473:
[----:B------:R-:W-:Y:S05]  /*7200*/  BSYNC B0 ;  /* 0x0000000000007941 */ /* 0x000fea0003800000 */
.L_x_2472:
        /* <DEDUP_REMOVED lines=97> */
.L_x_2475:
[----:B------:R-:W-:Y:S05]  /*7820*/  BSYNC B0 ;  /* 0x0000000000007941 */ /* 0x000fea0003800000 */
.L_x_2474:
[----:B-----5:R4:W-:Y:S02]  /*7830*/  STG.E.128 desc[UR6][R160.64+0x100], R24 ;  /* 0x00010018a0007986 */ /* 0x0209e4000c101d06 */
.L_x_2469:
[----:B------:R-:W-:Y:S05]  /*7840*/  BSYNC B1 ;  /* 0x0000000000017941 */ /* 0x000fea0003800000 */
.L_x_2468:
        /* <DEDUP_REMOVED lines=104> */
.L_x_2479:
[----:B------:R-:W-:Y:S05]  /*7ed0*/  BSYNC B0 ;  /* 0x0000000000007941 */ /* 0x000fea0003800000 */
.L_x_2478:
        /* <DEDUP_REMOVED lines=101> */
.L_x_2481:
[----:B------:R-:W-:Y:S05]  /*8530*/  BSYNC B0 ;  /* 0x0000000000007941 */ /* 0x000fea0003800000 */
.L_x_2480:
        /* <DEDUP_REMOVED lines=98> */
.L_x_2483:
[----:B------:R-:W-:Y:S05]  /*8b60*/  BSYNC B0 ;  /* 0x0000000000007941 */ /* 0x000fea0003800000 */
.L_x_2482:
[----:B-----5:R4:W-:Y:S02]  /*8b70*/  STG.E.128 desc[UR6][R50.64], R8 ;  /* 0x0000000832007986 */ /* 0x0209e4000c101d06 */
.L_x_2477:
[----:B------:R-:W-:Y:S05]  /*8b80*/  BSYNC B1 ;  /* 0x0000000000017941 */ /* 0x000fea0003800000 */
.L_x_2476:
        /* <DEDUP_REMOVED lines=107> */
.L_x_2487:
[----:B------:R-:W-:Y:S05]  /*9240*/  BSYNC B0 ;  /* 0x0000000000007941 */ /* 0x000fea0003800000 */
.L_x_2486:
        /* <DEDUP_REMOVED lines=102> */
.L_x_2489:
[----:B------:R-:W-:Y:S05]  /*98b0*/  BSYNC B0 ;  /* 0x0000000000007941 */ /* 0x000fea0003800000 */
.L_x_2488:
        /* <DEDUP_REMOVED lines=98> */
.L_x_2491:
[----:B------:R-:W-:Y:S05]  /*9ee0*/  BSYNC B0 ;  /* 0x0000000000007941 */ /* 0x000fea0003800000 */
.L_x_2490:
[----:B-----5:R4:W-:Y:S02]  /*9ef0*/  STG.E.128 desc[UR6][R50.64], R8 ;  /* 0x0000000832007986 */ /* 0x0209e4000c101d06 */
.L_x_2485:
[----:B------:R-:W-:Y:S05]  /*9f00*/  BSYNC B1 ;  /* 0x0000000000017941 */ /* 0x000fea0003800000 */
.L_x_2484:
        /* <DEDUP_REMOVED lines=8> */
.L_x_2449:
        /* <DEDUP_REMOVED lines=46> */
.L_x_2459:
        /* <DEDUP_REMOVED lines=82> */
.L_x_2492:
        /* <DEDUP_REMOVED lines=10> */
.L_x_2493:
[----:B------:R-:W-:Y:S04]  /*a830*/  IADD3 R13, R13, -0x1, RZ ;  /* 0xffffffff0d0d7810 */ /* 0x000fe80007ffe0ff */
[----:B------:R-:W-:Y:S11]  /*a840*/  ISETP.GT.AND P0, PT, R13, R67, PT ;  /* 0x000000430d00720c */ /* 0x000ff60003f04270 */
[----:B------:R-:W-:Y:S02]  /*a850*/  @!UPT UIADD3 URZ, URZ, URZ, URZ ;  /* 0x0000003f3f3ff290 */ /* 0x000fe4000fffe03f */
[----:B------:R-:W-:Y:S05]  /*a860*/  @P0 BRA `(.L_x_2494) ;  /* 0xffffff7c00bc0947 */ /* 0x000fea000383ffff */
.L_x_2448:
        /* <DEDUP_REMOVED lines=102> */
.L_x_2501:
[----:B------:R-:W-:Y:S05]  /*aed0*/  BSYNC B0 ;  /* 0x0000000000007941 */ /* 0x000fea0003800000 */
.L_x_2500:
        /* <DEDUP_REMOVED lines=45> */
.L_x_2503:
[----:B------:R-:W-:Y:S05]  /*b1b0*/  BSYNC B0 ;  /* 0x0000000000007941 */ /* 0x000fea0003800000 */
.L_x_2502:
        /* <DEDUP_REMOVED lines=46> */
.L_x_2505:
[----:B------:R-:W-:Y:S05]  /*b4a0*/  BSYNC B0 ;  /* 0x0000000000007941 */ /* 0x000fea0003800000 */
.L_x_2504:
[----:B------:R4:W-:Y:S02]  /*b4b0*/  STS.128 [R209+0x4000], R8 ;  /* 0x00400008d1007388 */ /* 0x0009e40000000c00 */
.L_x_2499:
[----:B------:R-:W-:Y:S05]  /*b4c0*/  BSYNC B1 ;  /* 0x0000000000017941 */ /* 0x000fea0003800000 */
.L_x_2498:
        /* <DEDUP_REMOVED lines=61> */
.L_x_2509:
[----:B------:R-:W-:Y:S05]  /*b8a0*/  BSYNC B0 ;  /* 0x0000000000007941 */ /* 0x000fea0003800000 */
.L_x_2508:
        /* <DEDUP_REMOVED lines=44> */
.L_x_2511:
[----:B------:R-:W-:Y:S05]  /*bb70*/  BSYNC B0 ;  /* 0x0000000000007941 */ /* 0x000fea0003800000 */
.L_x_2510:
        /* <DEDUP_REMOVED lines=46> */
.L_x_2513:
[----:B------:R-:W-:Y:S05]  /*be60*/  BSYNC B0 ;  /* 0x0000000000007941 */ /* 0x000fea0003800000 */
.L_x_2512:
[----:B------:R1:W-:Y:S02]  /*be70*/  STS.128 [R209+0x4800], R8 ;  /* 0x00480008d1007388 */ /* 0x0003e40000000c00 */
.L_x_2507:
[----:B------:R-:W-:Y:S05]  /*be80*/  BSYNC B1 ;  /* 0x0000000000017941 */ /* 0x000fea0003800000 */
.L_x_2506:
        /* <DEDUP_REMOVED lines=60> */
.L_x_2517:
[----:B------:R-:W-:Y:S05]  /*c250*/  BSYNC B0 ;  /* 0x0000000000007941 */ /* 0x000fea0003800000 */
.L_x_2516:
        /* <DEDUP_REMOVED lines=43> */
.L_x_2519:
[----:B------:R-:W-:Y:S05]  /*c510*/  BSYNC B0 ;  /* 0x0000000000007941 */ /* 0x000fea0003800000 */
.L_x_2518:
        /* <DEDUP_REMOVED lines=47> */
.L_x_2521:
[----:B------:R-:W-:Y:S05]  /*c810*/  BSYNC B0 ;  /* 0x0000000000007941 */ /* 0x000fea0003800000 */
.L_x_2520:
[----:B------:R4:W-:Y:S02]  /*c820*/  STS.128 [R209+0x5000], R20 ;  /* 0x00500014d1007388 */ /* 0x0009e40000000c00 */
.L_x_2515:
[----:B------:R-:W-:Y:S05]  /*c830*/  BSYNC B1 ;  /* 0x0000000000017941 */ /* 0x000fea0003800000 */
.L_x_2514:
        /* <DEDUP_REMOVED lines=63> */
.L_x_2524:
[----:B------:R-:W-:Y:S05]  /*cc30*/  BSYNC B0 ;  /* 0x0000000000007941 */ /* 0x000fea0003800000 */
.L_x_2523:
        /* <DEDUP_REMOVED lines=47> */
.L_x_2526:
[----:B------:R-:W-:Y:S05]  /*cf30*/  BSYNC B0 ;  /* 0x0000000000007941 */ /* 0x000fea0003800000 */
.L_x_2525:
        /* <DEDUP_REMOVED lines=46> */
.L_x_2528:
[----:B------:R-:W-:Y:S05]  /*d220*/  BSYNC B0 ;  /* 0x0000000000007941 */ /* 0x000fea0003800000 */
.L_x_2527:
[----:B------:R3:W-:Y:S01]  /*d230*/  STS.128 [R209+0x5800], R8 ;  /* 0x00580008d1007388 */ /* 0x0007e20000000c00 */
[----:B------:R-:W-:Y:S05]  /*d240*/  BRA `(.L_x_2522) ;  /* 0x0000004800287947 */ /* 0x000fea0003800000 */
.L_x_2497:
        /* <DEDUP_REMOVED lines=90> */
.L_x_2532:
[----:B------:R-:W-:Y:S05]  /*d7f0*/  BSYNC B0 ;  /* 0x0000000000007941 */ /* 0x000fea0003800000 */
.L_x_2531:
        /* <DEDUP_REMOVED lines=88> */
.L_x_2534:
[----:B------:R-:W-:Y:S05]  /*dd80*/  BSYNC B0 ;  /* 0x0000000000007941 */ /* 0x000fea0003800000 */
.L_x_2533:
        /* <DEDUP_REMOVED lines=88> */
.L_x_2536:
[----:B------:R-:W-:Y:S05]  /*e310*/  BSYNC B0 ;  /* 0x0000000000007941 */ /* 0x000fea0003800000 */
.L_x_2535:
[----:B------:R4:W-:Y:S02]  /*e320*/  STS.128 [R209+0x4000], R20 ;  /* 0x00400014d1007388 */ /* 0x0009e40000000c00 */
.L_x_2530:
[----:B------:R-:W-:Y:S05]  /*e330*/  BSYNC B1 ;  /* 0x0000000000017941 */ /* 0x000fea0003800000 */
.L_x_2529:
        /* <DEDUP_REMOVED lines=95> */
.L_x_2540:
[----:B------:R-:W-:Y:S05]  /*e930*/  BSYNC B0 ;  /* 0x0000000000007941 */ /* 0x000fea0003800000 */
.L_x_2539:
        /* <DEDUP_REMOVED lines=91> */
.L_x_2542:
[----:B------:R-:W-:Y:S05]  /*eef0*/  BSYNC B0 ;  /* 0x0000000000007941 */ /* 0x000fea0003800000 */
.L_x_2541:
        /* <DEDUP_REMOVED lines=91> */
.L_x_2544:
[----:B------:R-:W-:Y:S05]  /*f4b0*/  BSYNC B0 ;  /* 0x0000000000007941 */ /* 0x000fea0003800000 */
.L_x_2543:
[----:B------:R1:W-:Y:S02]  /*f4c0*/  STS.128 [R209+0x4800], R20 ;  /* 0x00480014d1007388 */ /* 0x0003e40000000c00 */
.L_x_2538:
[----:B------:R-:W-:Y:S05]  /*f4d0*/  BSYNC B1 ;  /* 0x0000000000017941 */ /* 0x000fea0003800000 */
.L_x_2537:
        /* <DEDUP_REMOVED lines=96> */
.L_x_2548:
[----:B------:R-:W-:Y:S05]  /*fae0*/  BSYNC B0 ;  /* 0x0000000000007941 */ /* 0x000fea0003800000 */
.L_x_2547:
        /* <DEDUP_REMOVED lines=90> */
.L_x_2550:
[----:B------:R-:W-:Y:S05]  /*10090*/  BSYNC B0 ;  /* 0x0000000000007941 */ /* 0x000fea0003800000 */
.L_x_2549:
        /* <DEDUP_REMOVED lines=90> */
.L_x_2552:
[----:B------:R-:W-:Y:S05]  /*10640*/  BSYNC B0 ;  /* 0x0000000000007941 */ /* 0x000fea0003800000 */
.L_x_2551:
[----:B------:R4:W-:Y:S02]  /*10650*/  STS.128 [R209+0x5000], R20 ;  /* 0x00500014d1007388 */ /* 0x0009e40000000c00 */
.L_x_2546:
[----:B------:R-:W-:Y:S05]  /*10660*/  BSYNC B1 ;  /* 0x0000000000017941 */ /* 0x000fea0003800000 */
.L_x_2545:
        /* <DEDUP_REMOVED lines=95> */
.L_x_2554:
[----:B------:R-:W-:Y:S05]  /*10c60*/  BSYNC B0 ;  /* 0x0000000000007941 */ /* 0x000fea0003800000 */
.L_x_2553:
        /* <DEDUP_REMOVED lines=91> */
.L_x_2556:
[----:B------:R-:W-:Y:S05]  /*11220*/  BSYNC B0 ;  /* 0x0000000000007941 */ /* 0x000fea0003800000 */
.L_x_2555:
        /* <DEDUP_REMOVED lines=93> */
.L_x_2558:
[----:B------:R-:W-:Y:S05]  /*11800*/  BSYNC B0 ;  /* 0x0000000000007941 */ /* 0x000fea0003800000 */
.L_x_2557:
[----:B------:R1:W-:Y:S01]  /*11810*/  STS.128 [R209+0x5800], R20 ;  /* 0x00580014d1007388 */ /* 0x0003e20000000c00 */
[----:B------:R-:W-:Y:S05]  /*11820*/  BRA `(.L_x_2522) ;  /* 0x0000000000b07947 */ /* 0x000fea0003800000 */
.L_x_2496:
        /* <DEDUP_REMOVED lines=44> */
.L_x_2522:
[----:B------:R-:W-:Y:S05]  /*11af0*/  BSYNC B2 ;  /* 0x0000000000027941 */ /* 0x000fea0003800000 */
.L_x_2495:
[----:B------:R-:W-:Y:S01]  /*11b00*/  VIADD R214, R134, 0xffffffff ;  /* 0xffffffff86d67836 */ /* 0x000fe20000000000 */
[----:B------:R-:W-:Y:S01]  /*11b10*/  ULDC.64 UR10, c[0x0][0x218] ;  /* 0x00008600000a7ab9 */ /* 0x000fe20000000a00 */
[----:B------:R-:W-:Y:S01]  /*11b20*/  IMAD.SHL.U32 R130, R130, 0x40, RZ ;  /* 0x0000004082827824 */ /* 0x000fe200078e00ff */
[----:B------:R-:W-:Y:S01]  /*11b30*/  LEA R212, P4, R140, UR10, 0x1 ;  /* 0x0000000a8cd47c11 */ /* 0x000fe2000f8808ff */
[----:B------:R-:W-:Y:S01]  /*11b40*/  IMAD.SHL.U32 R3, R214, 0x40, RZ ;  /* 0x00000040d6037824 */ /* 0x000fe200078e00ff */
[----:B------:R-:W-:Y:S01]  /*11b50*/  ULDC.64 UR8, c[0x0][0x220] ;  /* 0x0000880000087ab9 */ /* 0x000fe20000000a00 */
[----:B------:R-:W-:Y:S01]  /*11b60*/  IMAD.SHL.U32 R63, R63, 0x40, RZ ;  /* 0x000000403f3f7824 */ /* 0x000fe200078e00ff */
[----:B------:R-:W-:Y:S01]  /*11b70*/  LEA.HI.X R213, R140, UR11, R46, 0x1, P4 ;  /* 0x0000000b8cd57c11 */ /* 0x000fe2000a0f0c2e */
[----:B-1234-:R-:W-:Y:S01]  /*11b80*/  IMAD.IADD R9, R58, 0x1, -R3 ;  /* 0x000000013a097824 */ /* 0x01efe200078e0a03 */
[----:B------:R-:W-:Y:S01]  /*11b90*/  LOP3.LUT R130, R130, 0x1c0, RZ, 0xc0, !PT ;  /* 0x000001c082827812 */ /* 0x000fe200078ec0ff */
[----:B------:R-:W-:Y:S01]  /*11ba0*/  ULDC.64 UR14, c[0x0][0x398] ;  /* 0x0000e600000e7ab9 */ /* 0x000fe20000000a00 */
[----:B------:R-:W-:-:S02]  /*11bb0*/  LOP3.LUT R63, R63, 0xfffffe00, RZ, 0xc0, !PT ;  /* 0xfffffe003f3f7812 */ /* 0x000fc400078ec0ff */
[-C--:B------:R-:W-:Y:S02]  /*11bc0*/  ISETP.GE.AND P1, PT, R2, R9.reuse, PT ;  /* 0x000000090200720c */ /* 0x080fe40003f26270 */
[-C--:B------:R-:W-:Y:S02]  /*11bd0*/  ISETP.GE.AND P0, PT, R12, R9.reuse, PT ;  /* 0x000000090c00720c */ /* 0x080fe40003f06270 */
[-C--:B------:R-:W-:Y:S02]  /*11be0*/  ISETP.GE.AND P6, PT, R0, R9.reuse, PT ;  /* 0x000000090000720c */ /* 0x080fe40003fc6270 */
[-C--:B------:R-:W-:Y:S02]  /*11bf0*/  ISETP.GE.AND P2, PT, R142, R9.reuse, PT ;  /* 0x000000098e00720c */ /* 0x080fe40003f46270 */
[----:B------:R-:W-:Y:S02]  /*11c00*/  ISETP.GE.AND P5, PT, R0, R9, PT ;  /* 0x000000090000720c */ /* 0x000fe40003fa6270 */
[----:B------:R-:W-:-:S03]  /*11c10*/  SHF.R.S32.HI R0, RZ, 0x4, R131 ;  /* 0x00000004ff007819 */ /* 0x000fc60000011483 */
[----:B------:R-:W1:Y:S01]  /*11c20*/  @!P1 LDC.64 R6, c[0x0][0x248] ;  /* 0x00009200ff069b82 */ /* 0x000e620000000a00 */
[----:B------:R-:W-:-:S03]  /*11c30*/  LEA.HI R131, R131, R0, RZ, 0x1 ;  /* 0x0000000083837211 */ /* 0x000fc600078f08ff */
[C---:B------:R-:W-:Y:S02]  /*11c40*/  @!P6 LEA R14, P4, R56.reuse, R212, 0x1 ;  /* 0x000000d4380ee211 */ /* 0x040fe400078808ff */
[----:B------:R-:W-:Y:S01]  /*11c50*/  @!PT LDS RZ, [RZ] ;  /* 0x00000000fffff984 */ /* 0x000fe20000000800 */
[----:B------:R-:W-:Y:S01]  /*11c60*/  @!PT LDS RZ, [RZ] ;  /* 0x00000000fffff984 */ /* 0x000fe20000000800 */
[----:B------:R-:W-:Y:S01]  /*11c70*/  @!PT LDS RZ, [RZ] ;  /* 0x00000000fffff984 */ /* 0x000fe20000000800 */
[----:B------:R-:W-:Y:S01]  /*11c80*/  @!P2 LDGSTS.E.BYPASS.LTC128B.128 [R209+0x6000], desc[UR6][R212.64] ;  /* 0x06000000d4d1afae */ /* 0x000fe2000b901d46 */
[----:B------:R-:W-:Y:S01]  /*11c90*/  LOP3.LUT R131, R131, 0xfffffffe, RZ, 0xc0, !PT ;  /* 0xfffffffe83837812 */ /* 0x000fe200078ec0ff */
[----:B------:R-:W2:Y:S01]  /*11ca0*/  @!P0 LDC.64 R4, c[0x0][0x248] ;  /* 0x00009200ff048b82 */ /* 0x000ea20000000a00 */
[----:B------:R-:W-:Y:S01]  /*11cb0*/  @!P6 LEA.HI.X R15, R56, R213, R57, 0x1, P4 ;  /* 0x000000d5380fe211 */ /* 0x000fe200020f0c39 */
[----:B------:R-:W-:Y:S01]  /*11cc0*/  @!P2 LDGSTS.E.BYPASS.LTC128B.128 [R209+0x8000], desc[UR6][R212.64+0x80] ;  /* 0x08000080d4d1afae */ /* 0x000fe2000b901d46 */
[----:B------:R-:W-:Y:S01]  /*11cd0*/  ISETP.GE.AND P4, PT, R2, R9, PT ;  /* 0x000000090200720c */ /* 0x000fe20003f86270 */
[----:B------:R-:W-:Y:S02]  /*11ce0*/  IMAD.SHL.U32 R2, R61, 0x40, RZ ;  /* 0x000000403d027824 */ /* 0x000fe400078e00ff */
[----:B------:R-:W-:Y:S01]  /*11cf0*/  @!P2 LDGSTS.E.BYPASS.LTC128B.128 [R209+0xa000], desc[UR6][R212.64+0x100] ;  /* 0x0a000100d4d1afae */ /* 0x000fe2000b901d46 */
[----:B------:R-:W-:-:S03]  /*11d00*/  IMAD.IADD R0, R0, 0x1, -R131 ;  /* 0x0000000100007824 */ /* 0x000fc600078e0a83 */
[----:B------:R-:W-:Y:S04]  /*11d10*/  @!P6 LDGSTS.E.BYPASS.LTC128B.128 [R209+0x6800], desc[UR6][R14.64] ;  /* 0x068000000ed1efae */ /* 0x000fe8000b901d46 */
[----:B------:R-:W-:Y:S01]  /*11d20*/  @!P6 LDGSTS.E.BYPASS.LTC128B.128 [R209+0x8800], desc[UR6][R14.64+0x80] ;  /* 0x088000800ed1efae */ /* 0x000fe2000b901d46 */
[----:B-1----:R-:W-:-:S03]  /*11d30*/  @!P1 LEA R10, P2, R6, R212, 0x6 ;  /* 0x000000d4060a9211 */ /* 0x002fc600078430ff */
[----:B------:R-:W-:Y:S01]  /*11d40*/  @!P6 LDGSTS.E.BYPASS.LTC128B.128 [R209+0xa800], desc[UR6][R14.64+0x100] ;  /* 0x0a8001000ed1efae */ /* 0x000fe2000b901d46 */
[C---:B------:R-:W-:Y:S01]  /*11d50*/  ISETP.GE.AND P6, PT, R142.reuse, R9, PT ;  /* 0x000000098e00720c */ /* 0x040fe20003fc6270 */
[----:B------:R-:W-:Y:S01]  /*11d60*/  IMAD.SHL.U32 R142, R142, 0x8, RZ ;  /* 0x000000088e8e7824 */ /* 0x000fe200078e00ff */
[----:B------:R-:W-:Y:S02]  /*11d70*/  @!P1 LEA.HI.X R11, R6, R213, R7, 0x6, P2 ;  /* 0x000000d5060b9211 */ /* 0x000fe400010f3407 */
[----:B------:R-:W-:Y:S01]  /*11d80*/  ISETP.GE.AND P2, PT, R12, R9, PT ;  /* 0x000000090c00720c */ /* 0x000fe20003f46270 */
[----:B--2---:R-:W-:Y:S02]  /*11d90*/  @!P0 IMAD.WIDE.U32 R6, R4, 0x60, R212 ;  /* 0x0000006004068825 */ /* 0x004fe400078e00d4 */
[----:B------:R-:W-:Y:S02]  /*11da0*/  @!P1 LDGSTS.E.BYPASS.LTC128B.128 [R209+0x7000], desc[UR6][R10.64] ;  /* 0x070000000ad19fae */ /* 0x000fe4000b901d46 */
[----:B------:R-:W-:-:S02]  /*11db0*/  @!P0 IMAD R5, R5, 0x60, RZ ;  /* 0x0000006005058824 */ /* 0x000fc400078e02ff */
[----:B------:R-:W-:Y:S01]  /*11dc0*/  @!P0 IMAD.MOV.U32 R8, RZ, RZ, R6 ;  /* 0x000000ffff088224 */ /* 0x000fe200078e0006 */
[----:B------:R-:W-:Y:S01]  /*11dd0*/  @!P1 LDGSTS.E.BYPASS.LTC128B.128 [R209+0x9000], desc[UR6][R10.64+0x80] ;  /* 0x090000800ad19fae */ /* 0x000fe2000b901d46 */
[----:B------:R-:W-:Y:S01]  /*11de0*/  @!P0 IMAD.IADD R9, R5, 0x1, R7 ;  /* 0x0000000105098824 */ /* 0x000fe200078e0207 */
[----:B------:R-:W-:Y:S01]  /*11df0*/  LOP3.LUT R7, R2, 0x1c0, RZ, 0xc0, !PT ;  /* 0x000001c002077812 */ /* 0x000fe200078ec0ff */
[----:B------:R-:W1:Y:S01]  /*11e00*/  @!P4 LDC.64 R4, c[0x0][0x250] ;  /* 0x00009400ff04cb82 */ /* 0x000e620000000a00 */
[----:B------:R2:W-:Y:S02]  /*11e10*/  @!P1 LDGSTS.E.BYPASS.LTC128B.128 [R209+0xb000], desc[UR6][R10.64+0x100] ;  /* 0x0b0001000ad19fae */ /* 0x0005e4000b901d46 */
[----:B------:R-:W-:Y:S02]  /*11e20*/  LOP3.LUT R142, R7, 0x8, R142, 0xf8, !PT ;  /* 0x00000008078e7812 */ /* 0x000fe400078ef88e */
[----:B------:R-:W-:Y:S01]  /*11e30*/  @!P0 LDGSTS.E.BYPASS.LTC128B.128 [R209+0x7800], desc[UR6][R8.64] ;  /* 0x0780000008d18fae */ /* 0x000fe2000b901d46 */
[----:B------:R-:W-:Y:S01]  /*11e40*/  SHF.R.U32.HI R205, RZ, 0x3, R7 ;  /* 0x00000003ffcd7819 */ /* 0x000fe20000011607 */
[----:B------:R-:W-:-:S02]  /*11e50*/  IMAD.SHL.U32 R7, R0, 0x8, RZ ;  /* 0x0000000800077824 */ /* 0x000fc400078e00ff */
[----:B------:R-:W-:Y:S01]  /*11e60*/  @!P0 LDGSTS.E.BYPASS.LTC128B.128 [R209+0x9800], desc[UR6][R8.64+0x80] ;  /* 0x0980008008d18fae */ /* 0x000fe2000b901d46 */
[----:B------:R-:W-:Y:S02]  /*11e70*/  LOP3.LUT R205, R142, R205, RZ, 0x3c, !PT ;  /* 0x000000cd8ecd7212 */ /* 0x000fe400078e3cff */
[----:B------:R-:W-:Y:S01]  /*11e80*/  LOP3.LUT R2, R130, 0x8, R7, 0xf8, !PT ;  /* 0x0000000882027812 */ /* 0x000fe200078ef807 */
[----:B------:R3:W-:Y:S01]  /*11e90*/  @!P0 LDGSTS.E.BYPASS.LTC128B.128 [R209+0xb800], desc[UR6][R8.64+0x100] ;  /* 0x0b80010008d18fae */ /* 0x0007e2000b901d46 */
[----:B------:R-:W4:Y:S01]  /*11ea0*/  @!P2 LDC.64 R6, c[0x0][0x250] ;  /* 0x00009400ff06ab82 */ /* 0x000f220000000a00 */
[----:B------:R-:W-:Y:S01]  /*11eb0*/  LEA R216, P0, R138, UR8, 0x1 ;  /* 0x000000088ad87c11 */ /* 0x000fe2000f8008ff */
[----:B------:R-:W-:Y:S01]  /*11ec0*/  IMAD R205, R0, 0x200, R205 ;  /* 0x0000020000cd7824 */ /* 0x000fe200078e02cd */
[----:B------:R-:W0:Y:S02]  /*11ed0*/  LDGDEPBAR ;  /* 0x00000000000079af */ /* 0x000e240000000000 */
[----:B------:R-:W-:-:S02]  /*11ee0*/  LEA.HI.X R215, R138, UR9, R133, 0x1, P0 ;  /* 0x000000098ad77c11 */ /* 0x000fc400080f0c85 */
[----:B------:R-:W-:-:S03]  /*11ef0*/  LEA R205, R205, UR4, 0x1 ;  /* 0x00000004cdcd7c11 */ /* 0x000fc6000f8e08ff */
[----:B------:R-:W-:Y:S02]  /*11f00*/  @!P6 IMAD.MOV.U32 R217, RZ, RZ, R215 ;  /* 0x000000ffffd9e224 */ /* 0x000fe400078e00d7 */
[----:B------:R-:W-:Y:S01]  /*11f10*/  VIADD R0, R205, 0x6000 ;  /* 0x00006000cd007836 */ /* 0x000fe20000000000 */
[----:B--2---:R-:W-:Y:S01]  /*11f20*/  @!P5 LEA R10, P1, R135, R216, 0x1 ;  /* 0x000000d8870ad211 */ /* 0x004fe200078208ff */
[----:B------:R-:W-:-:S03]  /*11f30*/  VIADD R203, R205, 0x6020 ;  /* 0x00006020cdcb7836 */ /* 0x000fc60000000000 */
[----:B------:R-:W-:Y:S01]  /*11f40*/  @!P5 LEA.HI.X R11, R135, R215, R136, 0x1, P1 ;  /* 0x000000d7870bd211 */ /* 0x000fe200008f0c88 */
[----:B----4-:R-:W-:Y:S01]  /*11f50*/  @!P2 IMAD R7, R7, 0x60, RZ ;  /* 0x000000600707a824 */ /* 0x010fe200078e02ff */
[----:B---3--:R-:W-:Y:S01]  /*11f60*/  SHF.R.U32.HI R9, RZ, 0x3, R130 ;  /* 0x00000003ff097819 */ /* 0x008fe20000011682 */
[----:B------:R-:W-:-:S04]  /*11f70*/  DEPBAR.LE SB0, 0x0 ;  /* 0x000080000000791a */ /* 0x000fc80000000000 */
[----:B------:R-:W-:Y:S01]  /*11f80*/  BAR.SYNC.DEFER_BLOCKING 0x0 ;  /* 0x0000000000007b1d */ /* 0x000fe20000010000 */
[----:B-1----:R-:W-:Y:S02]  /*11f90*/  @!P4 LEA R8, P0, R4, R216, 0x6 ;  /* 0x000000d80408c211 */ /* 0x002fe400078030ff */
[----:B------:R-:W-:Y:S02]  /*11fa0*/  LOP3.LUT R2, R2, R9, RZ, 0x3c, !PT ;  /* 0x0000000902027212 */ /* 0x000fe400078e3cff */
[----:B------:R-:W-:Y:S01]  /*11fb0*/  @!P4 LEA.HI.X R9, R4, R215, R5, 0x6, P0 ;  /* 0x000000d70409c211 */ /* 0x000fe200000f3405 */
[C---:B------:R-:W-:Y:S02]  /*11fc0*/  IMAD R5, R60.reuse, 0x400, R63 ;  /* 0x000004003c057824 */ /* 0x040fe400078e023f */
[----:B------:R-:W-:Y:S02]  /*11fd0*/  IMAD R60, R60, 0x10, R62 ;  /* 0x000000103c3c7824 */ /* 0x000fe400078e023e */
[----:B------:R-:W-:-:S05]  /*11fe0*/  IMAD.IADD R206, R2, 0x1, R5 ;  /* 0x0000000102ce7824 */ /* 0x000fca00078e0205 */
[----:B------:R-:W-:-:S05]  /*11ff0*/  LEA R206, R206, UR4, 0x1 ;  /* 0x00000004cece7c11 */ /* 0x000fca000f8e08ff */
[--C-:B------:R-:W-:Y:S02]  /*12000*/  IMAD R204, R47, 0x2, R206.reuse ;  /* 0x000000022fcc7824 */ /* 0x100fe400078e02ce */
[C---:B------:R-:W-:Y:S01]  /*12010*/  IMAD R202, R45.reuse, 0x2, R206 ;  /* 0x000000022dca7824 */ /* 0x040fe200078e02ce */
[----:B------:R-:W-:Y:S01]  /*12020*/  @P6 STS.128 [R209+0xc000], RZ ;  /* 0x00c000ffd1006388 */ /* 0x000fe20000000c00 */
[----:B------:R-:W-:-:S03]  /*12030*/  IMAD R201, R45, 0x2, R204 ;  /* 0x000000022dc97824 */ /* 0x000fc600078e02cc */
        /* <DEDUP_REMOVED lines=40> */
[----:B------:R-:W2:Y:S04]  /*122c0*/  LDSM.16.M88.4 R24, [R205+0x6000] ;  /* 0x00600000cd18783b */ /* 0x000ea80000000200 */
[----:B------:R-:W-:Y:S02]  /*122d0*/  LDSM.16.M88.4 R48, [R204] ;  /* 0x00000000cc30783b */ /* 0x000fe40000000200 */
[----:B------:R-:W-:-:S02]  /*122e0*/  @P1 VIADD R203, R0, 0xffffffe0 ;  /* 0xffffffe000cb1836 */ /* 0x000fc40000000000 */
[----:B------:R-:W-:Y:S01]  /*122f0*/  IMAD.MOV.U32 R0, RZ, RZ, 0x40 ;  /* 0x00000040ff007424 */ /* 0x000fe200078e00ff */
[----:B------:R-:W-:Y:S01]  /*12300*/  LDSM.16.M88.4 R96, [R202] ;  /* 0x00000000ca60783b */ /* 0x000fe20000000200 */
[C---:B------:R-:W-:Y:S02]  /*12310*/  VIADD R195, R203.reuse, 0x800 ;  /* 0x00000800cbc37836 */ /* 0x040fe40000000000 */
[C---:B------:R-:W-:Y:S01]  /*12320*/  VIADD R194, R203.reuse, 0x1000 ;  /* 0x00001000cbc27836 */ /* 0x040fe20000000000 */
[----:B------:R-:W-:Y:S01]  /*12330*/  LDSM.16.M88.4 R4, [R203] ;  /* 0x00000000cb04783b */ /* 0x000fe20000000200 */
[----:B------:R-:W-:Y:S01]  /*12340*/  SEL R0, R0, 0xffffffc0, !P2 ;  /* 0xffffffc000007807 */ /* 0x000fe20005000000 */
[C---:B------:R-:W-:Y:S02]  /*12350*/  VIADD R193, R203.reuse, 0x1800 ;  /* 0x00001800cbc17836 */ /* 0x040fe40000000000 */
[----:B------:R-:W3:Y:S01]  /*12360*/  LDSM.16.M88.4 R36, [R205+0x6800] ;  /* 0x00680000cd24783b */ /* 0x000ee20000000200 */
[----:B------:R-:W-:-:S02]  /*12370*/  VIADD R191, R203, 0x2000 ;  /* 0x00002000cbbf7836 */ /* 0x000fc40000000000 */
[----:B------:R-:W-:Y:S01]  /*12380*/  IMAD.IADD R199, R205, 0x1, R0 ;  /* 0x00000001cdc77824 */ /* 0x000fe200078e0200 */
[----:B------:R-:W4:Y:S01]  /*12390*/  LDSM.16.M88.4 R76, [R205+0x7000] ;  /* 0x00700000cd4c783b */ /* 0x000f220000000200 */
[----:B------:R-:W-:Y:S01]  /*123a0*/  IMAD.IADD R192, R0, 0x1, R203 ;  /* 0x0000000100c07824 */ /* 0x000fe200078e02cb */
[----:B------:R-:W-:Y:S01]  /*123b0*/  SHF.R.S32.HI R0, RZ, 0x1f, R59 ;  /* 0x0000001fff007819 */ /* 0x000fe2000001143b */
[C---:B------:R-:W-:Y:S01]  /*123c0*/  VIADD R190, R203.reuse, 0x2800 ;  /* 0x00002800cbbe7836 */ /* 0x040fe20000000000 */
[----:B------:R-:W5:Y:S01]  /*123d0*/  LDSM.16.M88.4 R68, [R199+0x6000] ;  /* 0x00600000c744783b */ /* 0x000f620000000200 */
[C---:B------:R-:W-:Y:S01]  /*123e0*/  VIADD R189, R203.reuse, 0x3000 ;  /* 0x00003000cbbd7836 */ /* 0x040fe20000000000 */
[----:B------:R-:W-:Y:S01]  /*123f0*/  LEA.HI R0, R0, R59, RZ, 0x5 ;  /* 0x0000003b00007211 */ /* 0x000fe200078f28ff */
[C---:B------:R-:W-:Y:S01]  /*12400*/  VIADD R188, R203.reuse, 0x3800 ;  /* 0x00003800cbbc7836 */ /* 0x040fe20000000000 */
[----:B-1----:R-:W-:Y:S01]  /*12410*/  LDSM.16.M88.4 R12, [R201] ;  /* 0x00000000c90c783b */ /* 0x002fe20000000200 */
[C---:B------:R-:W-:Y:S01]  /*12420*/  VIADD R187, R203.reuse, 0x4000 ;  /* 0x00004000cbbb7836 */ /* 0x040fe20000000000 */
[----:B------:R-:W-:Y:S01]  /*12430*/  LOP3.LUT R0, R0, 0xffffffe0, RZ, 0xc0, !PT ;  /* 0xffffffe000007812 */ /* 0x000fe200078ec0ff */
[C---:B------:R-:W-:Y:S01]  /*12440*/  VIADD R186, R203.reuse, 0x4800 ;  /* 0x00004800cbba7836 */ /* 0x040fe20000000000 */
[----:B------:R-:W-:Y:S01]  /*12450*/  LDSM.16.M88.4 R92, [R192] ;  /* 0x00000000c05c783b */ /* 0x000fe20000000200 */
[----:B------:R-:W-:-:S02]  /*12460*/  VIADD R185, R203, 0x5000 ;  /* 0x00005000cbb97836 */ /* 0x000fc40000000000 */
[C---:B------:R-:W-:Y:S01]  /*12470*/  IMAD.IADD R0, R59.reuse, 0x1, -R0 ;  /* 0x000000013b007824 */ /* 0x040fe200078e0a00 */
[----:B------:R-:W1:Y:S01]  /*12480*/  LDSM.16.M88.4 R20, [R203+0x800] ;  /* 0x00080000cb14783b */ /* 0x000e620000000200 */
[----:B------:R-:W-:Y:S01]  /*12490*/  IMAD.SHL.U32 R59, R59, 0x2, RZ ;  /* 0x000000023b3b7824 */ /* 0x000fe200078e00ff */
[----:B--2---:R-:W-:Y:S02]  /*124a0*/  HMMA.16816.F32 R16, R28, R24, RZ ;  /* 0x000000181c10723c */ /* 0x004fe400000018ff */
[----:B------:R-:W2:Y:S01]  /*124b0*/  LDSM.16.M88.4 R32, [R205+0x7800] ;  /* 0x00780000cd20783b */ /* 0x000ea20000000200 */
[----:B------:R-:W-:-:S03]  /*124c0*/  VIADD R184, R203, 0x5800 ;  /* 0x00005800cbb87836 */ /* 0x000fc60000000000 */
[----:B------:R-:W2:Y:S01]  /*124d0*/  LDSM.16.M88.4 R52, [R203+0x1000] ;  /* 0x00100000cb34783b */ /* 0x000ea20000000200 */
[C---:B------:R-:W-:Y:S03]  /*124e0*/  HMMA.16816.F32 R24, R28.reuse, R26, RZ ;  /* 0x0000001a1c18723c */ /* 0x040fe600000018ff */
[----:B------:R-:W-:Y:S04]  /*124f0*/  LDSM.16.M88.4 R8, [R206+0x2000] ;  /* 0x00200000ce08783b */ /* 0x000fe80000000200 */
[----:B------:R-:W2:Y:S01]  /*12500*/  LDSM.16.M88.4 R84, [R205+0x8000] ;  /* 0x00800000cd54783b */ /* 0x000ea20000000200 */
[C---:B---3--:R-:W-:Y:S03]  /*12510*/  HMMA.16816.F32 R40, R28.reuse, R36, RZ ;  /* 0x000000241c28723c */ /* 0x048fe600000018ff */
[----:B------:R-:W-:Y:S04]  /*12520*/  LDSM.16.M88.4 R88, [R203+0x1800] ;  /* 0x00180000cb58783b */ /* 0x000fe80000000200 */
[----:B------:R-:W-:Y:S01]  /*12530*/  LDSM.16.M88.4 R64, [R199+0x7000] ;  /* 0x00700000c740783b */ /* 0x000fe20000000200 */
[----:B------:R-:W-:Y:S03]  /*12540*/  HMMA.16816.F32 R36, R28, R38, RZ ;  /* 0x000000261c24723c */ /* 0x000fe600000018ff */
[----:B------:R-:W-:Y:S03]  /*12550*/  LDSM.16.M88.4 R100, [R204+0x2000] ;  /* 0x00200000cc64783b */ /* 0x000fe60000000200 */
[C---:B------:R-:W-:Y:S01]  /*12560*/  HMMA.16816.F32 R16, R48.reuse, R4, R16 ;  /* 0x000000043010723c */ /* 0x040fe20000001810 */
[----:B------:R-:W-:Y:S04]  /*12570*/  LDSM.16.M88.4 R108, [R203+0x4000] ;  /* 0x00400000cb6c783b */ /* 0x000fe80000000200 */
[----:B------:R-:W-:Y:S01]  /*12580*/  LDSM.16.M88.4 R104, [R203+0x3800] ;  /* 0x00380000cb68783b */ /* 0x000fe20000000200 */
[----:B------:R-:W-:Y:S03]  /*12590*/  HMMA.16816.F32 R24, R48, R6, R24 ;  /* 0x000000063018723c */ /* 0x000fe60000001818 */
[----:B------:R-:W3:Y:S03]  /*125a0*/  LDSM.16.M88.4 R4, [R199+0x6800] ;  /* 0x00680000c704783b */ /* 0x000ee60000000200 */
[C---:B----4-:R-:W-:Y:S01]  /*125b0*/  HMMA.16816.F32 R80, R28.reuse, R76, RZ ;  /* 0x0000004c1c50723c */ /* 0x050fe200000018ff */
[----:B------:R-:W0:Y:S05]  /*125c0*/  LDGDEPBAR ;  /* 0x00000000000079af */ /* 0x000e2a0000000000 */
[----:B------:R-:W-:Y:S06]  /*125d0*/  HMMA.16816.F32 R76, R28, R78, RZ ;  /* 0x0000004e1c4c723c */ /* 0x000fec00000018ff */
[C---:B-----5:R-:W-:Y:S06]  /*125e0*/  HMMA.16816.F32 R16, R96.reuse, R68, R16 ;  /* 0x000000446010723c */ /* 0x060fec0000001810 */
[----:B------:R-:W-:Y:S01]  /*125f0*/  HMMA.16816.F32 R24, R96, R70, R24 ;  /* 0x000000466018723c */ /* 0x000fe20000001818 */
[----:B------:R-:W-:Y:S05]  /*12600*/  LDSM.16.M88.4 R68, [R199+0x7800] ;  /* 0x00780000c744783b */ /* 0x000fea0000000200 */
[C---:B-1----:R-:W-:Y:S06]  /*12610*/  HMMA.16816.F32 R40, R48.reuse, R20, R40 ;  /* 0x000000143028723c */ /* 0x042fec0000001828 */
[----:B------:R-:W-:Y:S01]  /*12620*/  HMMA.16816.F32 R36, R48, R22, R36 ;  /* 0x000000163024723c */ /* 0x000fe20000001824 */
[----:B------:R-:W-:Y:S05]  /*12630*/  LDSM.16.M88.4 R20, [R192+0x1000] ;  /* 0x00100000c014783b */ /* 0x000fea0000000200 */
[C---:B------:R-:W-:Y:S06]  /*12640*/  HMMA.16816.F32 R16, R12.reuse, R92, R16 ;  /* 0x0000005c0c10723c */ /* 0x040fec0000001810 */
[----:B------:R-:W-:Y:S01]  /*12650*/  HMMA.16816.F32 R24, R12, R94, R24 ;  /* 0x0000005e0c18723c */ /* 0x000fe20000001818 */
[----:B------:R-:W-:Y:S05]  /*12660*/  LDSM.16.M88.4 R92, [R202+0x2000] ;  /* 0x00200000ca5c783b */ /* 0x000fea0000000200 */
[C---:B--2---:R-:W-:Y:S06]  /*12670*/  HMMA.16816.F32 R72, R28.reuse, R32, RZ ;  /* 0x000000201c48723c */ /* 0x044fec00000018ff */
[----:B------:R-:W-:Y:S01]  /*12680*/  HMMA.16816.F32 R28, R28, R34, RZ ;  /* 0x000000221c1c723c */ /* 0x000fe200000018ff */
[----:B------:R-:W-:Y:S05]  /*12690*/  LDSM.16.M88.4 R32, [R192+0x800] ;  /* 0x00080000c020783b */ /* 0x000fea0000000200 */
[C---:B------:R-:W-:Y:S06]  /*126a0*/  HMMA.16816.F32 R80, R48.reuse, R52, R80 ;  /* 0x000000343050723c */ /* 0x040fec0000001850 */
[----:B------:R-:W-:Y:S01]  /*126b0*/  HMMA.16816.F32 R76, R48, R54, R76 ;  /* 0x00000036304c723c */ /* 0x000fe2000000184c */
[----:B------:R-:W1:Y:S05]  /*126c0*/  LDSM.16.M88.4 R52, [R203+0x2000] ;  /* 0x00200000cb34783b */ /* 0x000e6a0000000200 */
[----:B------:R-:W-:Y:S06]  /*126d0*/  HMMA.16816.F32 R16, R8, R84, R16 ;  /* 0x000000540810723c */ /* 0x000fec0000001810 */
[C---:B---3--:R-:W-:Y:S06]  /*126e0*/  HMMA.16816.F32 R40, R96.reuse, R4, R40 ;  /* 0x000000046028723c */ /* 0x048fec0000001828 */
[----:B------:R-:W-:Y:S01]  /*126f0*/  HMMA.16816.F32 R36, R96, R6, R36 ;  /* 0x000000066024723c */ /* 0x000fe20000001824 */
[----:B------:R-:W-:Y:S05]  /*12700*/  LDSM.16.M88.4 R4, [R205+0x8800] ;  /* 0x00880000cd04783b */ /* 0x000fea0000000200 */
        /* <DEDUP_REMOVED lines=9> */
[----:B-1----:R-:W-:Y:S06]  /*127a0*/  HMMA.16816.F32 R16, R100, R52, R16 ;  /* 0x000000346410723c */ /* 0x002fec0000001810 */
[C---:B------:R-:W-:Y:S06]  /*127b0*/  HMMA.16816.F32 R40, R12.reuse, R32, R40 ;  /* 0x000000200c28723c */ /* 0x040fec0000001828 */
        /* <DEDUP_REMOVED lines=10> */
[----:B------:R-:W1:Y:S05]  /*12860*/  LDSM.16.M88.4 R20, [R192+0x2000] ;  /* 0x00200000c014783b */ /* 0x000e6a0000000200 */
[----:B--2---:R-:W-:Y:S06]  /*12870*/  HMMA.16816.F32 R16, R92, R64, R16 ;  /* 0x000000405c10723c */ /* 0x004fec0000001810 */
[C---:B------:R-:W-:Y:S06]  /*12880*/  HMMA.16816.F32 R40, R8.reuse, R4, R40 ;  /* 0x000000040828723c */ /* 0x040fec0000001828 */
[----:B------:R-:W-:Y:S01]  /*12890*/  HMMA.16816.F32 R36, R8, R6, R36 ;  /* 0x000000060824723c */ /* 0x000fe20000001824 */
[----:B------:R-:W2:Y:S05]  /*128a0*/  LDSM.16.M88.4 R4, [R205+0xa000] ;  /* 0x00a00000cd04783b */ /* 0x000eaa0000000200 */
        /* <DEDUP_REMOVED lines=14> */
[----:B------:R-:W1:Y:S05]  /*12990*/  LDSM.16.M88.4 R32, [R204+0x4000] ;  /* 0x00400000cc20783b */ /* 0x000e6a0000000200 */
[----:B--2---:R-:W-:Y:S06]  /*129a0*/  HMMA.16816.F32 R16, R52, R4, R16 ;  /* 0x000000043410723c */ /* 0x004fec0000001810 */
[C---:B---3--:R-:W-:Y:S06]  /*129b0*/  HMMA.16816.F32 R40, R92.reuse, R28, R40 ;  /* 0x0000001c5c28723c */ /* 0x048fec0000001828 */
[----:B------:R-:W-:Y:S01]  /*129c0*/  HMMA.16816.F32 R36, R92, R30, R36 ;  /* 0x0000001e5c24723c */ /* 0x000fe20000001824 */
[----:B------:R-:W-:Y:S05]  /*129d0*/  LDSM.16.M88.4 R28, [R203+0x4800] ;  /* 0x00480000cb1c783b */ /* 0x000fea0000000200 */
[----:B------:R-:W-:Y:S01]  /*129e0*/  HMMA.16816.F32 R24, R52, R6, R24 ;  /* 0x000000063418723c */ /* 0x000fe20000001818 */
[----:B------:R-:W-:Y:S05]  /*129f0*/  LDSM.16.M88.4 R4, [R201+0x4000] ;  /* 0x00400000c904783b */ /* 0x000fea0000000200 */
[C---:B------:R-:W-:Y:S06]  /*12a00*/  HMMA.16816.F32 R72, R8.reuse, R48, R72 ;  /* 0x000000300848723c */ /* 0x040fec0000001848 */
[----:B------:R-:W-:Y:S01]  /*12a10*/  HMMA.16816.F32 R96, R8, R50, R96 ;  /* 0x000000320860723c */ /* 0x000fe20000001860 */
[----:B------:R-:W2:Y:S04]  /*12a20*/  LDSM.16.M88.4 R8, [R202+0x4000] ;  /* 0x00400000ca08783b */ /* 0x000ea80000000200 */
[----:B------:R-:W3:Y:S01]  /*12a30*/  LDSM.16.M88.4 R48, [R205+0xa800] ;  /* 0x00a80000cd30783b */ /* 0x000ee20000000200 */
[----:B-1----:R-:W-:Y:S06]  /*12a40*/  HMMA.16816.F32 R16, R32, R108, R16 ;  /* 0x0000006c2010723c */ /* 0x002fec0000001810 */
[C---:B------:R-:W-:Y:S06]  /*12a50*/  HMMA.16816.F32 R40, R68.reuse, R64, R40 ;  /* 0x000000404428723c */ /* 0x040fec0000001828 */
[----:B------:R-:W-:Y:S01]  /*12a60*/  HMMA.16816.F32 R36, R68, R66, R36 ;  /* 0x000000424424723c */ /* 0x000fe20000001824 */
[----:B------:R-:W-:Y:S05]  /*12a70*/  LDSM.16.M88.4 R64, [R192+0x3000] ;  /* 0x00300000c040783b */ /* 0x000fea0000000200 */
[----:B------:R-:W-:Y:S06]  /*12a80*/  HMMA.16816.F32 R24, R32, R110, R24 ;  /* 0x0000006e2018723c */ /* 0x000fec0000001818 */
        /* <DEDUP_REMOVED lines=17> */
[----:B------:R-:W1:Y:S05]  /*12ba0*/  LDSM.16.M88.4 R12, [R192+0x3800] ;  /* 0x00380000c00c783b */ /* 0x000e6a0000000200 */
[----:B------:R-:W-:Y:S01]  /*12bb0*/  HMMA.16816.F32 R80, R92, R88, R80 ;  /* 0x000000585c50723c */ /* 0x000fe20000001850 */
[----:B------:R-:W-:Y:S01]  /*12bc0*/  FMUL.FTZ R16, R16, UR15 ;  /* 0x0000000f10107c20 */ /* 0x000fe20008410000 */
[----:B------:R-:W-:Y:S01]  /*12bd0*/  FMUL.FTZ R17, R17, UR15 ;  /* 0x0000000f11117c20 */ /* 0x000fe20008410000 */
[----:B------:R-:W-:-:S02]  /*12be0*/  FMUL.FTZ R18, R18, UR15 ;  /* 0x0000000f12127c20 */ /* 0x000fc40008410000 */
[----:B------:R-:W-:Y:S01]  /*12bf0*/  MUFU.TANH R44, R16 ;  /* 0x00000010002c7308 */ /* 0x000fe20000002400 */
[C---:B------:R-:W-:Y:S06]  /*12c00*/  HMMA.16816.F32 R76, R92.reuse, R90, R76 ;  /* 0x0000005a5c4c723c */ /* 0x040fec000000184c */
[C---:B------:R-:W-:Y:S01]  /*12c10*/  HMMA.16816.F32 R96, R92.reuse, R86, R96 ;  /* 0x000000565c60723c */ /* 0x040fe20000001860 */
[----:B------:R-:W-:Y:S05]  /*12c20*/  MUFU.TANH R61, R18 ;  /* 0x00000012003d7308 */ /* 0x000fea0000002400 */
[----:B------:R-:W-:Y:S01]  /*12c30*/  HMMA.16816.F32 R72, R92, R84, R72 ;  /* 0x000000545c48723c */ /* 0x000fe20000001848 */
[----:B------:R-:W-:Y:S01]  /*12c40*/  FMUL.FTZ R25, R25, UR15 ;  /* 0x0000000f19197c20 */ /* 0x000fe20008410000 */
[----:B------:R-:W-:Y:S01]  /*12c50*/  FMUL.FTZ R27, R27, UR15 ;  /* 0x0000000f1b1b7c20 */ /* 0x000fe20008410000 */
[----:B------:R3:W4:Y:S01]  /*12c60*/  MUFU.TANH R84, R17 ;  /* 0x0000001100547308 */ /* 0x0007220000002400 */
[----:B------:R-:W-:Y:S01]  /*12c70*/  FMUL.FTZ R24, R24, UR15 ;  /* 0x0000000f18187c20 */ /* 0x000fe20008410000 */
[----:B------:R-:W-:Y:S01]  /*12c80*/  FMUL.FTZ R26, R26, UR15 ;  /* 0x0000000f1a1a7c20 */ /* 0x000fe20008410000 */
[----:B--2---:R-:W-:Y:S01]  /*12c90*/  HMMA.16816.F32 R40, R8, R100, R40 ;  /* 0x000000640828723c */ /* 0x004fe20000001828 */
[----:B------:R-:W-:-:S04]  /*12ca0*/  FMUL.FTZ R85, R19, UR15 ;  /* 0x0000000f13557c20 */ /* 0x000fc80008410000 */
[----:B------:R-:W-:Y:S01]  /*12cb0*/  MUFU.TANH R25, R25 ;  /* 0x0000001900197308 */ /* 0x000fe20000002400 */
[----:B------:R-:W-:Y:S06]  /*12cc0*/  HMMA.16816.F32 R36, R8, R102, R36 ;  /* 0x000000660824723c */ /* 0x000fec0000001824 */
[C---:B------:R-:W-:Y:S01]  /*12cd0*/  HMMA.16816.F32 R80, R68.reuse, R64, R80 ;  /* 0x000000404450723c */ /* 0x040fe20000001850 */
[----:B------:R-:W2:Y:S01]  /*12ce0*/  MUFU.TANH R85, R85 ;  /* 0x0000005500557308 */ /* 0x000ea20000002400 */
[----:B---3--:R-:W3:Y:S04]  /*12cf0*/  LDSM.16.M88.4 R16, [R205+0xb800] ;  /* 0x00b80000cd10783b */ /* 0x008ee80000000200 */
[C---:B------:R-:W-:Y:S01]  /*12d00*/  HMMA.16816.F32 R76, R68.reuse, R66, R76 ;  /* 0x00000042444c723c */ /* 0x040fe2000000184c */
[----:B------:R-:W-:Y:S02]  /*12d10*/  LDSM.16.M88.4 R64, [R199+0xb000] ;  /* 0x00b00000c740783b */ /* 0x000fe40000000200 */
[----:B------:R-:W5:Y:S03]  /*12d20*/  MUFU.TANH R27, R27 ;  /* 0x0000001b001b7308 */ /* 0x000f660000002400 */
[----:B-1----:R-:W-:Y:S05]  /*12d30*/  HMMA.16816.F32 R96, R68, R14, R96 ;  /* 0x0000000e4460723c */ /* 0x002fea0000001860 */
[----:B------:R-:W1:Y:S01]  /*12d40*/  MUFU.TANH R24, R24 ;  /* 0x0000001800187308 */ /* 0x000e620000002400 */
[C---:B------:R-:W-:Y:S06]  /*12d50*/  HMMA.16816.F32 R40, R4.reuse, R20, R40 ;  /* 0x000000140428723c */ /* 0x040fec0000001828 */
[----:B------:R-:W-:Y:S01]  /*12d60*/  HMMA.16816.F32 R36, R4, R22, R36 ;  /* 0x000000160424723c */ /* 0x000fe20000001824 */
[----:B------:R-:W4:Y:S01]  /*12d70*/  LDSM.16.M88.4 R20, [R203+0x5800] ;  /* 0x00580000cb14783b */ /* 0x000f220000000200 */
[----:B------:R-:W1:Y:S04]  /*12d80*/  MUFU.TANH R26, R26 ;  /* 0x0000001a001a7308 */ /* 0x000e680000002400 */
[----:B------:R-:W-:Y:S01]  /*12d90*/  HMMA.16816.F32 R72, R68, R12, R72 ;  /* 0x0000000c4448723c */ /* 0x000fe20000001848 */
[----:B------:R-:W2:Y:S05]  /*12da0*/  LDSM.16.M88.4 R12, [R199+0xb800] ;  /* 0x00b80000c70c783b */ /* 0x000eaa0000000200 */
[C---:B------:R-:W-:Y:S06]  /*12db0*/  HMMA.16816.F32 R80, R52.reuse, R48, R80 ;  /* 0x000000303450723c */ /* 0x040fec0000001850 */
[C---:B------:R-:W-:Y:S01]  /*12dc0*/  HMMA.16816.F32 R76, R52.reuse, R50, R76 ;  /* 0x00000032344c723c */ /* 0x040fe2000000184c */
[----:B------:R-:W5:Y:S05]  /*12dd0*/  LDSM.16.M88.4 R48, [R192+0x5000] ;  /* 0x00500000c030783b */ /* 0x000f6a0000000200 */
[----:B---3--:R-:W-:Y:S01]  /*12de0*/  HMMA.16816.F32 R96, R52, R18, R96 ;  /* 0x000000123460723c */ /* 0x008fe20000001860 */
[----:B------:R-:W-:Y:S01]  /*12df0*/  FMUL.FTZ R36, R36, UR15 ;  /* 0x0000000f24247c20 */ /* 0x000fe20008410000 */
[----:B------:R-:W-:Y:S01]  /*12e00*/  FMUL.FTZ R38, R38, UR15 ;  /* 0x0000000f26267c20 */ /* 0x000fe20008410000 */
[----:B------:R-:W-:Y:S01]  /*12e10*/  FMUL.FTZ R37, R37, UR15 ;  /* 0x0000000f25257c20 */ /* 0x000fe20008410000 */
[----:B------:R-:W-:-:S02]  /*12e20*/  FMUL.FTZ R39, R39, UR15 ;  /* 0x0000000f27277c20 */ /* 0x000fc40008410000 */
[----:B------:R-:W-:Y:S01]  /*12e30*/  HMMA.16816.F32 R72, R52, R16, R72 ;  /* 0x000000103448723c */ /* 0x000fe20000001848 */
[----:B------:R-:W-:Y:S05]  /*12e40*/  MUFU.TANH R36, R36 ;  /* 0x0000002400247308 */ /* 0x000fea0000002400 */
[C---:B------:R-:W-:Y:S01]  /*12e50*/  HMMA.16816.F32 R80, R32.reuse, R28, R80 ;  /* 0x0000001c2050723c */ /* 0x040fe20000001850 */
[----:B------:R-:W-:Y:S02]  /*12e60*/  SHF.R.S32.HI R17, RZ, 0x1f, R0 ;  /* 0x0000001fff117819 */ /* 0x000fe40000011400 */
[----:B------:R-:W-:Y:S02]  /*12e70*/  MUFU.TANH R38, R38 ;  /* 0x0000002600267308 */ /* 0x000fe40000002400 */
[----:B------:R-:W-:Y:S01]  /*12e80*/  LEA.HI R0, R17, R0, RZ, 0x2 ;  /* 0x0000000011007211 */ /* 0x000fe200078f10ff */
[----:B------:R-:W-:Y:S01]  /*12e90*/  HMMA.16816.F32 R76, R32, R30, R76 ;  /* 0x0000001e204c723c */ /* 0x000fe2000000184c */
[----:B------:R-:W3:Y:S01]  /*12ea0*/  LDSM.16.M88.4 R16, [R192+0x5800] ;  /* 0x00580000c010783b */ /* 0x000ee20000000200 */
[----:B------:R-:W-:Y:S01]  /*12eb0*/  FMUL.FTZ R28, R40, UR15 ;  /* 0x0000000f281c7c20 */ /* 0x000fe20008410000 */
[----:B------:R-:W-:Y:S01]  /*12ec0*/  FMUL.FTZ R29, R41, UR15 ;  /* 0x0000000f291d7c20 */ /* 0x000fe20008410000 */
[----:B------:R-:W-:-:S04]  /*12ed0*/  DEPBAR.LE SB0, 0x0 ;  /* 0x000080000000791a */ /* 0x000fc80000000000 */
[C---:B----4-:R-:W-:Y:S01]  /*12ee0*/  HMMA.16816.F32 R96, R32.reuse, R22, R96 ;  /* 0x000000162060723c */ /* 0x050fe20000001860 */
[----:B------:R-:W-:Y:S01]  /*12ef0*/  FMUL.FTZ R30, R42, UR15 ;  /* 0x0000000f2a1e7c20 */ /* 0x000fe20008410000 */
[----:B------:R-:W-:Y:S01]  /*12f00*/  FMUL.FTZ R31, R43, UR15 ;  /* 0x0000000f2b1f7c20 */ /* 0x000fe20008410000 */
[----:B------:R-:W4:Y:S03]  /*12f10*/  MUFU.TANH R28, R28 ;  /* 0x0000001c001c7308 */ /* 0x000f260000002400 */
[----:B------:R-:W-:Y:S01]  /*12f20*/  HMMA.16816.F32 R72, R32, R20, R72 ;  /* 0x000000142048723c */ /* 0x000fe20000001848 */
[----:B------:R-:W-:-:S04]  /*12f30*/  LOP3.LUT R22, R59, 0x6, RZ, 0xc0, !PT ;  /* 0x000000063b167812 */ /* 0x000fc800078ec0ff */
[----:B------:R-:W4:Y:S01]  /*12f40*/  MUFU.TANH R30, R30 ;  /* 0x0000001e001e7308 */ /* 0x000f220000002400 */
[C---:B------:R-:W-:Y:S01]  /*12f50*/  HMMA.16816.F32 R80, R8.reuse, R64, R80 ;  /* 0x000000400850723c */ /* 0x040fe20000001850 */
[----:B------:R-:W-:Y:S02]  /*12f60*/  SHF.R.S32.HI R21, RZ, 0x2, R0 ;  /* 0x00000002ff157819 */ /* 0x000fe40000011400 */
[----:B------:R-:W-:Y:S02]  /*12f70*/  LOP3.LUT R0, R2, R63, RZ, 0xfc, !PT ;  /* 0x0000003f02007212 */ /* 0x000fe400078efcff */
[----:B------:R-:W-:Y:S01]  /*12f80*/  IADD3 R60, R60, 0x1, R21 ;  /* 0x000000013c3c7810 */ /* 0x000fe20007ffe015 */
[----:B------:R-:W-:Y:S01]  /*12f90*/  HMMA.16816.F32 R76, R8, R66, R76 ;  /* 0x00000042084c723c */ /* 0x000fe2000000184c */
[----:B------:R-:W-:Y:S01]  /*12fa0*/  IMAD.IADD R21, R3, 0x1, R22 ;  /* 0x0000000103157824 */ /* 0x000fe200078e0216 */
[----:B------:R-:W4:Y:S01]  /*12fb0*/  MUFU.TANH R29, R29 ;  /* 0x0000001d001d7308 */ /* 0x000f220000002400 */
[----:B------:R-:W-:-:S03]  /*12fc0*/  IADD3 R60, R58, R60, -R207 ;  /* 0x0000003c3a3c7210 */ /* 0x000fc60007ffe8cf */
[C---:B--2---:R-:W-:Y:S02]  /*12fd0*/  HMMA.16816.F32 R96, R8.reuse, R14, R96 ;  /* 0x0000000e0860723c */ /* 0x044fe40000001860 */
[----:B------:R-:W-:Y:S02]  /*12fe0*/  VIADD R217, R60, UR14 ;  /* 0x0000000e3cd97c36 */ /* 0x000fe40008000000 */
[----:B------:R-:W2:Y:S02]  /*12ff0*/  MUFU.TANH R31, R31 ;  /* 0x0000001f001f7308 */ /* 0x000ea40000002400 */
[----:B------:R-:W-:Y:S01]  /*13000*/  HMMA.16816.F32 R72, R8, R12, R72 ;  /* 0x0000000c0848723c */ /* 0x000fe20000001848 */
[----:B------:R-:W-:Y:S01]  /*13010*/  VIMNMX R2, R217, R58, PT ;  /* 0x0000003ad9027248 */ /* 0x000fe20003fe0100 */
[----:B------:R-:W-:Y:S01]  /*13020*/  VIADD R14, R21, 0x20 ;  /* 0x00000020150e7836 */ /* 0x000fe20000000000 */
[----:B------:R-:W-:Y:S01]  /*13030*/  VIADDMNMX R217, R217, 0x8, R58, PT ;  /* 0x00000008d9d97846 */ /* 0x000fe2000380013a */
[----:B------:R-:W-:-:S02]  /*13040*/  VIADD R15, R21, 0x29 ;  /* 0x00000029150f7836 */ /* 0x000fc40000000000 */
[C---:B-----5:R-:W-:Y:S01]  /*13050*/  HMMA.16816.F32 R80, R4.reuse, R48, R80 ;  /* 0x000000300450723c */ /* 0x060fe20000001850 */
[C---:B------:R-:W-:Y:S01]  /*13060*/  VIADD R12, R21.reuse, 0x1 ;  /* 0x00000001150c7836 */ /* 0x040fe20000000000 */
[----:B------:R-:W5:Y:S01]  /*13070*/  MUFU.TANH R37, R37 ;  /* 0x0000002500257308 */ /* 0x000f620000002400 */
[C---:B------:R-:W-:Y:S02]  /*13080*/  VIADD R13, R21.reuse, 0x8 ;  /* 0x00000008150d7836 */ /* 0x040fe40000000000 */
[C---:B------:R-:W-:Y:S01]  /*13090*/  VIADD R8, R21.reuse, 0x18 ;  /* 0x0000001815087836 */ /* 0x040fe20000000000 */
[C---:B------:R-:W-:Y:S01]  /*130a0*/  HMMA.16816.F32 R76, R4.reuse, R50, R76 ;  /* 0x00000032044c723c */ /* 0x040fe2000000184c */
[C---:B------:R-:W-:Y:S01]  /*130b0*/  ISETP.GE.AND P5, PT, R12.reuse, R2, PT ;  /* 0x000000020c00720c */ /* 0x040fe20003fa6270 */
[C---:B------:R-:W-:Y:S01]  /*130c0*/  VIADD R9, R21.reuse, 0x11 ;  /* 0x0000001115097836 */ /* 0x040fe20000000000 */
[----:B------:R-:W-:Y:S01]  /*130d0*/  ISETP.GE.AND P1, PT, R12, R217, PT ;  /* 0x000000d90c00720c */ /* 0x000fe20003f26270 */
[----:B------:R-:W-:Y:S01]  /*130e0*/  VIADD R12, R21, 0x9 ;  /* 0x00000009150c7836 */ /* 0x000fe20000000000 */
[----:B------:R-:W5:Y:S01]  /*130f0*/  MUFU.TANH R20, R39 ;  /* 0x0000002700147308 */ /* 0x000f620000002400 */
[----:B---3--:R-:W-:Y:S01]  /*13100*/  HMMA.16816.F32 R96, R4, R18, R96 ;  /* 0x000000120460723c */ /* 0x008fe20000001860 */
[----:B------:R-:W-:-:S02]  /*13110*/  FSEL R84, R84, -INF , !P5 ;  /* 0xff80000054547808 */ /* 0x000fc40006800000 */
[CC--:B------:R-:W-:Y:S02]  /*13120*/  ISETP.GE.AND P6, PT, R12.reuse, R2.reuse, PT ;  /* 0x000000020c00720c */ /* 0x0c0fe40003fc6270 */
[-C--:B------:R-:W-:Y:S01]  /*13130*/  ISETP.GE.AND P4, PT, R12, R217.reuse, PT ;  /* 0x000000d90c00720c */ /* 0x080fe20003f86270 */
[----:B------:R-:W-:Y:S01]  /*13140*/  VIADD R12, R21, 0x10 ;  /* 0x00000010150c7836 */ /* 0x000fe20000000000 */
[----:B------:R-:W-:Y:S01]  /*13150*/  HMMA.16816.F32 R72, R4, R16, R72 ;  /* 0x000000100448723c */ /* 0x000fe20000001848 */
[----:B------:R-:W-:Y:S02]  /*13160*/  FSEL R85, R85, -INF , !P1 ;  /* 0xff80000055557808 */ /* 0x000fe40004800000 */
[-C--:B------:R-:W-:Y:S02]  /*13170*/  ISETP.GE.AND P0, PT, R13, R2.reuse, PT ;  /* 0x000000020d00720c */ /* 0x080fe40003f06270 */
[----:B------:R-:W-:Y:S01]  /*13180*/  FMUL.FTZ R81, R81, UR15 ;  /* 0x0000000f51517c20 */ /* 0x000fe20008410000 */
[----:B------:R-:W-:Y:S01]  /*13190*/  FMUL.FTZ R83, R83, UR15 ;  /* 0x0000000f53537c20 */ /* 0x000fe20008410000 */
[-C--:B------:R-:W-:Y:S01]  /*131a0*/  ISETP.GE.AND P2, PT, R13, R217.reuse, PT ;  /* 0x000000d90d00720c */ /* 0x080fe20003f46270 */
[----:B------:R-:W-:Y:S01]  /*131b0*/  FMUL.FTZ R80, R80, UR15 ;  /* 0x0000000f50507c20 */ /* 0x000fe20008410000 */
[CC--:B------:R-:W-:Y:S01]  /*131c0*/  ISETP.GE.AND P5, PT, R12.reuse, R2.reuse, PT ;  /* 0x000000020c00720c */ /* 0x0c0fe20003fa6270 */
[----:B------:R-:W3:Y:S01]  /*131d0*/  MUFU.TANH R172, R81 ;  /* 0x0000005100ac7308 */ /* 0x000ee20000002400 */
[-C--:B------:R-:W-:Y:S01]  /*131e0*/  ISETP.GE.AND P1, PT, R12, R217.reuse, PT ;  /* 0x000000d90c00720c */ /* 0x080fe20003f26270 */
[----:B------:R-:W-:Y:S01]  /*131f0*/  FMUL.FTZ R77, R77, UR15 ;  /* 0x0000000f4d4d7c20 */ /* 0x000fe20008410000 */
[----:B------:R-:W-:Y:S01]  /*13200*/  FSEL R12, R25, -INF , !P6 ;  /* 0xff800000190c7808 */ /* 0x000fe20007000000 */
[----:B------:R-:W-:Y:S01]  /*13210*/  VIADD R4, R21, 0x21 ;  /* 0x0000002115047836 */ /* 0x000fe20000000000 */
[----:B------:R-:W-:Y:S01]  /*13220*/  FSEL R27, R27, -INF , !P4 ;  /* 0xff8000001b1b7808 */ /* 0x000fe20006000000 */
[----:B------:R-:W-:Y:S01]  /*13230*/  FMUL.FTZ R82, R82, UR15 ;  /* 0x0000000f52527c20 */ /* 0x000fe20008410000 */
[CC--:B------:R-:W-:Y:S01]  /*13240*/  ISETP.GE.AND P6, PT, R8.reuse, R2.reuse, PT ;  /* 0x000000020800720c */ /* 0x0c0fe20003fc6270 */
[----:B------:R-:W3:Y:S01]  /*13250*/  MUFU.TANH R181, R83 ;  /* 0x0000005300b57308 */ /* 0x000ee20000002400 */
[-C--:B------:R-:W-:Y:S01]  /*13260*/  ISETP.GE.AND P4, PT, R8, R217.reuse, PT ;  /* 0x000000d90800720c */ /* 0x080fe20003f86270 */
[----:B------:R-:W-:Y:S01]  /*13270*/  VIADD R8, R21, 0x19 ;  /* 0x0000001915087836 */ /* 0x000fe20000000000 */
[----:B-1----:R-:W-:Y:S01]  /*13280*/  FSEL R24, R24, -INF , !P0 ;  /* 0xff80000018187808 */ /* 0x002fe20004000000 */
[----:B------:R-:W-:Y:S01]  /*13290*/  FMUL.FTZ R96, R96, UR15 ;  /* 0x0000000f60607c20 */ /* 0x000fe20008410000 */
[----:B------:R-:W-:Y:S01]  /*132a0*/  FSEL R13, R26, -INF , !P2 ;  /* 0xff8000001a0d7808 */ /* 0x000fe20005000000 */
[----:B------:R-:W-:Y:S01]  /*132b0*/  FMUL.FTZ R79, R79, UR15 ;  /* 0x0000000f4f4f7c20 */ /* 0x000fe20008410000 */
[CC--:B------:R-:W-:Y:S01]  /*132c0*/  ISETP.GE.AND P0, PT, R9.reuse, R2.reuse, PT ;  /* 0x000000020900720c */ /* 0x0c0fe20003f06270 */
[----:B------:R-:W1:Y:S01]  /*132d0*/  MUFU.TANH R162, R80 ;  /* 0x0000005000a27308 */ /* 0x000e620000002400 */
[-C--:B------:R-:W-:Y:S01]  /*132e0*/  ISETP.GE.AND P2, PT, R9, R217.reuse, PT ;  /* 0x000000d90900720c */ /* 0x080fe20003f46270 */
[----:B------:R-:W-:Y:S01]  /*132f0*/  FMUL.FTZ R76, R76, UR15 ;  /* 0x0000000f4c4c7c20 */ /* 0x000fe20008410000 */
[----:B----4-:R-:W-:Y:S01]  /*13300*/  FSEL R10, R28, -INF , !P5 ;  /* 0xff8000001c0a7808 */ /* 0x010fe20006800000 */
[----:B------:R-:W-:Y:S01]  /*13310*/  FMUL.FTZ R78, R78, UR15 ;  /* 0x0000000f4e4e7c20 */ /* 0x000fe20008410000 */
[----:B------:R-:W-:Y:S01]  /*13320*/  FSEL R11, R30, -INF , !P1 ;  /* 0xff8000001e0b7808 */ /* 0x000fe20004800000 */
[----:B------:R-:W-:Y:S01]  /*13330*/  FMUL.FTZ R72, R72, UR15 ;  /* 0x0000000f48487c20 */ /* 0x000fe20008410000 */
[CC--:B------:R-:W-:Y:S01]  /*13340*/  ISETP.GE.AND P5, PT, R8.reuse, R2.reuse, PT ;  /* 0x000000020800720c */ /* 0x0c0fe20003fa6270 */
[----:B------:R-:W-:Y:S01]  /*13350*/  MUFU.TANH R168, R77 ;  /* 0x0000004d00a87308 */ /* 0x000fe20000002400 */
[-C--:B------:R-:W-:Y:S01]  /*13360*/  ISETP.GE.AND P1, PT, R8, R217.reuse, PT ;  /* 0x000000d90800720c */ /* 0x080fe20003f26270 */
[----:B------:R-:W-:Y:S01]  /*13370*/  FMUL.FTZ R73, R73, UR15 ;  /* 0x0000000f49497c20 */ /* 0x000fe20008410000 */
[----:B------:R-:W-:Y:S01]  /*13380*/  FSEL R8, R29, -INF , !P0 ;  /* 0xff8000001d087808 */ /* 0x000fe20004000000 */
[----:B------:R-:W-:Y:S01]  /*13390*/  FMUL.FTZ R74, R74, UR15 ;  /* 0x0000000f4a4a7c20 */ /* 0x000fe20008410000 */
[----:B--2---:R-:W-:Y:S01]  /*133a0*/  FSEL R9, R31, -INF , !P2 ;  /* 0xff8000001f097808 */ /* 0x004fe20005000000 */
[----:B------:R-:W-:Y:S01]  /*133b0*/  FMUL.FTZ R75, R75, UR15 ;  /* 0x0000000f4b4b7c20 */ /* 0x000fe20008410000 */
[CC--:B------:R-:W-:Y:S01]  /*133c0*/  ISETP.GE.AND P0, PT, R14.reuse, R2.reuse, PT ;  /* 0x000000020e00720c */ /* 0x0c0fe20003f06270 */
[----:B------:R-:W2:Y:S01]  /*133d0*/  MUFU.TANH R167, R82 ;  /* 0x0000005200a77308 */ /* 0x000ea20000002400 */
[-C--:B------:R-:W-:Y:S01]  /*133e0*/  ISETP.GE.AND P2, PT, R14, R217.reuse, PT ;  /* 0x000000d90e00720c */ /* 0x080fe20003f46270 */
[----:B------:R-:W-:Y:S01]  /*133f0*/  VIADD R14, R21, 0x28 ;  /* 0x00000028150e7836 */ /* 0x000fe20000000000 */
[----:B------:R-:W-:Y:S01]  /*13400*/  FSEL R6, R36, -INF , !P6 ;  /* 0xff80000024067808 */ /* 0x000fe20007000000 */
[----:B------:R-:W-:Y:S01]  /*13410*/  FMUL.FTZ R97, R97, UR15 ;  /* 0x0000000f61617c20 */ /* 0x000fe20008410000 */
[----:B------:R-:W-:Y:S01]  /*13420*/  FSEL R7, R38, -INF , !P4 ;  /* 0xff80000026077808 */ /* 0x000fe20006000000 */
[----:B------:R-:W-:Y:S01]  /*13430*/  FMUL.FTZ R98, R98, UR15 ;  /* 0x0000000f62627c20 */ /* 0x000fe20008410000 */
[C---:B------:R-:W-:Y:S01]  /*13440*/  ISETP.GE.AND P6, PT, R4.reuse, R2, PT ;  /* 0x000000020400720c */ /* 0x040fe20003fc6270 */
[----:B------:R-:W4:Y:S01]  /*13450*/  MUFU.TANH R176, R96 ;  /* 0x0000006000b07308 */ /* 0x000f220000002400 */
[----:B------:R-:W-:Y:S01]  /*13460*/  ISETP.GE.AND P4, PT, R4, R217, PT ;  /* 0x000000d90400720c */ /* 0x000fe20003f86270 */
[----:B------:R-:W-:Y:S01]  /*13470*/  FMUL.FTZ R99, R99, UR15 ;  /* 0x0000000f63637c20 */ /* 0x000fe20008410000 */
[----:B-----5:R-:W-:-:S02]  /*13480*/  FSEL R4, R37, -INF , !P5 ;  /* 0xff80000025047808 */ /* 0x020fc40006800000 */
[----:B------:R-:W-:Y:S02]  /*13490*/  FSEL R5, R20, -INF , !P1 ;  /* 0xff80000014057808 */ /* 0x000fe40004800000 */
[CC--:B------:R-:W-:Y:S01]  /*134a0*/  ISETP.GE.AND P5, PT, R14.reuse, R2.reuse, PT ;  /* 0x000000020e00720c */ /* 0x0c0fe20003fa6270 */
[----:B------:R-:W5:Y:S01]  /*134b0*/  MUFU.TANH R173, R79 ;  /* 0x0000004f00ad7308 */ /* 0x000f620000002400 */
[----:B------:R-:W-:Y:S01]  /*134c0*/  ISETP.GE.AND P1, PT, R14, R217, PT ;  /* 0x000000d90e00720c */ /* 0x000fe20003f26270 */
[----:B------:R-:W-:Y:S01]  /*134d0*/  VIADD R14, R21, 0x30 ;  /* 0x00000030150e7836 */ /* 0x000fe20000000000 */
[----:B---3--:R-:W-:Y:S02]  /*134e0*/  FSEL R172, R172, -INF , !P6 ;  /* 0xff800000acac7808 */ /* 0x008fe40007000000 */
[----:B------:R-:W-:Y:S02]  /*134f0*/  FSEL R181, R181, -INF , !P4 ;  /* 0xff800000b5b57808 */ /* 0x000fe40006000000 */
[----:B-1----:R-:W-:Y:S01]  /*13500*/  FSEL R162, R162, -INF , !P0 ;  /* 0xff800000a2a27808 */ /* 0x002fe20004000000 */
[----:B------:R-:W1:Y:S01]  /*13510*/  MUFU.TANH R164, R76 ;  /* 0x0000004c00a47308 */ /* 0x000e620000002400 */
[----:B------:R-:W-:-:S02]  /*13520*/  ISETP.GE.AND P6, PT, R14, R2, PT ;  /* 0x000000020e00720c */ /* 0x000fc40003fc6270 */
[-C--:B------:R-:W-:Y:S01]  /*13530*/  ISETP.GE.AND P4, PT, R14, R217.reuse, PT ;  /* 0x000000d90e00720c */ /* 0x080fe20003f86270 */
[----:B------:R-:W-:Y:S01]  /*13540*/  VIADD R14, R21, 0x38 ;  /* 0x00000038150e7836 */ /* 0x000fe20000000000 */
[-C--:B------:R-:W-:Y:S02]  /*13550*/  ISETP.GE.AND P0, PT, R15, R2.reuse, PT ;  /* 0x000000020f00720c */ /* 0x080fe40003f06270 */
[----:B--2---:R-:W-:Y:S01]  /*13560*/  FSEL R167, R167, -INF , !P2 ;  /* 0xff800000a7a77808 */ /* 0x004fe20005000000 */
[----:B------:R-:W2:Y:S01]  /*13570*/  MUFU.TANH R179, R78 ;  /* 0x0000004e00b37308 */ /* 0x000ea20000002400 */
[----:B------:R-:W-:Y:S02]  /*13580*/  FSEL R168, R168, -INF , !P0 ;  /* 0xff800000a8a87808 */ /* 0x000fe40004000000 */
[----:B------:R-:W-:Y:S02]  /*13590*/  ISETP.GE.AND P0, PT, R14, R2, PT ;  /* 0x000000020e00720c */ /* 0x000fe40003f06270 */
[----:B------:R-:W-:Y:S01]  /*135a0*/  ISETP.GE.AND P2, PT, R15, R217, PT ;  /* 0x000000d90f00720c */ /* 0x000fe20003f46270 */
[----:B------:R-:W-:Y:S01]  /*135b0*/  VIADD R15, R21, 0x31 ;  /* 0x00000031150f7836 */ /* 0x000fe20000000000 */
[----:B----4-:R-:W-:Y:S01]  /*135c0*/  FSEL R176, R176, -INF , !P0 ;  /* 0xff800000b0b07808 */ /* 0x010fe20004000000 */
[----:B------:R-:W3:Y:S01]  /*135d0*/  MUFU.TANH R180, R72 ;  /* 0x0000004800b47308 */ /* 0x000ee20000002400 */
[----:B------:R-:W-:-:S02]  /*135e0*/  ISETP.GE.AND P0, PT, R134, 0x2, PT ;  /* 0x000000028600780c */ /* 0x000fc40003f06270 */
[----:B-----5:R-:W-:Y:S02]  /*135f0*/  FSEL R173, R173, -INF , !P2 ;  /* 0xff800000adad7808 */ /* 0x020fe40005000000 */
[----:B-1----:R-:W-:Y:S02]  /*13600*/  FSEL R164, R164, -INF , !P5 ;  /* 0xff800000a4a47808 */ /* 0x002fe40006800000 */
[-C--:B------:R-:W-:Y:S01]  /*13610*/  ISETP.GE.AND P2, PT, R14, R217.reuse, PT ;  /* 0x000000d90e00720c */ /* 0x080fe20003f46270 */
[----:B------:R-:W1:Y:S01]  /*13620*/  MUFU.TANH R178, R73 ;  /* 0x0000004900b27308 */ /* 0x000e620000002400 */
[----:B--2---:R-:W-:Y:S01]  /*13630*/  FSEL R179, R179, -INF , !P1 ;  /* 0xff800000b3b37808 */ /* 0x004fe20004800000 */
[----:B------:R-:W-:Y:S01]  /*13640*/  VIADD R14, R21, 0x39 ;  /* 0x00000039150e7836 */ /* 0x000fe20000000000 */
[C---:B------:R-:W-:Y:S02]  /*13650*/  ISETP.GE.AND P5, PT, R15.reuse, R2, PT ;  /* 0x000000020f00720c */ /* 0x040fe40003fa6270 */
[----:B------:R-:W-:-:S03]  /*13660*/  ISETP.GE.AND P1, PT, R15, R217, PT ;  /* 0x000000d90f00720c */ /* 0x000fc60003f26270 */
[----:B------:R-:W2:Y:S01]  /*13670*/  MUFU.TANH R175, R74 ;  /* 0x0000004a00af7308 */ /* 0x000ea20000002400 */
[----:B---3--:R-:W-:Y:S01]  /*13680*/  FSEL R180, R180, -INF , !P6 ;  /* 0xff800000b4b47808 */ /* 0x008fe20007000000 */
[----:B------:R-:W-:Y:S01]  /*13690*/  BAR.SYNC.DEFER_BLOCKING 0x0 ;  /* 0x0000000000007b1d */ /* 0x000fe20000010000 */
[----:B------:R-:W-:-:S04]  /*136a0*/  ISETP.GE.AND P6, PT, R21, R2, PT ;  /* 0x000000021500720c */ /* 0x000fc80003fc6270 */
[----:B------:R-:W-:Y:S01]  /*136b0*/  FSEL R44, R44, -INF , !P6 ;  /* 0xff8000002c2c7808 */ /* 0x000fe20007000000 */
[----:B------:R-:W3:Y:S01]  /*136c0*/  MUFU.TANH R171, R75 ;  /* 0x0000004b00ab7308 */ /* 0x000ee20000002400 */
[----:B-1----:R-:W-:Y:S02]  /*136d0*/  FSEL R178, R178, -INF , !P5 ;  /* 0xff800000b2b27808 */ /* 0x002fe40006800000 */
[----:B------:R-:W-:-:S05]  /*136e0*/  ISETP.GE.AND P5, PT, R14, R2, PT ;  /* 0x000000020e00720c */ /* 0x000fca0003fa6270 */
[----:B------:R-:W1:Y:S01]  /*136f0*/  MUFU.TANH R174, R97 ;  /* 0x0000006100ae7308 */ /* 0x000e620000002400 */
[----:B--2---:R-:W-:Y:S02]  /*13700*/  FSEL R175, R175, -INF , !P4 ;  /* 0xff800000afaf7808 */ /* 0x004fe40006000000 */
[----:B------:R-:W-:-:S04]  /*13710*/  ISETP.GE.AND P4, PT, R21, R217, PT ;  /* 0x000000d91500720c */ /* 0x000fc80003f86270 */
[----:B------:R-:W-:Y:S01]  /*13720*/  FSEL R61, R61, -INF , !P4 ;  /* 0xff8000003d3d7808 */ /* 0x000fe20006000000 */
[----:B------:R-:W2:Y:S01]  /*13730*/  MUFU.TANH R169, R98 ;  /* 0x0000006200a97308 */ /* 0x000ea20000002400 */
[----:B---3--:R-:W-:Y:S02]  /*13740*/  FSEL R171, R171, -INF , !P1 ;  /* 0xff800000abab7808 */ /* 0x008fe40004800000 */
[----:B------:R-:W-:-:S05]  /*13750*/  ISETP.GE.AND P1, PT, R14, R217, PT ;  /* 0x000000d90e00720c */ /* 0x000fca0003f26270 */
[----:B------:R-:W3:Y:S01]  /*13760*/  MUFU.TANH R166, R99 ;  /* 0x0000006300a67308 */ /* 0x000ee20000002400 */
[----:B-1----:R-:W-:Y:S02]  /*13770*/  FSEL R174, R174, -INF , !P5 ;  /* 0xff800000aeae7808 */ /* 0x002fe40006800000 */
[----:B--2---:R-:W-:Y:S02]  /*13780*/  FSEL R169, R169, -INF , !P2 ;  /* 0xff800000a9a97808 */ /* 0x004fe40005000000 */
[----:B---3--:R-:W-:Y:S01]  /*13790*/  FSEL R166, R166, -INF , !P1 ;  /* 0xff800000a6a67808 */ /* 0x008fe20004800000 */
        /* <DEDUP_REMOVED lines=62> */
.L_x_2560:
[----:B------:R-:W-:Y:S02]  /*13b80*/  ULDC UR12, c[0x0][0x248] ;  /* 0x00009200000c7ab9 */ /* 0x000fe40000000800 */
[----:B------:R-:W-:-:S06]  /*13b90*/  USHF.L.U32 UR5, UR12, 0x6, URZ ;  /* 0x000000060c057899 */ /* 0x000fcc000800063f */
[----:B------:R-:W-:-:S04]  /*13ba0*/  IADD3 R3, RZ, -UR5, RZ ;  /* 0x80000005ff037c10 */ /* 0x000fc8000fffe0ff */
[----:B------:R-:W-:-:S07]  /*13bb0*/  SHF.R.S32.HI R15, RZ, 0x1f, R3 ;  /* 0x0000001fff0f7819 */ /* 0x000fce0000011403 */
.L_x_2561:
        /* <DEDUP_REMOVED lines=39> */
.L_x_2559:
[----:B------:R-:W-:Y:S01]  /*13e30*/  FMNMX.FTZ R3, R44, R84, !PT ;  /* 0x000000542c037209 */ /* 0x000fe20007810000 */
[----:B------:R-:W-:Y:S01]  /*13e40*/  ULDC UR10, c[0x0][0x2ec] ;  /* 0x0000bb00000a7ab9 */ /* 0x000fe20000000800 */
[----:B-1----:R-:W-:Y:S02]  /*13e50*/  FMNMX.FTZ R14, R61, R85, !PT ;  /* 0x000000553d0e7209 */ /* 0x002fe40007810000 */
        /* <DEDUP_REMOVED lines=91> */
[----:B------:R-:W5:Y:S01]  /*14410*/  MUFU.EX2 R154, R154 ;  /* 0x0000009a009a7308 */ /* 0x000f620000000800 */
        /* <DEDUP_REMOVED lines=12> */
[----:B------:R-:W-:-:S03]  /*144e0*/  FADD.FTZ R158, R159, R158 ;  /* 0x0000009e9f9e7221 */ /* 0x000fc60000010000 */
[----:B------:R-:W2:Y:S01]  /*144f0*/  MUFU.EX2 R161, R161 ;  /* 0x000000a100a17308 */ /* 0x000ea20000000800 */
[----:B-----5:R-:W-:Y:S01]  /*14500*/  F2FP.F16.F32.PACK_AB R98, R154, R157 ;  /* 0x0000009d9a62723e */ /* 0x020fe200000000ff */
[----:B------:R-:W-:-:S04]  /*14510*/  FADD.FTZ R157, R157, R158 ;  /* 0x0000009e9d9d7221 */ /* 0x000fc80000010000 */
[----:B------:R-:W-:Y:S02]  /*14520*/  FADD.FTZ R154, R154, R157 ;  /* 0x0000009d9a9a7221 */ /* 0x000fe40000010000 */
[----:B------:R-:W-:Y:S08]  /*14530*/  MUFU.EX2 R156, R156 ;  /* 0x0000009c009c7308 */ /* 0x000ff00000000800 */
[----:B------:R-:W5:Y:S01]  /*14540*/  MUFU.EX2 R155, R155 ;  /* 0x0000009b009b7308 */ /* 0x000f620000000800 */
[----:B--2---:R-:W-:Y:S01]  /*14550*/  F2FP.F16.F32.PACK_AB R97, R161, R160 ;  /* 0x000000a0a161723e */ /* 0x004fe200000000ff */
[----:B------:R-:W-:-:S06]  /*14560*/  FADD.FTZ R161, R160, R161 ;  /* 0x000000a1a0a17221 */ /* 0x000fcc0000010000 */
[----:B------:R-:W-:Y:S08]  /*14570*/  MUFU.EX2 R153, R153 ;  /* 0x0000009900997308 */ /* 0x000ff00000000800 */
[----:B------:R-:W2:Y:S01]  /*14580*/  MUFU.EX2 R150, R150 ;  /* 0x0000009600967308 */ /* 0x000ea20000000800 */
[----:B-----5:R-:W-:Y:S01]  /*14590*/  F2FP.F16.F32.PACK_AB R99, R155, R156 ;  /* 0x0000009c9b63723e */ /* 0x020fe200000000ff */
[----:B------:R-:W-:-:S04]  /*145a0*/  FADD.FTZ R156, R156, R161 ;  /* 0x000000a19c9c7221 */ /* 0x000fc80000010000 */
[----:B------:R-:W-:Y:S02]  /*145b0*/  FADD.FTZ R155, R155, R156 ;  /* 0x0000009c9b9b7221 */ /* 0x000fe40000010000 */
[C---:B------:R-:W-:Y:S01]  /*145c0*/  HMMA.16816.F32 R120, R96.reuse, R116, RZ ;  /* 0x000000746078723c */ /* 0x040fe200000018ff */
[----:B------:R-:W-:Y:S05]  /*145d0*/  MUFU.EX2 R151, R151 ;  /* 0x0000009700977308 */ /* 0x000fea0000000800 */
[C---:B------:R-:W-:Y:S03]  /*145e0*/  HMMA.16816.F32 R36, R96.reuse, R40, RZ ;  /* 0x000000286024723c */ /* 0x040fe600000018ff */
[----:B------:R-:W5:Y:S01]  /*145f0*/  MUFU.EX2 R0, R0 ;  /* 0x0000000000007308 */ /* 0x000f620000000800 */
        /* <DEDUP_REMOVED lines=8> */
[----:B-----5:R-:W-:Y:S01]  /*14680*/  F2FP.F16.F32.PACK_AB R6, R0, R151 ;  /* 0x000000970006723e */ /* 0x020fe200000000ff */
[----:B------:R-:W-:-:S03]  /*14690*/  FADD.FTZ R151, R151, R150 ;  /* 0x0000009697977221 */ /* 0x000fc60000010000 */
[C---:B------:R-:W-:Y:S01]  /*146a0*/  HMMA.16816.F32 R60, R96.reuse, R64, RZ ;  /* 0x00000040603c723c */ /* 0x040fe200000018ff */
[----:B------:R-:W-:Y:S02]  /*146b0*/  FADD.FTZ R151, R0, R151 ;  /* 0x0000009700977221 */ /* 0x000fe40000010000 */
[----:B------:R-:W-:Y:S03]  /*146c0*/  MUFU.EX2 R148, R148 ;  /* 0x0000009400947308 */ /* 0x000fe60000000800 */
[C---:B------:R-:W-:Y:S05]  /*146d0*/  HMMA.16816.F32 R56, R96.reuse, R58, RZ ;  /* 0x0000003a6038723c */ /* 0x040fea00000018ff */
[----:B------:R-:W5:Y:S01]  /*146e0*/  MUFU.EX2 R137, R137 ;  /* 0x0000008900897308 */ /* 0x000f620000000800 */
[----:B--2---:R-:W-:Y:S01]  /*146f0*/  F2FP.F16.F32.PACK_AB R5, R149, R152 ;  /* 0x000000989505723e */ /* 0x004fe200000000ff */
[----:B------:R-:W-:Y:S01]  /*14700*/  HMMA.16816.F32 R64, R96, R66, RZ ;  /* 0x000000426040723c */ /* 0x000fe200000018ff */
[----:B------:R-:W-:-:S04]  /*14710*/  FADD.FTZ R152, R152, R155 ;  /* 0x0000009b98987221 */ /* 0x000fc80000010000 */
[----:B------:R-:W-:Y:S01]  /*14720*/  FADD.FTZ R149, R149, R152 ;  /* 0x0000009895957221 */ /* 0x000fe20000010000 */
[C---:B------:R-:W-:Y:S01]  /*14730*/  HMMA.16816.F32 R68, R96.reuse, R72, RZ ;  /* 0x000000486044723c */ /* 0x040fe200000018ff */
[----:B------:R-:W-:Y:S05]  /*14740*/  MUFU.EX2 R162, R162 ;  /* 0x000000a200a27308 */ /* 0x000fea0000000800 */
[----:B---3--:R-:W-:Y:S01]  /*14750*/  HMMA.16816.F32 R76, R96, R80, RZ ;  /* 0x00000050604c723c */ /* 0x008fe200000018ff */
[----:B-----5:R-:W-:Y:S02]  /*14760*/  F2FP.F16.F32.PACK_AB R7, R137, R148 ;  /* 0x000000948907723e */ /* 0x020fe400000000ff */
        /* <DEDUP_REMOVED lines=222> */
.L_x_2563:
[----:B------:R-:W-:Y:S02]  /*15550*/  ULDC UR8, c[0x0][0x250] ;  /* 0x0000940000087ab9 */ /* 0x000fe40000000800 */
[----:B------:R-:W-:-:S06]  /*15560*/  USHF.L.U32 UR4, UR8, 0x6, URZ ;  /* 0x0000000608047899 */ /* 0x000fcc000800063f */
[----:B------:R-:W-:-:S04]  /*15570*/  IADD3 R5, RZ, -UR4, RZ ;  /* 0x80000004ff057c10 */ /* 0x000fc8000fffe0ff */
[----:B------:R-:W-:-:S07]  /*15580*/  SHF.R.S32.HI R0, RZ, 0x1f, R5 ;  /* 0x0000001fff007819 */ /* 0x000fce0000011405 */
.L_x_2564:
[----:B------:R-:W-:Y:S01]  /*15590*/  IADD3 R135, P1, P0, R138, R5, R135 ;  /* 0x000000058a877210 */ /* 0x000fe2000783e087 */
[----:B------:R-:W-:Y:S01]  /*155a0*/  ULDC.64 UR4, c[0x0][0x220] ;  /* 0x0000880000047ab9 */ /* 0x000fe20000000a00 */
        /* <DEDUP_REMOVED lines=12> */
[----:B------:R-:W-:Y:S02]  /*15670*/  IADD3 R8, P1, R216, UR11, RZ ;  /* 0x0000000bd8087c10 */ /* 0x000fe4000ff3e0ff */
        /* <DEDUP_REMOVED lines=17> */
[----:B------:R1:W-:Y:S01]  /*15790*/  LDGSTS.E.BYPASS.LTC128B.128 [R209+0xc800], desc[UR6][R8.64] ;  /* 0x0c80000008d17fae */ /* 0x0003e2000b901d46 */
[----:B------:R-:W-:-:S03]  /*157a0*/  ISETP.GE.AND P0, PT, R134, 0x3, PT ;  /* 0x000000038600780c */ /* 0x000fc60003f06270 */
[----:B------:R-:W-:Y:S04]  /*157b0*/  LDGSTS.E.BYPASS.LTC128B.128 [R209+0xe800], desc[UR6][R4.64+0x80] ;  /* 0x0e80008004d17fae */ /* 0x000fe8000b901d46 */
        /* <DEDUP_REMOVED lines=13> */
[----:B------:R-:W5:Y:S04]  /*15890*/  LDSM.16.M88.4 R32, [R205+0x7800] ;  /* 0x00780000cd20783b */ /* 0x000f680000000200 */
[----:B------:R-:W-:Y:S04]  /*158a0*/  LDSM.16.M88.4 R164, [R202] ;  /* 0x00000000caa4783b */ /* 0x000fe80000000200 */
[----:B------:R-:W5:Y:S04]  /*158b0*/  LDSM.16.M88.4 R224, [R199+0x6000] ;  /* 0x00600000c7e0783b */ /* 0x000f680000000200 */
[----:B------:R-:W5:Y:S04]  /*158c0*/  LDSM.16.M88.4 R20, [R195] ;  /* 0x00000000c314783b */ /* 0x000f680000000200 */
[----:B------:R-:W5:Y:S01]  /*158d0*/  LDSM.16.M88.4 R28, [R194] ;  /* 0x00000000c21c783b */ /* 0x000f620000000200 */
[C---:B--2---:R-:W-:Y:S03]  /*158e0*/  HMMA.16816.F32 R12, R172.reuse, R24, RZ ;  /* 0x00000018ac0c723c */ /* 0x044fe600000018ff */
[----:B------:R-:W2:Y:S04]  /*158f0*/  LDSM.16.M88.4 R144, [R193] ;  /* 0x00000000c190783b */ /* 0x000ea80000000200 */
[----:B---3--:R-:W-:Y:S01]  /*15900*/  LDSM.16.M88.4 R16, [R201] ;  /* 0x00000000c910783b */ /* 0x008fe20000000200 */
[C---:B------:R-:W-:Y:S03]  /*15910*/  HMMA.16816.F32 R24, R172.reuse, R26, RZ ;  /* 0x0000001aac18723c */ /* 0x040fe600000018ff */
[----:B------:R-:W3:Y:S03]  /*15920*/  LDSM.16.M88.4 R180, [R192] ;  /* 0x00000000c0b4783b */ /* 0x000ee60000000200 */
[C---:B-1----:R-:W-:Y:S01]  /*15930*/  HMMA.16816.F32 R136, R172.reuse, R156, RZ ;  /* 0x0000009cac88723c */ /* 0x042fe200000018ff */
[----:B------:R-:W1:Y:S04]  /*15940*/  LDSM.16.M88.4 R4, [R199+0x6800] ;  /* 0x00680000c704783b */ /* 0x000e680000000200 */
[----:B------:R-:W1:Y:S01]  /*15950*/  LDSM.16.M88.4 R140, [R199+0x7000] ;  /* 0x00700000c78c783b */ /* 0x000e620000000200 */
[----:B----4-:R-:W-:Y:S03]  /*15960*/  HMMA.16816.F32 R152, R172, R148, RZ ;  /* 0x00000094ac98723c */ /* 0x010fe600000018ff */
[----:B------:R-:W4:Y:S03]  /*15970*/  LDSM.16.M88.4 R168, [R199+0x7800] ;  /* 0x00780000c7a8783b */ /* 0x000f260000000200 */
[C---:B------:R-:W-:Y:S01]  /*15980*/  HMMA.16816.F32 R12, R8.reuse, R160, R12 ;  /* 0x000000a0080c723c */ /* 0x040fe2000000180c */
[----:B------:R-:W-:Y:S04]  /*15990*/  LDSM.16.M88.4 R232, [R199+0x8800] ;  /* 0x00880000c7e8783b */ /* 0x000fe80000000200 */
[----:B------:R-:W-:Y:S01]  /*159a0*/  LDSM.16.M88.4 R228, [R205+0xa000] ;  /* 0x00a00000cde4783b */ /* 0x000fe20000000200 */
[----:B------:R-:W-:Y:S03]  /*159b0*/  HMMA.16816.F32 R24, R8, R162, R24 ;  /* 0x000000a20818723c */ /* 0x000fe60000001818 */
[----:B------:R-:W-:Y:S03]  /*159c0*/  LDSM.16.M88.4 R160, [R205+0x8000] ;  /* 0x00800000cda0783b */ /* 0x000fe60000000200 */
[C---:B------:R-:W-:Y:S01]  /*159d0*/  HMMA.16816.F32 R156, R172.reuse, R158, RZ ;  /* 0x0000009eac9c723c */ /* 0x040fe200000018ff */
[----:B------:R-:W0:Y:S05]  /*159e0*/  LDGDEPBAR ;  /* 0x00000000000079af */ /* 0x000e2a0000000000 */
[C---:B------:R-:W-:Y:S06]  /*159f0*/  HMMA.16816.F32 R148, R172.reuse, R150, RZ ;  /* 0x00000096ac94723c */ /* 0x040fec00000018ff */
[C---:B-----5:R-:W-:Y:S06]  /*15a00*/  HMMA.16816.F32 R176, R172.reuse, R32, RZ ;  /* 0x00000020acb0723c */ /* 0x060fec00000018ff */
[----:B------:R-:W-:Y:S01]  /*15a10*/  HMMA.16816.F32 R172, R172, R34, RZ ;  /* 0x00000022acac723c */ /* 0x000fe200000018ff */
[----:B------:R-:W-:Y:S05]  /*15a20*/  LDSM.16.M88.4 R32, [R192+0x800] ;  /* 0x00080000c020783b */ /* 0x000fea0000000200 */
[C---:B------:R-:W-:Y:S06]  /*15a30*/  HMMA.16816.F32 R12, R164.reuse, R224, R12 ;  /* 0x000000e0a40c723c */ /* 0x040fec000000180c */
[----:B------:R-:W-:Y:S01]  /*15a40*/  HMMA.16816.F32 R24, R164, R226, R24 ;  /* 0x000000e2a418723c */ /* 0x000fe20000001818 */
[----:B------:R-:W-:Y:S05]  /*15a50*/  LDSM.16.M88.4 R224, [R204+0x2000] ;  /* 0x00200000cce0783b */ /* 0x000fea0000000200 */
[C---:B------:R-:W-:Y:S06]  /*15a60*/  HMMA.16816.F32 R136, R8.reuse, R20, R136 ;  /* 0x000000140888723c */ /* 0x040fec0000001888 */
[C---:B------:R-:W-:Y:S01]  /*15a70*/  HMMA.16816.F32 R156, R8.reuse, R22, R156 ;  /* 0x00000016089c723c */ /* 0x040fe2000000189c */
[----:B------:R-:W-:Y:S05]  /*15a80*/  LDSM.16.M88.4 R20, [R192+0x1000] ;  /* 0x00100000c014783b */ /* 0x000fea0000000200 */
[C---:B------:R-:W-:Y:S06]  /*15a90*/  HMMA.16816.F32 R152, R8.reuse, R28, R152 ;  /* 0x0000001c0898723c */ /* 0x040fec0000001898 */
[C---:B------:R-:W-:Y:S01]  /*15aa0*/  HMMA.16816.F32 R148, R8.reuse, R30, R148 ;  /* 0x0000001e0894723c */ /* 0x040fe20000001894 */
[----:B------:R-:W5:Y:S05]  /*15ab0*/  LDSM.16.M88.4 R28, [R206+0x2000] ;  /* 0x00200000ce1c783b */ /* 0x000f6a0000000200 */
[C---:B--2---:R-:W-:Y:S06]  /*15ac0*/  HMMA.16816.F32 R176, R8.reuse, R144, R176 ;  /* 0x0000009008b0723c */ /* 0x044fec00000018b0 */
[----:B------:R-:W-:Y:S01]  /*15ad0*/  HMMA.16816.F32 R172, R8, R146, R172 ;  /* 0x0000009208ac723c */ /* 0x000fe200000018ac */
[----:B------:R-:W2:Y:S04]  /*15ae0*/  LDSM.16.M88.4 R144, [R192+0x1800] ;  /* 0x00180000c090783b */ /* 0x000ea80000000200 */
[----:B------:R-:W-:Y:S01]  /*15af0*/  LDSM.16.M88.4 R8, [R205+0x8800] ;  /* 0x00880000cd08783b */ /* 0x000fe20000000200 */
[C---:B---3--:R-:W-:Y:S06]  /*15b00*/  HMMA.16816.F32 R12, R16.reuse, R180, R12 ;  /* 0x000000b4100c723c */ /* 0x048fec000000180c */
[----:B------:R-:W-:Y:S01]  /*15b10*/  HMMA.16816.F32 R24, R16, R182, R24 ;  /* 0x000000b61018723c */ /* 0x000fe20000001818 */
[----:B------:R-:W-:Y:S05]  /*15b20*/  LDSM.16.M88.4 R180, [R188] ;  /* 0x00000000bcb4783b */ /* 0x000fea0000000200 */
[C---:B-1----:R-:W-:Y:S06]  /*15b30*/  HMMA.16816.F32 R136, R164.reuse, R4, R136 ;  /* 0x00000004a488723c */ /* 0x042fec0000001888 */
[C---:B------:R-:W-:Y:S01]  /*15b40*/  HMMA.16816.F32 R156, R164.reuse, R6, R156 ;  /* 0x00000006a49c723c */ /* 0x040fe2000000189c */
[----:B------:R-:W-:Y:S05]  /*15b50*/  LDSM.16.M88.4 R4, [R205+0x9000] ;  /* 0x00900000cd04783b */ /* 0x000fea0000000200 */
[C---:B------:R-:W-:Y:S06]  /*15b60*/  HMMA.16816.F32 R152, R164.reuse, R140, R152 ;  /* 0x0000008ca498723c */ /* 0x040fec0000001898 */
[C---:B------:R-:W-:Y:S01]  /*15b70*/  HMMA.16816.F32 R148, R164.reuse, R142, R148 ;  /* 0x0000008ea494723c */ /* 0x040fe20000001894 */
[----:B------:R-:W1:Y:S05]  /*15b80*/  LDSM.16.M88.4 R140, [R191] ;  /* 0x00000000bf8c783b */ /* 0x000e6a0000000200 */
[C---:B----4-:R-:W-:Y:S06]  /*15b90*/  HMMA.16816.F32 R176, R164.reuse, R168, R176 ;  /* 0x000000a8a4b0723c */ /* 0x050fec00000018b0 */
[----:B------:R-:W-:Y:S01]  /*15ba0*/  HMMA.16816.F32 R172, R164, R170, R172 ;  /* 0x000000aaa4ac723c */ /* 0x000fe200000018ac */
[----:B------:R-:W-:Y:S04]  /*15bb0*/  LDSM.16.M88.4 R168, [R202+0x2000] ;  /* 0x00200000caa8783b */ /* 0x000fe80000000200 */
[----:B------:R-:W-:Y:S01]  /*15bc0*/  LDSM.16.M88.4 R164, [R199+0x9000] ;  /* 0x00900000c7a4783b */ /* 0x000fe20000000200 */
[C---:B-----5:R-:W-:Y:S06]  /*15bd0*/  HMMA.16816.F32 R12, R28.reuse, R160, R12 ;  /* 0x000000a01c0c723c */ /* 0x060fec000000180c */
[----:B------:R-:W-:Y:S01]  /*15be0*/  HMMA.16816.F32 R24, R28, R162, R24 ;  /* 0x000000a21c18723c */ /* 0x000fe20000001818 */
[----:B------:R-:W-:Y:S05]  /*15bf0*/  LDSM.16.M88.4 R160, [R199+0x9800] ;  /* 0x00980000c7a0783b */ /* 0x000fea0000000200 */
[C---:B------:R-:W-:Y:S06]  /*15c00*/  HMMA.16816.F32 R136, R16.reuse, R32, R136 ;  /* 0x000000201088723c */ /* 0x040fec0000001888 */
[C---:B------:R-:W-:Y:S01]  /*15c10*/  HMMA.16816.F32 R156, R16.reuse, R34, R156 ;  /* 0x00000022109c723c */ /* 0x040fe2000000189c */
[----:B------:R-:W-:Y:S05]  /*15c20*/  LDSM.16.M88.4 R32, [R205+0x9800] ;  /* 0x00980000cd20783b */ /* 0x000fea0000000200 */
[C---:B------:R-:W-:Y:S06]  /*15c30*/  HMMA.16816.F32 R152, R16.reuse, R20, R152 ;  /* 0x000000141098723c */ /* 0x040fec0000001898 */
[C---:B------:R-:W-:Y:S01]  /*15c40*/  HMMA.16816.F32 R148, R16.reuse, R22, R148 ;  /* 0x000000161094723c */ /* 0x040fe20000001894 */
[----:B------:R-:W3:Y:S05]  /*15c50*/  LDSM.16.M88.4 R20, [R199+0x8000] ;  /* 0x00800000c714783b */ /* 0x000eea0000000200 */
[C---:B--2---:R-:W-:Y:S06]  /*15c60*/  HMMA.16816.F32 R176, R16.reuse, R144, R176 ;  /* 0x0000009010b0723c */ /* 0x044fec00000018b0 */
[----:B------:R-:W-:Y:S01]  /*15c70*/  HMMA.16816.F32 R172, R16, R146, R172 ;  /* 0x0000009210ac723c */ /* 0x000fe200000018ac */
[----:B------:R-:W2:Y:S04]  /*15c80*/  LDSM.16.M88.4 R16, [R190] ;  /* 0x00000000be10783b */ /* 0x000ea80000000200 */
[----:B------:R-:W-:Y:S01]  /*15c90*/  LDSM.16.M88.4 R144, [R201+0x2000] ;  /* 0x00200000c990783b */ /* 0x000fe20000000200 */
        /* <DEDUP_REMOVED lines=8> */
[----:B------:R-:W4:Y:S05]  /*15d20*/  LDSM.16.M88.4 R4, [R189] ;  /* 0x00000000bd04783b */ /* 0x000f2a0000000200 */
[C---:B---3--:R-:W-:Y:S06]  /*15d30*/  HMMA.16816.F32 R12, R168.reuse, R20, R12 ;  /* 0x00000014a80c723c */ /* 0x048fec000000180c */
[----:B------:R-:W-:Y:S01]  /*15d40*/  HMMA.16816.F32 R24, R168, R22, R24 ;  /* 0x00000016a818723c */ /* 0x000fe20000001818 */
[----:B------:R-:W-:Y:S05]  /*15d50*/  LDSM.16.M88.4 R20, [R204+0x4000] ;  /* 0x00400000cc14783b */ /* 0x000fea0000000200 */
[C---:B------:R-:W-:Y:S06]  /*15d60*/  HMMA.16816.F32 R176, R28.reuse, R32, R176 ;  /* 0x000000201cb0723c */ /* 0x040fec00000018b0 */
[----:B------:R-:W-:Y:S01]  /*15d70*/  HMMA.16816.F32 R172, R28, R34, R172 ;  /* 0x000000221cac723c */ /* 0x000fe200000018ac */
[----:B------:R-:W3:Y:S04]  /*15d80*/  LDSM.16.M88.4 R32, [R206+0x4000] ;  /* 0x00400000ce20783b */ /* 0x000ee80000000200 */
[----:B------:R-:W-:Y:S01]  /*15d90*/  LDSM.16.M88.4 R28, [R205+0xa800] ;  /* 0x00a80000cd1c783b */ /* 0x000fe20000000200 */
[----:B--2---:R-:W-:Y:S06]  /*15da0*/  HMMA.16816.F32 R136, R224, R16, R136 ;  /* 0x00000010e088723c */ /* 0x004fec0000001888 */
[C---:B-1----:R-:W-:Y:S06]  /*15db0*/  HMMA.16816.F32 R12, R144.reuse, R8, R12 ;  /* 0x00000008900c723c */ /* 0x042fec000000180c */
[----:B------:R-:W-:Y:S01]  /*15dc0*/  HMMA.16816.F32 R24, R144, R10, R24 ;  /* 0x0000000a9018723c */ /* 0x000fe20000001818 */
[----:B------:R-:W-:Y:S05]  /*15dd0*/  LDSM.16.M88.4 R8, [R202+0x4000] ;  /* 0x00400000ca08783b */ /* 0x000fea0000000200 */
[----:B------:R-:W-:Y:S01]  /*15de0*/  HMMA.16816.F32 R156, R224, R18, R156 ;  /* 0x00000012e09c723c */ /* 0x000fe2000000189c */
[----:B------:R-:W1:Y:S05]  /*15df0*/  LDSM.16.M88.4 R16, [R187] ;  /* 0x00000000bb10783b */ /* 0x000e6a0000000200 */
[----:B------:R-:W-:Y:S06]  /*15e00*/  HMMA.16816.F32 R136, R168, R232, R136 ;  /* 0x000000e8a888723c */ /* 0x000fec0000001888 */
[C---:B----4-:R-:W-:Y:S06]  /*15e10*/  HMMA.16816.F32 R152, R224.reuse, R4, R152 ;  /* 0x00000004e098723c */ /* 0x050fec0000001898 */
[----:B------:R-:W-:Y:S01]  /*15e20*/  HMMA.16816.F32 R148, R224, R6, R148 ;  /* 0x00000006e094723c */ /* 0x000fe20000001894 */
[----:B------:R-:W-:Y:S05]  /*15e30*/  LDSM.16.M88.4 R4, [R199+0xa000] ;  /* 0x00a00000c704783b */ /* 0x000fea0000000200 */
[----:B---3--:R-:W-:Y:S06]  /*15e40*/  HMMA.16816.F32 R12, R32, R228, R12 ;  /* 0x000000e4200c723c */ /* 0x008fec000000180c */
[C---:B------:R-:W-:Y:S06]  /*15e50*/  HMMA.16816.F32 R176, R224.reuse, R180, R176 ;  /* 0x000000b4e0b0723c */ /* 0x040fec00000018b0 */
[----:B------:R-:W-:Y:S01]  /*15e60*/  HMMA.16816.F32 R172, R224, R182, R172 ;  /* 0x000000b6e0ac723c */ /* 0x000fe200000018ac */
[----:B------:R-:W2:Y:S04]  /*15e70*/  LDSM.16.M88.4 R180, [R192+0x3000] ;  /* 0x00300000c0b4783b */ /* 0x000ea80000000200 */
[----:B------:R-:W3:Y:S01]  /*15e80*/  LDSM.16.M88.4 R224, [R186] ;  /* 0x00000000bae0783b */ /* 0x000ee20000000200 */
[----:B------:R-:W-:Y:S03]  /*15e90*/  HMMA.16816.F32 R24, R32, R230, R24 ;  /* 0x000000e62018723c */ /* 0x000fe60000001818 */
[----:B------:R-:W-:Y:S03]  /*15ea0*/  LDSM.16.M88.4 R228, [R201+0x4000] ;  /* 0x00400000c9e4783b */ /* 0x000fe60000000200 */
[----:B------:R-:W-:Y:S06]  /*15eb0*/  HMMA.16816.F32 R156, R168, R234, R156 ;  /* 0x000000eaa89c723c */ /* 0x000fec000000189c */
[----:B------:R-:W-:Y:S06]  /*15ec0*/  HMMA.16816.F32 R136, R144, R140, R136 ;  /* 0x0000008c9088723c */ /* 0x000fec0000001888 */
[C---:B------:R-:W-:Y:S01]  /*15ed0*/  HMMA.16816.F32 R232, R168.reuse, R164, R152 ;  /* 0x000000a4a8e8723c */ /* 0x040fe20000001898 */
[----:B------:R-:W-:Y:S05]  /*15ee0*/  LDSM.16.M88.4 R152, [R192+0x4000] ;  /* 0x00400000c098783b */ /* 0x000fea0000000200 */
[----:B------:R-:W-:Y:S06]  /*15ef0*/  HMMA.16816.F32 R148, R168, R166, R148 ;  /* 0x000000a6a894723c */ /* 0x000fec0000001894 */
[C---:B-1----:R-:W-:Y:S06]  /*15f00*/  HMMA.16816.F32 R12, R20.reuse, R16, R12 ;  /* 0x00000010140c723c */ /* 0x042fec000000180c */
[----:B------:R-:W-:Y:S01]  /*15f10*/  HMMA.16816.F32 R24, R20, R18, R24 ;  /* 0x000000121418723c */ /* 0x000fe20000001818 */
[----:B------:R-:W1:Y:S05]  /*15f20*/  LDSM.16.M88.4 R16, [R205+0xb000] ;  /* 0x00b00000cd10783b */ /* 0x000e6a0000000200 */
[----:B------:R-:W-:Y:S01]  /*15f30*/  HMMA.16816.F32 R156, R144, R142, R156 ;  /* 0x0000008e909c723c */ /* 0x000fe2000000189c */
[----:B------:R-:W4:Y:S05]  /*15f40*/  LDSM.16.M88.4 R140, [R199+0xa800] ;  /* 0x00a80000c78c783b */ /* 0x000f2a0000000200 */
[----:B------:R-:W-:Y:S06]  /*15f50*/  HMMA.16816.F32 R136, R32, R28, R136 ;  /* 0x0000001c2088723c */ /* 0x000fec0000001888 */
[C---:B------:R-:W-:Y:S06]  /*15f60*/  HMMA.16816.F32 R176, R168.reuse, R160, R176 ;  /* 0x000000a0a8b0723c */ /* 0x040fec00000018b0 */
[----:B------:R-:W-:Y:S01]  /*15f70*/  HMMA.16816.F32 R172, R168, R162, R172 ;  /* 0x000000a2a8ac723c */ /* 0x000fe200000018ac */
[----:B------:R-:W5:Y:S05]  /*15f80*/  LDSM.16.M88.4 R160, [R192+0x3800] ;  /* 0x00380000c0a0783b */ /* 0x000f6a0000000200 */
[C---:B--2---:R-:W-:Y:S06]  /*15f90*/  HMMA.16816.F32 R232, R144.reuse, R180, R232 ;  /* 0x000000b490e8723c */ /* 0x044fec00000018e8 */
[----:B------:R-:W-:Y:S06]  /*15fa0*/  HMMA.16816.F32 R148, R144, R182, R148 ;  /* 0x000000b69094723c */ /* 0x000fec0000001894 */
[C---:B------:R-:W-:Y:S06]  /*15fb0*/  HMMA.16816.F32 R12, R8.reuse, R4, R12 ;  /* 0x00000004080c723c */ /* 0x040fec000000180c */
[----:B------:R-:W-:Y:S01]  /*15fc0*/  HMMA.16816.F32 R24, R8, R6, R24 ;  /* 0x000000060818723c */ /* 0x000fe20000001818 */
[----:B------:R-:W2:Y:S05]  /*15fd0*/  LDSM.16.M88.4 R4, [R185] ;  /* 0x00000000b904783b */ /* 0x000eaa0000000200 */
[----:B------:R-:W-:Y:S01]  /*15fe0*/  HMMA.16816.F32 R156, R32, R30, R156 ;  /* 0x0000001e209c723c */ /* 0x000fe2000000189c */
[----:B------:R-:W2:Y:S05]  /*15ff0*/  LDSM.16.M88.4 R28, [R192+0x4800] ;  /* 0x00480000c01c783b */ /* 0x000eaa0000000200 */
[----:B---3--:R-:W-:Y:S06]  /*16000*/  HMMA.16816.F32 R136, R20, R224, R136 ;  /* 0x000000e01488723c */ /* 0x008fec0000001888 */
[C---:B-1----:R-:W-:Y:S06]  /*16010*/  HMMA.16816.F32 R232, R32.reuse, R16, R232 ;  /* 0x0000001020e8723c */ /* 0x042fec00000018e8 */
[----:B------:R-:W-:Y:S01]  /*16020*/  HMMA.16816.F32 R148, R32, R18, R148 ;  /* 0x000000122094723c */ /* 0x000fe20000001894 */
[----:B------:R-:W1:Y:S05]  /*16030*/  LDSM.16.M88.4 R16, [R205+0xb800] ;  /* 0x00b80000cd10783b */ /* 0x000e6a0000000200 */
[----:B------:R-:W-:Y:S06]  /*16040*/  HMMA.16816.F32 R156, R20, R226, R156 ;  /* 0x000000e2149c723c */ /* 0x000fec000000189c */
[----:B----4-:R-:W-:Y:S06]  /*16050*/  HMMA.16816.F32 R136, R8, R140, R136 ;  /* 0x0000008c0888723c */ /* 0x010fec0000001888 */
[----:B-----5:R-:W-:Y:S06]  /*16060*/  HMMA.16816.F32 R176, R144, R160, R176 ;  /* 0x000000a090b0723c */ /* 0x020fec00000018b0 */
[----:B------:R-:W-:Y:S06]  /*16070*/  HMMA.16816.F32 R24, R228, R154, R24 ;  /* 0x0000009ae418723c */ /* 0x000fec0000001818 */
[----:B------:R-:W-:Y:S06]  /*16080*/  HMMA.16816.F32 R172, R144, R162, R172 ;  /* 0x000000a290ac723c */ /* 0x000fec00000018ac */
[C---:B--2---:R-:W-:Y:S06]  /*16090*/  HMMA.16816.F32 R232, R20.reuse, R4, R232 ;  /* 0x0000000414e8723c */ /* 0x044fec00000018e8 */
[----:B------:R-:W-:Y:S01]  /*160a0*/  HMMA.16816.F32 R148, R20, R6, R148 ;  /* 0x000000061494723c */ /* 0x000fe20000001894 */
[----:B------:R-:W-:Y:S05]  /*160b0*/  LDSM.16.M88.4 R4, [R184] ;  /* 0x00000000b804783b */ /* 0x000fea0000000200 */
[----:B------:R-:W-:Y:S01]  /*160c0*/  HMMA.16816.F32 R12, R228, R152, R12 ;  /* 0x00000098e40c723c */ /* 0x000fe2000000180c */
[----:B------:R-:W2:Y:S01]  /*160d0*/  LDSM.16.M88.4 R152, [R199+0xb000] ;  /* 0x00b00000c798783b */ /* 0x000ea20000000200 */
[----:B------:R-:W-:Y:S01]  /*160e0*/  FMUL.FTZ R24, R24, UR15 ;  /* 0x0000000f18187c20 */ /* 0x000fe20008410000 */
[----:B------:R-:W-:Y:S01]  /*160f0*/  FMUL.FTZ R25, R25, UR15 ;  /* 0x0000000f19197c20 */ /* 0x000fe20008410000 */
[----:B------:R-:W-:Y:S01]  /*16100*/  FMUL.FTZ R26, R26, UR15 ;  /* 0x0000000f1a1a7c20 */ /* 0x000fe20008410000 */
[----:B------:R-:W-:Y:S01]  /*16110*/  FMUL.FTZ R141, R27, UR15 ;  /* 0x0000000f1b8d7c20 */ /* 0x000fe20008410000 */
[----:B------:R-:W-:Y:S02]  /*16120*/  HMMA.16816.F32 R156, R8, R142, R156 ;  /* 0x0000008e089c723c */ /* 0x000fe4000000189c */
[----:B------:R-:W-:Y:S04]  /*16130*/  MUFU.TANH R140, R26 ;  /* 0x0000001a008c7308 */ /* 0x000fe80000002400 */
[----:B------:R-:W-:Y:S04]  /*16140*/  HMMA.16816.F32 R136, R228, R28, R136 ;  /* 0x0000001ce488723c */ /* 0x000fe80000001888 */
[----:B------:R-:W-:Y:S02]  /*16150*/  MUFU.TANH R28, R24 ;  /* 0x00000018001c7308 */ /* 0x000fe40000002400 */
[C---:B-1----:R-:W-:Y:S06]  /*16160*/  HMMA.16816.F32 R176, R32.reuse, R16, R176 ;  /* 0x0000001020b0723c */ /* 0x042fec00000018b0 */
[----:B------:R-:W-:Y:S01]  /*16170*/  HMMA.16816.F32 R172, R32, R18, R172 ;  /* 0x0000001220ac723c */ /* 0x000fe200000018ac */
[----:B------:R1:W-:Y:S01]  /*16180*/  MUFU.TANH R29, R25 ;  /* 0x00000019001d7308 */ /* 0x0003e20000002400 */
[----:B------:R-:W-:Y:S01]  /*16190*/  FMUL.FTZ R13, R13, UR15 ;  /* 0x0000000f0d0d7c20 */ /* 0x000fe20008410000 */
[----:B------:R-:W-:Y:S01]  /*161a0*/  FMUL.FTZ R0, R12, UR15 ;  /* 0x0000000f0c007c20 */ /* 0x000fe20008410000 */
[----:B------:R-:W-:Y:S01]  /*161b0*/  FMUL.FTZ R169, R14, UR15 ;  /* 0x0000000f0ea97c20 */ /* 0x000fe20008410000 */
[----:B------:R-:W-:Y:S01]  /*161c0*/  FMUL.FTZ R135, R15, UR15 ;  /* 0x0000000f0f877c20 */ /* 0x000fe20008410000 */
[----:B------:R-:W-:Y:S01]  /*161d0*/  HMMA.16816.F32 R156, R228, R30, R156 ;  /* 0x0000001ee49c723c */ /* 0x000fe2000000189c */
[----:B------:R-:W-:Y:S02]  /*161e0*/  LDSM.16.M88.4 R16, [R192+0x5800] ;  /* 0x00580000c010783b */ /* 0x000fe40000000200 */
[----:B------:R3:W4:Y:S04]  /*161f0*/  MUFU.TANH R133, R13 ;  /* 0x0000000d00857308 */ /* 0x0007280000002400 */
[----:B------:R-:W-:Y:S01]  /*16200*/  FMUL.FTZ R30, R136, UR15 ;  /* 0x0000000f881e7c20 */ /* 0x000fe20008410000 */
[----:B------:R-:W-:Y:S01]  /*16210*/  FMUL.FTZ R136, R138, UR15 ;  /* 0x0000000f8a887c20 */ /* 0x000fe20008410000 */
[----:B------:R-:W-:Y:S01]  /*16220*/  FMUL.FTZ R31, R137, UR15 ;  /* 0x0000000f891f7c20 */ /* 0x000fe20008410000 */
[----:B------:R-:W5:Y:S01]  /*16230*/  S2R R138, SR_TID.X ;  /* 0x00000000008a7919 */ /* 0x000f620000002100 */
[----:B--2---:R-:W-:Y:S01]  /*16240*/  HMMA.16816.F32 R232, R8, R152, R232 ;  /* 0x0000009808e8723c */ /* 0x004fe200000018e8 */
[----:B------:R-:W2:Y:S01]  /*16250*/  MUFU.TANH R135, R135 ;  /* 0x0000008700877308 */ /* 0x000ea20000002400 */
[----:B------:R-:W-:Y:S01]  /*16260*/  FMUL.FTZ R137, R139, UR15 ;  /* 0x0000000f8b897c20 */ /* 0x000fe20008410000 */
[----:B-1----:R-:W1:Y:S03]  /*16270*/  LDSM.16.M88.4 R24, [R199+0xb800] ;  /* 0x00b80000c718783b */ /* 0x002e660000000200 */
[----:B------:R-:W-:Y:S01]  /*16280*/  HMMA.16816.F32 R176, R20, R4, R176 ;  /* 0x0000000414b0723c */ /* 0x000fe200000018b0 */
[----:B---3--:R-:W3:Y:S02]  /*16290*/  LDSM.16.M88.4 R12, [R192+0x5000] ;  /* 0x00500000c00c783b */ /* 0x008ee40000000200 */
[----:B------:R-:W2:Y:S01]  /*162a0*/  MUFU.TANH R141, R141 ;  /* 0x0000008d008d7308 */ /* 0x000ea20000002400 */
[----:B------:R-:W-:-:S04]  /*162b0*/  DEPBAR.LE SB0, 0x0 ;  /* 0x000080000000791a */ /* 0x000fc80000000000 */
[----:B------:R-:W-:Y:S01]  /*162c0*/  HMMA.16816.F32 R172, R20, R6, R172 ;  /* 0x0000000614ac723c */ /* 0x000fe200000018ac */
[----:B------:R-:W-:Y:S01]  /*162d0*/  FMUL.FTZ R4, R157, UR15 ;  /* 0x0000000f9d047c20 */ /* 0x000fe20008410000 */
[----:B------:R-:W-:Y:S01]  /*162e0*/  FMUL.FTZ R5, R159, UR15 ;  /* 0x0000000f9f057c20 */ /* 0x000fe20008410000 */
[----:B------:R-:W2:Y:S03]  /*162f0*/  MUFU.TANH R30, R30 ;  /* 0x0000001e001e7308 */ /* 0x000ea60000002400 */
[----:B------:R-:W-:Y:S05]  /*16300*/  HMMA.16816.F32 R148, R8, R154, R148 ;  /* 0x0000009a0894723c */ /* 0x000fea0000001894 */
[----:B------:R-:W2:Y:S01]  /*16310*/  MUFU.TANH R136, R136 ;  /* 0x0000008800887308 */ /* 0x000ea20000002400 */
[----:B-----5:R-:W-:-:S07]  /*16320*/  IMAD.SHL.U32 R7, R138, 0x2, RZ ;  /* 0x000000028a077824 */ /* 0x020fce00078e00ff */
[----:B------:R-:W-:Y:S01]  /*16330*/  MUFU.TANH R4, R4 ;  /* 0x0000000400047308 */ /* 0x000fe20000002400 */
[----:B------:R-:W-:-:S05]  /*16340*/  LOP3.LUT R7, R7, 0x6, RZ, 0xc0, !PT ;  /* 0x0000000607077812 */ /* 0x000fca00078ec0ff */
[----:B------:R-:W-:Y:S02]  /*16350*/  IMAD R6, R214, 0x40, R7 ;  /* 0x00000040d6067824 */ /* 0x000fe400078e0207 */
[----:B------:R-:W-:Y:S01]  /*16360*/  MUFU.TANH R31, R31 ;  /* 0x0000001f001f7308 */ /* 0x000fe20000002400 */
[----:B-1----:R-:W-:Y:S01]  /*16370*/  HMMA.16816.F32 R176, R8, R24, R176 ;  /* 0x0000001808b0723c */ /* 0x002fe200000018b0 */
[----:B------:R-:W-:-:S05]  /*16380*/  VIADD R7, R6, 0x1 ;  /* 0x0000000106077836 */ /* 0x000fca0000000000 */
[----:B------:R-:W-:Y:S01]  /*16390*/  HMMA.16816.F32 R172, R8, R26, R172 ;  /* 0x0000001a08ac723c */ /* 0x000fe200000018ac */
[CC--:B------:R-:W-:Y:S01]  /*163a0*/  ISETP.GE.AND P5, PT, R7.reuse, R2.reuse, PT ;  /* 0x000000020700720c */ /* 0x0c0fe20003fa6270 */
[----:B------:R-:W-:Y:S01]  /*163b0*/  MUFU.TANH R137, R137 ;  /* 0x0000008900897308 */ /* 0x000fe20000002400 */
[-C--:B------:R-:W-:Y:S01]  /*163c0*/  ISETP.GE.AND P6, PT, R7, R217.reuse, PT ;  /* 0x000000d90700720c */ /* 0x080fe20003fc6270 */
[----:B------:R-:W-:Y:S02]  /*163d0*/  VIADD R7, R6, 0x9 ;  /* 0x0000000906077836 */ /* 0x000fe40000000000 */
[C---:B---3--:R-:W-:Y:S01]  /*163e0*/  HMMA.16816.F32 R232, R228.reuse, R12, R232 ;  /* 0x0000000ce4e8723c */ /* 0x048fe200000018e8 */
[----:B----4-:R-:W-:Y:S02]  /*163f0*/  FSEL R8, R133, -INF , !P5 ;  /* 0xff80000085087808 */ /* 0x010fe40006800000 */
[C---:B------:R-:W-:Y:S01]  /*16400*/  ISETP.GE.AND P2, PT, R7.reuse, R2, PT ;  /* 0x000000020700720c */ /* 0x040fe20003f46270 */
[----:B------:R-:W-:Y:S01]  /*16410*/  MUFU.TANH R5, R5 ;  /* 0x0000000500057308 */ /* 0x000fe20000002400 */
[----:B------:R-:W-:Y:S01]  /*16420*/  ISETP.GE.AND P5, PT, R7, R217, PT ;  /* 0x000000d90700720c */ /* 0x000fe20003fa6270 */
[----:B------:R-:W-:Y:S01]  /*16430*/  HMMA.16816.F32 R148, R228, R14, R148 ;  /* 0x0000000ee494723c */ /* 0x000fe20000001894 */
[----:B------:R-:W-:Y:S01]  /*16440*/  FMUL.FTZ R12, R156, UR15 ;  /* 0x0000000f9c0c7c20 */ /* 0x000fe20008410000 */
[----:B------:R-:W-:Y:S01]  /*16450*/  FMUL.FTZ R13, R158, UR15 ;  /* 0x0000000f9e0d7c20 */ /* 0x000fe20008410000 */
[----:B------:R-:W-:Y:S01]  /*16460*/  VIADD R7, R6, 0x10 ;  /* 0x0000001006077836 */ /* 0x000fe20000000000 */
[----:B--2---:R-:W-:-:S02]  /*16470*/  FSEL R9, R135, -INF , !P6 ;  /* 0xff80000087097808 */ /* 0x004fc40007000000 */
[C---:B------:R-:W-:Y:S01]  /*16480*/  HMMA.16816.F32 R176, R228.reuse, R16, R176 ;  /* 0x00000010e4b0723c */ /* 0x040fe200000018b0 */
[C---:B------:R-:W-:Y:S01]  /*16490*/  VIADD R15, R6.reuse, 0x8 ;  /* 0x00000008060f7836 */ /* 0x040fe20000000000 */
[----:B------:R-:W1:Y:S01]  /*164a0*/  MUFU.TANH R12, R12 ;  /* 0x0000000c000c7308 */ /* 0x000e620000002400 */
[-C--:B------:R-:W-:Y:S02]  /*164b0*/  ISETP.GE.AND P6, PT, R7, R2.reuse, PT ;  /* 0x000000020700720c */ /* 0x080fe40003fc6270 */
[----:B------:R-:W-:Y:S01]  /*164c0*/  FSEL R10, R29, -INF , !P2 ;  /* 0xff8000001d0a7808 */ /* 0x000fe20005000000 */
[----:B------:R-:W-:Y:S01]  /*164d0*/  HMMA.16816.F32 R172, R228, R18, R172 ;  /* 0x00000012e4ac723c */ /* 0x000fe200000018ac */
[C---:B------:R-:W-:Y:S01]  /*164e0*/  ISETP.GE.AND P4, PT, R15.reuse, R2, PT ;  /* 0x000000020f00720c */ /* 0x040fe20003f86270 */
[----:B------:R-:W-:Y:S01]  /*164f0*/  VIADD R17, R6, 0x18 ;  /* 0x0000001806117836 */ /* 0x000fe20000000000 */
[-C--:B------:R-:W-:Y:S01]  /*16500*/  ISETP.GE.AND P1, PT, R15, R217.reuse, PT ;  /* 0x000000d90f00720c */ /* 0x080fe20003f26270 */
[----:B------:R-:W2:Y:S01]  /*16510*/  MUFU.TANH R13, R13 ;  /* 0x0000000d000d7308 */ /* 0x000ea20000002400 */
[----:B------:R-:W-:Y:S01]  /*16520*/  FSEL R28, R28, -INF , !P4 ;  /* 0xff8000001c1c7808 */ /* 0x000fe20006000000 */
[----:B------:R-:W-:Y:S01]  /*16530*/  FMUL.FTZ R144, R233, UR15 ;  /* 0x0000000fe9907c20 */ /* 0x000fe20008410000 */
[----:B------:R-:W-:Y:S01]  /*16540*/  FMUL.FTZ R147, R234, UR15 ;  /* 0x0000000fea937c20 */ /* 0x000fe20008410000 */
[----:B------:R-:W-:Y:S01]  /*16550*/  FMUL.FTZ R146, R232, UR15 ;  /* 0x0000000fe8927c20 */ /* 0x000fe20008410000 */
[----:B------:R-:W-:Y:S01]  /*16560*/  ISETP.GE.AND P4, PT, R7, R217, PT ;  /* 0x000000d90700720c */ /* 0x000fe20003f86270 */
[----:B------:R-:W-:-:S02]  /*16570*/  VIADD R7, R6, 0x11 ;  /* 0x0000001106077836 */ /* 0x000fc40000000000 */
[----:B------:R-:W-:Y:S01]  /*16580*/  FMUL.FTZ R145, R235, UR15 ;  /* 0x0000000feb917c20 */ /* 0x000fe20008410000 */
[----:B------:R-:W-:Y:S01]  /*16590*/  MUFU.TANH R144, R144 ;  /* 0x0000009000907308 */ /* 0x000fe20000002400 */
[----:B------:R-:W-:Y:S01]  /*165a0*/  FMUL.FTZ R14, R149, UR15 ;  /* 0x0000000f950e7c20 */ /* 0x000fe20008410000 */
[----:B------:R-:W-:Y:S01]  /*165b0*/  FMUL.FTZ R143, R150, UR15 ;  /* 0x0000000f968f7c20 */ /* 0x000fe20008410000 */
[----:B------:R-:W-:Y:S01]  /*165c0*/  FSEL R11, R140, -INF , !P1 ;  /* 0xff8000008c0b7808 */ /* 0x000fe20004800000 */
[----:B------:R-:W-:Y:S01]  /*165d0*/  FMUL.FTZ R142, R148, UR15 ;  /* 0x0000000f948e7c20 */ /* 0x000fe20008410000 */
[CC--:B------:R-:W-:Y:S01]  /*165e0*/  ISETP.GE.AND P1, PT, R7.reuse, R2.reuse, PT ;  /* 0x000000020700720c */ /* 0x0c0fe20003f26270 */
[----:B------:R-:W-:Y:S01]  /*165f0*/  VIADD R18, R6, 0x19 ;  /* 0x0000001906127836 */ /* 0x000fe20000000000 */
[-C--:B------:R-:W-:Y:S01]  /*16600*/  ISETP.GE.AND P2, PT, R7, R217.reuse, PT ;  /* 0x000000d90700720c */ /* 0x080fe20003f46270 */
[----:B------:R-:W3:Y:S01]  /*16610*/  MUFU.TANH R147, R147 ;  /* 0x0000009300937308 */ /* 0x000ee20000002400 */
[----:B------:R-:W-:Y:S01]  /*16620*/  FSEL R7, R141, -INF , !P5 ;  /* 0xff8000008d077808 */ /* 0x000fe20006800000 */
[----:B------:R-:W-:Y:S01]  /*16630*/  FMUL.FTZ R15, R151, UR15 ;  /* 0x0000000f970f7c20 */ /* 0x000fe20008410000 */
[CC--:B------:R-:W-:Y:S01]  /*16640*/  ISETP.GE.AND P5, PT, R17.reuse, R2.reuse, PT ;  /* 0x000000021100720c */ /* 0x0c0fe20003fa6270 */
[----:B------:R-:W-:Y:S01]  /*16650*/  FMUL.FTZ R16, R176, UR15 ;  /* 0x0000000fb0107c20 */ /* 0x000fe20008410000 */
[----:B------:R-:W-:Y:S01]  /*16660*/  FSEL R148, R30, -INF , !P6 ;  /* 0xff8000001e947808 */ /* 0x000fe20007000000 */
[----:B------:R-:W-:Y:S01]  /*16670*/  FMUL.FTZ R167, R178, UR15 ;  /* 0x0000000fb2a77c20 */ /* 0x000fe20008410000 */
[----:B------:R-:W-:Y:S01]  /*16680*/  FSEL R135, R136, -INF , !P4 ;  /* 0xff80000088877808 */ /* 0x000fe20006000000 */
[----:B------:R-:W4:Y:S01]  /*16690*/  MUFU.TANH R146, R146 ;  /* 0x0000009200927308 */ /* 0x000f220000002400 */
[-C--:B------:R-:W-:Y:S01]  /*166a0*/  ISETP.GE.AND P6, PT, R17, R217.reuse, PT ;  /* 0x000000d91100720c */ /* 0x080fe20003fc6270 */
[----:B------:R-:W-:Y:S01]  /*166b0*/  VIADD R17, R6, 0x20 ;  /* 0x0000002006117836 */ /* 0x000fe20000000000 */
[----:B-1----:R-:W-:Y:S01]  /*166c0*/  FSEL R136, R12, -INF , !P5 ;  /* 0xff8000000c887808 */ /* 0x002fe20006800000 */
[----:B------:R-:W-:Y:S01]  /*166d0*/  VIADD R12, R6, 0x21 ;  /* 0x00000021060c7836 */ /* 0x000fe20000000000 */
[----:B------:R-:W-:Y:S01]  /*166e0*/  ISETP.GE.AND P4, PT, R18, R2, PT ;  /* 0x000000021200720c */ /* 0x000fe20003f86270 */
[----:B------:R-:W-:Y:S01]  /*166f0*/  FMUL.FTZ R168, R177, UR15 ;  /* 0x0000000fb1a87c20 */ /* 0x000fe20008410000 */
[----:B------:R-:W-:Y:S01]  /*16700*/  FMUL.FTZ R165, R179, UR15 ;  /* 0x0000000fb3a57c20 */ /* 0x000fe20008410000 */
[----:B------:R-:W1:Y:S01]  /*16710*/  MUFU.TANH R145, R145 ;  /* 0x0000009100917308 */ /* 0x000e620000002400 */
[----:B------:R-:W-:Y:S01]  /*16720*/  FMUL.FTZ R166, R172, UR15 ;  /* 0x0000000faca67c20 */ /* 0x000fe20008410000 */
[----:B--2---:R-:W-:Y:S01]  /*16730*/  FSEL R151, R13, -INF , !P6 ;  /* 0xff8000000d977808 */ /* 0x004fe20007000000 */
[----:B------:R-:W-:Y:S01]  /*16740*/  FMUL.FTZ R164, R173, UR15 ;  /* 0x0000000fada47c20 */ /* 0x000fe20008410000 */
[----:B------:R-:W-:Y:S01]  /*16750*/  FSEL R134, R4, -INF , !P4 ;  /* 0xff80000004867808 */ /* 0x000fe20006000000 */
[----:B------:R-:W-:Y:S01]  /*16760*/  VIADD R4, R6, 0x29 ;  /* 0x0000002906047836 */ /* 0x000fe20000000000 */
[----:B------:R-:W-:Y:S01]  /*16770*/  FSEL R138, R31, -INF , !P1 ;  /* 0xff8000001f8a7808 */ /* 0x000fe20004800000 */
[----:B------:R-:W-:Y:S01]  /*16780*/  FMUL.FTZ R163, R174, UR15 ;  /* 0x0000000faea37c20 */ /* 0x000fe20008410000 */
[----:B------:R-:W-:Y:S01]  /*16790*/  MUFU.TANH R14, R14 ;  /* 0x0000000e000e7308 */ /* 0x000fe20000002400 */
[----:B------:R-:W-:Y:S01]  /*167a0*/  FSEL R133, R137, -INF , !P2 ;  /* 0xff80000089857808 */ /* 0x000fe20005000000 */
[----:B------:R-:W-:Y:S01]  /*167b0*/  FMUL.FTZ R161, R175, UR15 ;  /* 0x0000000fafa17c20 */ /* 0x000fe20008410000 */
[----:B------:R-:W-:-:S02]  /*167c0*/  ISETP.GE.AND P5, PT, R17, R217, PT ;  /* 0x000000d91100720c */ /* 0x000fc40003fa6270 */
[CC--:B------:R-:W-:Y:S02]  /*167d0*/  ISETP.GE.AND P6, PT, R12.reuse, R2.reuse, PT ;  /* 0x000000020c00720c */ /* 0x0c0fe40003fc6270 */
[-C--:B------:R-:W-:Y:S01]  /*167e0*/  ISETP.GE.AND P4, PT, R12, R217.reuse, PT ;  /* 0x000000d90c00720c */ /* 0x080fe20003f86270 */
[----:B------:R-:W2:Y:S01]  /*167f0*/  MUFU.TANH R143, R143 ;  /* 0x0000008f008f7308 */ /* 0x000ea20000002400 */
[----:B------:R-:W-:Y:S01]  /*16800*/  ISETP.GE.AND P1, PT, R18, R217, PT ;  /* 0x000000d91200720c */ /* 0x000fe20003f26270 */
[----:B------:R-:W-:Y:S01]  /*16810*/  VIADD R12, R6, 0x28 ;  /* 0x00000028060c7836 */ /* 0x000fe20000000000 */
[----:B------:R-:W-:Y:S02]  /*16820*/  ISETP.GE.AND P2, PT, R17, R2, PT ;  /* 0x000000021100720c */ /* 0x000fe40003f46270 */
[----:B---3--:R-:W-:Y:S02]  /*16830*/  FSEL R147, R147, -INF , !P5 ;  /* 0xff80000093937808 */ /* 0x008fe40006800000 */
[----:B------:R-:W-:Y:S01]  /*16840*/  FSEL R144, R144, -INF , !P6 ;  /* 0xff80000090907808 */ /* 0x000fe20007000000 */
[----:B------:R-:W3:Y:S01]  /*16850*/  MUFU.TANH R142, R142 ;  /* 0x0000008e008e7308 */ /* 0x000ee20000002400 */
[----:B------:R-:W-:Y:S01]  /*16860*/  FSEL R149, R5, -INF , !P1 ;  /* 0xff80000005957808 */ /* 0x000fe20004800000 */
[----:B------:R-:W-:Y:S01]  /*16870*/  VIADD R5, R6, 0x30 ;  /* 0x0000003006057836 */ /* 0x000fe20000000000 */
[----:B----4-:R-:W-:-:S02]  /*16880*/  FSEL R146, R146, -INF , !P2 ;  /* 0xff80000092927808 */ /* 0x010fc40005000000 */
[CC--:B------:R-:W-:Y:S02]  /*16890*/  ISETP.GE.AND P5, PT, R4.reuse, R2.reuse, PT ;  /* 0x000000020400720c */ /* 0x0c0fe40003fa6270 */
[-C--:B------:R-:W-:Y:S01]  /*168a0*/  ISETP.GE.AND P6, PT, R4, R217.reuse, PT ;  /* 0x000000d90400720c */ /* 0x080fe20003fc6270 */
[----:B------:R-:W4:Y:S01]  /*168b0*/  MUFU.TANH R15, R15 ;  /* 0x0000000f000f7308 */ /* 0x000f220000002400 */
[----:B------:R-:W-:Y:S01]  /*168c0*/  ISETP.GE.AND P2, PT, R12, R217, PT ;  /* 0x000000d90c00720c */ /* 0x000fe20003f46270 */
[----:B------:R-:W-:Y:S01]  /*168d0*/  VIADD R4, R6, 0x31 ;  /* 0x0000003106047836 */ /* 0x000fe20000000000 */
[----:B------:R-:W-:Y:S02]  /*168e0*/  ISETP.GE.AND P1, PT, R12, R2, PT ;  /* 0x000000020c00720c */ /* 0x000fe40003f26270 */
[----:B-1----:R-:W-:Y:S02]  /*168f0*/  FSEL R145, R145, -INF , !P4 ;  /* 0xff80000091917808 */ /* 0x002fe40006000000 */
[----:B--2---:R-:W-:Y:S01]  /*16900*/  FSEL R143, R143, -INF , !P2 ;  /* 0xff8000008f8f7808 */ /* 0x004fe20005000000 */
[----:B------:R-:W1:Y:S01]  /*16910*/  MUFU.TANH R16, R16 ;  /* 0x0000001000107308 */ /* 0x000e620000002400 */
[----:B------:R-:W-:-:S02]  /*16920*/  FSEL R140, R14, -INF , !P5 ;  /* 0xff8000000e8c7808 */ /* 0x000fc40006800000 */
[CC--:B------:R-:W-:Y:S02]  /*16930*/  ISETP.GE.AND P4, PT, R5.reuse, R2.reuse, PT ;  /* 0x000000020500720c */ /* 0x0c0fe40003f86270 */
[----:B---3--:R-:W-:Y:S02]  /*16940*/  FSEL R142, R142, -INF , !P1 ;  /* 0xff8000008e8e7808 */ /* 0x008fe40004800000 */
[C---:B------:R-:W-:Y:S01]  /*16950*/  ISETP.GE.AND P2, PT, R4.reuse, R2, PT ;  /* 0x000000020400720c */ /* 0x040fe20003f46270 */
[----:B------:R-:W2:Y:S01]  /*16960*/  MUFU.TANH R167, R167 ;  /* 0x000000a700a77308 */ /* 0x000ea20000002400 */
[-C--:B------:R-:W-:Y:S01]  /*16970*/  ISETP.GE.AND P5, PT, R4, R217.reuse, PT ;  /* 0x000000d90400720c */ /* 0x080fe20003fa6270 */
[----:B------:R-:W-:Y:S01]  /*16980*/  VIADD R4, R6, 0x38 ;  /* 0x0000003806047836 */ /* 0x000fe20000000000 */
[----:B------:R-:W-:Y:S02]  /*16990*/  ISETP.GE.AND P1, PT, R5, R217, PT ;  /* 0x000000d90500720c */ /* 0x000fe40003f26270 */
[----:B----4-:R-:W-:-:S02]  /*169a0*/  FSEL R141, R15, -INF , !P6 ;  /* 0xff8000000f8d7808 */ /* 0x010fc40007000000 */
[----:B------:R-:W-:Y:S01]  /*169b0*/  ISETP.GE.AND P6, PT, R6, R2, PT ;  /* 0x000000020600720c */ /* 0x000fe20003fc6270 */
[----:B------:R-:W3:Y:S01]  /*169c0*/  MUFU.TANH R168, R168 ;  /* 0x000000a800a87308 */ /* 0x000ee20000002400 */
[----:B-1----:R-:W-:Y:S02]  /*169d0*/  FSEL R172, R16, -INF , !P4 ;  /* 0xff80000010ac7808 */ /* 0x002fe40006000000 */
[C---:B------:R-:W-:Y:S01]  /*169e0*/  ISETP.GE.AND P4, PT, R6.reuse, R217, PT ;  /* 0x000000d90600720c */ /* 0x040fe20003f86270 */
        /* <DEDUP_REMOVED lines=8> */
[----:B-1----:R-:W-:Y:S01]  /*16a70*/  FSEL R165, R165, -INF , !P5 ;  /* 0xff800000a5a57808 */ /* 0x002fe20006800000 */
[----:B------:R-:W-:Y:S01]  /*16a80*/  BAR.SYNC.DEFER_BLOCKING 0x0 ;  /* 0x0000000000007b1d */ /* 0x000fe20000010000 */
[----:B------:R-:W-:-:S05]  /*16a90*/  ISETP.GE.AND P5, PT, R6, R2, PT ;  /* 0x000000020600720c */ /* 0x000fca0003fa6270 */
[----:B------:R-:W1:Y:S01]  /*16aa0*/  MUFU.TANH R169, R169 ;  /* 0x000000a900a97308 */ /* 0x000e620000002400 */
[----:B--2---:R-:W-:Y:S02]  /*16ab0*/  FSEL R166, R166, -INF , !P1 ;  /* 0xff800000a6a67808 */ /* 0x004fe40004800000 */
[----:B------:R-:W-:-:S05]  /*16ac0*/  ISETP.GE.AND P1, PT, R6, R217, PT ;  /* 0x000000d90600720c */ /* 0x000fca0003f26270 */
[----:B------:R-:W2:Y:S01]  /*16ad0*/  MUFU.TANH R164, R164 ;  /* 0x000000a400a47308 */ /* 0x000ea20000002400 */
[----:B---3--:R-:W-:-:S07]  /*16ae0*/  FSEL R0, R0, -INF , !P6 ;  /* 0xff80000000007808 */ /* 0x008fce0007000000 */
[----:B------:R-:W3:Y:S01]  /*16af0*/  MUFU.TANH R163, R163 ;  /* 0x000000a300a37308 */ /* 0x000ee20000002400 */
[----:B-1----:R-:W-:-:S07]  /*16b00*/  FSEL R5, R169, -INF , !P4 ;  /* 0xff800000a9057808 */ /* 0x002fce0006000000 */
[----:B------:R-:W1:Y:S01]  /*16b10*/  MUFU.TANH R161, R161 ;  /* 0x000000a100a17308 */ /* 0x000e620000002400 */
[----:B--2---:R-:W-:Y:S02]  /*16b20*/  FSEL R164, R164, -INF , !P5 ;  /* 0xff800000a4a47808 */ /* 0x004fe40006800000 */
[----:B---3--:R-:W-:Y:S02]  /*16b30*/  FSEL R163, R163, -INF , !P2 ;  /* 0xff800000a3a37808 */ /* 0x008fe40005000000 */
[----:B-1----:R-:W-:Y:S01]  /*16b40*/  FSEL R161, R161, -INF , !P1 ;  /* 0xff800000a1a17808 */ /* 0x002fe20004800000 */
        /* <DEDUP_REMOVED lines=62> */
.L_x_2566:
[----:B------:R-:W-:Y:S02]  /*16f30*/  ULDC UR8, c[0x0][0x248] ;  /* 0x0000920000087ab9 */ /* 0x000fe40000000800 */
[----:B------:R-:W-:-:S06]  /*16f40*/  USHF.L.U32 UR4, UR8, 0x6, URZ ;  /* 0x0000000608047899 */ /* 0x000fcc000800063f */
[----:B------:R-:W-:-:S04]  /*16f50*/  IADD3 R14, RZ, -UR4, RZ ;  /* 0x80000004ff0e7c10 */ /* 0x000fc8000fffe0ff */
[----:B------:R-:W-:-:S07]  /*16f60*/  SHF.R.S32.HI R2, RZ, 0x1f, R14 ;  /* 0x0000001fff027819 */ /* 0x000fce000001140e */
.L_x_2567:
        /* <DEDUP_REMOVED lines=27> */
.L_x_2565:
        /* <DEDUP_REMOVED lines=41> */
[----:B-1----:R-:W-:-:S04]  /*173b0*/  FMNMX.FTZ R157, R2, R157, !PT ;  /* 0x0000009d029d7209 */ /* 0x002fc80007810000 */
[C---:B------:R-:W-:Y:S01]  /*173c0*/  FSETP.NEU.FTZ.AND P0, PT, R157.reuse, -INF , PT ;  /* 0xff8000009d00780b */ /* 0x040fe20003f1d000 */
[----:B------:R-:W-:Y:S01]  /*173d0*/  FMUL.FTZ R162, R157, UR10 ;  /* 0x0000000a9da27c20 */ /* 0x000fe20008410000 */
[----:B--2---:R-:W-:Y:S02]  /*173e0*/  FMNMX.FTZ R158, R13, R158, !PT ;  /* 0x0000009e0d9e7209 */ /* 0x004fe40007810000 */
[----:B------:R-:W-:Y:S02]  /*173f0*/  FSEL R6, R157, RZ, P0 ;  /* 0x000000ff9d067208 */ /* 0x000fe40000000000 */
[----:B------:R-:W-:Y:S01]  /*17400*/  FSEL R162, R162, RZ, P0 ;  /* 0x000000ffa2a27208 */ /* 0x000fe20000000000 */
[C---:B------:R-:W-:Y:S01]  /*17410*/  FMUL.FTZ R169, R158.reuse, UR10 ;  /* 0x0000000a9ea97c20 */ /* 0x040fe20008410000 */
[C---:B------:R-:W-:Y:S01]  /*17420*/  FSETP.NEU.FTZ.AND P1, PT, R158.reuse, -INF , PT ;  /* 0xff8000009e00780b */ /* 0x040fe20003f3d000 */
[----:B------:R-:W-:Y:S02]  /*17430*/  FADD.FTZ R6, R3, -R6 ;  /* 0x8000000603067221 */ /* 0x000fe40000010000 */
[--C-:B------:R-:W-:Y:S01]  /*17440*/  FFMA.FTZ R152, R5, UR10, -R162.reuse ;  /* 0x0000000a05987c23 */ /* 0x100fe200080108a2 */
[----:B------:R-:W-:Y:S01]  /*17450*/  FSEL R5, R158, RZ, P1 ;  /* 0x000000ff9e057208 */ /* 0x000fe20000800000 */
[--C-:B------:R-:W-:Y:S01]  /*17460*/  FFMA.FTZ R2, R9, UR10, -R162.reuse ;  /* 0x0000000a09027c23 */ /* 0x100fe200080108a2 */
[----:B------:R-:W-:Y:S01]  /*17470*/  FSEL R169, R169, RZ, P1 ;  /* 0x000000ffa9a97208 */ /* 0x000fe20000800000 */
[--C-:B------:R-:W-:Y:S01]  /*17480*/  FFMA.FTZ R159, R7, UR10, -R162.reuse ;  /* 0x0000000a079f7c23 */ /* 0x100fe200080108a2 */
[----:B------:R-:W-:Y:S01]  /*17490*/  FMUL.FTZ R3, R6, UR10 ;  /* 0x0000000a06037c20 */ /* 0x000fe20008410000 */
[----:B------:R-:W-:Y:S01]  /*174a0*/  FADD.FTZ R4, R132, -R5 ;  /* 0x8000000584047221 */ /* 0x000fe20000010000 */
[----:B------:R-:W-:Y:S01]  /*174b0*/  MUFU.EX2 R152, R152 ;  /* 0x0000009800987308 */ /* 0x000fe20000000800 */
[--C-:B------:R-:W-:Y:S01]  /*174c0*/  FFMA.FTZ R156, R0, UR10, -R169.reuse ;  /* 0x0000000a009c7c23 */ /* 0x100fe200080108a9 */
[--C-:B------:R-:W-:Y:S01]  /*174d0*/  FFMA.FTZ R155, R8, UR10, -R169.reuse ;  /* 0x0000000a089b7c23 */ /* 0x100fe200080108a9 */
[--C-:B------:R-:W-:Y:S01]  /*174e0*/  FFMA.FTZ R154, R28, UR10, -R169.reuse ;  /* 0x0000000a1c9a7c23 */ /* 0x100fe200080108a9 */
[--C-:B------:R-:W-:Y:S01]  /*174f0*/  FFMA.FTZ R153, R10, UR10, -R169.reuse ;  /* 0x0000000a0a997c23 */ /* 0x100fe200080108a9 */
[--C-:B------:R-:W-:Y:S01]  /*17500*/  FFMA.FTZ R0, R11, UR10, -R162.reuse ;  /* 0x0000000a0b007c23 */ /* 0x100fe200080108a2 */
[----:B------:R-:W-:Y:S01]  /*17510*/  FMUL.FTZ R160, R4, UR10 ;  /* 0x0000000a04a07c20 */ /* 0x000fe20008410000 */
[----:B------:R-:W1:Y:S01]  /*17520*/  LDSM.16.MT88.4 R8, [R200+0xc000] ;  /* 0x00c00000c808783b */ /* 0x000e620000004200 */
[----:B------:R-:W-:Y:S01]  /*17530*/  MUFU.EX2 R156, R156 ;  /* 0x0000009c009c7308 */ /* 0x000fe20000000800 */
[--C-:B------:R-:W-:Y:S01]  /*17540*/  FFMA.FTZ R173, R138, UR10, -R169.reuse ;  /* 0x0000000a8aad7c23 */ /* 0x100fe200080108a9 */
[--C-:B------:R-:W-:Y:S01]  /*17550*/  FFMA.FTZ R171, R136, UR10, -R169.reuse ;  /* 0x0000000a88ab7c23 */ /* 0x100fe200080108a9 */
[--C-:B------:R-:W-:Y:S01]  /*17560*/  FFMA.FTZ R170, R148, UR10, -R169.reuse ;  /* 0x0000000a94aa7c23 */ /* 0x100fe200080108a9 */
[----:B------:R-:W2:Y:S01]  /*17570*/  LDSM.16.MT88.4 R136, [R196+0x10000] ;  /* 0x01000000c488783b */ /* 0x000ea20000004200 */
        /* <DEDUP_REMOVED lines=12> */
[----:B------:R-:W-:Y:S01]  /*17640*/  LDSM.16.MT88.4 R144, [R200+0xf000] ;  /* 0x00f00000c890783b */ /* 0x000fe20000004200 */
[--C-:B------:R-:W-:Y:S01]  /*17650*/  FFMA.FTZ R181, R142, UR10, -R169.reuse ;  /* 0x0000000a8eb57c23 */ /* 0x100fe200080108a9 */
[----:B------:R-:W-:Y:S01]  /*17660*/  FFMA.FTZ R182, R140, UR10, -R169 ;  /* 0x0000000a8cb67c23 */ /* 0x000fe200080108a9 */
[--C-:B------:R-:W-:Y:S01]  /*17670*/  FFMA.FTZ R217, R143, UR10, -R162.reuse ;  /* 0x0000000a8fd97c23 */ /* 0x100fe200080108a2 */
[--C-:B------:R-:W-:Y:S01]  /*17680*/  FFMA.FTZ R220, R141, UR10, -R162.reuse ;  /* 0x0000000a8ddc7c23 */ /* 0x100fe200080108a2 */
[----:B------:R-:W-:Y:S01]  /*17690*/  LDSM.16.MT88.4 R148, [R196+0xd000] ;  /* 0x00d00000c494783b */ /* 0x000fe20000004200 */
[--C-:B------:R-:W-:Y:S01]  /*176a0*/  FFMA.FTZ R165, R165, UR10, -R162.reuse ;  /* 0x0000000aa5a57c23 */ /* 0x100fe200080108a2 */
[----:B------:R-:W4:Y:S01]  /*176b0*/  MUFU.EX2 R153, R153 ;  /* 0x0000009900997308 */ /* 0x000f220000000800 */
[----:B---3--:R-:W-:Y:S01]  /*176c0*/  F2FP.F16.F32.PACK_AB R4, R155, R156 ;  /* 0x0000009c9b04723e */ /* 0x008fe200000000ff */
[----:B------:R-:W-:Y:S01]  /*176d0*/  LDSM.16.MT88.4 R140, [R198+0xf000] ;  /* 0x00f00000c68c783b */ /* 0x000fe20000004200 */
[----:B------:R-:W-:-:S05]  /*176e0*/  FFMA.FTZ R163, R163, UR10, -R162 ;  /* 0x0000000aa3a37c23 */ /* 0x000fca00080108a2 */
[----:B------:R-:W3:Y:S08]  /*176f0*/  MUFU.EX2 R2, R2 ;  /* 0x0000000200027308 */ /* 0x000ef00000000800 */
[----:B------:R-:W-:Y:S01]  /*17700*/  MUFU.EX2 R0, R0 ;  /* 0x0000000000007308 */ /* 0x000fe20000000800 */
[----:B----4-:R-:W-:-:S07]  /*17710*/  F2FP.F16.F32.PACK_AB R6, R153, R154 ;  /* 0x0000009a9906723e */ /* 0x010fce00000000ff */
        /* <DEDUP_REMOVED lines=214> */
[----:B------:R-:W-:-:S04]  /*18480*/  FADD.FTZ R3, R181, R180 ;  /* 0x000000b4b5037221 */ /* 0x000fc80000010000 */
[----:B------:R-:W-:Y:S01]  /*18490*/  FADD.FTZ R3, R182, R3 ;  /* 0x00000003b6037221 */ /* 0x000fe20000010000 */
[C---:B-1----:R-:W-:Y:S06]  /*184a0*/  HMMA.16816.F32 R92, R104.reuse, R112, R92 ;  /* 0x00000070685c723c */ /* 0x042fec000000185c */
        /* <DEDUP_REMOVED lines=60> */
[----:B----4-:R-:W-:Y:S02]  /*18870*/  F2FP.F16.F32.PACK_AB R97, R165, R164 ;  /* 0x000000a4a561723e */ /* 0x010fe400000000ff */
[----:B-1----:R-:W-:-:S07]  /*18880*/  F2FP.F16.F32.PACK_AB R99, R162, R163 ;  /* 0x000000a3a263723e */ /* 0x002fce00000000ff */
        /* <DEDUP_REMOVED lines=15> */
[C---:B---3--:R-:W-:Y:S06]  /*18980*/  HMMA.16816.F32 R76, R96.reuse, R80, R76 ;  /* 0x00000050604c723c */ /* 0x048fec000000184c */
        /* <DEDUP_REMOVED lines=11> */
[----:B------:R-:W-:Y:S01]  /*18a40*/  HMMA.16816.F32 R72, R96, R134, R72 ;  /* 0x000000866048723c */ /* 0x000fe20000001848 */
[----:B------:R-:W-:-:S05]  /*18a50*/  MOV R132, R158 ;  /* 0x0000009e00847202 */ /* 0x000fca0000000f00 */
[C---:B-1----:R-:W-:Y:S06]  /*18a60*/  HMMA.16816.F32 R84, R96.reuse, R136, R84 ;  /* 0x000000886054723c */ /* 0x042fec0000001854 */
[C---:B------:R-:W-:Y:S06]  /*18a70*/  HMMA.16816.F32 R88, R96.reuse, R138, R88 ;  /* 0x0000008a6058723c */ /* 0x040fec0000001858 */
[C---:B--2---:R-:W-:Y:S06]  /*18a80*/  HMMA.16816.F32 R92, R96.reuse, R16, R92 ;  /* 0x00000010605c723c */ /* 0x044fec000000185c */
[----:B------:R-:W-:-:S15]  /*18a90*/  HMMA.16816.F32 R96, R96, R18, R4 ;  /* 0x000000126060723c */ /* 0x000fde0000001804 */
[----:B------:R-:W-:-:S09]  /*18aa0*/  NOP ;  /* 0x0000000000007918 */ /* 0x000fd20000000000 */
.L_x_2562:
        /* <DEDUP_REMOVED lines=8> */
[----:B------:R-:W-:Y:S02]  /*18b30*/  USHF.R.S32.HI UR12, URZ, 0x1f, UR9 ;  /* 0x0000001f3f0c7899 */ /* 0x000fe40008011409 */
[----:B------:R-:W-:Y:S01]  /*18b40*/  USHF.L.U64.HI UR7, UR6, 0x5, UR7 ;  /* 0x0000000506077899 */ /* 0x000fe20008010207 */
[----:B------:R-:W-:Y:S01]  /*18b50*/  MOV R220, UR9 ;  /* 0x0000000900dc7c02 */ /* 0x000fe20008000f00 */
[----:B------:R-:W-:-:S02]  /*18b60*/  USHF.L.U64.HI UR5, UR4, 0x5, UR5 ;  /* 0x0000000504057899 */ /* 0x000fc40008010205 */
[----:B------:R-:W-:Y:S01]  /*18b70*/  USHF.L.U32 UR11, UR4, 0x5, URZ ;  /* 0x00000005040b7899 */ /* 0x000fe2000800063f */
[----:B------:R-:W-:Y:S01]  /*18b80*/  MOV R218, UR12 ;  /* 0x0000000c00da7c02 */ /* 0x000fe20008000f00 */
[----:B------:R-:W-:Y:S02]  /*18b90*/  USHF.L.U32 UR6, UR6, 0x5, URZ ;  /* 0x0000000506067899 */ /* 0x000fe4000800063f */
[----:B------:R-:W-:Y:S01]  /*18ba0*/  USHF.R.S32.HI UR10, URZ, 0x1f, UR8 ;  /* 0x0000001f3f0a7899 */ /* 0x000fe20008011408 */
[----:B------:R-:W-:Y:S01]  /*18bb0*/  ULDC UR4, c[0x0][0x2ec] ;  /* 0x0000bb0000047ab9 */ /* 0x000fe20000000800 */
[----:B------:R-:W-:Y:S01]  /*18bc0*/  ULDC UR9, c[0x0][0x39c] ;  /* 0x0000e70000097ab9 */ /* 0x000fe20000000800 */
[----:B------:R-:W-:-:S09]  /*18bd0*/  ULDC.64 UR12, c[0x0][0x208] ;  /* 0x00008200000c7ab9 */ /* 0x000fd20000000a00 */
.L_x_2572:
        /* <DEDUP_REMOVED lines=66> */
.L_x_2569:
[C---:B------:R-:W-:Y:S04]  /*19000*/  LEA R216, P0, R10.reuse, R216, 0x1 ;  /* 0x000000d80ad87211 */ /* 0x040fe800078008ff */
[----:B------:R-:W-:Y:S02]  /*19010*/  LEA.HI.X R215, R10, R215, R4, 0x1, P0 ;  /* 0x000000d70ad77211 */ /* 0x000fe400000f0c04 */
[----:B------:R-:W-:Y:S02]  /*19020*/  IADD3 R6, P0, R216, UR6, RZ ;  /* 0x00000006d8067c10 */ /* 0x000fe4000ff1e0ff */
[----:B------:R-:W-:Y:S02]  /*19030*/  MOV R217, R215 ;  /* 0x000000d700d97202 */ /* 0x000fe40000000f00 */
[----:B------:R-:W-:Y:S02]  /*19040*/  IADD3.X R7, R215, UR7, RZ, P0, !PT ;  /* 0x00000007d7077c10 */ /* 0x000fe400087fe4ff */
[----:B------:R-:W-:Y:S01]  /*19050*/  IADD3 R4, P0, R6, UR6, RZ ;  /* 0x0000000606047c10 */ /* 0x000fe2000ff1e0ff */
[----:B------:R-:W-:Y:S01]  /*19060*/  @!PT LDS RZ, [RZ] ;  /* 0x00000000fffff984 */ /* 0x000fe20000000800 */
[----:B------:R-:W-:Y:S01]  /*19070*/  @!PT LDS RZ, [RZ] ;  /* 0x00000000fffff984 */ /* 0x000fe20000000800 */
[----:B------:R-:W-:Y:S01]  /*19080*/  @!PT LDS RZ, [RZ] ;  /* 0x00000000fffff984 */ /* 0x000fe20000000800 */
[----:B------:R-:W-:Y:S03]  /*19090*/  LDGSTS.E.BYPASS.LTC128B.128 [R209+0xc000], desc[UR12][R216.64] ;  /* 0x0c000000d8d17fae */ /* 0x000fe6000b901d4c */
[----:B------:R-:W-:Y:S02]  /*190a0*/  IADD3.X R5, R7, UR7, RZ, P0, !PT ;  /* 0x0000000707057c10 */ /* 0x000fe400087fe4ff */
[----:B------:R-:W-:Y:S01]  /*190b0*/  LDGSTS.E.BYPASS.LTC128B.128 [R209+0xe000], desc[UR12][R216.64+0x80] ;  /* 0x0e000080d8d17fae */ /* 0x000fe2000b901d4c */
[----:B------:R-:W-:Y:S04]  /*190c0*/  IADD3 R2, P0, R4, UR6, RZ ;  /* 0x0000000604027c10 */ /* 0x000fe8000ff1e0ff */
[----:B------:R-:W-:Y:S01]  /*190d0*/  LDGSTS.E.BYPASS.LTC128B.128 [R209+0x10000], desc[UR12][R216.64+0x100] ;  /* 0x10000100d8d17fae */ /* 0x000fe2000b901d4c */
[----:B------:R-:W-:Y:S02]  /*190e0*/  IADD3.X R3, R5, UR7, RZ, P0, !PT ;  /* 0x0000000705037c10 */ /* 0x000fe400087fe4ff */
[----:B------:R-:W-:Y:S02]  /*190f0*/  ISETP.GE.AND P0, PT, R214, 0x2, PT ;  /* 0x00000002d600780c */ /* 0x000fe40003f06270 */
[----:B------:R-:W-:Y:S05]  /*19100*/  LDGSTS.E.BYPASS.LTC128B.128 [R209+0xc800], desc[UR12][R6.64] ;  /* 0x0c80000006d17fae */ /* 0x000fea000b901d4c */
[----:B------:R-:W-:Y:S05]  /*19110*/  LDGSTS.E.BYPASS.LTC128B.128 [R209+0xe800], desc[UR12][R6.64+0x80] ;  /* 0x0e80008006d17fae */ /* 0x000fea000b901d4c */
[----:B------:R-:W-:Y:S05]  /*19120*/  LDGSTS.E.BYPASS.LTC128B.128 [R209+0x10800], desc[UR12][R6.64+0x100] ;  /* 0x1080010006d17fae */ /* 0x000fea000b901d4c */
[----:B------:R-:W-:Y:S05]  /*19130*/  LDGSTS.E.BYPASS.LTC128B.128 [R209+0xd000], desc[UR12][R4.64] ;  /* 0x0d00000004d17fae */ /* 0x000fea000b901d4c */
[----:B------:R-:W-:Y:S05]  /*19140*/  LDGSTS.E.BYPASS.LTC128B.128 [R209+0xf000], desc[UR12][R4.64+0x80] ;  /* 0x0f00008004d17fae */ /* 0x000fea000b901d4c */
[----:B------:R1:W-:Y:S05]  /*19150*/  LDGSTS.E.BYPASS.LTC128B.128 [R209+0x11000], desc[UR12][R4.64+0x100] ;  /* 0x1100010004d17fae */ /* 0x0003ea000b901d4c */
[----:B------:R2:W-:Y:S05]  /*19160*/  LDGSTS.E.BYPASS.LTC128B.128 [R209+0xd800], desc[UR12][R2.64] ;  /* 0x0d80000002d17fae */ /* 0x0005ea000b901d4c */
[----:B------:R2:W-:Y:S05]  /*19170*/  LDGSTS.E.BYPASS.LTC128B.128 [R209+0xf800], desc[UR12][R2.64+0x80] ;  /* 0x0f80008002d17fae */ /* 0x0005ea000b901d4c */
[----:B------:R2:W-:Y:S05]  /*19180*/  LDGSTS.E.BYPASS.LTC128B.128 [R209+0x11800], desc[UR12][R2.64+0x100] ;  /* 0x1180010002d17fae */ /* 0x0005ea000b901d4c */
[----:B------:R-:W-:Y:S05]  /*19190*/  LDSM.16.M88.4 R32, [R206] ;  /* 0x00000000ce20783b */ /* 0x000fea0000000200 */
[----:B------:R-:W1:Y:S05]  /*191a0*/  LDSM.16.M88.4 R8, [R205+0x6000] ;  /* 0x00600000cd08783b */ /* 0x000e6a0000000200 */
[----:B------:R-:W3:Y:S05]  /*191b0*/  LDSM.16.M88.4 R16, [R205+0x6800] ;  /* 0x00680000cd10783b */ /* 0x000eea0000000200 */
[----:B------:R-:W4:Y:S05]  /*191c0*/  LDSM.16.M88.4 R24, [R205+0x7000] ;  /* 0x00700000cd18783b */ /* 0x000f2a0000000200 */
[----:B------:R-:W5:Y:S05]  /*191d0*/  LDSM.16.M88.4 R136, [R205+0x7800] ;  /* 0x00780000cd88783b */ /* 0x000f6a0000000200 */
[----:B------:R-:W0:Y:S05]  /*191e0*/  LDGDEPBAR ;  /* 0x00000000000079af */ /* 0x000e2a0000000000 */
[----:B------:R-:W-:Y:S05]  /*191f0*/  LDSM.16.M88.4 R140, [R204] ;  /* 0x00000000cc8c783b */ /* 0x000fea0000000200 */
[----:B------:R-:W2:Y:S05]  /*19200*/  LDSM.16.M88.4 R144, [R203] ;  /* 0x00000000cb90783b */ /* 0x000eaa0000000200 */
[----:B------:R-:W2:Y:S05]  /*19210*/  LDSM.16.M88.4 R148, [R195] ;  /* 0x00000000c394783b */ /* 0x000eaa0000000200 */
[----:B------:R-:W2:Y:S01]  /*19220*/  LDSM.16.M88.4 R152, [R194] ;  /* 0x00000000c298783b */ /* 0x000ea20000000200 */
[C---:B-1----:R-:W-:Y:S04]  /*19230*/  HMMA.16816.F32 R4, R32.reuse, R8, RZ ;  /* 0x000000082004723c */ /* 0x042fe800000018ff */
[----:B------:R-:W1:Y:S02]  /*19240*/  LDSM.16.M88.4 R156, [R193] ;  /* 0x00000000c19c783b */ /* 0x000e640000000200 */
[C---:B------:R-:W-:Y:S03]  /*19250*/  HMMA.16816.F32 R8, R32.reuse, R10, RZ ;  /* 0x0000000a2008723c */ /* 0x040fe600000018ff */
[----:B------:R-:W-:Y:S03]  /*19260*/  LDSM.16.M88.4 R160, [R202] ;  /* 0x00000000caa0783b */ /* 0x000fe60000000200 */
[C---:B---3--:R-:W-:Y:S02]  /*19270*/  HMMA.16816.F32 R12, R32.reuse, R16, RZ ;  /* 0x00000010200c723c */ /* 0x048fe400000018ff */
[----:B------:R-:W3:Y:S04]  /*19280*/  LDSM.16.M88.4 R164, [R199+0x6000] ;  /* 0x00600000c7a4783b */ /* 0x000ee80000000200 */
[C---:B------:R-:W-:Y:S01]  /*19290*/  HMMA.16816.F32 R16, R32.reuse, R18, RZ ;  /* 0x000000122010723c */ /* 0x040fe200000018ff */
[----:B------:R-:W-:Y:S05]  /*192a0*/  LDSM.16.M88.4 R168, [R199+0x7000] ;  /* 0x00700000c7a8783b */ /* 0x000fea0000000200 */
[C---:B----4-:R-:W-:Y:S01]  /*192b0*/  HMMA.16816.F32 R20, R32.reuse, R24, RZ ;  /* 0x000000182014723c */ /* 0x050fe200000018ff */
[----:B------:R-:W-:Y:S05]  /*192c0*/  LDSM.16.M88.4 R172, [R199+0x7800] ;  /* 0x00780000c7ac783b */ /* 0x000fea0000000200 */
[C---:B------:R-:W-:Y:S01]  /*192d0*/  HMMA.16816.F32 R24, R32.reuse, R26, RZ ;  /* 0x0000001a2018723c */ /* 0x040fe200000018ff */
[----:B------:R-:W-:Y:S05]  /*192e0*/  LDSM.16.M88.4 R176, [R201] ;  /* 0x00000000c9b0783b */ /* 0x000fea0000000200 */
[C---:B-----5:R-:W-:Y:S01]  /*192f0*/  HMMA.16816.F32 R28, R32.reuse, R136, RZ ;  /* 0x00000088201c723c */ /* 0x060fe200000018ff */
[----:B------:R-:W-:Y:S05]  /*19300*/  LDSM.16.M88.4 R180, [R192] ;  /* 0x00000000c0b4783b */ /* 0x000fea0000000200 */
[----:B------:R-:W-:Y:S01]  /*19310*/  HMMA.16816.F32 R32, R32, R138, RZ ;  /* 0x0000008a2020723c */ /* 0x000fe200000018ff */
[----:B------:R-:W4:Y:S05]  /*19320*/  LDSM.16.M88.4 R136, [R199+0x6800] ;  /* 0x00680000c788783b */ /* 0x000f2a0000000200 */
[C---:B--2---:R-:W-:Y:S06]  /*19330*/  HMMA.16816.F32 R4, R140.reuse, R144, R4 ;  /* 0x000000908c04723c */ /* 0x044fec0000001804 */
        /* <DEDUP_REMOVED lines=8> */
[C---:B-1----:R-:W-:Y:S06]  /*193c0*/  HMMA.16816.F32 R28, R140.reuse, R156, R28 ;  /* 0x0000009c8c1c723c */ /* 0x042fec000000181c */
[----:B------:R-:W-:Y:S01]  /*193d0*/  HMMA.16816.F32 R32, R140, R158, R32 ;  /* 0x0000009e8c20723c */ /* 0x000fe20000001820 */
[----:B------:R-:W1:Y:S05]  /*193e0*/  LDSM.16.M88.4 R140, [R192+0x800] ;  /* 0x00080000c08c783b */ /* 0x000e6a0000000200 */
[C---:B---3--:R-:W-:Y:S01]  /*193f0*/  HMMA.16816.F32 R4, R160.reuse, R164, R4 ;  /* 0x000000a4a004723c */ /* 0x048fe20000001804 */
[----:B------:R-:W2:Y:S05]  /*19400*/  LDSM.16.M88.4 R156, [R205+0x8000] ;  /* 0x00800000cd9c783b */ /* 0x000eaa0000000200 */
[C---:B------:R-:W-:Y:S01]  /*19410*/  HMMA.16816.F32 R8, R160.reuse, R166, R8 ;  /* 0x000000a6a008723c */ /* 0x040fe20000001808 */
[----:B------:R-:W-:Y:S05]  /*19420*/  LDSM.16.M88.4 R164, [R205+0x9800] ;  /* 0x00980000cda4783b */ /* 0x000fea0000000200 */
[C---:B----4-:R-:W-:Y:S06]  /*19430*/  HMMA.16816.F32 R12, R160.reuse, R136, R12 ;  /* 0x00000088a00c723c */ /* 0x050fec000000180c */
[C---:B------:R-:W-:Y:S01]  /*19440*/  HMMA.16816.F32 R16, R160.reuse, R138, R16 ;  /* 0x0000008aa010723c */ /* 0x040fe20000001810 */
[----:B------:R-:W3:Y:S05]  /*19450*/  LDSM.16.M88.4 R136, [R205+0x8800] ;  /* 0x00880000cd88783b */ /* 0x000eea0000000200 */
        /* <DEDUP_REMOVED lines=18> */
[----:B------:R-:W1:Y:S05]  /*19580*/  LDSM.16.M88.4 R148, [R188] ;  /* 0x00000000bc94783b */ /* 0x000e6a0000000200 */
[C---:B--2---:R-:W-:Y:S01]  /*19590*/  HMMA.16816.F32 R4, R152.reuse, R156, R4 ;  /* 0x0000009c9804723c */ /* 0x044fe20000001804 */
[----:B------:R-:W2:Y:S05]  /*195a0*/  LDSM.16.M88.4 R176, [R202+0x2000] ;  /* 0x00200000cab0783b */ /* 0x000eaa0000000200 */
[C---:B------:R-:W-:Y:S01]  /*195b0*/  HMMA.16816.F32 R8, R152.reuse, R158, R8 ;  /* 0x0000009e9808723c */ /* 0x040fe20000001808 */
[----:B------:R-:W-:Y:S05]  /*195c0*/  LDSM.16.M88.4 R156, [R199+0x9800] ;  /* 0x00980000c79c783b */ /* 0x000fea0000000200 */
[C---:B---3--:R-:W-:Y:S06]  /*195d0*/  HMMA.16816.F32 R12, R152.reuse, R136, R12 ;  /* 0x00000088980c723c */ /* 0x048fec000000180c */
[C---:B------:R-:W-:Y:S01]  /*195e0*/  HMMA.16816.F32 R16, R152.reuse, R138, R16 ;  /* 0x0000008a9810723c */ /* 0x040fe20000001810 */
[----:B------:R-:W3:Y:S05]  /*195f0*/  LDSM.16.M88.4 R136, [R199+0x8800] ;  /* 0x00880000c788783b */ /* 0x000eea0000000200 */
        /* <DEDUP_REMOVED lines=18> */
[----:B------:R-:W1:Y:S05]  /*19720*/  LDSM.16.M88.4 R148, [R192+0x3800] ;  /* 0x00380000c094783b */ /* 0x000e6a0000000200 */
[C---:B--2---:R-:W-:Y:S01]  /*19730*/  HMMA.16816.F32 R4, R176.reuse, R180, R4 ;  /* 0x000000b4b004723c */ /* 0x044fe20000001804 */
[----:B------:R-:W2:Y:S05]  /*19740*/  LDSM.16.M88.4 R168, [R206+0x4000] ;  /* 0x00400000cea8783b */ /* 0x000eaa0000000200 */
[C---:B------:R-:W-:Y:S01]  /*19750*/  HMMA.16816.F32 R8, R176.reuse, R182, R8 ;  /* 0x000000b6b008723c */ /* 0x040fe20000001808 */
[----:B------:R-:W-:Y:S05]  /*19760*/  LDSM.16.M88.4 R180, [R187] ;  /* 0x00000000bbb4783b */ /* 0x000fea0000000200 */
        /* <DEDUP_REMOVED lines=44> */
[C---:B--2---:R-:W-:Y:S06]  /*19a30*/  HMMA.16816.F32 R4, R160.reuse, R164, R4 ;  /* 0x000000a4a004723c */ /* 0x044fec0000001804 */
[C---:B------:R-:W-:Y:S06]  /*19a40*/  HMMA.16816.F32 R8, R160.reuse, R166, R8 ;  /* 0x000000a6a008723c */ /* 0x040fec0000001808 */
[C---:B---3--:R-:W-:Y:S06]  /*19a50*/  HMMA.16816.F32 R12, R160.reuse, R136, R12 ;  /* 0x00000088a00c723c */ /* 0x048fec000000180c */
[C---:B------:R-:W-:Y:S01]  /*19a60*/  HMMA.16816.F32 R16, R160.reuse, R138, R16 ;  /* 0x0000008aa010723c */ /* 0x040fe20000001810 */
[----:B------:R-:W1:Y:S05]  /*19a70*/  LDSM.16.M88.4 R136, [R192+0x4800] ;  /* 0x00480000c088783b */ /* 0x000e6a0000000200 */
[C---:B----4-:R-:W-:Y:S06]  /*19a80*/  HMMA.16816.F32 R20, R160.reuse, R152, R20 ;  /* 0x00000098a014723c */ /* 0x050fec0000001814 */
        /* <DEDUP_REMOVED lines=145> */
.L_x_2571:
        /* <DEDUP_REMOVED lines=24> */
.L_x_2570:
[----:B-12---:R-:W-:Y:S01]  /*1a520*/  FMNMX.FTZ R2, R173, R135, !PT ;  /* 0x00000087ad027209 */ /* 0x006fe20007810000 */
        /* <DEDUP_REMOVED lines=93> */
[--C-:B------:R-:W-:Y:S01]  /*1ab00*/  FFMA.FTZ R183, R163, UR4, -R144.reuse ;  /* 0x00000004a3b77c23 */ /* 0x100fe20008010890 */
[----:B------:R-:W-:Y:S03]  /*1ab10*/  FFMA.FTZ R222, R157, UR4, -R144 ;  /* 0x000000049dde7c23 */ /* 0x000fe60008010890 */
[----:B------:R-:W4:Y:S01]  /*1ab20*/  MUFU.EX2 R166, R166 ;  /* 0x000000a600a67308 */ /* 0x000f220000000800 */
[----:B-1----:R-:W-:Y:S01]  /*1ab30*/  F2FP.F16.F32.PACK_AB R128, R169, R173 ;  /* 0x000000ada980723e */ /* 0x002fe200000000ff */
[----:B------:R-:W1:Y:S01]  /*1ab40*/  LDSM.16.MT88.4 R104, [R198+0xe000] ;  /* 0x00e00000c668783b */ /* 0x000e620000004200 */
[----:B------:R-:W-:Y:S01]  /*1ab50*/  FFMA.FTZ R224, R153, UR4, -R148 ;  /* 0x0000000499e07c23 */ /* 0x000fe20008010894 */
[--C-:B------:R-:W-:Y:S01]  /*1ab60*/  FFMA.FTZ R226, R149, UR4, -R144.reuse ;  /* 0x0000000495e27c23 */ /* 0x100fe20008010890 */
[----:B------:R-:W-:Y:S01]  /*1ab70*/  FFMA.FTZ R229, R147, UR4, -R144 ;  /* 0x0000000493e57c23 */ /* 0x000fe20008010890 */
[----:B------:R-:W-:Y:S01]  /*1ab80*/  FFMA.FTZ R228, R146, UR4, -R148 ;  /* 0x0000000492e47c23 */ /* 0x000fe20008010894 */
[--C-:B------:R-:W-:Y:S03]  /*1ab90*/  FFMA.FTZ R134, R134, UR4, -R144.reuse ;  /* 0x0000000486867c23 */ /* 0x100fe60008010890 */
[----:B------:R-:W-:Y:S01]  /*1aba0*/  MUFU.EX2 R168, R168 ;  /* 0x000000a800a87308 */ /* 0x000fe20000000800 */
[----:B------:R-:W-:Y:S01]  /*1abb0*/  FFMA.FTZ R133, R133, UR4, -R144 ;  /* 0x0000000485857c23 */ /* 0x000fe20008010890 */
[----:B------:R-:W-:Y:S01]  /*1abc0*/  LDSM.16.MT88.4 R112, [R200+0x10000] ;  /* 0x01000000c870783b */ /* 0x000fe20000004200 */
[C---:B------:R-:W-:Y:S01]  /*1abd0*/  FMUL.FTZ R36, R2.reuse, R36 ;  /* 0x0000002402247220 */ /* 0x040fe20000410000 */
[----:B------:R-:W-:Y:S01]  /*1abe0*/  FMUL.FTZ R37, R2, R37 ;  /* 0x0000002502257220 */ /* 0x000fe20000410000 */
[C---:B------:R-:W-:Y:S01]  /*1abf0*/  FMUL.FTZ R38, R0.reuse, R38 ;  /* 0x0000002600267220 */ /* 0x040fe20000410000 */
[----:B------:R-:W-:Y:S01]  /*1ac00*/  FMUL.FTZ R39, R0, R39 ;  /* 0x0000002700277220 */ /* 0x000fe20000410000 */
[----:B------:R-:W-:Y:S03]  /*1ac10*/  FMUL.FTZ R40, R2, R40 ;  /* 0x0000002802287220 */ /* 0x000fe60000410000 */
[----:B------:R-:W5:Y:S01]  /*1ac20*/  MUFU.EX2 R167, R167 ;  /* 0x000000a700a77308 */ /* 0x000f620000000800 */
        /* <DEDUP_REMOVED lines=15> */
[----:B------:R-:W4:Y:S01]  /*1ad20*/  MUFU.EX2 R164, R164 ;  /* 0x000000a400a47308 */ /* 0x000f220000000800 */
[----:B-----5:R-:W-:Y:S01]  /*1ad30*/  F2FP.F16.F32.PACK_AB R130, R167, R168 ;  /* 0x000000a8a782723e */ /* 0x020fe200000000ff */
        /* <DEDUP_REMOVED lines=36> */
[----:B------:R-:W-:Y:S01]  /*1af80*/  FMUL.FTZ R25, R2, R109 ;  /* 0x0000006d02197220 */ /* 0x000fe20000410000 */
[C---:B------:R-:W-:Y:S01]  /*1af90*/  FMUL.FTZ R74, R0.reuse, R74 ;  /* 0x0000004a004a7220 */ /* 0x040fe20000410000 */
[----:B------:R-:W-:Y:S01]  /*1afa0*/  FMUL.FTZ R75, R0, R75 ;  /* 0x0000004b004b7220 */ /* 0x000fe20000410000 */
[C---:B------:R-:W-:Y:S03]  /*1afb0*/  HMMA.16816.F32 R16, R128.reuse, R26, R16 ;  /* 0x0000001a8010723c */ /* 0x040fe60000001810 */
[C---:B------:R-:W-:Y:S01]  /*1afc0*/  FMUL.FTZ R76, R2.reuse, R76 ;  /* 0x0000004c024c7220 */ /* 0x040fe20000410000 */
[----:B------:R-:W-:Y:S01]  /*1afd0*/  FMUL.FTZ R77, R2, R77 ;  /* 0x0000004d024d7220 */ /* 0x000fe20000410000 */
        /* <DEDUP_REMOVED lines=9> */
[----:B------:R-:W-:Y:S01]  /*1b070*/  FMUL.FTZ R79, R0, R79 ;  /* 0x0000004f004f7220 */ /* 0x000fe20000410000 */
[C---:B------:R-:W-:Y:S03]  /*1b080*/  HMMA.16816.F32 R24, R128.reuse, R34, R24 ;  /* 0x000000228018723c */ /* 0x040fe60000001818 */
[C---:B------:R-:W-:Y:S01]  /*1b090*/  FMUL.FTZ R80, R2.reuse, R80 ;  /* 0x0000005002507220 */ /* 0x040fe20000410000 */
[----:B------:R-:W-:Y:S01]  /*1b0a0*/  FMUL.FTZ R81, R2, R81 ;  /* 0x0000005102517220 */ /* 0x000fe20000410000 */
[C---:B------:R-:W-:Y:S01]  /*1b0b0*/  FMUL.FTZ R82, R0.reuse, R82 ;  /* 0x0000005200527220 */ /* 0x040fe20000410000 */
[C---:B---3--:R-:W-:Y:S01]  /*1b0c0*/  HMMA.16816.F32 R28, R128.reuse, R136, R28 ;  /* 0x00000088801c723c */ /* 0x048fe2000000181c */
[----:B------:R-:W-:Y:S04]  /*1b0d0*/  MUFU.EX2 R182, R182 ;  /* 0x000000b600b67308 */ /* 0x000fe80000000800 */
[C---:B------:R-:W-:Y:S01]  /*1b0e0*/  FMUL.FTZ R34, R0.reuse, R102 ;  /* 0x0000006600227220 */ /* 0x040fe20000410000 */
[C---:B------:R-:W-:Y:S01]  /*1b0f0*/  FMUL.FTZ R35, R0.reuse, R103 ;  /* 0x0000006700237220 */ /* 0x040fe20000410000 */
[----:B------:R-:W-:Y:S01]  /*1b100*/  FMUL.FTZ R83, R0, R83 ;  /* 0x0000005300537220 */ /* 0x000fe20000410000 */
[----:B------:R-:W3:Y:S03]  /*1b110*/  LDSM.16.MT88.4 R100, [R196+0xe000] ;  /* 0x00e00000c464783b */ /* 0x000ee60000004200 */
[----:B------:R-:W-:Y:S01]  /*1b120*/  MUFU.EX2 R222, R222 ;  /* 0x000000de00de7308 */ /* 0x000fe20000000800 */
[----:B------:R-:W-:Y:S01]  /*1b130*/  FFMA.FTZ R174, R181, UR4, -R148 ;  /* 0x00000004b5ae7c23 */ /* 0x000fe20008010894 */
[----:B------:R-:W-:Y:S01]  /*1b140*/  FFMA.FTZ R181, R141, UR4, -R144 ;  /* 0x000000048db57c23 */ /* 0x000fe20008010890 */
        /* <DEDUP_REMOVED lines=9> */
[C---:B------:R-:W-:Y:S01]  /*1b1e0*/  FMUL.FTZ R86, R0.reuse, R86 ;  /* 0x0000005600567220 */ /* 0x040fe20000410000 */
[C---:B-1----:R-:W-:Y:S01]  /*1b1f0*/  HMMA.16816.F32 R44, R128.reuse, R104, R44 ;  /* 0x00000068802c723c */ /* 0x042fe2000000182c */
[----:B------:R-:W-:Y:S03]  /*1b200*/  LDSM.16.MT88.4 R120, [R196+0xc800] ;  /* 0x00c80000c478783b */ /* 0x000fe60000004200 */
[----:B------:R-:W-:Y:S02]  /*1b210*/  FMUL.FTZ R87, R0, R87 ;  /* 0x0000005700577220 */ /* 0x000fe40000410000 */
[C---:B------:R-:W-:Y:S02]  /*1b220*/  HMMA.16816.F32 R48, R128.reuse, R106, R48 ;  /* 0x0000006a8030723c */ /* 0x040fe40000001830 */
[----:B------:R-:W-:Y:S01]  /*1b230*/  MUFU.EX2 R224, R224 ;  /* 0x000000e000e07308 */ /* 0x000fe20000000800 */
[----:B------:R-:W1:Y:S02]  /*1b240*/  LDSM.16.MT88.4 R104, [R198+0x10000] ;  /* 0x01000000c668783b */ /* 0x000e640000004200 */
[--C-:B------:R-:W-:Y:S01]  /*1b250*/  FFMA.FTZ R170, R227, UR4, -R148.reuse ;  /* 0x00000004e3aa7c23 */ /* 0x100fe20008010894 */
[C---:B----4-:R-:W-:Y:S06]  /*1b260*/  HMMA.16816.F32 R52, R128.reuse, R108, R52 ;  /* 0x0000006c8034723c */ /* 0x050fec0000001834 */
[----:B------:R-:W-:Y:S01]  /*1b270*/  MUFU.EX2 R226, R226 ;  /* 0x000000e200e27308 */ /* 0x000fe20000000800 */
[--C-:B------:R-:W-:Y:S01]  /*1b280*/  FFMA.FTZ R227, R151, UR4, -R148.reuse ;  /* 0x0000000497e37c23 */ /* 0x100fe20008010894 */
[C---:B------:R-:W-:Y:S01]  /*1b290*/  HMMA.16816.F32 R56, R128.reuse, R110, R56 ;  /* 0x0000006e8038723c */ /* 0x040fe20000001838 */
[----:B------:R-:W-:Y:S02]  /*1b2a0*/  LDSM.16.MT88.4 R108, [R200+0xc800] ;  /* 0x00c80000c86c783b */ /* 0x000fe40000004200 */
[--C-:B------:R-:W-:Y:S03]  /*1b2b0*/  FFMA.FTZ R179, R179, UR4, -R148.reuse ;  /* 0x00000004b3b37c23 */ /* 0x100fe60008010894 */
[C---:B---3--:R-:W-:Y:S02]  /*1b2c0*/  HMMA.16816.F32 R60, R128.reuse, R100, R60 ;  /* 0x00000064803c723c */ /* 0x048fe4000000183c */
[----:B------:R-:W-:Y:S03]  /*1b2d0*/  MUFU.EX2 R170, R170 ;  /* 0x000000aa00aa7308 */ /* 0x000fe60000000800 */
[----:B------:R-:W-:Y:S01]  /*1b2e0*/  FFMA.FTZ R225, R225, UR4, -R148 ;  /* 0x00000004e1e17c23 */ /* 0x000fe20008010894 */
[C---:B------:R-:W-:Y:S01]  /*1b2f0*/  HMMA.16816.F32 R64, R128.reuse, R102, R64 ;  /* 0x000000668040723c */ /* 0x040fe20000001840 */
[----:B------:R-:W2:Y:S05]  /*1b300*/  LDSM.16.MT88.4 R100, [R197+0x10000] ;  /* 0x01000000c564783b */ /* 0x000eaa0000004200 */
[----:B------:R3:W4:Y:S01]  /*1b310*/  MUFU.EX2 R175, R225 ;  /* 0x000000e100af7308 */ /* 0x0007220000000800 */
[C---:B------:R-:W-:Y:S01]  /*1b320*/  FMUL.FTZ R88, R2.reuse, R88 ;  /* 0x0000005802587220 */ /* 0x040fe20000410000 */
[C---:B------:R-:W-:Y:S03]  /*1b330*/  HMMA.16816.F32 R68, R128.reuse, R112, R68 ;  /* 0x000000708044723c */ /* 0x040fe60000001844 */
[----:B------:R-:W-:Y:S03]  /*1b340*/  FMUL.FTZ R89, R2, R89 ;  /* 0x0000005902597220 */ /* 0x000fe60000410000 */
[C---:B------:R-:W-:Y:S01]  /*1b350*/  HMMA.16816.F32 R72, R128.reuse, R114, R72 ;  /* 0x000000728048723c */ /* 0x040fe20000001848 */
[----:B------:R-:W-:Y:S01]  /*1b360*/  LDSM.16.MT88.4 R112, [R198+0xc800] ;  /* 0x00c80000c670783b */ /* 0x000fe20000004200 */
[----:B------:R-:W5:Y:S03]  /*1b370*/  MUFU.EX2 R179, R179 ;  /* 0x000000b300b37308 */ /* 0x000f660000000800 */
[C---:B------:R-:W-:Y:S01]  /*1b380*/  FMUL.FTZ R90, R0.reuse, R90 ;  /* 0x0000005a005a7220 */ /* 0x040fe20000410000 */
[----:B------:R-:W-:Y:S01]  /*1b390*/  FMUL.FTZ R91, R0, R91 ;  /* 0x0000005b005b7220 */ /* 0x000fe20000410000 */
[C---:B-1----:R-:W-:Y:S05]  /*1b3a0*/  HMMA.16816.F32 R76, R128.reuse, R104, R76 ;  /* 0x00000068804c723c */ /* 0x042fea000000184c */
[----:B------:R-:W-:Y:S01]  /*1b3b0*/  MUFU.EX2 R227, R227 ;  /* 0x000000e300e37308 */ /* 0x000fe20000000800 */
[----:B---3--:R-:W-:Y:S01]  /*1b3c0*/  FFMA.FTZ R225, R155, UR4, -R144 ;  /* 0x000000049be17c23 */ /* 0x008fe20008010890 */
[C---:B------:R-:W-:Y:S01]  /*1b3d0*/  FMUL.FTZ R92, R2.reuse, R92 ;  /* 0x0000005c025c7220 */ /* 0x040fe20000410000 */
[C---:B------:R-:W-:Y:S01]  /*1b3e0*/  HMMA.16816.F32 R80, R128.reuse, R106, R80 ;  /* 0x0000006a8050723c */ /* 0x040fe20000001850 */
[----:B------:R-:W1:Y:S02]  /*1b3f0*/  LDSM.16.MT88.4 R104, [R196+0x10000] ;  /* 0x01000000c468783b */ /* 0x000e640000004200 */
[----:B------:R-:W-:Y:S01]  /*1b400*/  FMUL.FTZ R93, R2, R93 ;  /* 0x0000005d025d7220 */ /* 0x000fe20000410000 */
[C---:B------:R-:W-:Y:S01]  /*1b410*/  FMUL.FTZ R94, R0.reuse, R94 ;  /* 0x0000005e005e7220 */ /* 0x040fe20000410000 */
[----:B------:R-:W-:Y:S01]  /*1b420*/  FMUL.FTZ R95, R0, R95 ;  /* 0x0000005f005f7220 */ /* 0x000fe20000410000 */
[C---:B------:R-:W-:Y:S03]  /*1b430*/  FMUL.FTZ R96, R2.reuse, R96 ;  /* 0x0000006002607220 */ /* 0x040fe60000410000 */
[----:B------:R-:W-:Y:S01]  /*1b440*/  LDSM.16.MT88.4 R152, [R197+0xf800] ;  /* 0x00f80000c598783b */ /* 0x000fe20000004200 */
[----:B------:R-:W-:Y:S01]  /*1b450*/  MUFU.EX2 R225, R225 ;  /* 0x000000e100e17308 */ /* 0x000fe20000000800 */
[----:B------:R-:W-:Y:S01]  /*1b460*/  FMUL.FTZ R97, R2, R97 ;  /* 0x0000006102617220 */ /* 0x000fe20000410000 */
[C---:B------:R-:W-:Y:S01]  /*1b470*/  FMUL.FTZ R98, R0.reuse, R98 ;  /* 0x0000006200627220 */ /* 0x040fe20000410000 */
[----:B------:R-:W-:Y:S01]  /*1b480*/  FMUL.FTZ R99, R0, R99 ;  /* 0x0000006300637220 */ /* 0x000fe20000410000 */
[--C-:B------:R-:W-:Y:S01]  /*1b490*/  FFMA.FTZ R178, R223, UR4, -R148.reuse ;  /* 0x00000004dfb27c23 */ /* 0x100fe20008010894 */
[--C-:B------:R-:W-:Y:S01]  /*1b4a0*/  FFMA.FTZ R223, R159, UR4, -R148.reuse ;  /* 0x000000049fdf7c23 */ /* 0x100fe20008010894 */
[C---:B--2---:R-:W-:Y:S01]  /*1b4b0*/  HMMA.16816.F32 R84, R128.reuse, R100, R84 ;  /* 0x000000648054723c */ /* 0x044fe20000001854 */
[----:B------:R-:W-:Y:S03]  /*1b4c0*/  LDSM.16.MT88.4 R156, [R196+0xf800] ;  /* 0x00f80000c49c783b */ /* 0x000fe60000004200 */
[----:B------:R-:W-:Y:S01]  /*1b4d0*/  MUFU.EX2 R229, R229 ;  /* 0x000000e500e57308 */ /* 0x000fe20000000800 */
[--C-:B------:R-:W-:Y:S01]  /*1b4e0*/  FFMA.FTZ R217, R217, UR4, -R148.reuse ;  /* 0x00000004d9d97c23 */ /* 0x100fe20008010894 */
[----:B------:R-:W-:Y:S01]  /*1b4f0*/  FFMA.FTZ R148, R145, UR4, -R148 ;  /* 0x0000000491947c23 */ /* 0x000fe20008010894 */
[----:B------:R-:W-:Y:S01]  /*1b500*/  FFMA.FTZ R173, R2, R221, R173 ;  /* 0x000000dd02ad7223 */ /* 0x000fe200000100ad */
[C---:B------:R-:W-:Y:S01]  /*1b510*/  HMMA.16816.F32 R88, R128.reuse, R102, R88 ;  /* 0x000000668058723c */ /* 0x040fe20000001858 */
[----:B------:R-:W-:Y:S05]  /*1b520*/  LDSM.16.MT88.4 R144, [R200+0xf800] ;  /* 0x00f80000c890783b */ /* 0x000fea0000004200 */
[----:B------:R2:W-:Y:S01]  /*1b530*/  MUFU.EX2 R231, R148 ;  /* 0x0000009400e77308 */ /* 0x0005e20000000800 */
[----:B----4-:R-:W-:Y:S01]  /*1b540*/  F2FP.F16.F32.PACK_AB R100, R175, R170 ;  /* 0x000000aaaf64723e */ /* 0x010fe200000000ff */
[----:B------:R-:W-:Y:S03]  /*1b550*/  FFMA.FTZ R171, R0, R219, R171 ;  /* 0x000000db00ab7223 */ /* 0x000fe600000100ab */
[----:B------:R-:W-:Y:S01]  /*1b560*/  F2FP.F16.F32.PACK_AB R101, R177, R172 ;  /* 0x000000acb165723e */ /* 0x000fe200000000ff */
[----:B------:R-:W-:Y:S01]  /*1b570*/  FADD.FTZ R173, R169, R173 ;  /* 0x000000ada9ad7221 */ /* 0x000fe20000010000 */
[----:B-----5:R-:W-:Y:S03]  /*1b580*/  F2FP.F16.F32.PACK_AB R102, R179, R174 ;  /* 0x000000aeb366723e */ /* 0x020fe600000000ff */
[----:B------:R-:W-:Y:S01]  /*1b590*/  MUFU.EX2 R178, R178 ;  /* 0x000000b200b27308 */ /* 0x000fe20000000800 */
[----:B------:R-:W-:Y:S01]  /*1b5a0*/  F2FP.F16.F32.PACK_AB R103, R181, R176 ;  /* 0x000000b0b567723e */ /* 0x000fe200000000ff */
[----:B------:R-:W-:Y:S01]  /*1b5b0*/  FADD.FTZ R166, R166, R171 ;  /* 0x000000aba6a67221 */ /* 0x000fe20000010000 */
[----:B------:R-:W-:Y:S01]  /*1b5c0*/  IADD3 R0, R214, -0x1, RZ ;  /* 0xffffffffd6007810 */ /* 0x000fe20007ffe0ff */
[----:B------:R-:W-:Y:S02]  /*1b5d0*/  FADD.FTZ R168, R168, R173 ;  /* 0x000000ada8a87221 */ /* 0x000fe40000010000 */
[----:B------:R-:W-:Y:S01]  /*1b5e0*/  FADD.FTZ R165, R165, R166 ;  /* 0x000000a6a5a57221 */ /* 0x000fe20000010000 */
[C---:B-1----:R-:W-:Y:S03]  /*1b5f0*/  HMMA.16816.F32 R92, R128.reuse, R104, R92 ;  /* 0x00000068805c723c */ /* 0x042fe6000000185c */
[----:B------:R-:W1:Y:S01]  /*1b600*/  MUFU.EX2 R217, R217 ;  /* 0x000000d900d97308 */ /* 0x000e620000000800 */
[----:B--2---:R-:W-:Y:S01]  /*1b610*/  LDSM.16.MT88.4 R148, [R198+0xf800] ;  /* 0x00f80000c694783b */ /* 0x004fe20000004200 */
[----:B------:R-:W-:Y:S01]  /*1b620*/  FADD.FTZ R167, R167, R168 ;  /* 0x000000a8a7a77221 */ /* 0x000fe20000010000 */
[----:B------:R-:W-:Y:S01]  /*1b630*/  FADD.FTZ R165, R164, R165 ;  /* 0x000000a5a4a57221 */ /* 0x000fe20000010000 */
[----:B------:R-:W-:Y:S01]  /*1b640*/  MOV R214, R0 ;  /* 0x0000000000d67202 */ /* 0x000fe20000000f00 */
[----:B------:R-:W-:Y:S05]  /*1b650*/  HMMA.16816.F32 R96, R128, R106, R96 ;  /* 0x0000006a8060723c */ /* 0x000fea0000001860 */
[----:B------:R-:W2:Y:S01]  /*1b660*/  MUFU.EX2 R223, R223 ;  /* 0x000000df00df7308 */ /* 0x000ea20000000800 */
[----:B------:R-:W3:Y:S01]  /*1b670*/  LDSM.16.MT88.4 R104, [R196+0xe800] ;  /* 0x00e80000c468783b */ /* 0x000ee20000004200 */
[----:B------:R-:W-:Y:S01]  /*1b680*/  FADD.FTZ R170, R170, R167 ;  /* 0x000000a7aaaa7221 */ /* 0x000fe20000010000 */
[C---:B------:R-:W-:Y:S07]  /*1b690*/  HMMA.16816.F32 R4, R100.reuse, R108, R4 ;  /* 0x0000006c6404723c */ /* 0x040fee0000001804 */
[----:B------:R-:W4:Y:S01]  /*1b6a0*/  MUFU.EX2 R228, R228 ;  /* 0x000000e400e47308 */ /* 0x000f220000000800 */
[C---:B------:R-:W-:Y:S01]  /*1b6b0*/  HMMA.16816.F32 R8, R100.reuse, R110, R8 ;  /* 0x0000006e6408723c */ /* 0x040fe20000001808 */
[----:B------:R-:W5:Y:S02]  /*1b6c0*/  LDSM.16.MT88.4 R108, [R200+0x10800] ;  /* 0x01080000c86c783b */ /* 0x000f640000004200 */
[----:B------:R-:W-:Y:S03]  /*1b6d0*/  FADD.FTZ R172, R172, R165 ;  /* 0x000000a5acac7221 */ /* 0x000fe60000010000 */
[C---:B------:R-:W-:Y:S03]  /*1b6e0*/  HMMA.16816.F32 R12, R100.reuse, R112, R12 ;  /* 0x00000070640c723c */ /* 0x040fe6000000180c */
[----:B------:R-:W-:Y:S01]  /*1b6f0*/  MUFU.EX2 R134, R134 ;  /* 0x0000008600867308 */ /* 0x000fe20000000800 */
[----:B------:R-:W-:Y:S01]  /*1b700*/  LDSM.16.MT88.4 R128, [R196+0xd000] ;  /* 0x00d00000c480783b */ /* 0x000fe20000004200 */
[----:B------:R-:W-:Y:S01]  /*1b710*/  FADD.FTZ R175, R175, R170 ;  /* 0x000000aaafaf7221 */ /* 0x000fe20000010000 */
[C---:B------:R-:W-:Y:S07]  /*1b720*/  HMMA.16816.F32 R16, R100.reuse, R114, R16 ;  /* 0x000000726410723c */ /* 0x040fee0000001810 */
[----:B------:R-:W4:Y:S01]  /*1b730*/  MUFU.EX2 R133, R133 ;  /* 0x0000008500857308 */ /* 0x000f220000000800 */
[----:B------:R-:W2:Y:S01]  /*1b740*/  LDSM.16.MT88.4 R112, [R198+0x10800] ;  /* 0x01080000c670783b */ /* 0x000ea20000004200 */
        /* <DEDUP_REMOVED lines=24> */
[C---:B-----5:R-:W-:Y:S06]  /*1b8d0*/  HMMA.16816.F32 R68, R100.reuse, R108, R68 ;  /* 0x0000006c6444723c */ /* 0x060fec0000001844 */
[C---:B------:R-:W-:Y:S05]  /*1b8e0*/  HMMA.16816.F32 R72, R100.reuse, R110, R72 ;  /* 0x0000006e6448723c */ /* 0x040fea0000001848 */
[----:B-1----:R-:W-:Y:S01]  /*1b8f0*/  F2FP.F16.F32.PACK_AB R108, R217, R178 ;  /* 0x000000b2d96c723e */ /* 0x002fe200000000ff */
[C---:B--2---:R-:W-:Y:S05]  /*1b900*/  HMMA.16816.F32 R76, R100.reuse, R112, R76 ;  /* 0x00000070644c723c */ /* 0x044fea000000184c */
[----:B------:R-:W-:Y:S01]  /*1b910*/  F2FP.F16.F32.PACK_AB R109, R183, R180 ;  /* 0x000000b4b76d723e */ /* 0x000fe200000000ff */
[C---:B------:R-:W-:Y:S01]  /*1b920*/  HMMA.16816.F32 R80, R100.reuse, R114, R80 ;  /* 0x000000726450723c */ /* 0x040fe20000001850 */
[----:B------:R-:W1:Y:S04]  /*1b930*/  LDSM.16.MT88.4 R112, [R197+0xd000] ;  /* 0x00d00000c570783b */ /* 0x000e680000004200 */
[----:B------:R-:W-:Y:S01]  /*1b940*/  F2FP.F16.F32.PACK_AB R110, R223, R182 ;  /* 0x000000b6df6e723e */ /* 0x000fe200000000ff */
[C---:B----4-:R-:W-:Y:S05]  /*1b950*/  HMMA.16816.F32 R84, R100.reuse, R116, R84 ;  /* 0x000000746454723c */ /* 0x050fea0000001854 */
[----:B------:R-:W-:Y:S01]  /*1b960*/  F2FP.F16.F32.PACK_AB R111, R225, R222 ;  /* 0x000000dee16f723e */ /* 0x000fe200000000ff */
[C---:B------:R-:W-:Y:S01]  /*1b970*/  HMMA.16816.F32 R88, R100.reuse, R118, R88 ;  /* 0x000000766458723c */ /* 0x040fe20000001858 */
[----:B------:R-:W2:Y:S04]  /*1b980*/  LDSM.16.MT88.4 R116, [R198+0xf000] ;  /* 0x00f00000c674783b */ /* 0x000ea80000004200 */
[----:B------:R-:W-:Y:S01]  /*1b990*/  FADD.FTZ R178, R178, R179 ;  /* 0x000000b3b2b27221 */ /* 0x000fe20000010000 */
[C---:B---3--:R-:W-:Y:S05]  /*1b9a0*/  HMMA.16816.F32 R92, R100.reuse, R104, R92 ;  /* 0x00000068645c723c */ /* 0x048fea000000185c */
[----:B------:R-:W-:Y:S01]  /*1b9b0*/  FADD.FTZ R180, R180, R181 ;  /* 0x000000b5b4b47221 */ /* 0x000fe20000010000 */
[----:B------:R-:W-:Y:S01]  /*1b9c0*/  HMMA.16816.F32 R96, R100, R106, R96 ;  /* 0x0000006a6460723c */ /* 0x000fe20000001860 */
[----:B------:R-:W3:Y:S04]  /*1b9d0*/  LDSM.16.MT88.4 R100, [R196+0xf000] ;  /* 0x00f00000c464783b */ /* 0x000ee80000004200 */
        /* <DEDUP_REMOVED lines=21> */
[C---:B--2---:R-:W-:Y:S05]  /*1bb30*/  HMMA.16816.F32 R44, R108.reuse, R116, R44 ;  /* 0x000000746c2c723c */ /* 0x044fea000000182c */
[----:B------:R-:W-:Y:S01]  /*1bb40*/  F2FP.F16.F32.PACK_AB R137, R229, R226 ;  /* 0x000000e2e589723e */ /* 0x000fe200000000ff */
[C---:B------:R-:W-:Y:S01]  /*1bb50*/  HMMA.16816.F32 R48, R108.reuse, R118, R48 ;  /* 0x000000766c30723c */ /* 0x040fe20000001830 */
[----:B------:R-:W2:Y:S04]  /*1bb60*/  LDSM.16.MT88.4 R116, [R197+0x11000] ;  /* 0x01100000c574783b */ /* 0x000ea80000004200 */
[----:B------:R-:W-:Y:S01]  /*1bb70*/  F2FP.F16.F32.PACK_AB R138, R231, R228 ;  /* 0x000000e4e78a723e */ /* 0x000fe200000000ff */
[C---:B------:R-:W-:Y:S05]  /*1bb80*/  HMMA.16816.F32 R52, R108.reuse, R140, R52 ;  /* 0x0000008c6c34723c */ /* 0x040fea0000001834 */
[----:B------:R-:W-:Y:S01]  /*1bb90*/  F2FP.F16.F32.PACK_AB R139, R133, R134 ;  /* 0x00000086858b723e */ /* 0x000fe200000000ff */
        /* <DEDUP_REMOVED lines=17> */
[C---:B--2---:R-:W-:Y:S05]  /*1bcb0*/  HMMA.16816.F32 R84, R108.reuse, R116, R84 ;  /* 0x000000746c54723c */ /* 0x044fea0000001854 */
[----:B------:R-:W-:Y:S01]  /*1bcc0*/  FADD.FTZ R219, R133, R134 ;  /* 0x0000008685db7221 */ /* 0x000fe20000010000 */
[C---:B------:R-:W-:Y:S06]  /*1bcd0*/  HMMA.16816.F32 R88, R108.reuse, R118, R88 ;  /* 0x000000766c58723c */ /* 0x040fec0000001858 */
[C---:B------:R-:W-:Y:S06]  /*1bce0*/  HMMA.16816.F32 R92, R108.reuse, R120, R92 ;  /* 0x000000786c5c723c */ /* 0x040fec000000185c */
        /* <DEDUP_REMOVED lines=27> */
[----:B------:R-:W-:Y:S01]  /*1bea0*/  HMMA.16816.F32 R96, R136, R14, R96 ;  /* 0x0000000e8860723c */ /* 0x000fe20000001860 */
[----:B------:R-:W-:Y:S11]  /*1beb0*/  @!UPT UIADD3 URZ, URZ, URZ, URZ ;  /* 0x0000003f3f3ff290 */ /* 0x000ff6000fffe03f */
[----:B------:R-:W-:Y:S01]  /*1bec0*/  @!UPT UIADD3 URZ, URZ, URZ, URZ ;  /* 0x0000003f3f3ff290 */ /* 0x000fe2000fffe03f */
[----:B------:R-:W-:Y:S11]  /*1bed0*/  @P0 BRA `(.L_x_2572) ;  /* 0xffffffcc00400947 */ /* 0x000ff6000383ffff */
.L_x_2568:
        /* <DEDUP_REMOVED lines=264> */
.L_x_2573:
[----:B------:R-:W1:Y:S01]  /*1cf60*/  S2R R34, SR_CTAID.Z ;  /* 0x0000000000227919 */ /* 0x000e620000002700 */
[----:B------:R-:W1:Y:S01]  /*1cf70*/  LDC R2, c[0x0][0x270] ;  /* 0x00009c00ff027b82 */ /* 0x000e620000000800 */
[----:B---3--:R-:W1:Y:S07]  /*1cf80*/  S2R R21, SR_CTAID.Y ;  /* 0x0000000000157919 */ /* 0x008e6e0000002600 */
[----:B------:R-:W2:Y:S01]  /*1cf90*/  LDC R3, c[0x0][0x2c4] ;  /* 0x0000b100ff037b82 */ /* 0x000ea20000000800 */
[----:B-1----:R-:W-:-:S04]  /*1cfa0*/  IMAD R2, R21, R2, R34 ;  /* 0x0000000215027224 */ /* 0x002fc800078e0222 */
[----:B--2---:R-:W-:-:S07]  /*1cfb0*/  IMAD R3, R2, R3, RZ ;  /* 0x0000000302037224 */ /* 0x004fce00078e02ff */
.L_x_2574:
        /* <DEDUP_REMOVED lines=34> */
.L_x_2576:
[----:B------:R-:W-:Y:S05]  /*1d1e0*/  BSYNC B0 ;  /* 0x0000000000007941 */ /* 0x000fea0003800000 */
.L_x_2575:
        /* <DEDUP_REMOVED lines=61> */
.L_x_2578:
[----:B------:R-:W-:Y:S05]  /*1d5c0*/  BSYNC B0 ;  /* 0x0000000000007941 */ /* 0x000fea0003800000 */
.L_x_2577:
        /* <DEDUP_REMOVED lines=19> */
.L_x_2580:
[----:B------:R-:W-:Y:S05]  /*1d700*/  BSYNC B0 ;  /* 0x0000000000007941 */ /* 0x000fea0003800000 */
.L_x_2579:
        /* <DEDUP_REMOVED lines=19> */
.L_x_2582:
[----:B------:R-:W-:Y:S05]  /*1d840*/  BSYNC B0 ;  /* 0x0000000000007941 */ /* 0x000fea0003800000 */
.L_x_2581:
        /* <DEDUP_REMOVED lines=16> */
.L_x_2583:
        /* <DEDUP_REMOVED lines=11> */
.L_x_4171:


//--------------------- .text._ZN5flash24flash_fwd_splitkv_kernelI23Flash_fwd_kernel_traitsILi192ELi64ELi64ELi4ELb0ELb0EN7cutlass6half_tE19Flash_kernel_traitsILi192ELi64ELi64ELi4ES3_EELb1ELb0ELb1ELb0ELb0ELb0ELb0ELb1EEEvNS_16Flash_fwd_paramsE --------------------------
	.section	.text._ZN5flash24flash_fwd_splitkv_kernelI23Flash_fwd_kernel_traitsILi192ELi64ELi64ELi4ELb0ELb0EN7cutlass6half_tE19Flash_kernel_traitsILi192ELi64ELi64ELi4ES3_EELb1ELb0ELb1ELb0ELb0ELb0ELb0ELb1EEEvNS_16Flash_fwd_paramsE,"ax",@progbits
	.align	128
        .global         _ZN5flash24flash_fwd_splitkv_kernelI23Flash_fwd_kernel_traitsILi192ELi64ELi64ELi4ELb0ELb0EN7cutlass6half_tE19Flash_kernel_traitsILi192ELi64ELi64ELi4ES3_EELb1ELb0ELb1ELb0ELb0ELb0ELb0ELb1EEEvNS_16Flash_fwd_paramsE
        .type           _ZN5flash24flash_fwd_splitkv_kernelI23Flash_fwd_kernel_traitsILi192ELi64ELi64ELi4ELb0ELb0EN7cutlass6half_tE19Flash_kernel_traitsILi192ELi64ELi64ELi4ES3_EELb1ELb0ELb1ELb0ELb0ELb0ELb0ELb1EEEvNS_16Flash_fwd_paramsE,@function
        .size           _ZN5flash24flash_fwd_splitkv_kernelI23Flash_fwd_kernel_traitsILi192ELi64ELi64ELi4ELb0ELb0EN7cutlass6half_tE19Flash_kernel_traitsILi192ELi64ELi64ELi4ES3_EELb1ELb0ELb1ELb0ELb0ELb0ELb0ELb1EEEvNS_16Flash_fwd_paramsE,(.L_x_4172 - _ZN5flash24flash_fwd_splitkv_kernelI23Flash_fwd_kernel_traitsILi192ELi64ELi64ELi4ELb0ELb0EN7cutlass6half_tE19Flash_kernel_traitsILi192ELi64ELi64ELi4ES3_EELb1ELb0ELb1ELb0ELb0ELb0ELb0ELb1EEEvNS_16Flash_fwd_paramsE)
        .other          _ZN5flash24flash_fwd_splitkv_kernelI23Flash_fwd_kernel_traitsILi192ELi64ELi64ELi4ELb0ELb0EN7cutlass6half_tE19Flash_kernel_traitsILi192ELi64ELi64ELi4ES3_EELb1ELb0ELb1ELb0ELb0ELb0ELb0ELb1EEEvNS_16Flash_fwd_paramsE,@"STO_CUDA_ENTRY STV_DEFAULT"
_ZN5flash24flash_fwd_splitkv_kernelI23Flash_fwd_kernel_traitsILi192ELi64ELi64ELi4ELb0ELb0EN7cutlass6half_tE19Flash_kernel_traitsILi192ELi64ELi64ELi4ES3_EELb1ELb0ELb1ELb0ELb0ELb0ELb0ELb1EEEvNS_16Flash_fwd_paramsE:
.text._ZN5flash24flash_fwd_splitkv_kernelI23Flash_fwd_kernel_traitsILi192ELi64ELi64ELi4ELb0ELb0EN7cutlass6half_tE19Flash_kernel_traitsILi192ELi64ELi64ELi4ES3_EELb1ELb0ELb1ELb0ELb0ELb0ELb0ELb1EEEvNS_16Flash_fwd_paramsE:
        /* <DEDUP_REMOVED lines=40> */
.L_x_2584:
[----:B------:R-:W1:Y:S02]  /*0280*/  LDC R69, c[0x0][0x2c8] ;  /* 0x0000b200ff457b82 */ /* 0x000e640000000800 */
.L_x_2585:
        /* <DEDUP_REMOVED lines=40> */
[----:B------:R-:W-:Y:S01]  /*0510*/  SHF.R.S32.HI R7, RZ, 0x1f, R62 ;  /* 0x0000001fff077819 */ /* 0x000fe2000001143e */
[----:B------:R-:W-:Y:S01]  /*0520*/  BSSY B0, `(.L_x_2587) ;  /* 0x0000037000007945 */ /* 0x000fe20003800000 */
[----:B------:R-:W-:Y:S02]  /*0530*/  LEA.HI R6, R6, R127, RZ, 0x3 ;  /* 0x0000007f06067211 */ /* 0x000fe400078f18ff */
[----:B------:R-:W-:Y:S02]  /*0540*/  IADD3 R201, -R62, R201, RZ ;  /* 0x000000c93ec97210 */ /* 0x000fe40007ffe1ff */
[----:B------:R-:W-:-:S02]  /*0550*/  LOP3.LUT R0, R6, 0xfffffff8, RZ, 0xc0, !PT ;  /* 0xfffffff806007812 */ /* 0x000fc400078ec0ff */
[----:B------:R-:W-:Y:S01]  /*0560*/  SHF.R.S32.HI R6, RZ, 0x3, R6 ;  /* 0x00000003ff067819 */ /* 0x000fe20000011406 */
[----:B------:R-:W2:Y:S02]  /*0570*/  @!P0 LDC.64 R2, c[0x0][0x290] ;  /* 0x0000a400ff028b82 */ /* 0x000ea40000000a00 */
[----:B------:R-:W-:-:S05]  /*0580*/  IMAD.IADD R0, R127, 0x1, -R0 ;  /* 0x000000017f007824 */ /* 0x000fca00078e0a00 */
[----:B------:R-:W-:Y:S01]  /*0590*/  ISETP.NE.AND P6, PT, R0, RZ, PT ;  /* 0x000000ff0000720c */ /* 0x000fe20003fc5270 */
[----:B-1----:R-:W-:-:S04]  /*05a0*/  @P0 IMAD.WIDE.U32 R10, R202, R4, RZ ;  /* 0x00000004ca0a0225 */ /* 0x002fc800078e00ff */
[----:B------:R-:W-:Y:S02]  /*05b0*/  @P0 IMAD R202, R202, R5, R11 ;  /* 0x00000005caca0224 */ /* 0x000fe400078e020b */
[----:B------:R-:W-:Y:S01]  /*05c0*/  IMAD R11, R9, UR4, R156 ;  /* 0x00000004090b7c24 */ /* 0x000fe2000f8e029c */
[----:B------:R-:W-:Y:S01]  /*05d0*/  ULDC UR4, c[0x0][0x2c4] ;  /* 0x0000b10000047ab9 */ /* 0x000fe20000000800 */
[----:B------:R-:W-:Y:S02]  /*05e0*/  IMAD R7, R7, R4, RZ ;  /* 0x0000000407077224 */ /* 0x000fe400078e02ff */
[----:B------:R-:W-:Y:S01]  /*05f0*/  IMAD R11, R11, UR4, R62 ;  /* 0x000000040b0b7c24 */ /* 0x000fe2000f8e023e */
[----:B------:R-:W-:Y:S01]  /*0600*/  ULDC.64 UR4, c[0x0][0x2a0] ;  /* 0x0000a80000047ab9 */ /* 0x000fe20000000a00 */
[-C--:B--2---:R-:W-:Y:S02]  /*0610*/  @!P0 IMAD R8, R71, R2.reuse, RZ ;  /* 0x0000000247088224 */ /* 0x084fe400078e02ff */
[----:B------:R-:W-:Y:S01]  /*0620*/  @!P0 IMAD.WIDE.U32 R12, R9, R2, RZ ;  /* 0x00000002090c8225 */ /* 0x000fe200078e00ff */
[----:B------:R-:W-:-:S03]  /*0630*/  SHF.R.S32.HI R2, RZ, 0x1f, R156 ;  /* 0x0000001fff027819 */ /* 0x000fc6000001149c */
[----:B------:R-:W-:Y:S02]  /*0640*/  @!P0 IMAD R3, R9, R3, R8 ;  /* 0x0000000309038224 */ /* 0x000fe400078e0208 */
[----:B------:R-:W-:Y:S02]  /*0650*/  IMAD.SHL.U32 R8, R0, 0x8, RZ ;  /* 0x0000000800087824 */ /* 0x000fe400078e00ff */
[----:B------:R-:W-:Y:S01]  /*0660*/  IMAD R7, R62, R5, R7 ;  /* 0x000000053e077224 */ /* 0x000fe200078e0207 */
[----:B------:R-:W-:Y:S01]  /*0670*/  @!P0 IADD3 R202, R13, R3, RZ ;  /* 0x000000030dca8210 */ /* 0x000fe20007ffe0ff */
[----:B------:R-:W-:Y:S01]  /*0680*/  @!P0 IMAD.MOV.U32 R10, RZ, RZ, R12 ;  /* 0x000000ffff0a8224 */ /* 0x000fe200078e000c */
[----:B------:R-:W-:Y:S01]  /*0690*/  SHF.R.S32.HI R9, RZ, 0x1f, R8 ;  /* 0x0000001fff097819 */ /* 0x000fe20000011408 */
[----:B------:R-:W-:Y:S01]  /*06a0*/  IMAD R17, R2, UR4, RZ ;  /* 0x0000000402117c24 */ /* 0x000fe2000f8e02ff */
[----:B------:R-:W-:Y:S01]  /*06b0*/  SHF.R.S32.HI R2, RZ, 0x1f, R6 ;  /* 0x0000001fff027819 */ /* 0x000fe20000011406 */
[----:B------:R-:W-:-:S02]  /*06c0*/  VIADD R0, R6, 0x10 ;  /* 0x0000001006007836 */ /* 0x000fc40000000000 */
[----:B------:R-:W-:-:S03]  /*06d0*/  IMAD.WIDE.U32 R62, R62, R4, R8 ;  /* 0x000000043e3e7225 */ /* 0x000fc600078e0008 */
[-C--:B------:R-:W-:Y:S01]  /*06e0*/  ISETP.GE.AND P1, PT, R0, R201.reuse, PT ;  /* 0x000000c90000720c */ /* 0x080fe20003f26270 */
[----:B------:R-:W-:Y:S01]  /*06f0*/  IMAD R17, R156, UR5, R17 ;  /* 0x000000059c117c24 */ /* 0x000fe2000f8e0211 */
[----:B------:R-:W-:Y:S02]  /*0700*/  IADD3 R12, P0, R10, R62, RZ ;  /* 0x0000003e0a0c7210 */ /* 0x000fe40007f1e0ff */
[----:B------:R-:W-:Y:S02]  /*0710*/  ISETP.GE.OR P4, PT, R0, R201, P6 ;  /* 0x000000c90000720c */ /* 0x000fe40003786670 */
[----:B------:R-:W-:Y:S02]  /*0720*/  IADD3.X R13, R202, R63, R7, P0, !PT ;  /* 0x0000003fca0d7210 */ /* 0x000fe400007fe407 */
[C---:B------:R-:W-:Y:S02]  /*0730*/  ISETP.GE.AND P0, PT, R6.reuse, R201, PT ;  /* 0x000000c90600720c */ /* 0x040fe40003f06270 */
[----:B------:R-:W-:Y:S01]  /*0740*/  IADD3 R10, R6, 0x20, RZ ;  /* 0x00000020060a7810 */ /* 0x000fe20007ffe0ff */
[----:B------:R-:W-:Y:S01]  /*0750*/  IMAD.WIDE.U32 R156, R156, UR4, R12 ;  /* 0x000000049c9c7c25 */ /* 0x000fe2000f8e000c */
[----:B------:R-:W-:-:S03]  /*0760*/  IADD3 R7, R8, 0x80, RZ ;  /* 0x0000008008077810 */ /* 0x000fc60007ffe0ff */
[----:B------:R-:W-:Y:S02]  /*0770*/  VIADD R12, R8, 0x40 ;  /* 0x00000040080c7836 */ /* 0x000fe40000000000 */
        /* <DEDUP_REMOVED lines=17> */
.L_x_2588:
[----:B------:R-:W-:Y:S05]  /*0890*/  BSYNC B0 ;  /* 0x0000000000007941 */ /* 0x000fea0003800000 */
.L_x_2587:
        /* <DEDUP_REMOVED lines=21> */
.L_x_2590:
[----:B------:R-:W-:Y:S05]  /*09f0*/  BSYNC B0 ;  /* 0x0000000000007941 */ /* 0x000fea0003800000 */
.L_x_2589:
        /* <DEDUP_REMOVED lines=22> */
.L_x_2592:
[----:B------:R-:W-:Y:S05]  /*0b60*/  BSYNC B0 ;  /* 0x0000000000007941 */ /* 0x000fea0003800000 */
.L_x_2591:
        /* <DEDUP_REMOVED lines=22> */
.L_x_2594:
[----:B------:R-:W-:Y:S05]  /*0cd0*/  BSYNC B0 ;  /* 0x0000000000007941 */ /* 0x000fea0003800000 */
.L_x_2593:
[----:B------:R-:W-:Y:S01]  /*0ce0*/  ISETP.GE.OR P6, PT, R10, R201, P6 ;  /* 0x000000c90a00720c */ /* 0x000fe200037c6670 */
[----:B------:R-:W-:Y:S01]  /*0cf0*/  ULDC.64 UR4, c[0x0][0x2b0] ;  /* 0x0000ac0000047ab9 */ /* 0x000fe20000000a00 */
[----:B------:R-:W-:Y:S01]  /*0d00*/  LEA.HI.X.SX32 R11, R11, R2, 0x1, P2 ;  /* 0x000000020b0b7211 */ /* 0x000fe200010f0eff */
[----:B------:R-:W-:Y:S01]  /*0d10*/  @!P5 IMAD.MOV.U32 R9, RZ, RZ, 0x7f800000 ;  /* 0x7f800000ff09d424 */ /* 0x000fe200078e00ff */
[C---:B------:R-:W-:Y:S01]  /*0d20*/  LEA R2, P0, R0.reuse, UR4, 0x2 ;  /* 0x0000000400027c11 */ /* 0x040fe2000f8010ff */
[----:B------:R-:W-:Y:S02]  /*0d30*/  @!P4 IMAD.MOV.U32 R7, RZ, RZ, 0x7f800000 ;  /* 0x7f800000ff07c424 */ /* 0x000fe400078e00ff */
[----:B----4-:R-:W-:Y:S01]  /*0d40*/  @!P3 IMAD.MOV.U32 R5, RZ, RZ, 0x7f800000 ;  /* 0x7f800000ff05b424 */ /* 0x010fe200078e00ff */
        /* <DEDUP_REMOVED lines=8> */
.L_x_2586:
        /* <DEDUP_REMOVED lines=22> */
.L_x_2595:
        /* <DEDUP_REMOVED lines=75> */
[C---:B------:R-:W-:Y:S02]  /*13e0*/  IMAD R9, R0.reuse, UR5, R9 ;  /* 0x0000000500097c24 */ /* 0x040fe4000f8e0209 */
[----:B------:R-:W-:Y:S01]  /*13f0*/  IMAD.WIDE.U32 R12, R0, UR4, R10 ;  /* 0x00000004000c7c25 */ /* 0x000fe2000f8e000a */
[----:B------:R-:W-:-:S03]  /*1400*/  MOV R10, R6 ;  /* 0x00000006000a7202 */ /* 0x000fc60000000f00 */
[----:B------:R-:W-:Y:S01]  /*1410*/  IMAD.IADD R21, R7, 0x1, R3 ;  /* 0x0000000107157824 */ /* 0x000fe200078e0203 */
[----:B------:R-:W-:Y:S02]  /*1420*/  IADD3 R11, R13, R9, RZ ;  /* 0x000000090d0b7210 */ /* 0x000fe40007ffe0ff */
[----:B------:R-:W-:Y:S01]  /*1430*/  MOV R4, R12 ;  /* 0x0000000c00047202 */ /* 0x000fe20000000f00 */
[----:B------:R-:W-:Y:S06]  /*1440*/  BRA `(.L_x_2597) ;  /* 0x0000000400407947 */ /* 0x000fec0003800000 */
.L_x_2596:
[----:B------:R-:W1:Y:S01]  /*1450*/  LDC R13, c[0x0][0x278] ;  /* 0x00009e00ff0d7b82 */ /* 0x000e620000000800 */
[----:B------:R-:W-:Y:S02]  /*1460*/  IABS R4, R156 ;  /* 0x0000009c00047213 */ /* 0x000fe40000000000 */
        /* <DEDUP_REMOVED lines=12> */
[----:B------:R-:W-:-:S04]  /*1530*/  IMAD R5, R0, R3, RZ ;  /* 0x0000000300057224 */ /* 0x000fc800078e02ff */
[----:B------:R-:W-:Y:S02]  /*1540*/  IMAD.HI.U32 R5, R7, R5, R6 ;  /* 0x0000000507057227 */ /* 0x000fe400078e0006 */
[----:B------:R-:W1:Y:S04]  /*1550*/  @P4 LDC.64 R6, c[0x0][0x250] ;  /* 0x00009400ff064b82 */ /* 0x000e680000000a00 */
        /* <DEDUP_REMOVED lines=31> */
.L_x_2598:
        /* <DEDUP_REMOVED lines=32> */
.L_x_2597:
[----:B------:R1:W5:Y:S01]  /*1950*/  @P5 LDG.E R7, desc[UR6][R162.64] ;  /* 0x00000006a2075981 */ /* 0x000362000c1e1900 */
[----:B------:R-:W-:Y:S01]  /*1960*/  SHF.R.S32.HI R6, RZ, 0x1f, R127 ;  /* 0x0000001fff067819 */ /* 0x000fe2000001147f */
[----:B------:R-:W-:Y:S01]  /*1970*/  ULDC.64 UR10, c[0x0][0x268] ;  /* 0x00009a00000a7ab9 */ /* 0x000fe20000000a00 */
[----:B------:R-:W-:Y:S01]  /*1980*/  ISETP.NE.AND P0, PT, R202, -0x1, PT ;  /* 0xffffffffca00780c */ /* 0x000fe20003f05270 */
[----:B------:R-:W-:Y:S01]  /*1990*/  ULDC UR5, c[0x0][0x2d0] ;  /* 0x0000b40000057ab9 */ /* 0x000fe20000000800 */
[CC--:B------:R-:W-:Y:S01]  /*19a0*/  LEA.HI R14, R6.reuse, R127.reuse, RZ, 0x4 ;  /* 0x0000007f060e7211 */ /* 0x0c0fe200078f20ff */
[----:B------:R-:W2:Y:S01]  /*19b0*/  LDC R146, c[0x0][0x2e0] ;  /* 0x0000b800ff927b82 */ /* 0x000ea20000000800 */
[----:B------:R-:W-:Y:S01]  /*19c0*/  LEA.HI R2, R6, R127, RZ, 0x3 ;  /* 0x0000007f06027211 */ /* 0x000fe200078f18ff */
[----:B------:R-:W-:Y:S01]  /*19d0*/  IMAD.MOV.U32 R46, RZ, RZ, 0x10 ;  /* 0x00000010ff2e7424 */ /* 0x000fe200078e00ff */
[----:B------:R-:W-:Y:S01]  /*19e0*/  SHF.R.S32.HI R3, RZ, 0x4, R14 ;  /* 0x00000004ff037819 */ /* 0x000fe2000001140e */
[----:B------:R-:W-:Y:S01]  /*19f0*/  IMAD.MOV.U32 R45, RZ, RZ, 0x20 ;  /* 0x00000020ff2d7424 */ /* 0x000fe200078e00ff */
[----:B------:R-:W-:Y:S01]  /*1a00*/  SHF.R.S32.HI R154, RZ, 0x3, R2 ;  /* 0x00000003ff9a7819 */ /* 0x000fe20000011402 */
[----:B------:R-:W-:Y:S01]  /*1a10*/  IMAD.SHL.U32 R200, R166, 0x10, RZ ;  /* 0x00000010a6c87824 */ /* 0x000fe200078e00ff */
[----:B------:R-:W-:Y:S01]  /*1a20*/  LEA.HI R64, R14, R3, RZ, 0x1 ;  /* 0x000000030e407211 */ /* 0x000fe200078f08ff */
[----:B------:R-:W3:Y:S01]  /*1a30*/  LDC.64 R164, c[0x0][0x250] ;  /* 0x00009400ffa47b82 */ /* 0x000ee20000000a00 */
[----:B------:R-:W-:Y:S01]  /*1a40*/  LOP3.LUT R2, R2, 0xfffffff8, RZ, 0xc0, !PT ;  /* 0xfffffff802027812 */ /* 0x000fe200078ec0ff */
[----:B------:R-:W-:Y:S01]  /*1a50*/  IMAD.SHL.U32 R13, R154, 0x40, RZ ;  /* 0x000000409a0d7824 */ /* 0x000fe200078e00ff */
[----:B------:R-:W-:-:S02]  /*1a60*/  LOP3.LUT R64, R64, 0xfffffffe, RZ, 0xc0, !PT ;  /* 0xfffffffe40407812 */ /* 0x000fc400078ec0ff */
[----:B------:R-:W-:Y:S01]  /*1a70*/  LOP3.LUT R14, R14, 0xfffffff0, RZ, 0xc0, !PT ;  /* 0xfffffff00e0e7812 */ /* 0x000fe200078ec0ff */
[----:B------:R-:W-:Y:S01]  /*1a80*/  IMAD.IADD R63, R127, 0x1, -R2 ;  /* 0x000000017f3f7824 */ /* 0x000fe200078e0a02 */
[----:B------:R-:W-:Y:S01]  /*1a90*/  LOP3.LUT R13, R13, 0x1c0, RZ, 0xc0, !PT ;  /* 0x000001c00d0d7812 */ /* 0x000fe200078ec0ff */
[----:B------:R-:W-:Y:S01]  /*1aa0*/  IMAD.IADD R64, R3, 0x1, -R64 ;  /* 0x0000000103407824 */ /* 0x000fe200078e0a40 */
[----:B-----5:R-:W4:Y:S01]  /*1ab0*/  @!P0 LDC.64 R8, c[0x0][0x228] ;  /* 0x00008a00ff088b82 */ /* 0x020f220000000a00 */
[----:B------:R-:W-:Y:S01]  /*1ac0*/  IMAD.SHL.U32 R12, R63, 0x8, RZ ;  /* 0x000000083f0c7824 */ /* 0x000fe200078e00ff */
[----:B------:R-:W-:Y:S01]  /*1ad0*/  SHF.R.U32.HI R150, RZ, 0x3, R13 ;  /* 0x00000003ff967819 */ /* 0x000fe2000001160d */
[----:B------:R-:W-:Y:S01]  /*1ae0*/  IMAD.IADD R19, R127, 0x1, -R14 ;  /* 0x000000017f137824 */ /* 0x000fe200078e0a0e */
[----:B------:R-:W-:Y:S01]  /*1af0*/  SHF.R.S32.HI R68, RZ, 0x1f, R69 ;  /* 0x0000001fff447819 */ /* 0x000fe20000011445 */
[----:B------:R-:W-:Y:S01]  /*1b00*/  IMAD.SHL.U32 R143, R63, 0x4, RZ ;  /* 0x000000043f8f7824 */ /* 0x000fe200078e00ff */
[----:B------:R-:W-:-:S02]  /*1b10*/  LOP3.LUT R23, R13, 0x38, R12, 0xf8, !PT ;  /* 0x000000380d177812 */ /* 0x000fc400078ef80c */
[----:B------:R-:W1:Y:S01]  /*1b20*/  LDC.64 R2, c[0x0][0x240] ;  /* 0x00009000ff027b82 */ /* 0x000e620000000a00 */
[C---:B------:R-:W-:Y:S01]  /*1b30*/  IADD3 R20, P1, R12.reuse, R10, RZ ;  /* 0x0000000a0c147210 */ /* 0x040fe20007f3e0ff */
[----:B------:R-:W-:Y:S01]  /*1b40*/  VIADD R10, R12, 0x40 ;  /* 0x000000400c0a7836 */ /* 0x000fe20000000000 */
[----:B------:R-:W-:Y:S02]  /*1b50*/  SHF.R.S32.HI R13, RZ, 0x1f, R12 ;  /* 0x0000001fff0d7819 */ /* 0x000fe4000001140c */
[----:B------:R-:W-:Y:S01]  /*1b60*/  LOP3.LUT R150, R23, R150, RZ, 0x3c, !PT ;  /* 0x0000009617967212 */ /* 0x000fe200078e3cff */
[----:B------:R-:W-:Y:S01]  /*1b70*/  IMAD R23, R5, UR10, RZ ;  /* 0x0000000a05177c24 */ /* 0x000fe2000f8e02ff */
[----:B------:R-:W-:Y:S01]  /*1b80*/  SHF.R.S32.HI R14, RZ, 0x1f, R19 ;  /* 0x0000001fff0e7819 */ /* 0x000fe20000011413 */
[----:B------:R-:W-:Y:S01]  /*1b90*/  IMAD.X R21, R13, 0x1, R21, P1 ;  /* 0x000000010d157824 */ /* 0x000fe200008e0615 */
[----:B------:R-:W-:Y:S01]  /*1ba0*/  ISETP.GE.AND P1, PT, R10, UR5, PT ;  /* 0x000000050a007c0c */ /* 0x000fe2000bf26270 */
[----:B------:R-:W-:Y:S01]  /*1bb0*/  IMAD R136, R0, UR11, R23 ;  /* 0x0000000b00887c24 */ /* 0x000fe2000f8e0217 */
[----:B------:R-:W-:Y:S01]  /*1bc0*/  LEA.HI R14, R14, R19, RZ, 0x3 ;  /* 0x000000130e0e7211 */ /* 0x000fe200078f18ff */
[----:B------:R-:W-:Y:S01]  /*1bd0*/  IMAD.WIDE.U32 R22, R0, UR10, R20 ;  /* 0x0000000a00167c25 */ /* 0x000fe2000f8e0014 */
[----:B------:R-:W-:Y:S01]  /*1be0*/  SEL R148, RZ, 0xffffffff, P1 ;  /* 0xffffffffff947807 */ /* 0x000fe20000800000 */
[----:B------:R-:W-:Y:S01]  /*1bf0*/  ULDC.64 UR10, c[0x0][0x258] ;  /* 0x00009600000a7ab9 */ /* 0x000fe20000000a00 */
[----:B------:R-:W-:Y:S01]  /*1c00*/  LOP3.LUT R20, R14, 0xfffffff8, RZ, 0xc0, !PT ;  /* 0xfffffff80e147812 */ /* 0x000fe200078ec0ff */
[----:B------:R-:W-:Y:S01]  /*1c10*/  IMAD.IADD R137, R23, 0x1, R136 ;  /* 0x0000000117897824 */ /* 0x000fe200078e0288 */
[----:B------:R-:W-:Y:S01]  /*1c20*/  ISETP.GE.AND P2, PT, R12, UR5, PT ;  /* 0x000000050c007c0c */ /* 0x000fe2000bf46270 */
[----:B------:R-:W-:Y:S01]  /*1c30*/  IMAD.MOV.U32 R136, RZ, RZ, R22 ;  /* 0x000000ffff887224 */ /* 0x000fe200078e0016 */
[----:B------:R-:W-:Y:S01]  /*1c40*/  LEA.HI R21, R6, R127, RZ, 0x6 ;  /* 0x0000007f06157211 */ /* 0x000fe200078f30ff */
[-C--:B----4-:R-:W-:Y:S01]  /*1c50*/  @!P0 IMAD R18, R71, R8.reuse, RZ ;  /* 0x0000000847128224 */ /* 0x090fe200078e02ff */
[----:B------:R-:W-:Y:S01]  /*1c60*/  SHF.R.S32.HI R155, RZ, 0x1f, R154 ;  /* 0x0000001fff9b7819 */ /* 0x000fe2000001149a */
[----:B------:R-:W-:Y:S01]  /*1c70*/  @!P0 IMAD.WIDE.U32 R22, R73, R8, RZ ;  /* 0x0000000849168225 */ /* 0x000fe200078e00ff */
[----:B------:R-:W-:-:S02]  /*1c80*/  LEA.HI R68, R68, R69, RZ, 0x6 ;  /* 0x0000004544447211 */ /* 0x000fc400078f30ff */
[----:B--2---:R-:W-:Y:S01]  /*1c90*/  LEA.HI R146, R146, R146, RZ, 0x1 ;  /* 0x0000009292927211 */ /* 0x004fe200078f08ff */
[----:B-1----:R-:W-:Y:S01]  /*1ca0*/  @P0 IMAD.WIDE.U32 R26, R202, R2, RZ ;  /* 0x00000002ca1a0225 */ /* 0x002fe200078e00ff */
[----:B------:R-:W-:Y:S02]  /*1cb0*/  SHF.R.S32.HI R68, RZ, 0x6, R68 ;  /* 0x00000006ff447819 */ /* 0x000fe40000011444 */
[----:B------:R-:W-:Y:S01]  /*1cc0*/  SHF.R.S32.HI R147, RZ, 0x1, R146 ;  /* 0x00000001ff937819 */ /* 0x000fe20000011492 */
[----:B------:R-:W-:Y:S01]  /*1cd0*/  IMAD.IADD R20, R19, 0x1, -R20 ;  /* 0x0000000113147824 */ /* 0x000fe200078e0a14 */
[----:B------:R-:W-:Y:S01]  /*1ce0*/  SEL R19, RZ, 0x1, P2 ;  /* 0x00000001ff137807 */ /* 0x000fe20001000000 */
[----:B------:R-:W-:Y:S01]  /*1cf0*/  IMAD.SHL.U32 R148, R148, 0x2, RZ ;  /* 0x0000000294947824 */ /* 0x000fe200078e00ff */
[----:B------:R-:W-:Y:S01]  /*1d00*/  VIMNMX R68, RZ, R68, !PT ;  /* 0x00000044ff447248 */ /* 0x000fe20007fe0100 */
[----:B------:R-:W-:Y:S01]  /*1d10*/  @P0 IMAD.MOV.U32 R16, RZ, RZ, R26 ;  /* 0x000000ffff100224 */ /* 0x000fe200078e001a */
[----:B------:R-:W-:Y:S01]  /*1d20*/  SHF.R.S32.HI R157, RZ, 0x1f, R156 ;  /* 0x0000001fff9d7819 */ /* 0x000fe2000001149c */
[----:B------:R-:W-:Y:S01]  /*1d30*/  @!P0 IMAD R18, R73, R9, R18 ;  /* 0x0000000949128224 */ /* 0x000fe200078e0212 */
[----:B------:R-:W-:Y:S01]  /*1d40*/  LOP3.LUT R148, R148, 0x2, R19, 0xe2, !PT ;  /* 0x0000000294947812 */ /* 0x000fe200078ee213 */
[----:B------:R-:W-:Y:S01]  /*1d50*/  @!P0 IMAD.MOV.U32 R16, RZ, RZ, R22 ;  /* 0x000000ffff108224 */ /* 0x000fe200078e0016 */
[----:B------:R-:W-:Y:S01]  /*1d60*/  LOP3.LUT P4, RZ, R20, 0x4, RZ, 0xc0, !PT ;  /* 0x0000000414ff7812 */ /* 0x000fe2000788c0ff */
[----:B------:R-:W-:Y:S01]  /*1d70*/  @P0 IMAD R19, R202, R3, R27 ;  /* 0x00000003ca130224 */ /* 0x000fe200078e021b */
[----:B------:R-:W-:Y:S01]  /*1d80*/  LOP3.LUT P2, RZ, R20, 0x2, RZ, 0xc0, !PT ;  /* 0x0000000214ff7812 */ /* 0x000fe2000784c0ff */
[----:B------:R-:W-:Y:S01]  /*1d90*/  @!P0 IMAD.IADD R19, R23, 0x1, R18 ;  /* 0x0000000117138824 */ /* 0x000fe200078e0212 */
[----:B------:R-:W-:Y:S01]  /*1da0*/  IADD3 R18, P0, R12, R16, RZ ;  /* 0x000000100c127210 */ /* 0x000fe20007f1e0ff */
[----:B------:R-:W-:Y:S01]  /*1db0*/  IMAD.SHL.U32 R21, R21, 0x8, RZ ;  /* 0x0000000815157824 */ /* 0x000fe200078e00ff */
[----:B------:R-:W-:Y:S01]  /*1dc0*/  SHF.L.U64.HI R199, R166, 0x4, R167 ;  /* 0x00000004a6c77819 */ /* 0x000fe200000102a7 */
[----:B------:R-:W-:Y:S01]  /*1dd0*/  IMAD.SHL.U32 R8, R20, 0x40, RZ ;  /* 0x0000004014087824 */ /* 0x000fe200078e00ff */
[----:B---3--:R-:W-:Y:S01]  /*1de0*/  SHF.L.U64.HI R197, R164, 0x4, R165 ;  /* 0x00000004a4c57819 */ /* 0x008fe200000102a5 */
[----:B------:R-:W-:Y:S01]  /*1df0*/  IMAD.X R19, R13, 0x1, R19, P0 ;  /* 0x000000010d137824 */ /* 0x000fe200000e0613 */
[----:B------:R-:W-:Y:S01]  /*1e00*/  IADD3 R17, P0, R154, R17, RZ ;  /* 0x000000119a117210 */ /* 0x000fe20007f1e0ff */
[----:B------:R-:W-:Y:S01]  /*1e10*/  IMAD.WIDE R24, R25, 0x40, R154 ;  /* 0x0000004019187825 */ /* 0x000fe200078e029a */
[----:B------:R-:W-:-:S02]  /*1e20*/  LOP3.LUT R150, R150, 0xfffffe00, R21, 0xf8, !PT ;  /* 0xfffffe0096967812 */ /* 0x000fc400078ef815 */
[----:B------:R-:W-:Y:S01]  /*1e30*/  LOP3.LUT R8, R8, 0x1c0, RZ, 0xc0, !PT ;  /* 0x000001c008087812 */ /* 0x000fe200078ec0ff */
[----:B------:R-:W-:Y:S01]  /*1e40*/  IMAD.SHL.U32 R21, R64, 0x8, RZ ;  /* 0x0000000840157824 */ /* 0x000fe200078e00ff */
[----:B------:R-:W-:Y:S01]  /*1e50*/  SEL R46, R46, 0xfffffff0, !P2 ;  /* 0xfffffff02e2e7807 */ /* 0x000fe20005000000 */
[----:B------:R-:W-:Y:S01]  /*1e60*/  IMAD.X R15, R155, 0x1, R15, P0 ;  /* 0x000000019b0f7824 */ /* 0x000fe200000e060f */
[----:B------:R-:W-:Y:S01]  /*1e70*/  IADD3 R152, P0, R12, R4, RZ ;  /* 0x000000040c987210 */ /* 0x000fe20007f1e0ff */
[-C--:B------:R-:W-:Y:S01]  /*1e80*/  IMAD.WIDE.U32 R158, R24, R2.reuse, R18 ;  /* 0x00000002189e7225 */ /* 0x080fe200078e0012 */
[----:B------:R-:W-:Y:S02]  /*1e90*/  LOP3.LUT R21, R8, 0x8, R21, 0xf8, !PT ;  /* 0x0000000808157812 */ /* 0x000fe400078ef815 */
[----:B------:R-:W-:Y:S01]  /*1ea0*/  SHF.R.U32.HI R16, RZ, 0x3, R8 ;  /* 0x00000003ff107819 */ /* 0x000fe20000011608 */
[----:B------:R-:W-:Y:S01]  /*1eb0*/  IMAD R8, R25, R2, RZ ;  /* 0x0000000219087224 */ /* 0x000fe200078e02ff */
[----:B------:R-:W-:Y:S01]  /*1ec0*/  SEL R45, R45, 0xffffffe0, !P4 ;  /* 0xffffffe02d2d7807 */ /* 0x000fe20006000000 */
[----:B------:R-:W-:Y:S01]  /*1ed0*/  IMAD.X R153, R13, 0x1, R11, P0 ;  /* 0x000000010d997824 */ /* 0x000fe200000e060b */
[----:B------:R-:W-:Y:S01]  /*1ee0*/  ISETP.GT.AND P0, PT, R135, R68, PT ;  /* 0x000000448700720c */ /* 0x000fe20003f04270 */
[----:B------:R-:W-:Y:S01]  /*1ef0*/  IMAD R2, R15, R164, RZ ;  /* 0x000000a40f027224 */ /* 0x000fe200078e02ff */
[----:B------:R-:W-:Y:S01]  /*1f00*/  LOP3.LUT R16, R21, R16, RZ, 0x3c, !PT ;  /* 0x0000001015107212 */ /* 0x000fe200078e3cff */
[----:B------:R-:W-:-:S02]  /*1f10*/  VIADD R9, R12, 0x80 ;  /* 0x000000800c097836 */ /* 0x000fc40000000000 */
[----:B------:R-:W-:Y:S02]  /*1f20*/  IMAD R8, R24, R3, R8 ;  /* 0x0000000318087224 */ /* 0x000fe400078e0208 */
[----:B------:R-:W-:Y:S01]  /*1f30*/  IMAD R3, R17, R165, R2 ;  /* 0x000000a511037224 */ /* 0x000fe200078e0202 */
[----:B------:R-:W-:Y:S01]  /*1f40*/  LEA.HI R2, R6, R127, RZ, 0x5 ;  /* 0x0000007f06027211 */ /* 0x000fe200078f28ff */
[----:B------:R-:W-:Y:S01]  /*1f50*/  IMAD R144, R154, R147, R143 ;  /* 0x000000939a907224 */ /* 0x000fe200078e028f */
[----:B------:R-:W-:Y:S01]  /*1f60*/  ISETP.GE.AND P1, PT, R9, UR5, PT ;  /* 0x0000000509007c0c */ /* 0x000fe2000bf26270 */
[----:B------:R-:W-:Y:S01]  /*1f70*/  IMAD.IADD R159, R159, 0x1, R8 ;  /* 0x000000019f9f7824 */ /* 0x000fe200078e0208 */
[----:B------:R-:W-:Y:S01]  /*1f80*/  SHF.R.S32.HI R60, RZ, 0x5, R2 ;  /* 0x00000005ff3c7819 */ /* 0x000fe20000011402 */
[----:B------:R-:W-:Y:S01]  /*1f90*/  IMAD R161, R157, UR10, RZ ;  /* 0x0000000a9da17c24 */ /* 0x000fe2000f8e02ff */
[----:B------:R-:W-:Y:S01]  /*1fa0*/  LOP3.LUT R2, R2, 0xffffffe0, RZ, 0xc0, !PT ;  /* 0xffffffe002027812 */ /* 0x000fe200078ec0ff */
[----:B------:R-:W-:Y:S01]  /*1fb0*/  IMAD R151, R155, R166, RZ ;  /* 0x000000a69b977224 */ /* 0x000fe200078e02ff */
[----:B------:R-:W-:Y:S01]  /*1fc0*/  SEL R23, RZ, 0x4, P1 ;  /* 0x00000004ff177807 */ /* 0x000fe20000800000 */
[----:B------:R-:W-:Y:S01]  /*1fd0*/  IMAD.SHL.U32 R47, R14, 0x40, RZ ;  /* 0x000000400e2f7824 */ /* 0x000fe200078e00ff */
[--C-:B------:R-:W-:Y:S01]  /*1fe0*/  SHF.R.S32.HI R126, RZ, 0x1f, R144.reuse ;  /* 0x0000001fff7e7819 */ /* 0x100fe20000011490 */
[----:B------:R-:W-:Y:S01]  /*1ff0*/  IMAD.IADD R143, R143, 0x1, R144 ;  /* 0x000000018f8f7824 */ /* 0x000fe200078e0290 */
[----:B------:R-:W-:Y:S01]  /*2000*/  LOP3.LUT R148, R148, R23, RZ, 0xfc, !PT ;  /* 0x0000001794947212 */ /* 0x000fe200078efcff */
[----:B------:R-:W-:Y:S01]  /*2010*/  IMAD.WIDE.U32 R136, R17, R164, R136 ;  /* 0x000000a411887225 */ /* 0x000fe200078e0088 */
[----:B------:R-:W-:-:S02]  /*2020*/  LOP3.LUT R47, R16, 0xfffffe00, R47, 0xf8, !PT ;  /* 0xfffffe00102f7812 */ /* 0x000fc400078ef82f */
[----:B------:R-:W-:Y:S01]  /*2030*/  SHF.R.S32.HI R125, RZ, 0x1f, R143 ;  /* 0x0000001fff7d7819 */ /* 0x000fe2000001148f */
[C---:B------:R-:W-:Y:S02]  /*2040*/  IMAD R161, R156.reuse, UR11, R161 ;  /* 0x0000000b9ca17c24 */ /* 0x040fe4000f8e02a1 */
[----:B------:R-:W-:-:S04]  /*2050*/  IMAD.WIDE.U32 R158, R156, UR10, R158 ;  /* 0x0000000a9c9e7c25 */ /* 0x000fc8000f8e009e */
        /* <DEDUP_REMOVED lines=22> */
[----:B------:R-:W-:Y:S01]  /*21c0*/  LOP3.LUT R139, R148, 0xffff, RZ, 0xc0, !PT ;  /* 0x0000ffff948b7812 */ /* 0x000fe200078ec0ff */
[C---:B------:R-:W-:Y:S01]  /*21d0*/  IMAD R4, R73.reuse, UR11, R4 ;  /* 0x0000000b49047c24 */ /* 0x040fe2000f8e0204 */
[----:B------:R-:W-:Y:S01]  /*21e0*/  ULDC.64 UR10, c[0x0][0x340] ;  /* 0x0000d000000a7ab9 */ /* 0x000fe20000000a00 */
[----:B------:R-:W-:Y:S01]  /*21f0*/  IMAD.WIDE.U32 R16, R73, UR12, R12 ;  /* 0x0000000c49107c25 */ /* 0x000fe2000f8e000c */
        /* <DEDUP_REMOVED lines=9> */
[CC--:B-1----:R-:W-:Y:S01]  /*2290*/  IMAD R4, R11.reuse, R2.reuse, RZ ;  /* 0x000000020b047224 */ /* 0x0c2fe200078e02ff */
[----:B------:R-:W-:Y:S01]  /*22a0*/  SHF.L.U64.HI R70, R2, 0x4, R3 ;  /* 0x0000000402467819 */ /* 0x000fe20000010203 */
[----:B------:R-:W-:Y:S01]  /*22b0*/  IMAD R15, R11, UR10, RZ ;  /* 0x0000000a0b0f7c24 */ /* 0x000fe2000f8e02ff */
[C---:B------:R-:W-:Y:S01]  /*22c0*/  LOP3.LUT R141, R139.reuse, 0x2, RZ, 0xc0, !PT ;  /* 0x000000028b8d7812 */ /* 0x040fe200078ec0ff */
[----:B------:R-:W-:Y:S01]  /*22d0*/  IMAD.WIDE.U32 R18, R8, R2, R18 ;  /* 0x0000000208127225 */ /* 0x000fe200078e0012 */
[----:B------:R-:W-:Y:S01]  /*22e0*/  SHF.L.U64.HI R72, R2, 0x5, R3 ;  /* 0x0000000502487819 */ /* 0x000fe20000010203 */
[----:B------:R-:W-:Y:S01]  /*22f0*/  USHF.L.U64.HI UR21, UR22, 0x1, UR21 ;  /* 0x0000000116157899 */ /* 0x000fe20008010215 */
[----:B------:R-:W-:Y:S01]  /*2300*/  IADD3 R65, R154, 0x30, RZ ;  /* 0x000000309a417810 */ /* 0x000fe20007ffe0ff */
[C---:B------:R-:W-:Y:S01]  /*2310*/  IMAD R4, R8.reuse, R3, R4 ;  /* 0x0000000308047224 */ /* 0x040fe200078e0204 */
[----:B------:R-:W-:Y:S01]  /*2320*/  MOV R6, R18 ;  /* 0x0000001200067202 */ /* 0x000fe20000000f00 */
[C---:B------:R-:W-:Y:S01]  /*2330*/  IMAD R15, R8.reuse, UR11, R15 ;  /* 0x0000000b080f7c24 */ /* 0x040fe2000f8e020f */
[----:B------:R-:W-:Y:S01]  /*2340*/  SHF.R.S32.HI R124, RZ, 0x1f, R145 ;  /* 0x0000001fff7c7819 */ /* 0x000fe20000011491 */
[----:B------:R-:W-:Y:S01]  /*2350*/  IMAD.WIDE.U32 R16, R8, UR10, R16 ;  /* 0x0000000a08107c25 */ /* 0x000fe2000f8e0010 */
[----:B------:R-:W-:Y:S01]  /*2360*/  LOP3.LUT R139, R139, 0x4, RZ, 0xc0, !PT ;  /* 0x000000048b8b7812 */ /* 0x000fe200078ec0ff */
[----:B------:R-:W-:Y:S01]  /*2370*/  ULDC.U8 UR25, c[0x0][0x3c3] ;  /* 0x0000f0c000197ab9 */ /* 0x000fe20000000000 */
[----:B------:R-:W-:Y:S01]  /*2380*/  ULDC UR24, c[0x0][0x2e0] ;  /* 0x0000b80000187ab9 */ /* 0x000fe20000000800 */
[----:B------:R-:W-:Y:S01]  /*2390*/  IMAD.IADD R48, R7, 0x1, R48 ;  /* 0x0000000107307824 */ /* 0x000fe200078e0230 */
[----:B------:R-:W-:Y:S01]  /*23a0*/  ULDC UR23, c[0x0][0x2e0] ;  /* 0x0000b80000177ab9 */ /* 0x000fe20000000800 */
[----:B------:R-:W-:Y:S01]  /*23b0*/  IMAD.IADD R7, R19, 0x1, R4 ;  /* 0x0000000113077824 */ /* 0x000fe200078e0204 */
[----:B------:R-:W-:Y:S01]  /*23c0*/  ULDC.64 UR16, c[0x0][0x250] ;  /* 0x0000940000107ab9 */ /* 0x000fe20000000a00 */
[----:B------:R-:W-:Y:S01]  /*23d0*/  IMAD R111, R5, UR12, RZ ;  /* 0x0000000c056f7c24 */ /* 0x000fe2000f8e02ff */
[----:B------:R-:W-:Y:S01]  /*23e0*/  USHF.L.U32 UR22, UR22, 0x1, URZ ;  /* 0x0000000116167899 */ /* 0x000fe2000800063f */
[----:B------:R-:W-:-:S02]  /*23f0*/  IMAD.IADD R17, R17, 0x1, R15 ;  /* 0x0000000111117824 */ /* 0x000fc400078e020f */
[----:B------:R-:W-:Y:S02]  /*2400*/  IMAD R109, R5, UR14, RZ ;  /* 0x0000000e056d7c24 */ /* 0x000fe4000f8e02ff */
[C---:B------:R-:W-:Y:S02]  /*2410*/  IMAD R111, R0.reuse, UR13, R111 ;  /* 0x0000000d006f7c24 */ /* 0x040fe4000f8e026f */
[----:B------:R-:W-:Y:S01]  /*2420*/  IMAD.WIDE.U32 R6, R0, UR12, R6 ;  /* 0x0000000c00067c25 */ /* 0x000fe2000f8e0006 */
[----:B------:R-:W-:-:S03]  /*2430*/  ULDC.64 UR12, c[0x0][0x318] ;  /* 0x0000c600000c7ab9 */ /* 0x000fc60000000a00 */
[----:B------:R-:W-:Y:S01]  /*2440*/  IMAD R48, R147, R48, RZ ;  /* 0x0000003093307224 */ /* 0x000fe200078e02ff */
[----:B------:R-:W-:Y:S01]  /*2450*/  LEA R110, P0, R6, UR12, 0x1 ;  /* 0x0000000c066e7c11 */ /* 0x000fe2000f8008ff */
[C---:B------:R-:W-:Y:S02]  /*2460*/  IMAD R109, R0.reuse, UR15, R109 ;  /* 0x0000000f006d7c24 */ /* 0x040fe4000f8e026d */
[----:B------:R-:W-:Y:S01]  /*2470*/  IMAD.WIDE.U32 R4, R0, UR14, R16 ;  /* 0x0000000e00047c25 */ /* 0x000fe2000f8e0010 */
[----:B------:R-:W-:Y:S01]  /*2480*/  ULDC.64 UR14, c[0x0][0x320] ;  /* 0x0000c800000e7ab9 */ /* 0x000fe20000000a00 */
[-C--:B------:R-:W-:Y:S02]  /*2490*/  IADD3 R114, P2, R143, R48.reuse, RZ ;  /* 0x000000308f727210 */ /* 0x080fe40007f5e0ff */
[----:B------:R-:W-:Y:S01]  /*24a0*/  IMAD.IADD R111, R7, 0x1, R111 ;  /* 0x00000001076f7824 */ /* 0x000fe200078e026f */
[----:B------:R-:W-:Y:S01]  /*24b0*/  SHF.R.S32.HI R7, RZ, 0x1f, R48 ;  /* 0x0000001fff077819 */ /* 0x000fe20000011430 */
[----:B------:R-:W-:Y:S01]  /*24c0*/  IMAD.IADD R109, R5, 0x1, R109 ;  /* 0x00000001056d7824 */ /* 0x000fe200078e026d */
[----:B------:R-:W-:Y:S01]  /*24d0*/  IADD3 R48, P4, R144, R48, RZ ;  /* 0x0000003090307210 */ /* 0x000fe20007f9e0ff */
[----:B------:R-:W-:Y:S01]  /*24e0*/  IMAD.SHL.U32 R75, R2, 0x10, RZ ;  /* 0x00000010024b7824 */ /* 0x000fe200078e00ff */
        /* <DEDUP_REMOVED lines=14> */
[C---:B------:R-:W-:Y:S01]  /*25d0*/  VIADD R132, R145.reuse, 0x80 ;  /* 0x0000008091847836 */ /* 0x040fe20000000000 */
[----:B------:R-:W-:Y:S01]  /*25e0*/  SHF.L.U32 R48, R48, 0x1, RZ ;  /* 0x0000000130307819 */ /* 0x000fe200000006ff */
[----:B------:R-:W-:Y:S01]  /*25f0*/  VIADD R133, R145, 0x40 ;  /* 0x0000004091857836 */ /* 0x000fe20000000000 */
[----:B------:R-:W-:Y:S01]  /*2600*/  LEA.HI.X R105, R152, UR13, R151, 0x1, P1 ;  /* 0x0000000d98697c11 */ /* 0x000fe200088f0c97 */
[----:B------:R-:W-:Y:S01]  /*2610*/  ULDC.64 UR12, c[0x0][0x360] ;  /* 0x0000d800000c7ab9 */ /* 0x000fe20000000a00 */
[----:B------:R-:W-:Y:S01]  /*2620*/  LEA.HI.X R107, R136, UR11, R134, 0x1, P0 ;  /* 0x0000000b886b7c11 */ /* 0x000fe200080f0c86 */
[----:B------:R-:W-:Y:S01]  /*2630*/  ULDC.64 UR10, c[0x0][0x358] ;  /* 0x0000d600000a7ab9 */ /* 0x000fe20000000a00 */
[C---:B------:R-:W-:Y:S01]  /*2640*/  IADD3 R16, P1, R48.reuse, UR12, RZ ;  /* 0x0000000c30107c10 */ /* 0x040fe2000ff3e0ff */
[----:B------:R-:W-:Y:S01]  /*2650*/  IMAD.SHL.U32 R100, R165, 0x20, RZ ;  /* 0x00000020a5647824 */ /* 0x000fe200078e00ff */
[----:B------:R-:W-:Y:S01]  /*2660*/  IADD3 R48, P0, R48, UR10, RZ ;  /* 0x0000000a30307c10 */ /* 0x000fe2000ff1e0ff */
[----:B------:R-:W-:Y:S01]  /*2670*/  IMAD.WIDE.U32 R14, R164, 0x20, RZ ;  /* 0x00000020a40e7825 */ /* 0x000fe200078e00ff */
[C---:B------:R-:W-:Y:S01]  /*2680*/  IADD3.X R17, R0.reuse, UR13, RZ, P1, !PT ;  /* 0x0000000d00117c10 */ /* 0x040fe20008ffe4ff */
[----:B------:R-:W-:Y:S01]  /*2690*/  USHF.L.U64.HI UR26, UR20, 0x1, UR15 ;  /* 0x00000001141a7899 */ /* 0x000fe2000801020f */
[----:B------:R-:W-:Y:S01]  /*26a0*/  IADD3.X R49, R0, UR11, RZ, P0, !PT ;  /* 0x0000000b00317c10 */ /* 0x000fe200087fe4ff */
[----:B------:R-:W-:Y:S01]  /*26b0*/  IMAD.IADD R131, R145, 0x1, R133 ;  /* 0x0000000191837824 */ /* 0x000fe200078e0285 */
[C---:B------:R-:W-:Y:S01]  /*26c0*/  IADD3 R91, P0, R200.reuse, 0x80, RZ ;  /* 0x00000080c85b7810 */ /* 0x040fe20007f1e0ff */
[----:B------:R-:W-:Y:S01]  /*26d0*/  IMAD.SHL.U32 R5, R167, 0x20, RZ ;  /* 0x00000020a7057824 */ /* 0x000fe200078e00ff */
[----:B------:R-:W-:Y:S01]  /*26e0*/  IADD3 R83, P1, R200, 0x40, RZ ;  /* 0x00000040c8537810 */ /* 0x000fe20007f3e0ff */
[----:B------:R-:W-:Y:S01]  /*26f0*/  IMAD.IADD R100, R15, 0x1, R100 ;  /* 0x000000010f647824 */ /* 0x000fe200078e0264 */
[----:B------:R-:W-:Y:S01]  /*2700*/  IADD3 R112, P4, R114, UR12, RZ ;  /* 0x0000000c72707c10 */ /* 0x000fe2000ff9e0ff */
[--C-:B------:R-:W-:Y:S01]  /*2710*/  IMAD.X R88, RZ, RZ, R199.reuse, P0 ;  /* 0x000000ffff587224 */ /* 0x100fe200000e06c7 */
[----:B------:R-:W-:Y:S01]  /*2720*/  IADD3 R93, P0, R200, R91, RZ ;  /* 0x0000005bc85d7210 */ /* 0x000fe20007f1e0ff */
[----:B------:R-:W-:Y:S01]  /*2730*/  IMAD.X R80, RZ, RZ, R199, P1 ;  /* 0x000000ffff507224 */ /* 0x000fe200008e06c7 */
[----:B------:R-:W-:Y:S01]  /*2740*/  IADD3 R114, P2, R114, UR10, RZ ;  /* 0x0000000a72727c10 */ /* 0x000fe2000ff5e0ff */
[----:B------:R-:W-:Y:S01]  /*2750*/  IMAD.WIDE.U32 R166, R166, 0x20, RZ ;  /* 0x00000020a6a67825 */ /* 0x000fe200078e00ff */
[C---:B------:R-:W-:Y:S01]  /*2760*/  IADD3 R85, P1, R200.reuse, R83, RZ ;  /* 0x00000053c8557210 */ /* 0x040fe20007f3e0ff */
[----:B------:R-:W-:Y:S01]  /*2770*/  UIADD3 UR28, UR19, UR14, URZ ;  /* 0x0000000e131c7290 */ /* 0x000fe2000fffe03f */
[----:B------:R-:W-:Y:S01]  /*2780*/  IADD3.X R113, R115, UR13, RZ, P4, !PT ;  /* 0x0000000d73717c10 */ /* 0x000fe2000a7fe4ff */
[----:B------:R-:W-:Y:S01]  /*2790*/  IMAD.X R90, R199, 0x1, R88, P0 ;  /* 0x00000001c75a7824 */ /* 0x000fe200000e0658 */
[----:B------:R-:W-:Y:S01]  /*27a0*/  IADD3.X R115, R115, UR11, RZ, P2, !PT ;  /* 0x0000000b73737c10 */ /* 0x000fe200097fe4ff */
[----:B------:R-:W-:Y:S01]  /*27b0*/  IMAD.X R82, R199, 0x1, R80, P1 ;  /* 0x00000001c7527824 */ /* 0x000fe200008e0650 */
[C---:B------:R-:W-:Y:S01]  /*27c0*/  IADD3 R101, P0, R200.reuse, R93, RZ ;  /* 0x0000005dc8657210 */ /* 0x040fe20007f1e0ff */
[----:B------:R-:W-:Y:S01]  /*27d0*/  IMAD R103, R165, 0x60, RZ ;  /* 0x00000060a5677824 */ /* 0x000fe200078e02ff */
[----:B------:R-:W-:Y:S01]  /*27e0*/  IADD3 R84, P2, R75, 0x80, RZ ;  /* 0x000000804b547810 */ /* 0x000fe20007f5e0ff */
[----:B------:R-:W-:Y:S01]  /*27f0*/  IMAD.SHL.U32 R140, R147, 0x20, RZ ;  /* 0x00000020938c7824 */ /* 0x000fe200078e00ff */
[----:B------:R-:W-:Y:S01]  /*2800*/  IADD3 R97, P1, R200, R85, RZ ;  /* 0x00000055c8617210 */ /* 0x000fe20007f3e0ff */
[----:B------:R-:W-:Y:S01]  /*2810*/  IMAD.X R98, R199, 0x1, R90, P0 ;  /* 0x00000001c7627824 */ /* 0x000fe200000e065a */
[----:B------:R-:W-:Y:S01]  /*2820*/  IADD3 R76, P4, R75, 0x40, RZ ;  /* 0x000000404b4c7810 */ /* 0x000fe20007f9e0ff */
[--C-:B------:R-:W-:Y:S01]  /*2830*/  IMAD.X R87, RZ, RZ, R70.reuse, P2 ;  /* 0x000000ffff577224 */ /* 0x100fe200010e0646 */
[----:B------:R-:W-:Y:S01]  /*2840*/  IADD3 R130, R145, R132, RZ ;  /* 0x0000008491827210 */ /* 0x000fe20007ffe0ff */
[----:B------:R-:W-:Y:S01]  /*2850*/  IMAD R138, R147, 0x30, RZ ;  /* 0x00000030938a7824 */ /* 0x000fe200078e02ff */
[----:B------:R-:W-:Y:S01]  /*2860*/  IADD3.X R94, R199, R82, RZ, P1, !PT ;  /* 0x00000052c75e7210 */ /* 0x000fe20000ffe4ff */
[----:B------:R-:W-:Y:S01]  /*2870*/  IMAD.X R79, RZ, RZ, R70, P4 ;  /* 0x000000ffff4f7224 */ /* 0x000fe200020e0646 */
[-C--:B------:R-:W-:Y:S01]  /*2880*/  IADD3 R78, P1, R76, R75.reuse, RZ ;  /* 0x0000004b4c4e7210 */ /* 0x080fe20007f3e0ff */
[C---:B------:R-:W-:Y:S01]  /*2890*/  IMAD.IADD R129, R145.reuse, 0x1, R131 ;  /* 0x0000000191817824 */ /* 0x040fe200078e0283 */
[-C--:B------:R-:W-:Y:S01]  /*28a0*/  IADD3 R86, P0, R84, R75.reuse, RZ ;  /* 0x0000004b54567210 */ /* 0x080fe20007f1e0ff */
[----:B------:R-:W-:Y:S01]  /*28b0*/  IMAD.IADD R128, R145, 0x1, R130 ;  /* 0x0000000191807824 */ /* 0x000fe200078e0282 */
[-C--:B------:R-:W-:Y:S01]  /*28c0*/  IADD3 R95, P4, R78, R75.reuse, RZ ;  /* 0x0000004b4e5f7210 */ /* 0x080fe20007f9e0ff */
[----:B------:R-:W-:Y:S01]  /*28d0*/  IMAD.WIDE.U32 R164, R164, 0x60, RZ ;  /* 0x00000060a4a47825 */ /* 0x000fe200078e00ff */
[----:B------:R-:W-:Y:S01]  /*28e0*/  IADD3 R99, P2, R86, R75, RZ ;  /* 0x0000004b56637210 */ /* 0x000fe20007f5e0ff */
[----:B------:R-:W-:Y:S01]  /*28f0*/  ULDC.64 UR10, c[0x0][0x248] ;  /* 0x00009200000a7ab9 */ /* 0x000fe20000000a00 */
[----:B------:R-:W-:Y:S01]  /*2900*/  IADD3.X R89, R87, R70, RZ, P0, !PT ;  /* 0x0000004657597210 */ /* 0x000fe200007fe4ff */
[----:B------:R-:W-:Y:S01]  /*2910*/  IMAD.X R81, R79, 0x1, R70, P1 ;  /* 0x000000014f517824 */ /* 0x000fe200008e0646 */
[----:B------:R-:W-:Y:S01]  /*2920*/  SHF.L.U32 R102, R14, 0x1, RZ ;  /* 0x000000010e667819 */ /* 0x000fe200000006ff */
[----:B------:R-:W-:Y:S01]  /*2930*/  IMAD.SHL.U32 R77, R2, 0x20, RZ ;  /* 0x00000020024d7824 */ /* 0x000fe200078e00ff */
        /* <DEDUP_REMOVED lines=11> */
[----:B------:R-:W-:Y:S01]  /*29f0*/  IMAD.X R96, R89, 0x1, R70, P2 ;  /* 0x0000000159607824 */ /* 0x000fe200010e0646 */
[----:B------:R-:W-:Y:S01]  /*2a00*/  SHF.R.S32.HI R119, RZ, 0x1f, R131 ;  /* 0x0000001fff777819 */ /* 0x000fe20000011483 */
[----:B------:R-:W-:Y:S01]  /*2a10*/  USHF.L.U32 UR20, UR20, 0x1, URZ ;  /* 0x0000000114147899 */ /* 0x000fe2000800063f */
[----:B------:R-:W-:Y:S01]  /*2a20*/  SHF.R.S32.HI R118, RZ, 0x1f, R130 ;  /* 0x0000001fff767819 */ /* 0x000fe20000011482 */
[----:B------:R-:W-:Y:S01]  /*2a30*/  ULDC.64 UR12, c[0x0][0x230] ;  /* 0x00008c00000c7ab9 */ /* 0x000fe20000000a00 */
[----:B------:R-:W-:Y:S01]  /*2a40*/  SHF.R.S32.HI R117, RZ, 0x1f, R129 ;  /* 0x0000001fff757819 */ /* 0x000fe20000011481 */
[----:B------:R-:W-:Y:S01]  /*2a50*/  ULDC.64 UR14, c[0x0][0x238] ;  /* 0x00008e00000e7ab9 */ /* 0x000fe20000000a00 */
[----:B------:R-:W-:-:S07]  /*2a60*/  SHF.R.S32.HI R116, RZ, 0x1f, R128 ;  /* 0x0000001fff747819 */ /* 0x000fce0000011480 */
.L_x_2692:
        /* <DEDUP_REMOVED lines=21> */
.L_x_2601:
[----:B------:R-:W-:Y:S05]  /*2bc0*/  BSYNC B0 ;  /* 0x0000000000007941 */ /* 0x000fea0003800000 */
.L_x_2600:
        /* <DEDUP_REMOVED lines=15> */
.L_x_2603:
[----:B------:R-:W-:Y:S05]  /*2cc0*/  BSYNC B0 ;  /* 0x0000000000007941 */ /* 0x000fea0003800000 */
.L_x_2602:
        /* <DEDUP_REMOVED lines=18> */
.L_x_2605:
[----:B------:R-:W-:Y:S05]  /*2df0*/  BSYNC B0 ;  /* 0x0000000000007941 */ /* 0x000fea0003800000 */
.L_x_2604:
        /* <DEDUP_REMOVED lines=17> */
.L_x_2607:
[----:B------:R-:W-:Y:S05]  /*2f10*/  BSYNC B0 ;  /* 0x0000000000007941 */ /* 0x000fea0003800000 */
.L_x_2606:
        /* <DEDUP_REMOVED lines=64> */
.L_x_2613:
[----:B------:R-:W-:Y:S05]  /*3320*/  BSYNC B0 ;  /* 0x0000000000007941 */ /* 0x000fea0003800000 */
.L_x_2612:
        /* <DEDUP_REMOVED lines=52> */
.L_x_2615:
[----:B------:R-:W-:Y:S05]  /*3670*/  BSYNC B0 ;  /* 0x0000000000007941 */ /* 0x000fea0003800000 */
.L_x_2614:
        /* <DEDUP_REMOVED lines=51> */
.L_x_2611:
[----:B------:R-:W-:Y:S05]  /*39b0*/  BSYNC B1 ;  /* 0x0000000000017941 */ /* 0x000fea0003800000 */
.L_x_2610:
        /* <DEDUP_REMOVED lines=70> */
.L_x_2619:
[----:B------:R-:W-:Y:S05]  /*3e20*/  BSYNC B0 ;  /* 0x0000000000007941 */ /* 0x000fea0003800000 */
.L_x_2618:
        /* <DEDUP_REMOVED lines=55> */
.L_x_2621:
[----:B------:R-:W-:Y:S05]  /*41a0*/  BSYNC B0 ;  /* 0x0000000000007941 */ /* 0x000fea0003800000 */
.L_x_2620:
        /* <DEDUP_REMOVED lines=54> */
.L_x_2617:
[----:B------:R-:W-:Y:S05]  /*4510*/  BSYNC B1 ;  /* 0x0000000000017941 */ /* 0x000fea0003800000 */
.L_x_2616:
        /* <DEDUP_REMOVED lines=70> */
.L_x_2625:
[----:B------:R-:W-:Y:S05]  /*4980*/  BSYNC B0 ;  /* 0x0000000000007941 */ /* 0x000fea0003800000 */
.L_x_2624:
        /* <DEDUP_REMOVED lines=55> */
.L_x_2627:
[----:B------:R-:W-:Y:S05]  /*4d00*/  BSYNC B0 ;  /* 0x0000000000007941 */ /* 0x000fea0003800000 */
.L_x_2626:
        /* <DEDUP_REMOVED lines=54> */
.L_x_2623:
[----:B------:R-:W-:Y:S05]  /*5070*/  BSYNC B1 ;  /* 0x0000000000017941 */ /* 0x000fea0003800000 */
.L_x_2622:
        /* <DEDUP_REMOVED lines=75> */
.L_x_2631:
[----:B------:R-:W-:Y:S05]  /*5530*/  BSYNC B0 ;  /* 0x0000000000007941 */ /* 0x000fea0003800000 */
.L_x_2630:
[----:B------:R-:W-:Y:S04]  /*5540*/  BSSY B0, `(.L_x_2632) ;  /* 0x0000037000007945 */ /* 0x000fe80003800000 */
[----:B------:R-:W-:Y:S05]  /*5550*/  @P2 BRA `(.L_x_2633) ;  /* 0x0000000000d42947 */ /* 0x000fea0003800000 */
[C---:B------:R-:W-:Y:S02]  /*5560*/  LEA R36, P2, R95.reuse, R110, 0x1 ;  /* 0x0000006e5f247211 */ /* 0x040fe400078408ff */
        /* <DEDUP_REMOVED lines=52> */
.L_x_2633:
[----:B------:R-:W-:Y:S05]  /*58b0*/  BSYNC B0 ;  /* 0x0000000000007941 */ /* 0x000fea0003800000 */
.L_x_2632:
[----:B------:R-:W-:Y:S05]  /*58c0*/  @P1 BRA `(.L_x_2629) ;  /* 0x0000000000d41947 */ /* 0x000fea0003800000 */
[----:B------:R-:W-:Y:S02]  /*58d0*/  LEA R36, P1, R99, R110, 0x1 ;  /* 0x0000006e63247211 */ /* 0x000fe400078208ff */
        /* <DEDUP_REMOVED lines=52> */
.L_x_2629:
[----:B------:R-:W-:Y:S05]  /*5c20*/  BSYNC B1 ;  /* 0x0000000000017941 */ /* 0x000fea0003800000 */
.L_x_2628:
        /* <DEDUP_REMOVED lines=8> */
.L_x_2609:
        /* <DEDUP_REMOVED lines=96> */
.L_x_2640:
[----:B------:R-:W-:Y:S05]  /*62b0*/  BSYNC B0 ;  /* 0x0000000000007941 */ /* 0x000fea0003800000 */
.L_x_2639:
[----:B-----5:R4:W-:Y:S02]  /*62c0*/  STG.E.128 desc[UR6][R104.64], R52 ;  /* 0x0000003468007986 */ /* 0x0209e4000c101d06 */
.L_x_2638:
[----:B------:R-:W-:Y:S05]  /*62d0*/  BSYNC B1 ;  /* 0x0000000000017941 */ /* 0x000fea0003800000 */
.L_x_2637:
        /* <DEDUP_REMOVED lines=94> */
.L_x_2644:
[----:B------:R-:W-:Y:S05]  /*68c0*/  BSYNC B0 ;  /* 0x0000000000007941 */ /* 0x000fea0003800000 */
.L_x_2643:
[----:B-----5:R1:W-:Y:S02]  /*68d0*/  STG.E.128 desc[UR6][R104.64+0x80], R52 ;  /* 0x0000803468007986 */ /* 0x0203e4000c101d06 */
.L_x_2642:
[----:B------:R-:W-:Y:S05]  /*68e0*/  BSYNC B1 ;  /* 0x0000000000017941 */ /* 0x000fea0003800000 */
.L_x_2641:
        /* <DEDUP_REMOVED lines=93> */
.L_x_2646:
[----:B------:R-:W-:Y:S05]  /*6ec0*/  BSYNC B0 ;  /* 0x0000000000007941 */ /* 0x000fea0003800000 */
.L_x_2645:
[----:B-----5:R4:W-:Y:S02]  /*6ed0*/  STG.E.128 desc[UR6][R104.64+0x100], R52 ;  /* 0x0001003468007986 */ /* 0x0209e4000c101d06 */
.L_x_2636:
[----:B------:R-:W-:Y:S05]  /*6ee0*/  BSYNC B2 ;  /* 0x0000000000027941 */ /* 0x000fea0003800000 */
.L_x_2635:
        /* <DEDUP_REMOVED lines=104> */
.L_x_2652:
[----:B------:R-:W-:Y:S05]  /*7570*/  BSYNC B0 ;  /* 0x0000000000007941 */ /* 0x000fea0003800000 */
.L_x_2651:
[----:B-----5:R1:W-:Y:S02]  /*7580*/  STG.E.128 desc[UR6][R176.64], R56 ;  /* 0x00000038b0007986 */ /* 0x0203e4000c101d06 */
.L_x_2650:
[----:B------:R-:W-:Y:S05]  /*7590*/  BSYNC B1 ;  /* 0x0000000000017941 */ /* 0x000fea0003800000 */
.L_x_2649:
        /* <DEDUP_REMOVED lines=98> */
.L_x_2656:
[----:B------:R-:W-:Y:S05]  /*7bc0*/  BSYNC B0 ;  /* 0x0000000000007941 */ /* 0x000fea0003800000 */
.L_x_2655:
[----:B-----5:R1:W-:Y:S02]  /*7bd0*/  STG.E.128 desc[UR6][R176.64], R56 ;  /* 0x00000038b0007986 */ /* 0x0203e4000c101d06 */
.L_x_2654:
[----:B------:R-:W-:Y:S05]  /*7be0*/  BSYNC B1 ;  /* 0x0000000000017941 */ /* 0x000fea0003800000 */
.L_x_2653:
        /* <DEDUP_REMOVED lines=97> */
.L_x_2658:
[----:B------:R-:W-:Y:S05]  /*8200*/  BSYNC B0 ;  /* 0x0000000000007941 */ /* 0x000fea0003800000 */
.L_x_2657:
[----:B-----5:R1:W-:Y:S02]  /*8210*/  STG.E.128 desc[UR6][R176.64], R56 ;  /* 0x00000038b0007986 */ /* 0x0203e4000c101d06 */
.L_x_2648:
[----:B------:R-:W-:Y:S05]  /*8220*/  BSYNC B2 ;  /* 0x0000000000027941 */ /* 0x000fea0003800000 */
.L_x_2647:
        /* <DEDUP_REMOVED lines=104> */
.L_x_2664:
[----:B------:R-:W-:Y:S05]  /*88b0*/  BSYNC B0 ;  /* 0x0000000000007941 */ /* 0x000fea0003800000 */
.L_x_2663:
[----:B-----5:R1:W-:Y:S02]  /*88c0*/  STG.E.128 desc[UR6][R176.64], R56 ;  /* 0x00000038b0007986 */ /* 0x0203e4000c101d06 */
.L_x_2662:
[----:B------:R-:W-:Y:S05]  /*88d0*/  BSYNC B1 ;  /* 0x0000000000017941 */ /* 0x000fea0003800000 */
.L_x_2661:
        /* <DEDUP_REMOVED lines=98> */
.L_x_2668:
[----:B------:R-:W-:Y:S05]  /*8f00*/  BSYNC B0 ;  /* 0x0000000000007941 */ /* 0x000fea0003800000 */
.L_x_2667:
[----:B-----5:R1:W-:Y:S02]  /*8f10*/  STG.E.128 desc[UR6][R176.64], R56 ;  /* 0x00000038b0007986 */ /* 0x0203e4000c101d06 */
.L_x_2666:
[----:B------:R-:W-:Y:S05]  /*8f20*/  BSYNC B1 ;  /* 0x0000000000017941 */ /* 0x000fea0003800000 */
.L_x_2665:
        /* <DEDUP_REMOVED lines=97> */
.L_x_2670:
[----:B------:R-:W-:Y:S05]  /*9540*/  BSYNC B0 ;  /* 0x0000000000007941 */ /* 0x000fea0003800000 */
.L_x_2669:
[----:B-----5:R1:W-:Y:S02]  /*9550*/  STG.E.128 desc[UR6][R176.64], R56 ;  /* 0x00000038b0007986 */ /* 0x0203e4000c101d06 */
.L_x_2660:
[----:B------:R-:W-:Y:S05]  /*9560*/  BSYNC B2 ;  /* 0x0000000000027941 */ /* 0x000fea0003800000 */
.L_x_2659:
        /* <DEDUP_REMOVED lines=108> */
.L_x_2676:
[----:B------:R-:W-:Y:S05]  /*9c30*/  BSYNC B0 ;  /* 0x0000000000007941 */ /* 0x000fea0003800000 */
.L_x_2675:
[----:B-----5:R1:W-:Y:S02]  /*9c40*/  STG.E.128 desc[UR6][R174.64], R56 ;  /* 0x00000038ae007986 */ /* 0x0203e4000c101d06 */
.L_x_2674:
[----:B------:R-:W-:Y:S05]  /*9c50*/  BSYNC B1 ;  /* 0x0000000000017941 */ /* 0x000fea0003800000 */
.L_x_2673:
[----:B------:R-:W-:Y:S01]  /*9c60*/  ISETP.GE.AND P0, PT, R10, R173, PT ;  /* 0x000000ad0a00720c */ /* 0x000fe20003f06270 */
[----:B------:R-:W-:Y:S11]  /*9c70*/  BSSY B1, `(.L_x_2677) ;  /* 0x0000063000017945 */ /* 0x000ff60003800000 */
[----:B------:R-:W-:Y:S01]  /*9c80*/  @!UPT UIADD3 URZ, URZ, URZ, URZ ;  /* 0x0000003f3f3ff290 */ /* 0x000fe2000fffe03f */
        /* <DEDUP_REMOVED lines=95> */
.L_x_2680:
[----:B------:R-:W-:Y:S05]  /*a280*/  BSYNC B0 ;  /* 0x0000000000007941 */ /* 0x000fea0003800000 */
.L_x_2679:
[----:B-----5:R1:W-:Y:S02]  /*a290*/  STG.E.128 desc[UR6][R174.64], R56 ;  /* 0x00000038ae007986 */ /* 0x0203e4000c101d06 */
.L_x_2678:
[----:B------:R-:W-:Y:S05]  /*a2a0*/  BSYNC B1 ;  /* 0x0000000000017941 */ /* 0x000fea0003800000 */
.L_x_2677:
[----:B------:R-:W-:Y:S11]  /*a2b0*/  ISETP.GE.AND P0, PT, R9, R173, PT ;  /* 0x000000ad0900720c */ /* 0x000ff60003f06270 */
[----:B------:R-:W-:Y:S02]  /*a2c0*/  @!UPT UIADD3 URZ, URZ, URZ, URZ ;  /* 0x0000003f3f3ff290 */ /* 0x000fe4000fffe03f */
        /* <DEDUP_REMOVED lines=95> */
.L_x_2682:
[----:B------:R-:W-:Y:S05]  /*a8c0*/  BSYNC B0 ;  /* 0x0000000000007941 */ /* 0x000fea0003800000 */
.L_x_2681:
[----:B-----5:R1:W-:Y:S02]  /*a8d0*/  STG.E.128 desc[UR6][R172.64], R56 ;  /* 0x00000038ac007986 */ /* 0x0203e4000c101d06 */
.L_x_2672:
[----:B------:R-:W-:Y:S05]  /*a8e0*/  BSYNC B2 ;  /* 0x0000000000027941 */ /* 0x000fea0003800000 */
.L_x_2671:
        /* <DEDUP_REMOVED lines=8> */
.L_x_2608:
        /* <DEDUP_REMOVED lines=18> */
.L_x_2684:
[----:B------:R-:W-:Y:S05]  /*aa90*/  BSYNC B0 ;  /* 0x0000000000007941 */ /* 0x000fea0003800000 */
.L_x_2683:
        /* <DEDUP_REMOVED lines=24> */
.L_x_2686:
[----:B------:R-:W-:Y:S05]  /*ac20*/  BSYNC B0 ;  /* 0x0000000000007941 */ /* 0x000fea0003800000 */
.L_x_2685:
        /* <DEDUP_REMOVED lines=24> */
.L_x_2688:
[----:B------:R-:W-:Y:S05]  /*adb0*/  BSYNC B0 ;  /* 0x0000000000007941 */ /* 0x000fea0003800000 */
.L_x_2687:
        /* <DEDUP_REMOVED lines=28> */
.L_x_2689:
[----:B------:R-:W-:Y:S05]  /*af80*/  BSYNC B0 ;  /* 0x0000000000007941 */ /* 0x000fea0003800000 */
.L_x_2634:
        /* <DEDUP_REMOVED lines=81> */
.L_x_2690:
        /* <DEDUP_REMOVED lines=8> */
.L_x_2691:
[----:B------:R-:W-:Y:S04]  /*b520*/  IADD3 R11, R11, -0x1, RZ ;  /* 0xffffffff0b0b7810 */ /* 0x000fe80007ffe0ff */
[----:B------:R-:W-:Y:S11]  /*b530*/  ISETP.GT.AND P0, PT, R11, R68, PT ;  /* 0x000000440b00720c */ /* 0x000ff60003f04270 */
[----:B------:R-:W-:Y:S02]  /*b540*/  @!UPT UIADD3 URZ, URZ, URZ, URZ ;  /* 0x0000003f3f3ff290 */ /* 0x000fe4000fffe03f */
[----:B------:R-:W-:Y:S05]  /*b550*/  @P0 BRA `(.L_x_2692) ;  /* 0xffffff7400440947 */ /* 0x000fea000383ffff */
.L_x_2599:
        /* <DEDUP_REMOVED lines=106> */
.L_x_2701:
[----:B------:R-:W-:Y:S05]  /*bc00*/  BSYNC B0 ;  /* 0x0000000000007941 */ /* 0x000fea0003800000 */
.L_x_2700:
[----:B-----5:R3:W-:Y:S02]  /*bc10*/  STS.128 [R203], R16 ;  /* 0x00000010cb007388 */ /* 0x0207e40000000c00 */
.L_x_2699:
[----:B------:R-:W-:Y:S05]  /*bc20*/  BSYNC B1 ;  /* 0x0000000000017941 */ /* 0x000fea0003800000 */
.L_x_2698:
        /* <DEDUP_REMOVED lines=46> */
.L_x_2705:
[----:B------:R-:W-:Y:S05]  /*bf10*/  BSYNC B0 ;  /* 0x0000000000007941 */ /* 0x000fea0003800000 */
.L_x_2704:
[----:B-----5:R1:W-:Y:S02]  /*bf20*/  STS.128 [R203+0x2000], R16 ;  /* 0x00200010cb007388 */ /* 0x0203e40000000c00 */
.L_x_2703:
[----:B------:R-:W-:Y:S05]  /*bf30*/  BSYNC B1 ;  /* 0x0000000000017941 */ /* 0x000fea0003800000 */
.L_x_2702:
        /* <DEDUP_REMOVED lines=45> */
.L_x_2707:
[----:B------:R-:W-:Y:S05]  /*c210*/  BSYNC B0 ;  /* 0x0000000000007941 */ /* 0x000fea0003800000 */
.L_x_2706:
[----:B-----5:R3:W-:Y:S02]  /*c220*/  STS.128 [R203+0x4000], R16 ;  /* 0x00400010cb007388 */ /* 0x0207e40000000c00 */
.L_x_2697:
[----:B------:R-:W-:Y:S05]  /*c230*/  BSYNC B2 ;  /* 0x0000000000027941 */ /* 0x000fea0003800000 */
.L_x_2696:
        /* <DEDUP_REMOVED lines=63> */
.L_x_2713:
[----:B------:R-:W-:Y:S05]  /*c630*/  BSYNC B0 ;  /* 0x0000000000007941 */ /* 0x000fea0003800000 */
.L_x_2712:
[----:B-----5:R3:W-:Y:S02]  /*c640*/  STS.128 [R203+0x800], R16 ;  /* 0x00080010cb007388 */ /* 0x0207e40000000c00 */
.L_x_2711:
[----:B------:R-:W-:Y:S05]  /*c650*/  BSYNC B1 ;  /* 0x0000000000017941 */ /* 0x000fea0003800000 */
.L_x_2710:
        /* <DEDUP_REMOVED lines=46> */
.L_x_2717:
[----:B------:R-:W-:Y:S05]  /*c940*/  BSYNC B0 ;  /* 0x0000000000007941 */ /* 0x000fea0003800000 */
.L_x_2716:
[----:B-----5:R1:W-:Y:S02]  /*c950*/  STS.128 [R203+0x2800], R16 ;  /* 0x00280010cb007388 */ /* 0x0203e40000000c00 */
.L_x_2715:
[----:B------:R-:W-:Y:S05]  /*c960*/  BSYNC B1 ;  /* 0x0000000000017941 */ /* 0x000fea0003800000 */
.L_x_2714:
        /* <DEDUP_REMOVED lines=44> */
.L_x_2719:
[----:B------:R-:W-:Y:S05]  /*cc30*/  BSYNC B0 ;  /* 0x0000000000007941 */ /* 0x000fea0003800000 */
.L_x_2718:
[----:B-----5:R2:W-:Y:S02]  /*cc40*/  STS.128 [R203+0x4800], R32 ;  /* 0x00480020cb007388 */ /* 0x0205e40000000c00 */
.L_x_2709:
[----:B------:R-:W-:Y:S05]  /*cc50*/  BSYNC B2 ;  /* 0x0000000000027941 */ /* 0x000fea0003800000 */
.L_x_2708:
        /* <DEDUP_REMOVED lines=13> */
[----:B--23--:R-:W-:-:S03]  /*cd30*/  IMAD.SHL.U32 R32, R5, 0x2, RZ ;  /* 0x0000000205207824 */ /* 0x00cfc600078e00ff */
        /* <DEDUP_REMOVED lines=11> */
[----:B------:R-:W3:Y:S04]  /*cdf0*/  LDG.E.64 R4, desc[UR6][R32.64] ;  /* 0x0000000620047981 */ /* 0x000ee8000c1e1b00 */
[----:B------:R-:W2:Y:S01]  /*ce00*/  LDG.E.64 R6, desc[UR6][R26.64] ;  /* 0x000000061a067981 */ /* 0x000ea2000c1e1b00 */
[----:B-----5:R-:W-:Y:S01]  /*ce10*/  HADD2.F32 R25, -RZ, R19.H1_H1 ;  /* 0x30000013ff197230 */ /* 0x020fe20000004100 */
[----:B------:R-:W-:Y:S01]  /*ce20*/  MOV R28, R18 ;  /* 0x00000012001c7202 */ /* 0x000fe20000000f00 */
[--C-:B------:R-:W-:Y:S02]  /*ce30*/  HADD2.F32 R31, -RZ, R17.reuse.H0_H0 ;  /* 0x20000011ff1f7230 */ /* 0x100fe40000004100 */
[----:B------:R-:W-:Y:S02]  /*ce40*/  HADD2.F32 R30, -RZ, R17.H1_H1 ;  /* 0x30000011ff1e7230 */ /* 0x000fe40000004100 */
[----:B------:R-:W-:-:S02]  /*ce50*/  HADD2.F32 R29, -RZ, R19.H0_H0 ;  /* 0x20000013ff1d7230 */ /* 0x000fc40000004100 */
[----:B---3--:R-:W-:Y:S02]  /*ce60*/  HADD2.F32 R0, -RZ, R5.H1_H1 ;  /* 0x30000005ff007230 */ /* 0x008fe40000004100 */
[----:B------:R-:W-:Y:S02]  /*ce70*/  HADD2.F32 R17, -RZ, R4.H1_H1 ;  /* 0x30000004ff117230 */ /* 0x000fe40000004100 */
[----:B--2---:R-:W-:Y:S02]  /*ce80*/  HADD2.F32 R19, -RZ, R7.H1_H1 ;  /* 0x30000007ff137230 */ /* 0x004fe40000004100 */
        /* <DEDUP_REMOVED lines=29> */
.L_x_2725:
[----:B------:R-:W-:Y:S05]  /*d060*/  BSYNC B0 ;  /* 0x0000000000007941 */ /* 0x000fea0003800000 */
.L_x_2724:
[----:B-----5:R3:W-:Y:S02]  /*d070*/  STS.128 [R203+0x1000], R16 ;  /* 0x00100010cb007388 */ /* 0x0207e40000000c00 */
.L_x_2723:
[----:B------:R-:W-:Y:S05]  /*d080*/  BSYNC B1 ;  /* 0x0000000000017941 */ /* 0x000fea0003800000 */
.L_x_2722:
        /* <DEDUP_REMOVED lines=46> */
.L_x_2729:
[----:B------:R-:W-:Y:S05]  /*d370*/  BSYNC B0 ;  /* 0x0000000000007941 */ /* 0x000fea0003800000 */
.L_x_2728:
[----:B-----5:R3:W-:Y:S02]  /*d380*/  STS.128 [R203+0x3000], R16 ;  /* 0x00300010cb007388 */ /* 0x0207e40000000c00 */
.L_x_2727:
[----:B------:R-:W-:Y:S05]  /*d390*/  BSYNC B1 ;  /* 0x0000000000017941 */ /* 0x000fea0003800000 */
.L_x_2726:
        /* <DEDUP_REMOVED lines=47> */
.L_x_2731:
[----:B------:R-:W-:Y:S05]  /*d690*/  BSYNC B0 ;  /* 0x0000000000007941 */ /* 0x000fea0003800000 */
.L_x_2730:
[----:B-----5:R3:W-:Y:S02]  /*d6a0*/  STS.128 [R203+0x5000], R16 ;  /* 0x00500010cb007388 */ /* 0x0207e40000000c00 */
.L_x_2721:
[----:B------:R-:W-:Y:S05]  /*d6b0*/  BSYNC B2 ;  /* 0x0000000000027941 */ /* 0x000fea0003800000 */
.L_x_2720:
        /* <DEDUP_REMOVED lines=65> */
.L_x_2736:
[----:B------:R-:W-:Y:S05]  /*dad0*/  BSYNC B0 ;  /* 0x0000000000007941 */ /* 0x000fea0003800000 */
.L_x_2735:
[----:B-----5:R3:W-:Y:S02]  /*dae0*/  STS.128 [R203+0x1800], R16 ;  /* 0x00180010cb007388 */ /* 0x0207e40000000c00 */
.L_x_2734:
[----:B------:R-:W-:Y:S05]  /*daf0*/  BSYNC B1 ;  /* 0x0000000000017941 */ /* 0x000fea0003800000 */
.L_x_2733:
        /* <DEDUP_REMOVED lines=47> */
.L_x_2740:
[----:B------:R-:W-:Y:S05]  /*ddf0*/  BSYNC B0 ;  /* 0x0000000000007941 */ /* 0x000fea0003800000 */
.L_x_2739:
[----:B-----5:R1:W-:Y:S02]  /*de00*/  STS.128 [R203+0x3800], R12 ;  /* 0x0038000ccb007388 */ /* 0x0203e40000000c00 */
.L_x_2738:
[----:B------:R-:W-:Y:S05]  /*de10*/  BSYNC B1 ;  /* 0x0000000000017941 */ /* 0x000fea0003800000 */
.L_x_2737:
        /* <DEDUP_REMOVED lines=47> */
.L_x_2742:
[----:B------:R-:W-:Y:S05]  /*e110*/  BSYNC B0 ;  /* 0x0000000000007941 */ /* 0x000fea0003800000 */
.L_x_2741:
[----:B-----5:R1:W-:Y:S01]  /*e120*/  STS.128 [R203+0x5800], R12 ;  /* 0x0058000ccb007388 */ /* 0x0203e20000000c00 */
[----:B------:R-:W-:Y:S05]  /*e130*/  BRA `(.L_x_2732) ;  /* 0x00000050002c7947 */ /* 0x000fea0003800000 */
.L_x_2695:
        /* <DEDUP_REMOVED lines=93> */
.L_x_2748:
[----:B------:R-:W-:Y:S05]  /*e710*/  BSYNC B0 ;  /* 0x0000000000007941 */ /* 0x000fea0003800000 */
.L_x_2747:
[----:B-----5:R3:W-:Y:S02]  /*e720*/  STS.128 [R203], R28 ;  /* 0x0000001ccb007388 */ /* 0x0207e40000000c00 */
.L_x_2746:
[----:B------:R-:W-:Y:S05]  /*e730*/  BSYNC B1 ;  /* 0x0000000000017941 */ /* 0x000fea0003800000 */
.L_x_2745:
        /* <DEDUP_REMOVED lines=89> */
.L_x_2752:
[----:B------:R-:W-:Y:S05]  /*ecd0*/  BSYNC B0 ;  /* 0x0000000000007941 */ /* 0x000fea0003800000 */
.L_x_2751:
[----:B-----5:R1:W-:Y:S02]  /*ece0*/  STS.128 [R203+0x2000], R28 ;  /* 0x0020001ccb007388 */ /* 0x0203e40000000c00 */
.L_x_2750:
[----:B------:R-:W-:Y:S05]  /*ecf0*/  BSYNC B1 ;  /* 0x0000000000017941 */ /* 0x000fea0003800000 */
.L_x_2749:
        /* <DEDUP_REMOVED lines=88> */
.L_x_2754:
[----:B------:R-:W-:Y:S05]  /*f280*/  BSYNC B0 ;  /* 0x0000000000007941 */ /* 0x000fea0003800000 */
.L_x_2753:
[----:B-----5:R3:W-:Y:S02]  /*f290*/  STS.128 [R203+0x4000], R28 ;  /* 0x0040001ccb007388 */ /* 0x0207e40000000c00 */
.L_x_2744:
[----:B------:R-:W-:Y:S05]  /*f2a0*/  BSYNC B2 ;  /* 0x0000000000027941 */ /* 0x000fea0003800000 */
.L_x_2743:
        /* <DEDUP_REMOVED lines=98> */
.L_x_2760:
[----:B------:R-:W-:Y:S05]  /*f8d0*/  BSYNC B0 ;  /* 0x0000000000007941 */ /* 0x000fea0003800000 */
.L_x_2759:
[----:B-----5:R3:W-:Y:S02]  /*f8e0*/  STS.128 [R203+0x800], R28 ;  /* 0x0008001ccb007388 */ /* 0x0207e40000000c00 */
.L_x_2758:
[----:B------:R-:W-:Y:S05]  /*f8f0*/  BSYNC B1 ;  /* 0x0000000000017941 */ /* 0x000fea0003800000 */
.L_x_2757:
        /* <DEDUP_REMOVED lines=92> */
.L_x_2764:
[----:B------:R-:W-:Y:S05]  /*fec0*/  BSYNC B0 ;  /* 0x0000000000007941 */ /* 0x000fea0003800000 */
.L_x_2763:
[----:B-----5:R1:W-:Y:S02]  /*fed0*/  STS.128 [R203+0x2800], R28 ;  /* 0x0028001ccb007388 */ /* 0x0203e40000000c00 */
.L_x_2762:
[----:B------:R-:W-:Y:S05]  /*fee0*/  BSYNC B1 ;  /* 0x0000000000017941 */ /* 0x000fea0003800000 */
.L_x_2761:
        /* <DEDUP_REMOVED lines=91> */
.L_x_2766:
[----:B------:R-:W-:Y:S05]  /*104a0*/  BSYNC B0 ;  /* 0x0000000000007941 */ /* 0x000fea0003800000 */
.L_x_2765:
[----:B-----5:R1:W-:Y:S02]  /*104b0*/  STS.128 [R203+0x4800], R24 ;  /* 0x00480018cb007388 */ /* 0x0203e40000000c00 */
.L_x_2756:
[----:B------:R-:W-:Y:S05]  /*104c0*/  BSYNC B2 ;  /* 0x0000000000027941 */ /* 0x000fea0003800000 */
.L_x_2755:
        /* <DEDUP_REMOVED lines=99> */
.L_x_2772:
[----:B------:R-:W-:Y:S05]  /*10b00*/  BSYNC B0 ;  /* 0x0000000000007941 */ /* 0x000fea0003800000 */
.L_x_2771:
[----:B-----5:R3:W-:Y:S02]  /*10b10*/  STS.128 [R203+0x1000], R32 ;  /* 0x00100020cb007388 */ /* 0x0207e40000000c00 */
.L_x_2770:
[----:B------:R-:W-:Y:S05]  /*10b20*/  BSYNC B1 ;  /* 0x0000000000017941 */ /* 0x000fea0003800000 */
.L_x_2769:
        /* <DEDUP_REMOVED lines=92> */
.L_x_2776:
[----:B------:R-:W-:Y:S05]  /*110f0*/  BSYNC B0 ;  /* 0x0000000000007941 */ /* 0x000fea0003800000 */
.L_x_2775:
[----:B-----5:R3:W-:Y:S02]  /*11100*/  STS.128 [R203+0x3000], R32 ;  /* 0x00300020cb007388 */ /* 0x0207e40000000c00 */
.L_x_2774:
[----:B------:R-:W-:Y:S05]  /*11110*/  BSYNC B1 ;  /* 0x0000000000017941 */ /* 0x000fea0003800000 */
.L_x_2773:
        /* <DEDUP_REMOVED lines=91> */
.L_x_2778:
[----:B------:R-:W-:Y:S05]  /*116d0*/  BSYNC B0 ;  /* 0x0000000000007941 */ /* 0x000fea0003800000 */
.L_x_2777:
[----:B-----5:R1:W-:Y:S02]  /*116e0*/  STS.128 [R203+0x5000], R28 ;  /* 0x0050001ccb007388 */ /* 0x0203e40000000c00 */
.L_x_2768:
[----:B------:R-:W-:Y:S05]  /*116f0*/  BSYNC B2 ;  /* 0x0000000000027941 */ /* 0x000fea0003800000 */
.L_x_2767:
        /* <DEDUP_REMOVED lines=98> */
.L_x_2782:
[----:B------:R-:W-:Y:S05]  /*11d20*/  BSYNC B0 ;  /* 0x0000000000007941 */ /* 0x000fea0003800000 */
.L_x_2781:
[----:B-----5:R1:W-:Y:S02]  /*11d30*/  STS.128 [R203+0x1800], R16 ;  /* 0x00180010cb007388 */ /* 0x0203e40000000c00 */
.L_x_2780:
[----:B------:R-:W-:Y:S05]  /*11d40*/  BSYNC B1 ;  /* 0x0000000000017941 */ /* 0x000fea0003800000 */
.L_x_2779:
        /* <DEDUP_REMOVED lines=93> */
.L_x_2786:
[----:B------:R-:W-:Y:S05]  /*12320*/  BSYNC B0 ;  /* 0x0000000000007941 */ /* 0x000fea0003800000 */
.L_x_2785:
[----:B-----5:R1:W-:Y:S02]  /*12330*/  STS.128 [R203+0x3800], R16 ;  /* 0x00380010cb007388 */ /* 0x0203e40000000c00 */
.L_x_2784:
[----:B------:R-:W-:Y:S05]  /*12340*/  BSYNC B1 ;  /* 0x0000000000017941 */ /* 0x000fea0003800000 */
.L_x_2783:
        /* <DEDUP_REMOVED lines=96> */
.L_x_2788:
[----:B------:R-:W-:Y:S05]  /*12950*/  BSYNC B0 ;  /* 0x0000000000007941 */ /* 0x000fea0003800000 */
.L_x_2787:
[----:B-----5:R3:W-:Y:S01]  /*12960*/  STS.128 [R203+0x5800], R12 ;  /* 0x0058000ccb007388 */ /* 0x0207e20000000c00 */
[----:B------:R-:W-:Y:S05]  /*12970*/  BRA `(.L_x_2732) ;  /* 0x00000008001c7947 */ /* 0x000fea0003800000 */
.L_x_2694:
        /* <DEDUP_REMOVED lines=36> */
.L_x_2790:
[----:B------:R-:W-:Y:S05]  /*12bc0*/  BSYNC B0 ;  /* 0x0000000000007941 */ /* 0x000fea0003800000 */
.L_x_2789:
        /* <DEDUP_REMOVED lines=32> */
.L_x_2792:
[----:B------:R-:W-:Y:S05]  /*12dd0*/  BSYNC B0 ;  /* 0x0000000000007941 */ /* 0x000fea0003800000 */
.L_x_2791:
        /* <DEDUP_REMOVED lines=31> */
.L_x_2794:
[----:B------:R-:W-:Y:S05]  /*12fd0*/  BSYNC B0 ;  /* 0x0000000000007941 */ /* 0x000fea0003800000 */
.L_x_2793:
        /* <DEDUP_REMOVED lines=33> */
.L_x_2732:
[----:B------:R-:W-:Y:S05]  /*131f0*/  BSYNC B3 ;  /* 0x0000000000037941 */ /* 0x000fea0003800000 */
.L_x_2693:
[----:B------:R-:W-:Y:S01]  /*13200*/  VIADD R207, R135, 0xffffffff ;  /* 0xffffffff87cf7836 */ /* 0x000fe20000000000 */
[----:B------:R-:W-:Y:S01]  /*13210*/  ULDC.64 UR10, c[0x0][0x218] ;  /* 0x00008600000a7ab9 */ /* 0x000fe20000000a00 */
[----:B------:R-:W-:Y:S01]  /*13220*/  LOP3.LUT R208, R148, 0xffff, RZ, 0xc0, !PT ;  /* 0x0000ffff94d07812 */ /* 0x000fe200078ec0ff */
[----:B------:R-:W-:Y:S01]  /*13230*/  BSSY B0, `(.L_x_2795) ;  /* 0x0000022000007945 */ /* 0x000fe20003800000 */
[----:B------:R-:W-:Y:S01]  /*13240*/  IMAD.SHL.U32 R44, R207, 0x40, RZ ;  /* 0x00000040cf2c7824 */ /* 0x000fe200078e00ff */
[----:B------:R-:W-:Y:S02]  /*13250*/  LEA R206, P0, R152, UR10, 0x1 ;  /* 0x0000000a98ce7c11 */ /* 0x000fe4000f8008ff */
[----:B------:R-:W-:Y:S01]  /*13260*/  LOP3.LUT R88, R208, 0xff, RZ, 0xc0, !PT ;  /* 0x000000ffd0587812 */ /* 0x000fe200078ec0ff */
[----:B---34-:R-:W-:Y:S01]  /*13270*/  IMAD.IADD R7, R61, 0x1, -R44 ;  /* 0x000000013d077824 */ /* 0x018fe200078e0a2c */
[----:B------:R-:W-:-:S04]  /*13280*/  LEA.HI.X R209, R152, UR11, R151, 0x1, P0 ;  /* 0x0000000b98d17c11 */ /* 0x000fc800080f0c97 */
        /* <DEDUP_REMOVED lines=27> */
.L_x_2797:
[----:B------:R4:W-:Y:S02]  /*13440*/  STS.128 [R203+0xa000], RZ ;  /* 0x00a000ffcb007388 */ /* 0x0009e40000000c00 */
.L_x_2796:
[----:B------:R-:W-:Y:S05]  /*13450*/  BSYNC B0 ;  /* 0x0000000000007941 */ /* 0x000fea0003800000 */
.L_x_2795:
[----:B------:R-:W-:Y:S01]  /*13460*/  ISETP.GE.AND P0, PT, R20, R7, PT ;  /* 0x000000071400720c */ /* 0x000fe20003f06270 */
[----:B------:R-:W-:-:S12]  /*13470*/  BSSY B0, `(.L_x_2798) ;  /* 0x000001f000007945 */ /* 0x000fd80003800000 */
[----:B------:R-:W-:Y:S05]  /*13480*/  @P0 BRA `(.L_x_2799) ;  /* 0x0000000000740947 */ /* 0x000fea0003800000 */
[C---:B------:R-:W-:Y:S02]  /*13490*/  LOP3.LUT R0, R88.reuse, 0x1, RZ, 0xc0, !PT ;  /* 0x0000000158007812 */ /* 0x040fe400078ec0ff */
[----:B------:R-:W-:Y:S02]  /*134a0*/  LOP3.LUT P0, RZ, R88, 0x2, RZ, 0xc0, !PT ;  /* 0x0000000258ff7812 */ /* 0x000fe4000780c0ff */
[----:B------:R-:W-:Y:S02]  /*134b0*/  ISETP.NE.U32.AND P1, PT, R0, 0x1, PT ;  /* 0x000000010000780c */ /* 0x000fe40003f25070 */
[----:B-123--:R-:W-:-:S05]  /*134c0*/  IADD3 R3, P2, R200, R152, RZ ;  /* 0x00000098c8037210 */ /* 0x00efca0007f5e0ff */
        /* <DEDUP_REMOVED lines=24> */
.L_x_2800:
[----:B------:R2:W-:Y:S02]  /*13650*/  STS.128 [R203+0xa800], RZ ;  /* 0x00a800ffcb007388 */ /* 0x0005e40000000c00 */
.L_x_2799:
[----:B------:R-:W-:Y:S05]  /*13660*/  BSYNC B0 ;  /* 0x0000000000007941 */ /* 0x000fea0003800000 */
.L_x_2798:
[----:B------:R-:W-:Y:S01]  /*13670*/  ISETP.GE.AND P0, PT, R24, R7, PT ;  /* 0x000000071800720c */ /* 0x000fe20003f06270 */
[----:B------:R-:W-:-:S12]  /*13680*/  BSSY B0, `(.L_x_2801) ;  /* 0x0000022000007945 */ /* 0x000fd80003800000 */
[----:B------:R-:W-:Y:S05]  /*13690*/  @P0 BRA `(.L_x_2802) ;  /* 0x0000000000800947 */ /* 0x000fea0003800000 */
[----:B-123--:R-:W1:Y:S01]  /*136a0*/  LDC.64 R2, c[0x0][0x248] ;  /* 0x00009200ff027b82 */ /* 0x00ee620000000a00 */
        /* <DEDUP_REMOVED lines=30> */
.L_x_2803:
[----:B------:R2:W-:Y:S02]  /*13890*/  STS.128 [R203+0xb000], RZ ;  /* 0x00b000ffcb007388 */ /* 0x0005e40000000c00 */
.L_x_2802:
[----:B------:R-:W-:Y:S05]  /*138a0*/  BSYNC B0 ;  /* 0x0000000000007941 */ /* 0x000fea0003800000 */
.L_x_2801:
[----:B-1----:R-:W1:Y:S01]  /*138b0*/  LDC.64 R4, c[0x0][0x3c8] ;  /* 0x0000f200ff047b82 */ /* 0x002e620000000a00 */
[----:B------:R-:W-:Y:S01]  /*138c0*/  ISETP.GE.AND P0, PT, R26, R7, PT ;  /* 0x000000071a00720c */ /* 0x000fe20003f06270 */
[----:B------:R-:W-:-:S12]  /*138d0*/  BSSY B0, `(.L_x_2804) ;  /* 0x0000023000007945 */ /* 0x000fd80003800000 */
[----:B------:R-:W-:Y:S05]  /*138e0*/  @P0 BRA `(.L_x_2805) ;  /* 0x0000000000840947 */ /* 0x000fea0003800000 */
[----:B--23--:R-:W2:Y:S01]  /*138f0*/  LDC.64 R2, c[0x0][0x248] ;  /* 0x00009200ff027b82 */ /* 0x00cea20000000a00 */
[C---:B------:R-:W-:Y:S01]  /*13900*/  LOP3.LUT R0, R88.reuse, 0x1, RZ, 0xc0, !PT ;  /* 0x0000000158007812 */ /* 0x040fe200078ec0ff */
[----:B------:R-:W-:Y:S01]  /*13910*/  IMAD.MOV.U32 R150, RZ, RZ, R152 ;  /* 0x000000ffff967224 */ /* 0x000fe200078e0098 */
[----:B------:R-:W-:Y:S02]  /*13920*/  LOP3.LUT P2, RZ, R88, 0x2, RZ, 0xc0, !PT ;  /* 0x0000000258ff7812 */ /* 0x000fe4000784c0ff */
[----:B------:R-:W-:Y:S02]  /*13930*/  ISETP.NE.U32.AND P4, PT, R0, 0x1, PT ;  /* 0x000000010000780c */ /* 0x000fe40003f85070 */
[----:B------:R-:W-:-:S11]  /*13940*/  LOP3.LUT P1, RZ, R88, 0x4, RZ, 0xc0, !PT ;  /* 0x0000000458ff7812 */ /* 0x000fd6000782c0ff */
[----:B------:R-:W-:Y:S01]  /*13950*/  @!P4 MOV R11, R209 ;  /* 0x000000d1000bc202 */ /* 0x000fe20000000f00 */
[----:B------:R-:W-:Y:S02]  /*13960*/  @!P4 IMAD.MOV.U32 R10, RZ, RZ, R206 ;  /* 0x000000ffff0ac224 */ /* 0x000fe400078e00ce */
[----:B--2---:R-:W-:-:S04]  /*13970*/  IMAD.WIDE.U32 R8, R2, 0x30, R150 ;  /* 0x0000003002087825 */ /* 0x004fc800078e0096 */
        /* <DEDUP_REMOVED lines=24> */
.L_x_2805:
[----:B------:R-:W-:Y:S05]  /*13b00*/  BSYNC B0 ;  /* 0x0000000000007941 */ /* 0x000fea0003800000 */
.L_x_2804:
[----:B------:R-:W-:Y:S01]  /*13b10*/  ULDC.64 UR8, c[0x0][0x3d0] ;  /* 0x0000f40000087ab9 */ /* 0x000fe20000000a00 */
[----:B------:R-:W0:Y:S01]  /*13b20*/  LDGDEPBAR ;  /* 0x00000000000079af */ /* 0x000e220000000000 */
[----:B------:R-:W-:Y:S01]  /*13b30*/  IMAD R0, R71, UR8, RZ ;  /* 0x0000000847007c24 */ /* 0x000fe2000f8e02ff */
[----:B------:R-:W-:Y:S01]  /*13b40*/  ISETP.GE.AND P1, PT, R154, R7, PT ;  /* 0x000000079a00720c */ /* 0x000fe20003f26270 */
[----:B------:R-:W-:Y:S01]  /*13b50*/  IMAD.WIDE.U32 R156, R73, UR8, R156 ;  /* 0x00000008499c7c25 */ /* 0x000fe2000f8e009c */
[----:B------:R-:W-:-:S03]  /*13b60*/  ULDC UR5, c[0x0][0x2e8] ;  /* 0x0000ba0000057ab9 */ /* 0x000fc60000000800 */
[----:B------:R-:W-:Y:S01]  /*13b70*/  IMAD R0, R73, UR9, R0 ;  /* 0x0000000949007c24 */ /* 0x000fe2000f8e0200 */
[----:B-1----:R-:W-:Y:S01]  /*13b80*/  LEA R4, P0, R156, R4, 0x2 ;  /* 0x000000049c047211 */ /* 0x002fe200078010ff */
[----:B------:R-:W-:-:S04]  /*13b90*/  DEPBAR.LE SB0, 0x0 ;  /* 0x000080000000791a */ /* 0x000fc80000000000 */
[----:B------:R-:W-:Y:S01]  /*13ba0*/  IMAD.IADD R0, R157, 0x1, R0 ;  /* 0x000000019d007824 */ /* 0x000fe200078e0200 */
[----:B--23--:R-:W1:Y:S01]  /*13bb0*/  MUFU.RCP R3, UR5 ;  /* 0x0000000500037d08 */ /* 0x00ce620008001000 */
[----:B------:R-:W-:-:S03]  /*13bc0*/  ULDC.64 UR8, c[0x0][0x220] ;  /* 0x0000880000087ab9 */ /* 0x000fc60000000a00 */
[----:B------:R-:W-:-:S05]  /*13bd0*/  LEA.HI.X R5, R156, R5, R0, 0x2, P0 ;  /* 0x000000059c057211 */ /* 0x000fca00000f1400 */
[----:B------:R-:W1:Y:S01]  /*13be0*/  LDG.E R0, desc[UR6][R4.64] ;  /* 0x0000000604007981 */ /* 0x000e62000c1e1900 */
[----:B------:R-:W-:Y:S01]  /*13bf0*/  SHF.R.S32.HI R2, RZ, 0x1f, R149 ;  /* 0x0000001fff027819 */ /* 0x000fe20000011495 */
[----:B------:R-:W-:Y:S01]  /*13c00*/  IMAD.SHL.U32 R89, R127, 0x2, RZ ;  /* 0x000000027f597824 */ /* 0x000fe200078e00ff */
[----:B------:R-:W-:Y:S01]  /*13c10*/  BAR.SYNC.DEFER_BLOCKING 0x0 ;  /* 0x0000000000007b1d */ /* 0x000fe20000010000 */
[----:B------:R-:W-:Y:S02]  /*13c20*/  LEA R160, P0, R136, UR8, 0x1 ;  /* 0x0000000888a07c11 */ /* 0x000fe4000f8008ff */
[----:B------:R-:W-:Y:S02]  /*13c30*/  LEA.HI R2, R2, R149, RZ, 0x2 ;  /* 0x0000009502027211 */ /* 0x000fe400078f10ff */
[----:B------:R-:W-:Y:S01]  /*13c40*/  LEA.HI.X R161, R136, UR9, R134, 0x1, P0 ;  /* 0x0000000988a17c11 */ /* 0x000fe200080f0c86 */
[----:B------:R-:W-:Y:S01]  /*13c50*/  BSSY B0, `(.L_x_2806) ;  /* 0x000001e000007945 */ /* 0x000fe20003800000 */
[----:B------:R-:W-:-:S02]  /*13c60*/  LOP3.LUT R89, R89, 0x6, RZ, 0xc0, !PT ;  /* 0x0000000659597812 */ /* 0x000fc400078ec0ff */
[----:B------:R-:W-:Y:S01]  /*13c70*/  SHF.R.S32.HI R2, RZ, 0x2, R2 ;  /* 0x00000002ff027819 */ /* 0x000fe20000011402 */
[----:B------:R2:W-:Y:S04]  /*13c80*/  @P1 STS.128 [R203+0xc000], RZ ;  /* 0x00c000ffcb001388 */ /* 0x0005e80000000c00 */
[----:B------:R2:W-:Y:S04]  /*13c90*/  @P1 STS.128 [R203+0xe000], RZ ;  /* 0x00e000ffcb001388 */ /* 0x0005e80000000c00 */
[----:B------:R2:W-:Y:S01]  /*13ca0*/  @P1 STS.128 [R203+0x10000], RZ ;  /* 0x010000ffcb001388 */ /* 0x0005e20000000c00 */
[----:B-1----:R-:W-:Y:S01]  /*13cb0*/  FMUL.FTZ R3, R0, R3 ;  /* 0x0000000300037220 */ /* 0x002fe20000410000 */
[----:B--2---:R-:W-:Y:S06]  /*13cc0*/  @P1 BRA `(.L_x_2807) ;  /* 0x0000000000581947 */ /* 0x004fec0003800000 */
        /* <DEDUP_REMOVED lines=21> */
.L_x_2808:
[----:B------:R2:W-:Y:S02]  /*13e20*/  STS.128 [R203+0x10000], RZ ;  /* 0x010000ffcb007388 */ /* 0x0005e40000000c00 */
.L_x_2807:
[----:B------:R-:W-:Y:S05]  /*13e30*/  BSYNC B0 ;  /* 0x0000000000007941 */ /* 0x000fea0003800000 */
.L_x_2806:
        /* <DEDUP_REMOVED lines=9> */
[CC--:B-1----:R-:W-:Y:S02]  /*13ed0*/  @P1 LEA R4, P0, R198.reuse, R160.reuse, 0x1 ;  /* 0x000000a0c6041211 */ /* 0x0c2fe400078008ff */
        /* <DEDUP_REMOVED lines=22> */
.L_x_2811:
[----:B------:R1:W-:Y:S02]  /*14040*/  STS.128 [R203+0x10800], RZ ;  /* 0x010800ffcb007388 */ /* 0x0003e40000000c00 */
.L_x_2810:
[----:B------:R-:W-:Y:S05]  /*14050*/  BSYNC B0 ;  /* 0x0000000000007941 */ /* 0x000fea0003800000 */
.L_x_2809:
[----:B------:R-:W-:Y:S01]  /*14060*/  ISETP.GE.AND P0, PT, R24, R7, PT ;  /* 0x000000071800720c */ /* 0x000fe20003f06270 */
[----:B------:R-:W-:-:S12]  /*14070*/  BSSY B0, `(.L_x_2812) ;  /* 0x0000023000007945 */ /* 0x000fd80003800000 */
[----:B------:R1:W-:Y:S04]  /*14080*/  @P0 STS.128 [R203+0xd000], RZ ;  /* 0x00d000ffcb000388 */ /* 0x0003e80000000c00 */
[----:B------:R1:W-:Y:S04]  /*14090*/  @P0 STS.128 [R203+0xf000], RZ ;  /* 0x00f000ffcb000388 */ /* 0x0003e80000000c00 */
[----:B------:R1:W-:Y:S01]  /*140a0*/  @P0 STS.128 [R203+0x11000], RZ ;  /* 0x011000ffcb000388 */ /* 0x0003e20000000c00 */
[----:B------:R-:W-:Y:S05]  /*140b0*/  @P0 BRA `(.L_x_2813) ;  /* 0x0000000000780947 */ /* 0x000fea0003800000 */
[----:B-1----:R-:W1:Y:S01]  /*140c0*/  LDC.64 R4, c[0x0][0x250] ;  /* 0x00009400ff047b82 */ /* 0x002e620000000a00 */
        /* <DEDUP_REMOVED lines=28> */
.L_x_2814:
[----:B------:R1:W-:Y:S02]  /*14290*/  STS.128 [R203+0x11000], RZ ;  /* 0x011000ffcb007388 */ /* 0x0003e40000000c00 */
.L_x_2813:
[----:B------:R-:W-:Y:S05]  /*142a0*/  BSYNC B0 ;  /* 0x0000000000007941 */ /* 0x000fea0003800000 */
.L_x_2812:
        /* <DEDUP_REMOVED lines=9> */
[----:B-1----:R-:W1:Y:S08]  /*14340*/  @P1 LDC.64 R4, c[0x0][0x250] ;  /* 0x00009400ff041b82 */ /* 0x002e700000000a00 */
[----:B------:R-:W5:Y:S01]  /*14350*/  @!P0 LDC.64 R6, c[0x0][0x250] ;  /* 0x00009400ff068b82 */ /* 0x000f620000000a00 */
[----:B-1----:R-:W-:-:S04]  /*14360*/  @P1 IMAD.WIDE.U32 R8, R4, 0x60, R160 ;  /* 0x0000006004081825 */ /* 0x002fc800078e00a0 */
[----:B------:R-:W-:Y:S01]  /*14370*/  @P1 IMAD R5, R5, 0x60, RZ ;  /* 0x0000006005051824 */ /* 0x000fe200078e02ff */
[----:B------:R-:W-:Y:S01]  /*14380*/  @P1 MOV R4, R8 ;  /* 0x0000000800041202 */ /* 0x000fe20000000f00 */
[----:B-----5:R-:W-:-:S03]  /*14390*/  @!P0 IMAD.WIDE.U32 R10, R6, 0x60, R160 ;  /* 0x00000060060a8825 */ /* 0x020fc600078e00a0 */
        /* <DEDUP_REMOVED lines=23> */
.L_x_2817:
[----:B------:R1:W-:Y:S02]  /*14510*/  STS.128 [R203+0x11800], RZ ;  /* 0x011800ffcb007388 */ /* 0x0003e40000000c00 */
.L_x_2816:
[----:B------:R-:W-:Y:S05]  /*14520*/  BSYNC B0 ;  /* 0x0000000000007941 */ /* 0x000fea0003800000 */
.L_x_2815:
[C---:B------:R-:W-:Y:S01]  /*14530*/  IMAD.SHL.U32 R0, R63.reuse, 0x40, RZ ;  /* 0x000000403f007824 */ /* 0x040fe200078e00ff */
[----:B------:R-:W-:Y:S01]  /*14540*/  R2P PR, R63, 0x6 ;  /* 0x000000063f007804 */ /* 0x000fe20000000000 */
[----:B------:R-:W-:Y:S01]  /*14550*/  IMAD.SHL.U32 R154, R154, 0x8, RZ ;  /* 0x000000089a9a7824 */ /* 0x000fe200078e00ff */
[----:B------:R-:W-:Y:S01]  /*14560*/  ULDC UR5, c[0x0][0x398] ;  /* 0x0000e60000057ab9 */ /* 0x000fe20000000800 */
[----:B------:R-:W-:Y:S01]  /*14570*/  IMAD R195, R60, 0x400, R47 ;  /* 0x000004003cc37824 */ /* 0x000fe200078e022f */
[----:B-1----:R-:W-:Y:S01]  /*14580*/  LOP3.LUT R5, R0, 0x1c0, RZ, 0xc0, !PT ;  /* 0x000001c000057812 */ /* 0x002fe200078ec0ff */
[----:B------:R-:W-:Y:S01]  /*14590*/  IMAD.IADD R89, R44, 0x1, R89 ;  /* 0x000000012c597824 */ /* 0x000fe200078e0259 */
[----:B------:R-:W0:Y:S02]  /*145a0*/  LDGDEPBAR ;  /* 0x00000000000079af */ /* 0x000e240000000000 */
[----:B------:R-:W-:Y:S02]  /*145b0*/  LOP3.LUT R154, R5, 0x8, R154, 0xf8, !PT ;  /* 0x00000008059a7812 */ /* 0x000fe400078ef89a */
[----:B------:R-:W-:-:S02]  /*145c0*/  SHF.R.U32.HI R5, RZ, 0x3, R5 ;  /* 0x00000003ff057819 */ /* 0x000fc40000011605 */
[----:B------:R-:W-:Y:S02]  /*145d0*/  LEA R195, R195, UR4, 0x1 ;  /* 0x00000004c3c37c11 */ /* 0x000fe4000f8e08ff */
[----:B------:R-:W-:-:S03]  /*145e0*/  LOP3.LUT R5, R154, R5, RZ, 0x3c, !PT ;  /* 0x000000059a057212 */ /* 0x000fc600078e3cff */
[----:B------:R-:W-:Y:S02]  /*145f0*/  IMAD R210, R46, 0x2, R195 ;  /* 0x000000022ed27824 */ /* 0x000fe400078e02c3 */
[----:B------:R-:W-:Y:S02]  /*14600*/  IMAD R194, R64, 0x200, R5 ;  /* 0x0000020040c27824 */ /* 0x000fe400078e0205 */
[----:B------:R-:W-:Y:S01]  /*14610*/  LDSM.16.M88.4 R64, [R195] ;  /* 0x00000000c340783b */ /* 0x000fe20000000200 */
[C---:B------:R-:W-:Y:S02]  /*14620*/  IMAD R63, R45.reuse, 0x2, R195 ;  /* 0x000000022d3f7824 */ /* 0x040fe400078e02c3 */
[----:B------:R-:W-:Y:S01]  /*14630*/  LEA R194, R194, UR4, 0x1 ;  /* 0x00000004c2c27c11 */ /* 0x000fe2000f8e08ff */
[----:B------:R-:W-:Y:S01]  /*14640*/  LDSM.16.M88.4 R4, [R210] ;  /* 0x00000000d204783b */ /* 0x000fe20000000200 */
[----:B------:R-:W-:-:S03]  /*14650*/  IMAD R196, R45, 0x2, R210 ;  /* 0x000000022dc47824 */ /* 0x000fc600078e02d2 */
[----:B------:R-:W1:Y:S01]  /*14660*/  LDSM.16.M88.4 R40, [R194+0x6000] ;  /* 0x00600000c228783b */ /* 0x000e620000000200 */
[C---:B------:R-:W-:Y:S02]  /*14670*/  VIADD R0, R194.reuse, 0x6000 ;  /* 0x00006000c2007836 */ /* 0x040fe40000000000 */
[----:B------:R-:W-:Y:S01]  /*14680*/  VIADD R193, R194, 0x6020 ;  /* 0x00006020c2c17836 */ /* 0x000fe20000000000 */
[----:B------:R-:W5:Y:S01]  /*14690*/  LDSM.16.M88.4 R32, [R194+0x6800] ;  /* 0x00680000c220783b */ /* 0x000f620000000200 */
[----:B------:R-:W-:Y:S02]  /*146a0*/  @P1 VIADD R193, R0, 0xffffffe0 ;  /* 0xffffffe000c11836 */ /* 0x000fe40000000000 */
[----:B------:R-:W-:Y:S01]  /*146b0*/  IMAD.MOV.U32 R0, RZ, RZ, 0x40 ;  /* 0x00000040ff007424 */ /* 0x000fe200078e00ff */
[----:B------:R-:W2:Y:S01]  /*146c0*/  LDSM.16.M88.4 R24, [R194+0x7000] ;  /* 0x00700000c218783b */ /* 0x000ea20000000200 */
[C---:B------:R-:W-:Y:S02]  /*146d0*/  VIADD R187, R193.reuse, 0x800 ;  /* 0x00000800c1bb7836 */ /* 0x040fe40000000000 */
[C---:B------:R-:W-:Y:S01]  /*146e0*/  VIADD R186, R193.reuse, 0x1000 ;  /* 0x00001000c1ba7836 */ /* 0x040fe20000000000 */
[----:B------:R-:W3:Y:S01]  /*146f0*/  LDSM.16.M88.4 R52, [R194+0x7800] ;  /* 0x00780000c234783b */ /* 0x000ee20000000200 */
[----:B------:R-:W-:Y:S01]  /*14700*/  SEL R0, R0, 0xffffffc0, !P2 ;  /* 0xffffffc000007807 */ /* 0x000fe20005000000 */
[----:B------:R-:W-:-:S02]  /*14710*/  VIADD R185, R193, 0x1800 ;  /* 0x00001800c1b97836 */ /* 0x000fc40000000000 */
[----:B------:R-:W4:Y:S01]  /*14720*/  LDSM.16.M88.4 R8, [R193] ;  /* 0x00000000c108783b */ /* 0x000f220000000200 */
[C---:B------:R-:W-:Y:S02]  /*14730*/  VIADD R183, R193.reuse, 0x2000 ;  /* 0x00002000c1b77836 */ /* 0x040fe40000000000 */
[----:B------:R-:W-:Y:S01]  /*14740*/  IMAD.IADD R191, R194, 0x1, R0 ;  /* 0x00000001c2bf7824 */ /* 0x000fe200078e0200 */
[----:B------:R-:W4:Y:S01]  /*14750*/  LDSM.16.M88.4 R16, [R193+0x800] ;  /* 0x00080000c110783b */ /* 0x000f220000000200 */
[----:B------:R-:W-:Y:S02]  /*14760*/  IMAD.IADD R184, R0, 0x1, R193 ;  /* 0x0000000100b87824 */ /* 0x000fe400078e02c1 */
[C---:B------:R-:W-:Y:S01]  /*14770*/  VIADD R182, R193.reuse, 0x2800 ;  /* 0x00002800c1b67836 */ /* 0x040fe20000000000 */
[----:B------:R-:W4:Y:S01]  /*14780*/  LDSM.16.M88.4 R12, [R193+0x1000] ;  /* 0x00100000c10c783b */ /* 0x000f220000000200 */
[C---:B------:R-:W-:Y:S02]  /*14790*/  VIADD R181, R193.reuse, 0x3000 ;  /* 0x00003000c1b57836 */ /* 0x040fe40000000000 */
[C---:B------:R-:W-:Y:S01]  /*147a0*/  VIADD R180, R193.reuse, 0x3800 ;  /* 0x00003800c1b47836 */ /* 0x040fe20000000000 */
[----:B------:R-:W4:Y:S01]  /*147b0*/  LDSM.16.M88.4 R80, [R193+0x1800] ;  /* 0x00180000c150783b */ /* 0x000f220000000200 */
[----:B------:R-:W-:-:S02]  /*147c0*/  VIADD R179, R193, 0x4000 ;  /* 0x00004000c1b37836 */ /* 0x000fc40000000000 */
[C---:B------:R-:W-:Y:S01]  /*147d0*/  VIADD R178, R193.reuse, 0x4800 ;  /* 0x00004800c1b27836 */ /* 0x040fe20000000000 */
[----:B------:R-:W-:Y:S01]  /*147e0*/  LDSM.16.M88.4 R76, [R63] ;  /* 0x000000003f4c783b */ /* 0x000fe20000000200 */
[C---:B------:R-:W-:Y:S02]  /*147f0*/  VIADD R177, R193.reuse, 0x5000 ;  /* 0x00005000c1b17836 */ /* 0x040fe40000000000 */
[----:B------:R-:W-:Y:S01]  /*14800*/  VIADD R176, R193, 0x5800 ;  /* 0x00005800c1b07836 */ /* 0x000fe20000000000 */
[----:B------:R-:W4:Y:S01]  /*14810*/  LDSM.16.M88.4 R56, [R191+0x6000] ;  /* 0x00600000bf38783b */ /* 0x000f220000000200 */
[C---:B-1----:R-:W-:Y:S03]  /*14820*/  HMMA.16816.F32 R48, R64.reuse, R40, RZ ;  /* 0x000000284030723c */ /* 0x042fe600000018ff */
[----:B------:R-:W-:Y:S04]  /*14830*/  LDSM.16.M88.4 R72, [R191+0x7800] ;  /* 0x00780000bf48783b */ /* 0x000fe80000000200 */
[----:B------:R-:W-:Y:S01]  /*14840*/  LDSM.16.M88.4 R68, [R196] ;  /* 0x00000000c444783b */ /* 0x000fe20000000200 */
[C---:B------:R-:W-:Y:S03]  /*14850*/  HMMA.16816.F32 R40, R64.reuse, R42, RZ ;  /* 0x0000002a4028723c */ /* 0x040fe600000018ff */
[----:B------:R-:W-:Y:S03]  /*14860*/  LDSM.16.M88.4 R84, [R184+0x3800] ;  /* 0x00380000b854783b */ /* 0x000fe60000000200 */
[C---:B-----5:R-:W-:Y:S06]  /*14870*/  HMMA.16816.F32 R36, R64.reuse, R32, RZ ;  /* 0x000000204024723c */ /* 0x060fec00000018ff */
[C---:B--2---:R-:W-:Y:S06]  /*14880*/  HMMA.16816.F32 R28, R64.reuse, R24, RZ ;  /* 0x00000018401c723c */ /* 0x044fec00000018ff */
[C---:B------:R-:W-:Y:S06]  /*14890*/  HMMA.16816.F32 R32, R64.reuse, R34, RZ ;  /* 0x000000224020723c */ /* 0x040fec00000018ff */
        /* <DEDUP_REMOVED lines=38> */
[----:B------:R-:W3:Y:S05]  /*14b00*/  LDSM.16.M88.4 R12, [R193+0x2800] ;  /* 0x00280000c10c783b */ /* 0x000eea0000000200 */
        /* <DEDUP_REMOVED lines=8> */
[C---:B------:R-:W-:Y:S01]  /*14b90*/  HMMA.16816.F32 R32, R56.reuse, R54, R32 ;  /* 0x000000363820723c */ /* 0x040fe20000001820 */
[----:B------:R-:W4:Y:S05]  /*14ba0*/  LDSM.16.M88.4 R52, [R63+0x2000] ;  /* 0x002000003f34783b */ /* 0x000f2a0000000200 */
[C---:B------:R-:W-:Y:S06]  /*14bb0*/  HMMA.16816.F32 R28, R56.reuse, R64, R28 ;  /* 0x00000040381c723c */ /* 0x040fec000000181c */
[C---:B------:R-:W-:Y:S01]  /*14bc0*/  HMMA.16816.F32 R24, R56.reuse, R66, R24 ;  /* 0x000000423818723c */ /* 0x040fe20000001818 */
[----:B------:R-:W5:Y:S05]  /*14bd0*/  LDSM.16.M88.4 R64, [R191+0x8800] ;  /* 0x00880000bf40783b */ /* 0x000f6a0000000200 */
[C---:B------:R-:W-:Y:S06]  /*14be0*/  HMMA.16816.F32 R20, R56.reuse, R72, R20 ;  /* 0x000000483814723c */ /* 0x040fec0000001814 */
[----:B------:R-:W-:Y:S01]  /*14bf0*/  HMMA.16816.F32 R76, R56, R74, R76 ;  /* 0x0000004a384c723c */ /* 0x000fe2000000184c */
[----:B------:R-:W-:Y:S04]  /*14c00*/  LDSM.16.M88.4 R56, [R191+0x9800] ;  /* 0x00980000bf38783b */ /* 0x000fe80000000200 */
[----:B------:R-:W-:Y:S01]  /*14c10*/  LDSM.16.M88.4 R72, [R196+0x2000] ;  /* 0x00200000c448783b */ /* 0x000fe20000000200 */
[C---:B--2---:R-:W-:Y:S06]  /*14c20*/  HMMA.16816.F32 R48, R4.reuse, R16, R48 ;  /* 0x000000100430723c */ /* 0x044fec0000001830 */
[C---:B------:R-:W-:Y:S01]  /*14c30*/  HMMA.16816.F32 R40, R4.reuse, R18, R40 ;  /* 0x000000120428723c */ /* 0x040fe20000001828 */
[----:B------:R-:W2:Y:S05]  /*14c40*/  LDSM.16.M88.4 R16, [R191+0x9000] ;  /* 0x00900000bf10783b */ /* 0x000eaa0000000200 */
[C---:B---3--:R-:W-:Y:S06]  /*14c50*/  HMMA.16816.F32 R36, R4.reuse, R12, R36 ;  /* 0x0000000c0424723c */ /* 0x048fec0000001824 */
        /* <DEDUP_REMOVED lines=9> */
[C---:B----4-:R-:W-:Y:S06]  /*14cf0*/  HMMA.16816.F32 R48, R52.reuse, R68, R48 ;  /* 0x000000443430723c */ /* 0x050fec0000001830 */
[C---:B-----5:R-:W-:Y:S06]  /*14d00*/  HMMA.16816.F32 R36, R52.reuse, R64, R36 ;  /* 0x000000403424723c */ /* 0x060fec0000001824 */
[C---:B------:R-:W-:Y:S01]  /*14d10*/  HMMA.16816.F32 R40, R52.reuse, R70, R40 ;  /* 0x000000463428723c */ /* 0x040fe20000001828 */
[----:B------:R-:W-:Y:S05]  /*14d20*/  LDSM.16.M88.4 R68, [R194+0xa000] ;  /* 0x00a00000c244783b */ /* 0x000fea0000000200 */
        /* <DEDUP_REMOVED lines=10> */
[C---:B-1----:R-:W-:Y:S06]  /*14dd0*/  HMMA.16816.F32 R36, R72.reuse, R8, R36 ;  /* 0x000000084824723c */ /* 0x042fec0000001824 */
[C---:B------:R-:W-:Y:S01]  /*14de0*/  HMMA.16816.F32 R40, R72.reuse, R14, R40 ;  /* 0x0000000e4828723c */ /* 0x040fe20000001828 */
[----:B------:R-:W1:Y:S05]  /*14df0*/  LDSM.16.M88.4 R12, [R193+0x4000] ;  /* 0x00400000c10c783b */ /* 0x000e6a0000000200 */
[C---:B------:R-:W-:Y:S01]  /*14e00*/  HMMA.16816.F32 R32, R72.reuse, R10, R32 ;  /* 0x0000000a4820723c */ /* 0x040fe20000001820 */
[----:B------:R-:W3:Y:S05]  /*14e10*/  LDSM.16.M88.4 R8, [R193+0x4800] ;  /* 0x00480000c108783b */ /* 0x000eea0000000200 */
[C---:B------:R-:W-:Y:S06]  /*14e20*/  HMMA.16816.F32 R28, R72.reuse, R4, R28 ;  /* 0x00000004481c723c */ /* 0x040fec000000181c */
[----:B------:R-:W-:Y:S01]  /*14e30*/  HMMA.16816.F32 R24, R72, R6, R24 ;  /* 0x000000064818723c */ /* 0x000fe20000001818 */
[----:B------:R-:W5:Y:S05]  /*14e40*/  LDSM.16.M88.4 R4, [R193+0x5000] ;  /* 0x00500000c104783b */ /* 0x000f6a0000000200 */
[C---:B--2---:R-:W-:Y:S06]  /*14e50*/  HMMA.16816.F32 R48, R16.reuse, R68, R48 ;  /* 0x000000441030723c */ /* 0x044fec0000001830 */
[----:B------:R-:W-:Y:S06]  /*14e60*/  HMMA.16816.F32 R36, R16, R64, R36 ;  /* 0x000000401024723c */ /* 0x000fec0000001824 */
[C---:B------:R-:W-:Y:S06]  /*14e70*/  HMMA.16816.F32 R76, R72.reuse, R86, R76 ;  /* 0x00000056484c723c */ /* 0x040fec000000184c */
[----:B------:R-:W-:Y:S01]  /*14e80*/  HMMA.16816.F32 R20, R72, R84, R20 ;  /* 0x000000544814723c */ /* 0x000fe20000001814 */
[----:B------:R-:W-:Y:S04]  /*14e90*/  LDSM.16.M88.4 R72, [R63+0x4000] ;  /* 0x004000003f48783b */ /* 0x000fe80000000200 */
[----:B------:R-:W-:Y:S01]  /*14ea0*/  LDSM.16.M88.4 R84, [R193+0x5800] ;  /* 0x00580000c154783b */ /* 0x000fe20000000200 */
[C---:B------:R-:W-:Y:S03]  /*14eb0*/  HMMA.16816.F32 R40, R16.reuse, R70, R40 ;  /* 0x000000461028723c */ /* 0x040fe60000001828 */
[----:B------:R-:W2:Y:S03]  /*14ec0*/  LDSM.16.M88.4 R68, [R191+0xa000] ;  /* 0x00a00000bf44783b */ /* 0x000ea60000000200 */
[C---:B------:R-:W-:Y:S01]  /*14ed0*/  HMMA.16816.F32 R32, R16.reuse, R66, R32 ;  /* 0x000000421020723c */ /* 0x040fe20000001820 */
[----:B------:R-:W2:Y:S05]  /*14ee0*/  LDSM.16.M88.4 R64, [R191+0xa800] ;  /* 0x00a80000bf40783b */ /* 0x000eaa0000000200 */
[C---:B----4-:R-:W-:Y:S06]  /*14ef0*/  HMMA.16816.F32 R28, R16.reuse, R56, R28 ;  /* 0x00000038101c723c */ /* 0x050fec000000181c */
[----:B------:R-:W-:Y:S01]  /*14f00*/  HMMA.16816.F32 R24, R16, R58, R24 ;  /* 0x0000003a1018723c */ /* 0x000fe20000001818 */
[----:B------:R-:W4:Y:S05]  /*14f10*/  LDSM.16.M88.4 R56, [R191+0xb000] ;  /* 0x00b00000bf38783b */ /* 0x000f2a0000000200 */
[C---:B-1----:R-:W-:Y:S06]  /*14f20*/  HMMA.16816.F32 R48, R80.reuse, R12, R48 ;  /* 0x0000000c5030723c */ /* 0x042fec0000001830 */
[----:B---3--:R-:W-:Y:S06]  /*14f30*/  HMMA.16816.F32 R36, R80, R8, R36 ;  /* 0x000000085024723c */ /* 0x008fec0000001824 */
[C---:B------:R-:W-:Y:S06]  /*14f40*/  HMMA.16816.F32 R76, R16.reuse, R54, R76 ;  /* 0x00000036104c723c */ /* 0x040fec000000184c */
[----:B------:R-:W-:Y:S01]  /*14f50*/  HMMA.16816.F32 R20, R16, R52, R20 ;  /* 0x000000341014723c */ /* 0x000fe20000001814 */
[----:B------:R-:W-:Y:S04]  /*14f60*/  LDSM.16.M88.4 R16, [R184+0x4000] ;  /* 0x00400000b810783b */ /* 0x000fe80000000200 */
[----:B------:R-:W-:Y:S01]  /*14f70*/  LDSM.16.M88.4 R52, [R191+0xb800] ;  /* 0x00b80000bf34783b */ /* 0x000fe20000000200 */
[C---:B------:R-:W-:Y:S03]  /*14f80*/  HMMA.16816.F32 R40, R80.reuse, R14, R40 ;  /* 0x0000000e5028723c */ /* 0x040fe60000001828 */
[----:B------:R-:W-:Y:S03]  /*14f90*/  LDSM.16.M88.4 R12, [R184+0x4800] ;  /* 0x00480000b80c783b */ /* 0x000fe60000000200 */
[C---:B-----5:R-:W-:Y:S06]  /*14fa0*/  HMMA.16816.F32 R28, R80.reuse, R4, R28 ;  /* 0x00000004501c723c */ /* 0x060fec000000181c */
[C---:B------:R-:W-:Y:S01]  /*14fb0*/  HMMA.16816.F32 R24, R80.reuse, R6, R24 ;  /* 0x000000065018723c */ /* 0x040fe20000001818 */
[----:B------:R-:W1:Y:S05]  /*14fc0*/  LDSM.16.M88.4 R4, [R196+0x4000] ;  /* 0x00400000c404783b */ /* 0x000e6a0000000200 */
[----:B------:R-:W-:Y:S01]  /*14fd0*/  HMMA.16816.F32 R32, R80, R10, R32 ;  /* 0x0000000a5020723c */ /* 0x000fe20000001820 */
[----:B------:R-:W3:Y:S05]  /*14fe0*/  LDSM.16.M88.4 R8, [R184+0x5000] ;  /* 0x00500000b808783b */ /* 0x000eea0000000200 */
[C---:B--2---:R-:W-:Y:S06]  /*14ff0*/  HMMA.16816.F32 R48, R72.reuse, R68, R48 ;  /* 0x000000444830723c */ /* 0x044fec0000001830 */
[----:B------:R-:W-:Y:S06]  /*15000*/  HMMA.16816.F32 R36, R72, R64, R36 ;  /* 0x000000404824723c */ /* 0x000fec0000001824 */
[C---:B------:R-:W-:Y:S06]  /*15010*/  HMMA.16816.F32 R76, R80.reuse, R86, R76 ;  /* 0x00000056504c723c */ /* 0x040fec000000184c */
[----:B------:R-:W-:Y:S06]  /*15020*/  HMMA.16816.F32 R20, R80, R84, R20 ;  /* 0x000000545014723c */ /* 0x000fec0000001814 */
[----:B------:R-:W-:Y:S01]  /*15030*/  HMMA.16816.F32 R64, R72, R66, R32 ;  /* 0x000000424840723c */ /* 0x000fe20000001820 */
[----:B------:R-:W2:Y:S01]  /*15040*/  LDSM.16.M88.4 R32, [R184+0x5800] ;  /* 0x00580000b820783b */ /* 0x000ea20000000200 */
[----:B------:R-:W-:-:S04]  /*15050*/  DEPBAR.LE SB0, 0x0 ;  /* 0x000080000000791a */ /* 0x000fc80000000000 */
[C---:B----4-:R-:W-:Y:S06]  /*15060*/  HMMA.16816.F32 R28, R72.reuse, R56, R28 ;  /* 0x00000038481c723c */ /* 0x050fec000000181c */
[----:B------:R-:W-:Y:S06]  /*15070*/  HMMA.16816.F32 R40, R72, R70, R40 ;  /* 0x000000464828723c */ /* 0x000fec0000001828 */
[C---:B-1----:R-:W-:Y:S06]  /*15080*/  HMMA.16816.F32 R48, R4.reuse, R16, R48 ;  /* 0x000000100430723c */ /* 0x042fec0000001830 */
[----:B------:R-:W-:Y:S06]  /*15090*/  HMMA.16816.F32 R36, R4, R12, R36 ;  /* 0x0000000c0424723c */ /* 0x000fec0000001824 */
[----:B------:R-:W-:Y:S01]  /*150a0*/  HMMA.16816.F32 R76, R72, R54, R76 ;  /* 0x00000036484c723c */ /* 0x000fe2000000184c */
[----:B------:R-:W-:-:S05]  /*150b0*/  IMAD R13, R60, 0x10, R62 ;  /* 0x000000103c0d7824 */ /* 0x000fca00078e023e */
[----:B------:R-:W-:Y:S01]  /*150c0*/  HMMA.16816.F32 R24, R72, R58, R24 ;  /* 0x0000003a4818723c */ /* 0x000fe20000001818 */
[----:B------:R-:W-:-:S04]  /*150d0*/  IADD3 R2, R13, 0x1, R2 ;  /* 0x000000010d027810 */ /* 0x000fc80007ffe002 */
[----:B------:R-:W-:Y:S01]  /*150e0*/  IADD3 R2, R61, R2, -R201 ;  /* 0x000000023d027210 */ /* 0x000fe20007ffe8c9 */
[----:B------:R-:W-:Y:S04]  /*150f0*/  HMMA.16816.F32 R20, R72, R52, R20 ;  /* 0x000000344814723c */ /* 0x000fe80000001814 */
[----:B------:R-:W-:Y:S02]  /*15100*/  VIADD R2, R2, UR5 ;  /* 0x0000000502027c36 */ /* 0x000fe40008000000 */
[----:B---3--:R-:W-:Y:S01]  /*15110*/  HMMA.16816.F32 R28, R4, R8, R28 ;  /* 0x00000008041c723c */ /* 0x008fe2000000181c */
[----:B------:R-:W-:Y:S02]  /*15120*/  VIADD R53, R89, 0x20 ;  /* 0x0000002059357836 */ /* 0x000fe40000000000 */
[----:B------:R-:W-:-:S02]  /*15130*/  VIMNMX R0, R2, R61, PT ;  /* 0x0000003d02007248 */ /* 0x000fc40003fe0100 */
[----:B------:R-:W-:Y:S01]  /*15140*/  VIADDMNMX R2, R2, 0x8, R61, PT ;  /* 0x0000000802027846 */ /* 0x000fe2000380013d */
[----:B------:R-:W-:Y:S01]  /*15150*/  HMMA.16816.F32 R40, R4, R18, R40 ;  /* 0x000000120428723c */ /* 0x000fe20000001828 */
[----:B------:R-:W-:-:S05]  /*15160*/  VIADD R9, R89, 0x1 ;  /* 0x0000000159097836 */ /* 0x000fca0000000000 */
[----:B------:R-:W-:Y:S01]  /*15170*/  I2FP.F32.S32 R8, R9 ;  /* 0x0000000900087245 */ /* 0x000fe20000201400 */
[C---:B------:R-:W-:Y:S01]  /*15180*/  HMMA.16816.F32 R64, R4.reuse, R14, R64 ;  /* 0x0000000e0440723c */ /* 0x040fe20000001840 */
[----:B------:R-:W-:Y:S01]  /*15190*/  BAR.SYNC.DEFER_BLOCKING 0x0 ;  /* 0x0000000000007b1d */ /* 0x000fe20000010000 */
[----:B------:R-:W-:Y:S02]  /*151a0*/  ISETP.GE.AND P5, PT, R9, R0, PT ;  /* 0x000000000900720c */ /* 0x000fe40003fa6270 */
[----:B------:R-:W-:Y:S01]  /*151b0*/  FFMA.FTZ R49, R3, R8, R49 ;  /* 0x0000000803317223 */ /* 0x000fe20000010031 */
[----:B------:R-:W-:Y:S01]  /*151c0*/  ISETP.GE.AND P0, PT, R9, R2, PT ;  /* 0x000000020900720c */ /* 0x000fe20003f06270 */
[----:B------:R-:W-:Y:S01]  /*151d0*/  FFMA.FTZ R8, R3, R8, R51 ;  /* 0x0000000803087223 */ /* 0x000fe20000010033 */
[----:B--2---:R-:W-:Y:S01]  /*151e0*/  HMMA.16816.F32 R76, R4, R34, R76 ;  /* 0x00000022044c723c */ /* 0x004fe2000000184c */
[----:B------:R-:W-:Y:S01]  /*151f0*/  VIADD R9, R89, 0x10 ;  /* 0x0000001059097836 */ /* 0x000fe20000000000 */
[----:B------:R-:W-:-:S02]  /*15200*/  FSEL R51, R49, -INF , !P5 ;  /* 0xff80000031337808 */ /* 0x000fc40006800000 */
[----:B------:R-:W-:Y:S02]  /*15210*/  FSEL R49, R8, -INF , !P0 ;  /* 0xff80000008317808 */ /* 0x000fe40004000000 */
[C---:B------:R-:W-:Y:S01]  /*15220*/  HMMA.16816.F32 R24, R4.reuse, R10, R24 ;  /* 0x0000000a0418723c */ /* 0x040fe20000001818 */
[----:B------:R-:W-:Y:S01]  /*15230*/  VIADD R35, R89, 0x8 ;  /* 0x0000000859237836 */ /* 0x000fe20000000000 */
[C---:B------:R-:W-:Y:S02]  /*15240*/  ISETP.GE.AND P5, PT, R9.reuse, R0, PT ;  /* 0x000000000900720c */ /* 0x040fe40003fa6270 */
[----:B------:R-:W-:Y:S02]  /*15250*/  ISETP.GE.AND P0, PT, R9, R2, PT ;  /* 0x000000020900720c */ /* 0x000fe40003f06270 */
[----:B------:R-:W-:Y:S01]  /*15260*/  HMMA.16816.F32 R20, R4, R32, R20 ;  /* 0x000000200414723c */ /* 0x000fe20000001814 */
[----:B------:R-:W-:Y:S01]  /*15270*/  ISETP.GE.AND P6, PT, R35, R0, PT ;  /* 0x000000002300720c */ /* 0x000fe20003fc6270 */
[----:B------:R-:W-:Y:S01]  /*15280*/  VIADD R11, R89, 0x11 ;  /* 0x00000011590b7836 */ /* 0x000fe20000000000 */
[----:B------:R-:W-:-:S02]  /*15290*/  ISETP.GE.AND P2, PT, R35, R2, PT ;  /* 0x000000022300720c */ /* 0x000fc40003f46270 */
[----:B------:R-:W-:Y:S02]  /*152a0*/  I2FP.F32.S32 R9, R9 ;  /* 0x0000000900097245 */ /* 0x000fe40000201400 */
[C---:B------:R-:W-:Y:S01]  /*152b0*/  VIADD R5, R89.reuse, 0x9 ;  /* 0x0000000959057836 */ /* 0x040fe20000000000 */
[----:B------:R-:W-:Y:S01]  /*152c0*/  I2FP.F32.S32 R35, R35 ;  /* 0x0000002300237245 */ /* 0x000fe20000201400 */
[----:B------:R-:W-:Y:S02]  /*152d0*/  VIADD R7, R89, 0x18 ;  /* 0x0000001859077836 */ /* 0x000fe40000000000 */
[CC--:B------:R-:W-:Y:S01]  /*152e0*/  FFMA.FTZ R17, R3.reuse, R9.reuse, R36 ;  /* 0x0000000903117223 */ /* 0x0c0fe20000010024 */
[----:B------:R-:W-:Y:S01]  /*152f0*/  FFMA.FTZ R9, R3, R9, R38 ;  /* 0x0000000903097223 */ /* 0x000fe20000010026 */
[----:B------:R-:W-:Y:S01]  /*15300*/  ISETP.GE.AND P4, PT, R5, R0, PT ;  /* 0x000000000500720c */ /* 0x000fe20003f86270 */
[-C--:B------:R-:W-:Y:S01]  /*15310*/  FFMA.FTZ R40, R3, R35.reuse, R40 ;  /* 0x0000002303287223 */ /* 0x080fe20000010028 */
[----:B------:R-:W-:Y:S01]  /*15320*/  ISETP.GE.AND P1, PT, R5, R2, PT ;  /* 0x000000020500720c */ /* 0x000fe20003f26270 */
[----:B------:R-:W-:Y:S01]  /*15330*/  FFMA.FTZ R35, R3, R35, R42 ;  /* 0x0000002303237223 */ /* 0x000fe2000001002a */
[----:B------:R-:W-:Y:S01]  /*15340*/  I2FP.F32.S32 R4, R5 ;  /* 0x0000000500047245 */ /* 0x000fe20000201400 */
[----:B------:R-:W-:Y:S01]  /*15350*/  VIADD R5, R89, 0x19 ;  /* 0x0000001959057836 */ /* 0x000fe20000000000 */
[----:B------:R-:W-:-:S02]  /*15360*/  I2FP.F32.S32 R6, R11 ;  /* 0x0000000b00067245 */ /* 0x000fc40000201400 */
[----:B------:R-:W-:Y:S01]  /*15370*/  FSEL R17, R17, -INF , !P5 ;  /* 0xff80000011117808 */ /* 0x000fe20006800000 */
[CC--:B------:R-:W-:Y:S01]  /*15380*/  FFMA.FTZ R41, R3.reuse, R4.reuse, R41 ;  /* 0x0000000403297223 */ /* 0x0c0fe20000010029 */
[C---:B------:R-:W-:Y:S01]  /*15390*/  FFMA.FTZ R33, R3.reuse, R4, R43 ;  /* 0x0000000403217223 */ /* 0x040fe2000001002b */
[----:B------:R-:W-:Y:S01]  /*153a0*/  I2FP.F32.S32 R4, R5 ;  /* 0x0000000500047245 */ /* 0x000fe20000201400 */
[----:B------:R-:W-:Y:S01]  /*153b0*/  FFMA.FTZ R19, R3, R6, R37 ;  /* 0x0000000603137223 */ /* 0x000fe20000010025 */
[----:B------:R-:W-:Y:S01]  /*153c0*/  FSEL R9, R9, -INF , !P0 ;  /* 0xff80000009097808 */ /* 0x000fe20004000000 */
[----:B------:R-:W-:Y:S01]  /*153d0*/  VIADD R37, R89, 0x28 ;  /* 0x0000002859257836 */ /* 0x000fe20000000000 */
[----:B------:R-:W-:Y:S01]  /*153e0*/  FSEL R43, R40, -INF , !P6 ;  /* 0xff800000282b7808 */ /* 0x000fe20007000000 */
[----:B------:R-:W-:Y:S01]  /*153f0*/  FFMA.FTZ R13, R3, R4, R65 ;  /* 0x00000004030d7223 */ /* 0x000fe20000010041 */
[----:B------:R-:W-:Y:S02]  /*15400*/  FSEL R35, R35, -INF , !P2 ;  /* 0xff80000023237808 */ /* 0x000fe40005000000 */
[----:B------:R-:W-:-:S02]  /*15410*/  FSEL R41, R41, -INF , !P4 ;  /* 0xff80000029297808 */ /* 0x000fc40006000000 */
[----:B------:R-:W-:Y:S02]  /*15420*/  FSEL R33, R33, -INF , !P1 ;  /* 0xff80000021217808 */ /* 0x000fe40004800000 */
[C---:B------:R-:W-:Y:S02]  /*15430*/  ISETP.GE.AND P5, PT, R5.reuse, R0, PT ;  /* 0x000000000500720c */ /* 0x040fe40003fa6270 */
[----:B------:R-:W-:Y:S01]  /*15440*/  ISETP.GE.AND P0, PT, R5, R2, PT ;  /* 0x000000020500720c */ /* 0x000fe20003f06270 */
[----:B------:R-:W-:Y:S01]  /*15450*/  FFMA.FTZ R5, R3, R4, R67 ;  /* 0x0000000403057223 */ /* 0x000fe20000010043 */
[C---:B------:R-:W-:Y:S02]  /*15460*/  ISETP.GE.AND P6, PT, R11.reuse, R0, PT ;  /* 0x000000000b00720c */ /* 0x040fe40003fc6270 */
[----:B------:R-:W-:Y:S01]  /*15470*/  ISETP.GE.AND P2, PT, R11, R2, PT ;  /* 0x000000020b00720c */ /* 0x000fe20003f46270 */
[----:B------:R-:W-:Y:S01]  /*15480*/  FFMA.FTZ R11, R3, R6, R39 ;  /* 0x00000006030b7223 */ /* 0x000fe20000010027 */
[----:B------:R-:W-:Y:S01]  /*15490*/  ISETP.GE.AND P4, PT, R7, R0, PT ;  /* 0x000000000700720c */ /* 0x000fe20003f86270 */
[----:B------:R-:W-:Y:S01]  /*154a0*/  VIADD R39, R89, 0x21 ;  /* 0x0000002159277836 */ /* 0x000fe20000000000 */
[----:B------:R-:W-:-:S02]  /*154b0*/  ISETP.GE.AND P1, PT, R7, R2, PT ;  /* 0x000000020700720c */ /* 0x000fc40003f26270 */
[----:B------:R-:W-:Y:S02]  /*154c0*/  I2FP.F32.S32 R7, R7 ;  /* 0x0000000700077245 */ /* 0x000fe40000201400 */
[----:B------:R-:W-:Y:S02]  /*154d0*/  FSEL R13, R13, -INF , !P5 ;  /* 0xff8000000d0d7808 */ /* 0x000fe40006800000 */
[----:B------:R-:W-:Y:S01]  /*154e0*/  FSEL R5, R5, -INF , !P0 ;  /* 0xff80000005057808 */ /* 0x000fe20004000000 */
[-C--:B------:R-:W-:Y:S01]  /*154f0*/  FFMA.FTZ R15, R3, R7.reuse, R64 ;  /* 0x00000007030f7223 */ /* 0x080fe20000010040 */
[----:B------:R-:W-:Y:S01]  /*15500*/  ISETP.GE.AND P5, PT, R37, R0, PT ;  /* 0x000000002500720c */ /* 0x000fe20003fa6270 */
[----:B------:R-:W-:Y:S01]  /*15510*/  FFMA.FTZ R7, R3, R7, R66 ;  /* 0x0000000703077223 */ /* 0x000fe20000010042 */
[----:B------:R-:W-:Y:S02]  /*15520*/  ISETP.GE.AND P0, PT, R37, R2, PT ;  /* 0x000000022500720c */ /* 0x000fe40003f06270 */
[----:B------:R-:W-:-:S02]  /*15530*/  I2FP.F32.S32 R4, R39 ;  /* 0x0000002700047245 */ /* 0x000fc40000201400 */
[----:B------:R-:W-:Y:S02]  /*15540*/  I2FP.F32.S32 R37, R37 ;  /* 0x0000002500257245 */ /* 0x000fe40000201400 */
[----:B------:R-:W-:Y:S01]  /*15550*/  FSEL R15, R15, -INF , !P4 ;  /* 0xff8000000f0f7808 */ /* 0x000fe20006000000 */
[-C--:B------:R-:W-:Y:S01]  /*15560*/  FFMA.FTZ R165, R3, R4.reuse, R29 ;  /* 0x0000000403a57223 */ /* 0x080fe2000001001d */
[----:B------:R-:W-:Y:S01]  /*15570*/  FSEL R7, R7, -INF , !P1 ;  /* 0xff80000007077808 */ /* 0x000fe20004800000 */
[C---:B------:R-:W-:Y:S01]  /*15580*/  FFMA.FTZ R31, R3.reuse, R4, R31 ;  /* 0x00000004031f7223 */ /* 0x040fe2000001001f */
[CC--:B------:R-:W-:Y:S01]  /*15590*/  FFMA.FTZ R24, R3.reuse, R37.reuse, R24 ;  /* 0x0000002503187223 */ /* 0x0c0fe20000010018 */
[----:B------:R-:W-:Y:S01]  /*155a0*/  FFMA.FTZ R26, R3, R37, R26 ;  /* 0x00000025031a7223 */ /* 0x000fe2000001001a */
[----:B------:R-:W-:Y:S01]  /*155b0*/  ISETP.GE.AND P4, PT, R39, R0, PT ;  /* 0x000000002700720c */ /* 0x000fe20003f86270 */
[----:B------:R-:W-:Y:S01]  /*155c0*/  VIADD R37, R89, 0x30 ;  /* 0x0000003059257836 */ /* 0x000fe20000000000 */
[----:B------:R-:W-:Y:S01]  /*155d0*/  ISETP.GE.AND P1, PT, R39, R2, PT ;  /* 0x000000022700720c */ /* 0x000fe20003f26270 */
[----:B------:R-:W-:Y:S01]  /*155e0*/  VIADD R29, R89, 0x31 ;  /* 0x00000031591d7836 */ /* 0x000fe20000000000 */
[----:B------:R-:W-:Y:S01]  /*155f0*/  FSEL R165, R165, -INF , !P4 ;  /* 0xff800000a5a57808 */ /* 0x000fe20006000000 */
[----:B------:R-:W-:Y:S01]  /*15600*/  VIADD R39, R89, 0x29 ;  /* 0x0000002959277836 */ /* 0x000fe20000000000 */
[----:B------:R-:W-:-:S02]  /*15610*/  FSEL R171, R31, -INF , !P1 ;  /* 0xff8000001fab7808 */ /* 0x000fc40004800000 */
[----:B------:R-:W-:Y:S02]  /*15620*/  I2FP.F32.S32 R6, R53 ;  /* 0x0000003500067245 */ /* 0x000fe40000201400 */
[C---:B------:R-:W-:Y:S02]  /*15630*/  ISETP.GE.AND P4, PT, R37.reuse, R0, PT ;  /* 0x000000002500720c */ /* 0x040fe40003f86270 */
[----:B------:R-:W-:Y:S01]  /*15640*/  ISETP.GE.AND P1, PT, R37, R2, PT ;  /* 0x000000022500720c */ /* 0x000fe20003f26270 */
[CC--:B------:R-:W-:Y:S01]  /*15650*/  FFMA.FTZ R28, R3.reuse, R6.reuse, R28 ;  /* 0x00000006031c7223 */ /* 0x0c0fe2000001001c */
[----:B------:R-:W-:Y:S01]  /*15660*/  I2FP.F32.S32 R37, R37 ;  /* 0x0000002500257245 */ /* 0x000fe20000201400 */
[C---:B------:R-:W-:Y:S01]  /*15670*/  FFMA.FTZ R30, R3.reuse, R6, R30 ;  /* 0x00000006031e7223 */ /* 0x040fe2000001001e */
[----:B------:R-:W-:Y:S02]  /*15680*/  FSEL R223, R24, -INF , !P5 ;  /* 0xff80000018df7808 */ /* 0x000fe40006800000 */
[----:B------:R-:W-:Y:S01]  /*15690*/  FSEL R219, R26, -INF , !P0 ;  /* 0xff8000001adb7808 */ /* 0x000fe20004000000 */
[-C--:B------:R-:W-:Y:S01]  /*156a0*/  FFMA.FTZ R20, R3, R37.reuse, R20 ;  /* 0x0000002503147223 */ /* 0x080fe20000010014 */
[----:B------:R-:W-:Y:S01]  /*156b0*/  ISETP.GE.AND P5, PT, R29, R0, PT ;  /* 0x000000001d00720c */ /* 0x000fe20003fa6270 */
[----:B------:R-:W-:Y:S01]  /*156c0*/  FFMA.FTZ R22, R3, R37, R22 ;  /* 0x0000002503167223 */ /* 0x000fe20000010016 */
[----:B------:R-:W-:-:S02]  /*156d0*/  ISETP.GE.AND P0, PT, R29, R2, PT ;  /* 0x000000021d00720c */ /* 0x000fc40003f06270 */
[----:B------:R-:W-:Y:S01]  /*156e0*/  I2FP.F32.S32 R6, R29 ;  /* 0x0000001d00067245 */ /* 0x000fe20000201400 */
[----:B------:R-:W-:Y:S01]  /*156f0*/  VIADD R29, R89, 0x38 ;  /* 0x00000038591d7836 */ /* 0x000fe20000000000 */
[----:B------:R-:W-:Y:S02]  /*15700*/  FSEL R217, R20, -INF , !P4 ;  /* 0xff80000014d97808 */ /* 0x000fe40006000000 */
[----:B------:R-:W-:Y:S01]  /*15710*/  FSEL R211, R22, -INF , !P1 ;  /* 0xff80000016d37808 */ /* 0x000fe20004800000 */
[-C--:B------:R-:W-:Y:S01]  /*15720*/  FFMA.FTZ R215, R3, R6.reuse, R21 ;  /* 0x0000000603d77223 */ /* 0x080fe20000010015 */
[----:B------:R-:W-:Y:S01]  /*15730*/  FSEL R19, R19, -INF , !P6 ;  /* 0xff80000013137808 */ /* 0x000fe20007000000 */
[----:B------:R-:W-:Y:S01]  /*15740*/  FFMA.FTZ R23, R3, R6, R23 ;  /* 0x0000000603177223 */ /* 0x000fe20000010017 */
[----:B------:R-:W-:Y:S02]  /*15750*/  FSEL R11, R11, -INF , !P2 ;  /* 0xff8000000b0b7808 */ /* 0x000fe40005000000 */
[----:B------:R-:W-:-:S02]  /*15760*/  I2FP.F32.S32 R4, R39 ;  /* 0x0000002700047245 */ /* 0x000fc40000201400 */
[C---:B------:R-:W-:Y:S02]  /*15770*/  ISETP.GE.AND P4, PT, R29.reuse, R0, PT ;  /* 0x000000001d00720c */ /* 0x040fe40003f86270 */
[----:B------:R-:W-:Y:S01]  /*15780*/  ISETP.GE.AND P1, PT, R29, R2, PT ;  /* 0x000000021d00720c */ /* 0x000fe20003f26270 */
[----:B------:R-:W-:Y:S01]  /*15790*/  FFMA.FTZ R25, R3, R4, R25 ;  /* 0x0000000403197223 */ /* 0x000fe20000010019 */
[----:B------:R-:W-:Y:S01]  /*157a0*/  ISETP.GE.AND P6, PT, R53, R0, PT ;  /* 0x000000003500720c */ /* 0x000fe20003fc6270 */
[----:B------:R-:W-:Y:S01]  /*157b0*/  FFMA.FTZ R27, R3, R4, R27 ;  /* 0x00000004031b7223 */ /* 0x000fe2000001001b */
[----:B------:R-:W-:Y:S02]  /*157c0*/  ISETP.GE.AND P2, PT, R53, R2, PT ;  /* 0x000000023500720c */ /* 0x000fe40003f46270 */
[----:B------:R-:W-:Y:S02]  /*157d0*/  I2FP.F32.S32 R29, R29 ;  /* 0x0000001d001d7245 */ /* 0x000fe40000201400 */
[----:B------:R-:W-:-:S02]  /*157e0*/  FSEL R225, R28, -INF , !P6 ;  /* 0xff8000001ce17808 */ /* 0x000fc40007000000 */
[----:B------:R-:W-:Y:S01]  /*157f0*/  FSEL R221, R30, -INF , !P2 ;  /* 0xff8000001edd7808 */ /* 0x000fe20005000000 */
[-C--:B------:R-:W-:Y:S01]  /*15800*/  FFMA.FTZ R76, R3, R29.reuse, R76 ;  /* 0x0000001d034c7223 */ /* 0x080fe2000001004c */
[----:B------:R-:W-:Y:S01]  /*15810*/  ISETP.GE.AND P6, PT, R39, R0, PT ;  /* 0x000000002700720c */ /* 0x000fe20003fc6270 */
[----:B------:R-:W-:Y:S01]  /*15820*/  FFMA.FTZ R78, R3, R29, R78 ;  /* 0x0000001d034e7223 */ /* 0x000fe2000001004e */
[----:B------:R-:W-:Y:S02]  /*15830*/  ISETP.GE.AND P2, PT, R39, R2, PT ;  /* 0x000000022700720c */ /* 0x000fe40003f46270 */
[----:B------:R-:W-:Y:S02]  /*15840*/  FSEL R167, R25, -INF , !P6 ;  /* 0xff80000019a77808 */ /* 0x000fe40007000000 */
[----:B------:R-:W-:Y:S02]  /*15850*/  FSEL R175, R27, -INF , !P2 ;  /* 0xff8000001baf7808 */ /* 0x000fe40005000000 */
[----:B------:R-:W-:-:S02]  /*15860*/  I2FP.F32.S32 R21, R89 ;  /* 0x0000005900157245 */ /* 0x000fc40000201400 */
[C---:B------:R-:W-:Y:S02]  /*15870*/  ISETP.GE.AND P6, PT, R89.reuse, R0, PT ;  /* 0x000000005900720c */ /* 0x040fe40003fc6270 */
[C---:B------:R-:W-:Y:S01]  /*15880*/  ISETP.GE.AND P2, PT, R89.reuse, R2, PT ;  /* 0x000000025900720c */ /* 0x040fe20003f46270 */
[----:B------:R-:W-:Y:S01]  /*15890*/  VIADD R89, R89, 0x39 ;  /* 0x0000003959597836 */ /* 0x000fe20000000000 */
[----:B------:R-:W-:Y:S02]  /*158a0*/  FSEL R213, R76, -INF , !P4 ;  /* 0xff8000004cd57808 */ /* 0x000fe40006000000 */
[----:B------:R-:W-:Y:S02]  /*158b0*/  ISETP.GE.AND P4, PT, R135, 0x2, PT ;  /* 0x000000028700780c */ /* 0x000fe40003f86270 */
[----:B------:R-:W-:Y:S02]  /*158c0*/  I2FP.F32.S32 R4, R89 ;  /* 0x0000005900047245 */ /* 0x000fe40000201400 */
[----:B------:R-:W-:Y:S01]  /*158d0*/  FSEL R173, R23, -INF , !P0 ;  /* 0xff80000017ad7808 */ /* 0x000fe20004000000 */
[-C--:B------:R-:W-:Y:S01]  /*158e0*/  FFMA.FTZ R23, R3, R21.reuse, R48 ;  /* 0x0000001503177223 */ /* 0x080fe20000010030 */
[----:B------:R-:W-:Y:S01]  /*158f0*/  FSEL R215, R215, -INF , !P5 ;  /* 0xff800000d7d77808 */ /* 0x000fe20006800000 */
[C---:B------:R-:W-:Y:S01]  /*15900*/  FFMA.FTZ R21, R3.reuse, R21, R50 ;  /* 0x0000001503157223 */ /* 0x040fe20000010032 */
[CC--:B------:R-:W-:Y:S01]  /*15910*/  FFMA.FTZ R77, R3.reuse, R4.reuse, R77 ;  /* 0x00000004034d7223 */ /* 0x0c0fe2000001004d */
[----:B------:R-:W-:Y:S01]  /*15920*/  FFMA.FTZ R79, R3, R4, R79 ;  /* 0x00000004034f7223 */ /* 0x000fe2000001004f */
        /* <DEDUP_REMOVED lines=69> */
.L_x_2819:
[----:B------:R-:W1:Y:S02]  /*15d80*/  LDC R25, c[0x0][0x248] ;  /* 0x00009200ff197b82 */ /* 0x000e640000000800 */
[----:B-1----:R-:W-:-:S04]  /*15d90*/  LEA R25, -R25, RZ, 0x6 ;  /* 0x000000ff19197211 */ /* 0x002fc800078e31ff */
[----:B------:R-:W-:-:S07]  /*15da0*/  SHF.R.S32.HI R4, RZ, 0x1f, R25 ;  /* 0x0000001fff047819 */ /* 0x000fce0000011419 */
.L_x_2820:
        /* <DEDUP_REMOVED lines=87> */
[----:B------:R-:W-:Y:S01]  /*16320*/  @P1 LEA R24, P0, R25, UR10, 0x1 ;  /* 0x0000000a19181c11 */ /* 0x000fe2000f8008ff */
[----:B------:R1:W-:Y:S01]  /*16330*/  @!P2 STS.128 [R203+0x9000], RZ ;  /* 0x009000ffcb00a388 */ /* 0x0003e20000000c00 */
[----:B------:R-:W-:-:S02]  /*16340*/  @P2 LEA.HI.X R27, R4, UR11, R27, 0x1, P5 ;  /* 0x0000000b041b2c11 */ /* 0x000fc4000a8f0c1b */
[----:B------:R-:W-:Y:S01]  /*16350*/  @P1 LEA.HI.X R25, R25, UR11, R150, 0x1, P0 ;  /* 0x0000000b19191c11 */ /* 0x000fe200080f0c96 */
        /* <DEDUP_REMOVED lines=21> */
.L_x_2818:
        /* <DEDUP_REMOVED lines=26> */
[----:B-1----:R-:W-:Y:S02]  /*16650*/  FMNMX.FTZ R25, R173, R6, !PT ;  /* 0x00000006ad197209 */ /* 0x002fe40007810000 */
        /* <DEDUP_REMOVED lines=26> */
[----:B------:R-:W-:Y:S01]  /*16800*/  FMUL.FTZ R214, R133, UR5 ;  /* 0x0000000585d67c20 */ /* 0x000fe20008410000 */
[----:B--2---:R-:W-:Y:S01]  /*16810*/  FMNMX.FTZ R132, R25, R132, !PT ;  /* 0x0000008419847209 */ /* 0x004fe20007810000 */
[----:B------:R-:W-:Y:S03]  /*16820*/  LDSM.16.MT88.4 R140, [R192+0xc800] ;  /* 0x00c80000c08c783b */ /* 0x000fe60000004200 */
[----:B------:R-:W-:Y:S01]  /*16830*/  FSEL R214, R214, RZ, P0 ;  /* 0x000000ffd6d67208 */ /* 0x000fe20000000000 */
[C---:B------:R-:W-:Y:S01]  /*16840*/  FMUL.FTZ R172, R132.reuse, UR5 ;  /* 0x0000000584ac7c20 */ /* 0x040fe20008410000 */
[----:B------:R-:W-:Y:S01]  /*16850*/  FSETP.NEU.FTZ.AND P0, PT, R132, -INF , PT ;  /* 0xff8000008400780b */ /* 0x000fe20003f1d000 */
[----:B------:R-:W-:Y:S02]  /*16860*/  LDSM.16.MT88.4 R28, [R188+0xc800] ;  /* 0x00c80000bc1c783b */ /* 0x000fe40000004200 */
[--C-:B------:R-:W-:Y:S01]  /*16870*/  FFMA.FTZ R157, R43, UR5, -R214.reuse ;  /* 0x000000052b9d7c23 */ /* 0x100fe200080108d6 */
[--C-:B------:R-:W-:Y:S01]  /*16880*/  FFMA.FTZ R154, R41, UR5, -R214.reuse ;  /* 0x00000005299a7c23 */ /* 0x100fe200080108d6 */
[----:B------:R-:W-:Y:S01]  /*16890*/  FSEL R172, R172, RZ, P0 ;  /* 0x000000ffacac7208 */ /* 0x000fe20000000000 */
[----:B------:R-:W1:Y:S01]  /*168a0*/  LDSM.16.MT88.4 R40, [R190+0xc000] ;  /* 0x00c00000be28783b */ /* 0x000e620000004200 */
[--C-:B------:R-:W-:Y:S01]  /*168b0*/  FFMA.FTZ R159, R23, UR5, -R214.reuse ;  /* 0x00000005179f7c23 */ /* 0x100fe200080108d6 */
[----:B------:R-:W-:Y:S01]  /*168c0*/  FFMA.FTZ R158, R51, UR5, -R214 ;  /* 0x00000005339e7c23 */ /* 0x000fe200080108d6 */
[----:B------:R-:W-:Y:S01]  /*168d0*/  MUFU.EX2 R157, R157 ;  /* 0x0000009d009d7308 */ /* 0x000fe20000000800 */
[--C-:B------:R-:W-:Y:S01]  /*168e0*/  FFMA.FTZ R162, R21, UR5, -R172.reuse ;  /* 0x0000000515a27c23 */ /* 0x100fe200080108ac */
[--C-:B------:R-:W-:Y:S01]  /*168f0*/  FFMA.FTZ R163, R49, UR5, -R172.reuse ;  /* 0x0000000531a37c23 */ /* 0x100fe200080108ac */
[--C-:B------:R-:W-:Y:S01]  /*16900*/  FFMA.FTZ R156, R35, UR5, -R172.reuse ;  /* 0x00000005239c7c23 */ /* 0x100fe200080108ac */
[----:B------:R-:W-:Y:S01]  /*16910*/  FFMA.FTZ R155, R33, UR5, -R172 ;  /* 0x00000005219b7c23 */ /* 0x000fe200080108ac */
[--C-:B------:R-:W-:Y:S01]  /*16920*/  FFMA.FTZ R151, R15, UR5, -R214.reuse ;  /* 0x000000050f977c23 */ /* 0x100fe200080108d6 */
[----:B------:R-:W-:Y:S01]  /*16930*/  FFMA.FTZ R138, R13, UR5, -R214 ;  /* 0x000000050d8a7c23 */ /* 0x000fe200080108d6 */
[--C-:B------:R-:W-:Y:S01]  /*16940*/  FFMA.FTZ R152, R9, UR5, -R172.reuse ;  /* 0x0000000509987c23 */ /* 0x100fe200080108ac */
[----:B------:R-:W-:Y:S01]  /*16950*/  MUFU.EX2 R159, R159 ;  /* 0x0000009f009f7308 */ /* 0x000fe20000000800 */
[----:B------:R-:W-:Y:S01]  /*16960*/  FFMA.FTZ R149, R11, UR5, -R172 ;  /* 0x000000050b957c23 */ /* 0x000fe200080108ac */
[----:B------:R-:W2:Y:S01]  /*16970*/  LDSM.16.MT88.4 R12, [R190+0xc800] ;  /* 0x00c80000be0c783b */ /* 0x000ea20000004200 */
[--C-:B------:R-:W-:Y:S01]  /*16980*/  FFMA.FTZ R153, R17, UR5, -R214.reuse ;  /* 0x0000000511997c23 */ /* 0x100fe200080108d6 */
[----:B------:R-:W-:Y:S01]  /*16990*/  FFMA.FTZ R150, R19, UR5, -R214 ;  /* 0x0000000513967c23 */ /* 0x000fe200080108d6 */
[--C-:B------:R-:W-:Y:S01]  /*169a0*/  FFMA.FTZ R148, R7, UR5, -R172.reuse ;  /* 0x0000000507947c23 */ /* 0x100fe200080108ac */
[----:B------:R-:W3:Y:S01]  /*169b0*/  LDSM.16.MT88.4 R8, [R192+0xe800] ;  /* 0x00e80000c008783b */ /* 0x000ee20000004200 */
[----:B------:R-:W-:Y:S01]  /*169c0*/  FFMA.FTZ R139, R5, UR5, -R172 ;  /* 0x00000005058b7c23 */ /* 0x000fe200080108ac */
[----:B------:R-:W4:Y:S01]  /*169d0*/  MUFU.EX2 R158, R158 ;  /* 0x0000009e009e7308 */ /* 0x000f220000000800 */
[--C-:B------:R-:W-:Y:S01]  /*169e0*/  FFMA.FTZ R164, R225, UR5, -R214.reuse ;  /* 0x00000005e1a47c23 */ /* 0x100fe200080108d6 */
[----:B------:R-:W5:Y:S01]  /*169f0*/  LDSM.16.MT88.4 R48, [R189+0xc000] ;  /* 0x00c00000bd30783b */ /* 0x000f620000004200 */
[--C-:B------:R-:W-:Y:S01]  /*16a00*/  FFMA.FTZ R165, R165, UR5, -R214.reuse ;  /* 0x00000005a5a57c23 */ /* 0x100fe200080108d6 */
[--C-:B------:R-:W-:Y:S01]  /*16a10*/  FFMA.FTZ R166, R223, UR5, -R214.reuse ;  /* 0x00000005dfa67c23 */ /* 0x100fe200080108d6 */
[----:B------:R-:W-:Y:S01]  /*16a20*/  FFMA.FTZ R167, R167, UR5, -R214 ;  /* 0x00000005a7a77c23 */ /* 0x000fe200080108d6 */
[----:B------:R-:W5:Y:S01]  /*16a30*/  LDSM.16.MT88.4 R20, [R189+0xe800] ;  /* 0x00e80000bd14783b */ /* 0x000f620000004200 */
[--C-:B------:R-:W-:Y:S01]  /*16a40*/  FFMA.FTZ R168, R221, UR5, -R172.reuse ;  /* 0x00000005dda87c23 */ /* 0x100fe200080108ac */
[----:B------:R-:W1:Y:S01]  /*16a50*/  MUFU.EX2 R154, R154 ;  /* 0x0000009a009a7308 */ /* 0x000e620000000800 */
[--C-:B------:R-:W-:Y:S01]  /*16a60*/  FFMA.FTZ R171, R171, UR5, -R172.reuse ;  /* 0x00000005abab7c23 */ /* 0x100fe200080108ac */
[----:B------:R-:W5:Y:S01]  /*16a70*/  LDSM.16.MT88.4 R16, [R188+0xe800] ;  /* 0x00e80000bc10783b */ /* 0x000f620000004200 */
[--C-:B------:R-:W-:Y:S01]  /*16a80*/  FFMA.FTZ R174, R219, UR5, -R172.reuse ;  /* 0x00000005dbae7c23 */ /* 0x100fe200080108ac */
[----:B------:R-:W-:Y:S01]  /*16a90*/  FFMA.FTZ R175, R175, UR5, -R172 ;  /* 0x00000005afaf7c23 */ /* 0x000fe200080108ac */
[--C-:B------:R-:W-:Y:S01]  /*16aa0*/  FFMA.FTZ R216, R217, UR5, -R214.reuse ;  /* 0x00000005d9d87c23 */ /* 0x100fe200080108d6 */
[----:B------:R-:W-:Y:S01]  /*16ab0*/  LDSM.16.MT88.4 R32, [R189+0xc800] ;  /* 0x00c80000bd20783b */ /* 0x000fe20000004200 */
[--C-:B------:R-:W-:Y:S01]  /*16ac0*/  FFMA.FTZ R215, R215, UR5, -R214.reuse ;  /* 0x00000005d7d77c23 */ /* 0x100fe200080108d6 */
[----:B------:R-:W-:Y:S01]  /*16ad0*/  MUFU.EX2 R162, R162 ;  /* 0x000000a200a27308 */ /* 0x000fe20000000800 */
[----:B----4-:R-:W-:Y:S01]  /*16ae0*/  F2FP.F16.F32.PACK_AB R112, R158, R159 ;  /* 0x0000009f9e70723e */ /* 0x010fe200000000ff */
[----:B------:R-:W-:Y:S01]  /*16af0*/  LDSM.16.MT88.4 R24, [R190+0xe800] ;  /* 0x00e80000be18783b */ /* 0x000fe20000004200 */
[--C-:B------:R-:W-:Y:S01]  /*16b00*/  FFMA.FTZ R213, R213, UR5, -R214.reuse ;  /* 0x00000005d5d57c23 */ /* 0x100fe200080108d6 */
[----:B------:R-:W-:Y:S01]  /*16b10*/  FFMA.FTZ R212, R212, UR5, -R214 ;  /* 0x00000005d4d47c23 */ /* 0x000fe200080108d6 */
[--C-:B------:R-:W-:Y:S01]  /*16b20*/  FFMA.FTZ R211, R211, UR5, -R172.reuse ;  /* 0x00000005d3d37c23 */ /* 0x100fe200080108ac */
[--C-:B------:R-:W-:Y:S01]  /*16b30*/  FFMA.FTZ R214, R173, UR5, -R172.reuse ;  /* 0x00000005add67c23 */ /* 0x100fe200080108ac */
[--C-:B------:R-:W-:Y:S01]  /*16b40*/  FFMA.FTZ R170, R170, UR5, -R172.reuse ;  /* 0x00000005aaaa7c23 */ /* 0x100fe200080108ac */
[----:B------:R-:W4:Y:S01]  /*16b50*/  MUFU.EX2 R163, R163 ;  /* 0x000000a300a37308 */ /* 0x000f220000000800 */
[----:B-1----:R-:W-:Y:S01]  /*16b60*/  F2FP.F16.F32.PACK_AB R114, R154, R157 ;  /* 0x0000009d9a72723e */ /* 0x002fe200000000ff */
[----:B------:R-:W-:Y:S01]  /*16b70*/  FFMA.FTZ R169, R169, UR5, -R172 ;  /* 0x00000005a9a97c23 */ /* 0x000fe200080108ac */
[----:B------:R-:W-:-:S04]  /*16b80*/  FADD.FTZ R158, R159, R158 ;  /* 0x0000009e9f9e7221 */ /* 0x000fc80000010000 */
[----:B------:R-:W-:Y:S01]  /*16b90*/  FADD.FTZ R157, R157, R158 ;  /* 0x0000009e9d9d7221 */ /* 0x000fe20000010000 */
[----:B------:R-:W-:Y:S03]  /*16ba0*/  MUFU.EX2 R156, R156 ;  /* 0x0000009c009c7308 */ /* 0x000fe60000000800 */
[----:B------:R-:W-:-:S05]  /*16bb0*/  FADD.FTZ R154, R154, R157 ;  /* 0x0000009d9a9a7221 */ /* 0x000fca0000010000 */
[----:B------:R-:W1:Y:S01]  /*16bc0*/  MUFU.EX2 R155, R155 ;  /* 0x0000009b009b7308 */ /* 0x000e620000000800 */
[----:B----4-:R-:W-:Y:S01]  /*16bd0*/  F2FP.F16.F32.PACK_AB R113, R163, R162 ;  /* 0x000000a2a371723e */ /* 0x010fe200000000ff */
[----:B------:R-:W-:-:S06]  /*16be0*/  FADD.FTZ R163, R162, R163 ;  /* 0x000000a3a2a37221 */ /* 0x000fcc0000010000 */
[----:B------:R-:W-:Y:S08]  /*16bf0*/  MUFU.EX2 R153, R153 ;  /* 0x0000009900997308 */ /* 0x000ff00000000800 */
[----:B------:R-:W4:Y:S01]  /*16c00*/  MUFU.EX2 R150, R150 ;  /* 0x0000009600967308 */ /* 0x000f220000000800 */
[----:B-1----:R-:W-:Y:S01]  /*16c10*/  F2FP.F16.F32.PACK_AB R115, R155, R156 ;  /* 0x0000009c9b73723e */ /* 0x002fe200000000ff */
[----:B------:R-:W-:-:S04]  /*16c20*/  FADD.FTZ R156, R156, R163 ;  /* 0x000000a39c9c7221 */ /* 0x000fc80000010000 */
[----:B------:R-:W-:Y:S02]  /*16c30*/  FADD.FTZ R155, R155, R156 ;  /* 0x0000009c9b9b7221 */ /* 0x000fe40000010000 */
[C---:B------:R-:W-:Y:S01]  /*16c40*/  HMMA.16816.F32 R36, R112.reuse, R40, RZ ;  /* 0x000000287024723c */ /* 0x040fe200000018ff */
[----:B------:R-:W-:Y:S05]  /*16c50*/  MUFU.EX2 R151, R151 ;  /* 0x0000009700977308 */ /* 0x000fea0000000800 */
[C---:B------:R-:W-:Y:S03]  /*16c60*/  HMMA.16816.F32 R60, R112.reuse, R64, RZ ;  /* 0x00000040703c723c */ /* 0x040fe600000018ff */
[----:B------:R-:W1:Y:S01]  /*16c70*/  MUFU.EX2 R138, R138 ;  /* 0x0000008a008a7308 */ /* 0x000e620000000800 */
[C---:B----4-:R-:W-:Y:S01]  /*16c80*/  F2FP.F16.F32.PACK_AB R4, R150.reuse, R153 ;  /* 0x000000999604723e */ /* 0x050fe200000000ff */
[----:B------:R-:W-:Y:S01]  /*16c90*/  FADD.FTZ R153, R153, R154 ;  /* 0x0000009a99997221 */ /* 0x000fe20000010000 */
[----:B------:R-:W-:Y:S03]  /*16ca0*/  HMMA.16816.F32 R40, R112, R42, RZ ;  /* 0x0000002a7028723c */ /* 0x000fe600000018ff */
[----:B------:R-:W-:-:S02]  /*16cb0*/  FADD.FTZ R150, R150, R153 ;  /* 0x0000009996967221 */ /* 0x000fc40000010000 */
[----:B------:R-:W-:Y:S01]  /*16cc0*/  MUFU.EX2 R152, R152 ;  /* 0x0000009800987308 */ /* 0x000fe20000000800 */
[C---:B------:R-:W-:Y:S06]  /*16cd0*/  HMMA.16816.F32 R64, R112.reuse, R66, RZ ;  /* 0x000000427040723c */ /* 0x040fec00000018ff */
[----:B------:R-:W-:Y:S01]  /*16ce0*/  HMMA.16816.F32 R76, R112, R80, RZ ;  /* 0x00000050704c723c */ /* 0x000fe200000018ff */
[----:B------:R-:W4:Y:S01]  /*16cf0*/  MUFU.EX2 R149, R149 ;  /* 0x0000009500957308 */ /* 0x000f220000000800 */
[----:B-1----:R-:W-:Y:S01]  /*16d00*/  F2FP.F16.F32.PACK_AB R6, R138, R151 ;  /* 0x000000978a06723e */ /* 0x002fe200000000ff */
[----:B------:R-:W-:-:S03]  /*16d10*/  FADD.FTZ R151, R151, R150 ;  /* 0x0000009697977221 */ /* 0x000fc60000010000 */
[C---:B------:R-:W-:Y:S01]  /*16d20*/  HMMA.16816.F32 R84, R112.reuse, R88, RZ ;  /* 0x000000587054723c */ /* 0x040fe200000018ff */
[----:B------:R-:W-:Y:S02]  /*16d30*/  FADD.FTZ R151, R138, R151 ;  /* 0x000000978a977221 */ /* 0x000fe40000010000 */
[----:B------:R-:W-:Y:S03]  /*16d40*/  MUFU.EX2 R148, R148 ;  /* 0x0000009400947308 */ /* 0x000fe60000000800 */
[C---:B------:R-:W-:Y:S05]  /*16d50*/  HMMA.16816.F32 R80, R112.reuse, R82, RZ ;  /* 0x000000527050723c */ /* 0x040fea00000018ff */
[----:B------:R-:W1:Y:S01]  /*16d60*/  MUFU.EX2 R139, R139 ;  /* 0x0000008b008b7308 */ /* 0x000e620000000800 */
[----:B----4-:R-:W-:Y:S01]  /*16d70*/  F2FP.F16.F32.PACK_AB R5, R149, R152 ;  /* 0x000000989505723e */ /* 0x010fe200000000ff */
        /* <DEDUP_REMOVED lines=16> */
[C---:B---3--:R-:W-:Y:S05]  /*16e80*/  HMMA.16816.F32 R60, R4.reuse, R8, R60 ;  /* 0x00000008043c723c */ /* 0x048fea000000183c */
[----:B------:R-:W-:Y:S01]  /*16e90*/  MUFU.EX2 R168, R168 ;  /* 0x000000a800a87308 */ /* 0x000fe20000000800 */
[----:B------:R-:W-:Y:S01]  /*16ea0*/  HMMA.16816.F32 R64, R4, R10, R64 ;  /* 0x0000000a0440723c */ /* 0x000fe20000001840 */
[----:B------:R-:W3:Y:S05]  /*16eb0*/  LDSM.16.MT88.4 R8, [R190+0x10800] ;  /* 0x01080000be08783b */ /* 0x000eea0000004200 */
[C---:B------:R-:W-:Y:S01]  /*16ec0*/  HMMA.16816.F32 R104, R112.reuse, R106, RZ ;  /* 0x0000006a7068723c */ /* 0x040fe200000018ff */
[----:B------:R-:W4:Y:S05]  /*16ed0*/  MUFU.EX2 R171, R171 ;  /* 0x000000ab00ab7308 */ /* 0x000f2a0000000800 */
[----:B-----5:R-:W-:Y:S03]  /*16ee0*/  HMMA.16816.F32 R44, R112, R48, RZ ;  /* 0x00000030702c723c */ /* 0x020fe600000018ff */
[----:B------:R-:W-:Y:S03]  /*16ef0*/  MUFU.EX2 R174, R174 ;  /* 0x000000ae00ae7308 */ /* 0x000fe60000000800 */
[C---:B------:R-:W-:Y:S05]  /*16f00*/  HMMA.16816.F32 R76, R4.reuse, R20, R76 ;  /* 0x00000014044c723c */ /* 0x040fea000000184c */
        /* <DEDUP_REMOVED lines=52> */
[----:B------:R-:W-:Y:S01]  /*17250*/  F2FP.F16.F32.PACK_AB R5, R171, R168 ;  /* 0x000000a8ab05723e */ /* 0x000fe200000000ff */
        /* <DEDUP_REMOVED lines=152> */
.L_x_2822:
[----:B------:R-:W1:Y:S02]  /*17be0*/  LDC R5, c[0x0][0x250] ;  /* 0x00009400ff057b82 */ /* 0x000e640000000800 */
[----:B-1----:R-:W-:-:S04]  /*17bf0*/  LEA R5, -R5, RZ, 0x6 ;  /* 0x000000ff05057211 */ /* 0x002fc800078e31ff */
[----:B------:R-:W-:-:S07]  /*17c00*/  SHF.R.S32.HI R4, RZ, 0x1f, R5 ;  /* 0x0000001fff047819 */ /* 0x000fce0000011405 */
.L_x_2823:
[----:B------:R-:W-:Y:S01]  /*17c10*/  LOP3.LUT R6, R208, 0xff, RZ, 0xc0, !PT ;  /* 0x000000ffd0067812 */ /* 0x000fe200078ec0ff */
[----:B------:R-:W-:Y:S01]  /*17c20*/  ULDC.64 UR4, c[0x0][0x220] ;  /* 0x0000880000047ab9 */ /* 0x000fe20000000a00 */
[C---:B------:R-:W-:Y:S01]  /*17c30*/  LEA R220, P0, R5.reuse, R160, 0x1 ;  /* 0x000000a005dc7211 */ /* 0x040fe200078008ff */
[----:B------:R-:W1:Y:S01]  /*17c40*/  S2R R211, SR_TID.X ;  /* 0x0000000000d37919 */ /* 0x000e620000002100 */
[C---:B------:R-:W-:Y:S01]  /*17c50*/  LOP3.LUT P4, RZ, R6.reuse, 0x2, RZ, 0xc0, !PT ;  /* 0x0000000206ff7812 */ /* 0x040fe2000788c0ff */
[----:B------:R-:W-:Y:S01]  /*17c60*/  IMAD.MOV.U32 R212, RZ, RZ, 0x20 ;  /* 0x00000020ffd47424 */ /* 0x000fe200078e00ff */
[----:B------:R-:W-:Y:S02]  /*17c70*/  LOP3.LUT P2, RZ, R6, 0x4, RZ, 0xc0, !PT ;  /* 0x0000000406ff7812 */ /* 0x000fe4000784c0ff */
[----:B------:R-:W-:Y:S02]  /*17c80*/  IADD3 R7, P1, R198, R5, RZ ;  /* 0x00000005c6077210 */ /* 0x000fe40007f3e0ff */
[----:B------:R-:W-:-:S07]  /*17c90*/  LEA.HI.X R221, R5, R161, R4, 0x1, P0 ;  /* 0x000000a105dd7211 */ /* 0x000fce00000f0c04 */
[CC--:B------:R-:W-:Y:S02]  /*17ca0*/  @P4 IADD3 R9, P5, R5.reuse, R136.reuse, RZ ;  /* 0x0000008805094210 */ /* 0x0c0fe40007fbe0ff */
[----:B------:R-:W-:Y:S02]  /*17cb0*/  @P2 IADD3 R5, P0, R5, R136, RZ ;  /* 0x0000008805052210 */ /* 0x000fe40007f1e0ff */
[----:B------:R-:W-:Y:S01]  /*17cc0*/  @P4 LEA R18, P6, R9, UR4, 0x1 ;  /* 0x0000000409124c11 */ /* 0x000fe2000f8c08ff */
[----:B------:R-:W-:Y:S01]  /*17cd0*/  @P4 IMAD.X R8, R4, 0x1, R134, P5 ;  /* 0x0000000104084824 */ /* 0x000fe200028e0686 */
        /* <DEDUP_REMOVED lines=58> */
[C-C-:B------:R-:W-:Y:S01]  /*18080*/  @P4 IMAD.X R9, R7.reuse, 0x1, R134.reuse, P6 ;  /* 0x0000000107094824 */ /* 0x140fe200030e0686 */
        /* <DEDUP_REMOVED lines=8> */
[----:B------:R-:W-:Y:S01]  /*18110*/  @P2 LDGSTS.E.BYPASS.LTC128B.128 [R203+0x10800], desc[UR6][R10.64+0x100] ;  /* 0x108001000acb2fae */ /* 0x000fe2000b901d46 */
[----:B------:R-:W-:Y:S02]  /*18120*/  @P2 LEA.HI.X R137, R5, UR5, R134, 0x1, P0 ;  /* 0x0000000505892c11 */ /* 0x000fe400080f0c86 */
[----:B-1----:R-:W-:Y:S01]  /*18130*/  SHF.R.S32.HI R134, RZ, 0x1f, R211 ;  /* 0x0000001fff867819 */ /* 0x002fe200000114d3 */
[----:B------:R-:W-:Y:S03]  /*18140*/  @!P2 STS.128 [R203+0x10800], RZ ;  /* 0x010800ffcb00a388 */ /* 0x000fe60000000c00 */
[----:B------:R-:W-:Y:S01]  /*18150*/  LEA.HI R8, R134, R211, RZ, 0x4 ;  /* 0x000000d386087211 */ /* 0x000fe200078f20ff */
[----:B------:R-:W-:Y:S01]  /*18160*/  @!PT LDS RZ, [RZ] ;  /* 0x00000000fffff984 */ /* 0x000fe20000000800 */
[----:B------:R-:W-:Y:S01]  /*18170*/  @!PT LDS RZ, [RZ] ;  /* 0x00000000fffff984 */ /* 0x000fe20000000800 */
[----:B------:R-:W-:Y:S01]  /*18180*/  @!PT LDS RZ, [RZ] ;  /* 0x00000000fffff984 */ /* 0x000fe20000000800 */
[----:B------:R-:W-:Y:S03]  /*18190*/  @P5 LDGSTS.E.BYPASS.LTC128B.128 [R203+0xd000], desc[UR6][R22.64] ;  /* 0x0d00000016cb5fae */ /* 0x000fe6000b901d46 */
[----:B------:R-:W-:Y:S01]  /*181a0*/  LOP3.LUT R8, R8, 0xfffffff0, RZ, 0xc0, !PT ;  /* 0xfffffff008087812 */ /* 0x000fe200078ec0ff */
[----:B------:R-:W-:Y:S04]  /*181b0*/  @!P5 STS.128 [R203+0xd000], RZ ;  /* 0x00d000ffcb00d388 */ /* 0x000fe80000000c00 */
[----:B------:R-:W-:Y:S01]  /*181c0*/  @!PT LDS RZ, [RZ] ;  /* 0x00000000fffff984 */ /* 0x000fe20000000800 */
[----:B------:R-:W-:Y:S01]  /*181d0*/  @!PT LDS RZ, [RZ] ;  /* 0x00000000fffff984 */ /* 0x000fe20000000800 */
[----:B------:R-:W-:Y:S01]  /*181e0*/  @!PT LDS RZ, [RZ] ;  /* 0x00000000fffff984 */ /* 0x000fe20000000800 */
[----:B------:R-:W-:Y:S01]  /*181f0*/  @P4 LDGSTS.E.BYPASS.LTC128B.128 [R203+0xf000], desc[UR6][R20.64+0x80] ;  /* 0x0f00008014cb4fae */ /* 0x000fe2000b901d46 */
[----:B------:R-:W-:-:S03]  /*18200*/  IMAD.IADD R8, R211, 0x1, -R8 ;  /* 0x00000001d3087824 */ /* 0x000fc600078e0a08 */
[----:B------:R-:W-:Y:S02]  /*18210*/  @!P4 STS.128 [R203+0xf000], RZ ;  /* 0x00f000ffcb00c388 */ /* 0x000fe40000000c00 */
[----:B------:R-:W-:Y:S02]  /*18220*/  SHF.R.S32.HI R5, RZ, 0x1f, R8 ;  /* 0x0000001fff057819 */ /* 0x000fe40000011408 */
[----:B------:R-:W-:Y:S01]  /*18230*/  @!PT LDS RZ, [RZ] ;  /* 0x00000000fffff984 */ /* 0x000fe20000000800 */
[----:B------:R-:W-:Y:S01]  /*18240*/  @!PT LDS RZ, [RZ] ;  /* 0x00000000fffff984 */ /* 0x000fe20000000800 */
[----:B------:R-:W-:Y:S01]  /*18250*/  @!PT LDS RZ, [RZ] ;  /* 0x00000000fffff984 */ /* 0x000fe20000000800 */
[----:B------:R-:W-:Y:S02]  /*18260*/  @P2 LDGSTS.E.BYPASS.LTC128B.128 [R203+0x11000], desc[UR6][R30.64+0x100] ;  /* 0x110001001ecb2fae */ /* 0x000fe4000b901d46 */
[----:B------:R-:W-:Y:S02]  /*18270*/  LEA.HI R5, R5, R8, RZ, 0x3 ;  /* 0x0000000805057211 */ /* 0x000fe400078f18ff */
[----:B------:R-:W-:Y:S02]  /*18280*/  @!P2 STS.128 [R203+0x11000], RZ ;  /* 0x011000ffcb00a388 */ /* 0x000fe40000000c00 */
[----:B------:R-:W-:-:S02]  /*18290*/  LOP3.LUT R5, R5, 0xfffffff8, RZ, 0xc0, !PT ;  /* 0xfffffff805057812 */ /* 0x000fc400078ec0ff */
[----:B------:R-:W-:Y:S01]  /*182a0*/  @!PT LDS RZ, [RZ] ;  /* 0x00000000fffff984 */ /* 0x000fe20000000800 */
[----:B------:R-:W-:Y:S01]  /*182b0*/  @!PT LDS RZ, [RZ] ;  /* 0x00000000fffff984 */ /* 0x000fe20000000800 */
[----:B------:R-:W-:Y:S01]  /*182c0*/  @!PT LDS RZ, [RZ] ;  /* 0x00000000fffff984 */ /* 0x000fe20000000800 */
[----:B------:R-:W-:Y:S03]  /*182d0*/  @P5 LDGSTS.E.BYPASS.LTC128B.128 [R203+0xd800], desc[UR6][R28.64] ;  /* 0x0d8000001ccb5fae */ /* 0x000fe6000b901d46 */
[----:B------:R-:W-:Y:S01]  /*182e0*/  IMAD.IADD R8, R8, 0x1, -R5 ;  /* 0x0000000108087824 */ /* 0x000fe200078e0a05 */
[----:B------:R-:W-:Y:S04]  /*182f0*/  @!P5 STS.128 [R203+0xd800], RZ ;  /* 0x00d800ffcb00d388 */ /* 0x000fe80000000c00 */
[----:B------:R-:W-:Y:S01]  /*18300*/  @!PT LDS RZ, [RZ] ;  /* 0x00000000fffff984 */ /* 0x000fe20000000800 */
[----:B------:R-:W-:Y:S01]  /*18310*/  @!PT LDS RZ, [RZ] ;  /* 0x00000000fffff984 */ /* 0x000fe20000000800 */
[----:B------:R-:W-:Y:S01]  /*18320*/  @!PT LDS RZ, [RZ] ;  /* 0x00000000fffff984 */ /* 0x000fe20000000800 */
[----:B------:R-:W-:Y:S01]  /*18330*/  @P4 LDGSTS.E.BYPASS.LTC128B.128 [R203+0xf800], desc[UR6][R138.64+0x80] ;  /* 0x0f8000808acb4fae */ /* 0x000fe2000b901d46 */
[----:B------:R-:W-:-:S03]  /*18340*/  LOP3.LUT P0, RZ, R8, 0x4, RZ, 0xc0, !PT ;  /* 0x0000000408ff7812 */ /* 0x000fc6000780c0ff */
[----:B------:R-:W-:Y:S01]  /*18350*/  @!P4 STS.128 [R203+0xf800], RZ ;  /* 0x00f800ffcb00c388 */ /* 0x000fe20000000c00 */
[----:B------:R-:W-:Y:S02]  /*18360*/  SEL R212, R212, 0xffffffe0, !P0 ;  /* 0xffffffe0d4d47807 */ /* 0x000fe40004000000 */
[----:B------:R-:W-:Y:S01]  /*18370*/  ISETP.GE.AND P0, PT, R135, 0x3, PT ;  /* 0x000000038700780c */ /* 0x000fe20003f06270 */
[----:B------:R-:W-:Y:S01]  /*18380*/  @!PT LDS RZ, [RZ] ;  /* 0x00000000fffff984 */ /* 0x000fe20000000800 */
[----:B------:R-:W-:Y:S01]  /*18390*/  @!PT LDS RZ, [RZ] ;  /* 0x00000000fffff984 */ /* 0x000fe20000000800 */
[----:B------:R-:W-:Y:S01]  /*183a0*/  @!PT LDS RZ, [RZ] ;  /* 0x00000000fffff984 */ /* 0x000fe20000000800 */
[----:B------:R1:W-:Y:S02]  /*183b0*/  @P2 LDGSTS.E.BYPASS.LTC128B.128 [R203+0x11800], desc[UR6][R136.64+0x100] ;  /* 0x1180010088cb2fae */ /* 0x0003e4000b901d46 */
[----:B------:R-:W-:Y:S02]  /*183c0*/  IMAD R212, R212, 0x2, R195 ;  /* 0x00000002d4d47824 */ /* 0x000fe400078e02c3 */
[----:B------:R-:W-:Y:S04]  /*183d0*/  @!P2 STS.128 [R203+0x11800], RZ ;  /* 0x011800ffcb00a388 */ /* 0x000fe80000000c00 */
[----:B------:R-:W-:Y:S04]  /*183e0*/  LDSM.16.M88.4 R160, [R195] ;  /* 0x00000000c3a0783b */ /* 0x000fe80000000200 */
[----:B------:R-:W1:Y:S04]  /*183f0*/  LDSM.16.M88.4 R32, [R194+0x6000] ;  /* 0x00600000c220783b */ /* 0x000e680000000200 */
[----:B--2---:R-:W2:Y:S04]  /*18400*/  LDSM.16.M88.4 R16, [R194+0x7000] ;  /* 0x00700000c210783b */ /* 0x004ea80000000200 */
[----:B------:R-:W4:Y:S04]  /*18410*/  LDSM.16.M88.4 R24, [R194+0x6800] ;  /* 0x00680000c218783b */ /* 0x000f280000000200 */
[----:B------:R-:W5:Y:S04]  /*18420*/  LDSM.16.M88.4 R152, [R194+0x7800] ;  /* 0x00780000c298783b */ /* 0x000f680000000200 */
[----:B------:R-:W-:Y:S04]  /*18430*/  LDSM.16.M88.4 R156, [R210] ;  /* 0x00000000d29c783b */ /* 0x000fe80000000200 */
[----:B------:R-:W5:Y:S04]  /*18440*/  LDSM.16.M88.4 R144, [R193] ;  /* 0x00000000c190783b */ /* 0x000f680000000200 */
[----:B------:R-:W5:Y:S04]  /*18450*/  LDSM.16.M88.4 R4, [R186] ;  /* 0x00000000ba04783b */ /* 0x000f680000000200 */
[----:B---3--:R-:W3:Y:S04]  /*18460*/  LDSM.16.M88.4 R12, [R187] ;  /* 0x00000000bb0c783b */ /* 0x008ee80000000200 */
[----:B------:R-:W3:Y:S04]  /*18470*/  LDSM.16.M88.4 R168, [R185] ;  /* 0x00000000b9a8783b */ /* 0x000ee80000000200 */
[----:B------:R-:W-:Y:S01]  /*18480*/  LDSM.16.M88.4 R148, [R212] ;  /* 0x00000000d494783b */ /* 0x000fe20000000200 */
[C---:B-1----:R-:W-:Y:S03]  /*18490*/  HMMA.16816.F32 R136, R160.reuse, R32, RZ ;  /* 0x00000020a088723c */ /* 0x042fe600000018ff */
[----:B------:R-:W1:Y:S04]  /*184a0*/  LDSM.16.M88.4 R8, [R191+0x6000] ;  /* 0x00600000bf08783b */ /* 0x000e680000000200 */
[----:B------:R-:W1:Y:S01]  /*184b0*/  LDSM.16.M88.4 R140, [R191+0x6800] ;  /* 0x00680000bf8c783b */ /* 0x000e620000000200 */
[C---:B------:R-:W-:Y:S03]  /*184c0*/  HMMA.16816.F32 R32, R160.reuse, R34, RZ ;  /* 0x00000022a020723c */ /* 0x040fe600000018ff */
[----:B------:R-:W-:Y:S03]  /*184d0*/  LDSM.16.M88.4 R172, [R191+0x7800] ;  /* 0x00780000bfac783b */ /* 0x000fe60000000200 */
[C---:B--2---:R-:W-:Y:S01]  /*184e0*/  HMMA.16816.F32 R20, R160.reuse, R16, RZ ;  /* 0x00000010a014723c */ /* 0x044fe200000018ff */
[----:B------:R-:W-:Y:S04]  /*184f0*/  LDSM.16.M88.4 R216, [R180] ;  /* 0x00000000b4d8783b */ /* 0x000fe80000000200 */
[----:B------:R-:W0:Y:S01]  /*18500*/  LDGDEPBAR ;  /* 0x00000000000079af */ /* 0x000e220000000000 */
[C---:B------:R-:W-:Y:S06]  /*18510*/  HMMA.16816.F32 R16, R160.reuse, R18, RZ ;  /* 0x00000012a010723c */ /* 0x040fec00000018ff */
[C---:B----4-:R-:W-:Y:S06]  /*18520*/  HMMA.16816.F32 R28, R160.reuse, R24, RZ ;  /* 0x00000018a01c723c */ /* 0x050fec00000018ff */
[C---:B------:R-:W-:Y:S06]  /*18530*/  HMMA.16816.F32 R24, R160.reuse, R26, RZ ;  /* 0x0000001aa018723c */ /* 0x040fec00000018ff */
[C---:B-----5:R-:W-:Y:S06]  /*18540*/  HMMA.16816.F32 R164, R160.reuse, R152, RZ ;  /* 0x00000098a0a4723c */ /* 0x060fec00000018ff */
[----:B------:R-:W-:Y:S01]  /*18550*/  HMMA.16816.F32 R160, R160, R154, RZ ;  /* 0x0000009aa0a0723c */ /* 0x000fe200000018ff */
[----:B------:R-:W2:Y:S05]  /*18560*/  LDSM.16.M88.4 R152, [R191+0x7000] ;  /* 0x00700000bf98783b */ /* 0x000eaa0000000200 */
[C---:B------:R-:W-:Y:S06]  /*18570*/  HMMA.16816.F32 R136, R156.reuse, R144, R136 ;  /* 0x000000909c88723c */ /* 0x040fec0000001888 */
[C---:B------:R-:W-:Y:S01]  /*18580*/  HMMA.16816.F32 R32, R156.reuse, R146, R32 ;  /* 0x000000929c20723c */ /* 0x040fe20000001820 */
[----:B------:R-:W-:Y:S05]  /*18590*/  LDSM.16.M88.4 R144, [R184] ;  /* 0x00000000b890783b */ /* 0x000fea0000000200 */
[C---:B------:R-:W-:Y:S06]  /*185a0*/  HMMA.16816.F32 R20, R156.reuse, R4, R20 ;  /* 0x000000049c14723c */ /* 0x040fec0000001814 */
[C---:B------:R-:W-:Y:S01]  /*185b0*/  HMMA.16816.F32 R16, R156.reuse, R6, R16 ;  /* 0x000000069c10723c */ /* 0x040fe20000001810 */
[----:B------:R-:W4:Y:S05]  /*185c0*/  LDSM.16.M88.4 R4, [R196] ;  /* 0x00000000c404783b */ /* 0x000f2a0000000200 */
[C---:B---3--:R-:W-:Y:S06]  /*185d0*/  HMMA.16816.F32 R28, R156.reuse, R12, R28 ;  /* 0x0000000c9c1c723c */ /* 0x048fec000000181c */
        /* <DEDUP_REMOVED lines=11> */
[----:B------:R-:W-:Y:S05]  /*18690*/  LDSM.16.M88.4 R140, [R195+0x2000] ;  /* 0x00200000c38c783b */ /* 0x000fea0000000200 */
[C---:B--2---:R-:W-:Y:S06]  /*186a0*/  HMMA.16816.F32 R20, R148.reuse, R152, R20 ;  /* 0x000000989414723c */ /* 0x044fec0000001814 */
[C---:B------:R-:W-:Y:S01]  /*186b0*/  HMMA.16816.F32 R16, R148.reuse, R154, R16 ;  /* 0x0000009a9410723c */ /* 0x040fe20000001810 */
[----:B------:R-:W2:Y:S05]  /*186c0*/  LDSM.16.M88.4 R152, [R194+0x8800] ;  /* 0x00880000c298783b */ /* 0x000eaa0000000200 */
[C---:B------:R-:W-:Y:S06]  /*186d0*/  HMMA.16816.F32 R164, R148.reuse, R172, R164 ;  /* 0x000000ac94a4723c */ /* 0x040fec00000018a4 */
[----:B------:R-:W-:Y:S01]  /*186e0*/  HMMA.16816.F32 R160, R148, R174, R160 ;  /* 0x000000ae94a0723c */ /* 0x000fe200000018a0 */
[----:B------:R-:W-:Y:S04]  /*186f0*/  LDSM.16.M88.4 R148, [R194+0x9800] ;  /* 0x00980000c294783b */ /* 0x000fe80000000200 */
[----:B------:R-:W-:Y:S01]  /*18700*/  LDSM.16.M88.4 R172, [R210+0x2000] ;  /* 0x00200000d2ac783b */ /* 0x000fe20000000200 */
[C---:B----4-:R-:W-:Y:S06]  /*18710*/  HMMA.16816.F32 R136, R4.reuse, R144, R136 ;  /* 0x000000900488723c */ /* 0x050fec0000001888 */
[C---:B------:R-:W-:Y:S01]  /*18720*/  HMMA.16816.F32 R32, R4.reuse, R146, R32 ;  /* 0x000000920420723c */ /* 0x040fe20000001820 */
[----:B------:R-:W4:Y:S05]  /*18730*/  LDSM.16.M88.4 R144, [R194+0x9000] ;  /* 0x00900000c290783b */ /* 0x000f2a0000000200 */
[C---:B---3--:R-:W-:Y:S06]  /*18740*/  HMMA.16816.F32 R28, R4.reuse, R12, R28 ;  /* 0x0000000c041c723c */ /* 0x048fec000000181c */
[C---:B------:R-:W-:Y:S01]  /*18750*/  HMMA.16816.F32 R24, R4.reuse, R14, R24 ;  /* 0x0000000e0418723c */ /* 0x040fe20000001818 */
[----:B------:R-:W-:Y:S05]  /*18760*/  LDSM.16.M88.4 R12, [R183] ;  /* 0x00000000b70c783b */ /* 0x000fea0000000200 */
[C---:B-1----:R-:W-:Y:S06]  /*18770*/  HMMA.16816.F32 R20, R4.reuse, R8, R20 ;  /* 0x000000080414723c */ /* 0x042fec0000001814 */
[C---:B------:R-:W-:Y:S01]  /*18780*/  HMMA.16816.F32 R16, R4.reuse, R10, R16 ;  /* 0x0000000a0410723c */ /* 0x040fe20000001810 */
[----:B------:R-:W1:Y:S05]  /*18790*/  LDSM.16.M88.4 R8, [R182] ;  /* 0x00000000b608783b */ /* 0x000e6a0000000200 */
[C---:B------:R-:W-:Y:S06]  /*187a0*/  HMMA.16816.F32 R164, R4.reuse, R168, R164 ;  /* 0x000000a804a4723c */ /* 0x040fec00000018a4 */
[----:B------:R-:W-:Y:S01]  /*187b0*/  HMMA.16816.F32 R160, R4, R170, R160 ;  /* 0x000000aa04a0723c */ /* 0x000fe200000018a0 */
[----:B------:R-:W3:Y:S04]  /*187c0*/  LDSM.16.M88.4 R4, [R181] ;  /* 0x00000000b504783b */ /* 0x000ee80000000200 */
[----:B------:R-:W-:Y:S01]  /*187d0*/  LDSM.16.M88.4 R168, [R196+0x2000] ;  /* 0x00200000c4a8783b */ /* 0x000fe20000000200 */
[C---:B--2---:R-:W-:Y:S06]  /*187e0*/  HMMA.16816.F32 R28, R140.reuse, R152, R28 ;  /* 0x000000988c1c723c */ /* 0x044fec000000181c */
[C---:B------:R-:W-:Y:S06]  /*187f0*/  HMMA.16816.F32 R32, R140.reuse, R158, R32 ;  /* 0x0000009e8c20723c */ /* 0x040fec0000001820 */
[C---:B------:R-:W-:Y:S01]  /*18800*/  HMMA.16816.F32 R136, R140.reuse, R156, R136 ;  /* 0x0000009c8c88723c */ /* 0x040fe20000001888 */
[----:B------:R-:W-:Y:S05]  /*18810*/  LDSM.16.M88.4 R156, [R191+0x8000] ;  /* 0x00800000bf9c783b */ /* 0x000fea0000000200 */
[C---:B------:R-:W-:Y:S01]  /*18820*/  HMMA.16816.F32 R24, R140.reuse, R154, R24 ;  /* 0x0000009a8c18723c */ /* 0x040fe20000001818 */
[----:B------:R-:W-:Y:S05]  /*18830*/  LDSM.16.M88.4 R152, [R191+0x8800] ;  /* 0x00880000bf98783b */ /* 0x000fea0000000200 */
[C---:B----4-:R-:W-:Y:S06]  /*18840*/  HMMA.16816.F32 R20, R140.reuse, R144, R20 ;  /* 0x000000908c14723c */ /* 0x050fec0000001814 */
[C---:B------:R-:W-:Y:S01]  /*18850*/  HMMA.16816.F32 R16, R140.reuse, R146, R16 ;  /* 0x000000928c10723c */ /* 0x040fe20000001810 */
[----:B------:R-:W2:Y:S05]  /*18860*/  LDSM.16.M88.4 R144, [R212+0x2000] ;  /* 0x00200000d490783b */ /* 0x000eaa0000000200 */
[C---:B------:R-:W-:Y:S06]  /*18870*/  HMMA.16816.F32 R164, R140.reuse, R148, R164 ;  /* 0x000000948ca4723c */ /* 0x040fec00000018a4 */
[----:B------:R-:W-:Y:S01]  /*18880*/  HMMA.16816.F32 R160, R140, R150, R160 ;  /* 0x000000968ca0723c */ /* 0x000fe200000018a0 */
[----:B------:R-:W4:Y:S04]  /*18890*/  LDSM.16.M88.4 R140, [R191+0x9000] ;  /* 0x00900000bf8c783b */ /* 0x000f280000000200 */
[----:B------:R-:W5:Y:S01]  /*188a0*/  LDSM.16.M88.4 R148, [R191+0x9800] ;  /* 0x00980000bf94783b */ /* 0x000f620000000200 */
[C---:B-1----:R-:W-:Y:S06]  /*188b0*/  HMMA.16816.F32 R28, R172.reuse, R8, R28 ;  /* 0x00000008ac1c723c */ /* 0x042fec000000181c */
[C---:B------:R-:W-:Y:S06]  /*188c0*/  HMMA.16816.F32 R32, R172.reuse, R14, R32 ;  /* 0x0000000eac20723c */ /* 0x040fec0000001820 */
[C---:B------:R-:W-:Y:S01]  /*188d0*/  HMMA.16816.F32 R136, R172.reuse, R12, R136 ;  /* 0x0000000cac88723c */ /* 0x040fe20000001888 */
[----:B------:R-:W-:Y:S05]  /*188e0*/  LDSM.16.M88.4 R12, [R184+0x2000] ;  /* 0x00200000b80c783b */ /* 0x000fea0000000200 */
[C---:B------:R-:W-:Y:S01]  /*188f0*/  HMMA.16816.F32 R24, R172.reuse, R10, R24 ;  /* 0x0000000aac18723c */ /* 0x040fe20000001818 */
[----:B------:R-:W1:Y:S05]  /*18900*/  LDSM.16.M88.4 R8, [R184+0x2800] ;  /* 0x00280000b808783b */ /* 0x000e6a0000000200 */
[C---:B---3--:R-:W-:Y:S06]  /*18910*/  HMMA.16816.F32 R20, R172.reuse, R4, R20 ;  /* 0x00000004ac14723c */ /* 0x048fec0000001814 */
[C---:B------:R-:W-:Y:S01]  /*18920*/  HMMA.16816.F32 R16, R172.reuse, R6, R16 ;  /* 0x00000006ac10723c */ /* 0x040fe20000001810 */
[----:B------:R-:W3:Y:S05]  /*18930*/  LDSM.16.M88.4 R4, [R184+0x3000] ;  /* 0x00300000b804783b */ /* 0x000eea0000000200 */
[C---:B------:R-:W-:Y:S06]  /*18940*/  HMMA.16816.F32 R164, R172.reuse, R216, R164 ;  /* 0x000000d8aca4723c */ /* 0x040fec00000018a4 */
[----:B------:R-:W-:Y:S01]  /*18950*/  HMMA.16816.F32 R160, R172, R218, R160 ;  /* 0x000000daaca0723c */ /* 0x000fe200000018a0 */
[----:B------:R-:W-:Y:S04]  /*18960*/  LDSM.16.M88.4 R216, [R184+0x3800] ;  /* 0x00380000b8d8783b */ /* 0x000fe80000000200 */
        /* <DEDUP_REMOVED lines=13> */
[----:B------:R-:W-:Y:S01]  /*18a40*/  LDSM.16.M88.4 R144, [R194+0xb800] ;  /* 0x00b80000c290783b */ /* 0x000fe20000000200 */
[C---:B-1----:R-:W-:Y:S06]  /*18a50*/  HMMA.16816.F32 R28, R168.reuse, R8, R28 ;  /* 0x00000008a81c723c */ /* 0x042fec000000181c */
[C---:B------:R-:W-:Y:S06]  /*18a60*/  HMMA.16816.F32 R32, R168.reuse, R14, R32 ;  /* 0x0000000ea820723c */ /* 0x040fec0000001820 */
[C---:B------:R-:W-:Y:S01]  /*18a70*/  HMMA.16816.F32 R136, R168.reuse, R12, R136 ;  /* 0x0000000ca888723c */ /* 0x040fe20000001888 */
[----:B------:R-:W-:Y:S05]  /*18a80*/  LDSM.16.M88.4 R12, [R179] ;  /* 0x00000000b30c783b */ /* 0x000fea0000000200 */
[C---:B------:R-:W-:Y:S01]  /*18a90*/  HMMA.16816.F32 R24, R168.reuse, R10, R24 ;  /* 0x0000000aa818723c */ /* 0x040fe20000001818 */
[----:B------:R-:W1:Y:S05]  /*18aa0*/  LDSM.16.M88.4 R8, [R178] ;  /* 0x00000000b208783b */ /* 0x000e6a0000000200 */
[C---:B---3--:R-:W-:Y:S06]  /*18ab0*/  HMMA.16816.F32 R20, R168.reuse, R4, R20 ;  /* 0x00000004a814723c */ /* 0x048fec0000001814 */
[----:B------:R-:W-:Y:S01]  /*18ac0*/  HMMA.16816.F32 R16, R168, R6, R16 ;  /* 0x00000006a810723c */ /* 0x000fe20000001810 */
[----:B------:R-:W3:Y:S05]  /*18ad0*/  LDSM.16.M88.4 R4, [R177] ;  /* 0x00000000b104783b */ /* 0x000eea0000000200 */
[C---:B--2---:R-:W-:Y:S06]  /*18ae0*/  HMMA.16816.F32 R28, R140.reuse, R152, R28 ;  /* 0x000000988c1c723c */ /* 0x044fec000000181c */
[C---:B------:R-:W-:Y:S06]  /*18af0*/  HMMA.16816.F32 R32, R140.reuse, R158, R32 ;  /* 0x0000009e8c20723c */ /* 0x040fec0000001820 */
[C---:B------:R-:W-:Y:S01]  /*18b00*/  HMMA.16816.F32 R136, R140.reuse, R156, R136 ;  /* 0x0000009c8c88723c */ /* 0x040fe20000001888 */
[----:B------:R-:W-:Y:S05]  /*18b10*/  LDSM.16.M88.4 R156, [R212+0x4000] ;  /* 0x00400000d49c783b */ /* 0x000fea0000000200 */
[C---:B----4-:R-:W-:Y:S06]  /*18b20*/  HMMA.16816.F32 R20, R140.reuse, R148, R20 ;  /* 0x000000948c14723c */ /* 0x050fec0000001814 */
[C---:B------:R-:W-:Y:S01]  /*18b30*/  HMMA.16816.F32 R16, R140.reuse, R150, R16 ;  /* 0x000000968c10723c */ /* 0x040fe20000001810 */
[----:B------:R-:W2:Y:S05]  /*18b40*/  LDSM.16.M88.4 R148, [R191+0xa800] ;  /* 0x00a80000bf94783b */ /* 0x000eaa0000000200 */
[----:B------:R-:W-:Y:S01]  /*18b50*/  HMMA.16816.F32 R24, R140, R154, R24 ;  /* 0x0000009a8c18723c */ /* 0x000fe20000001818 */
[----:B------:R-:W4:Y:S05]  /*18b60*/  LDSM.16.M88.4 R152, [R191+0xa000] ;  /* 0x00a00000bf98783b */ /* 0x000f2a0000000200 */
[C---:B------:R-:W-:Y:S06]  /*18b70*/  HMMA.16816.F32 R164, R168.reuse, R216, R164 ;  /* 0x000000d8a8a4723c */ /* 0x040fec00000018a4 */
[----:B------:R-:W-:Y:S01]  /*18b80*/  HMMA.16816.F32 R160, R168, R218, R160 ;  /* 0x000000daa8a0723c */ /* 0x000fe200000018a0 */
[----:B------:R-:W5:Y:S05]  /*18b90*/  LDSM.16.M88.4 R168, [R176] ;  /* 0x00000000b0a8783b */ /* 0x000f6a0000000200 */
[C---:B-1----:R-:W-:Y:S06]  /*18ba0*/  HMMA.16816.F32 R28, R172.reuse, R8, R28 ;  /* 0x00000008ac1c723c */ /* 0x042fec000000181c */
[C---:B------:R-:W-:Y:S06]  /*18bb0*/  HMMA.16816.F32 R32, R172.reuse, R14, R32 ;  /* 0x0000000eac20723c */ /* 0x040fec0000001820 */
[C---:B------:R-:W-:Y:S01]  /*18bc0*/  HMMA.16816.F32 R136, R172.reuse, R12, R136 ;  /* 0x0000000cac88723c */ /* 0x040fe20000001888 */
[----:B------:R-:W-:Y:S05]  /*18bd0*/  LDSM.16.M88.4 R12, [R196+0x4000] ;  /* 0x00400000c40c783b */ /* 0x000fea0000000200 */
[C---:B---3--:R-:W-:Y:S06]  /*18be0*/  HMMA.16816.F32 R20, R172.reuse, R4, R20 ;  /* 0x00000004ac14723c */ /* 0x048fec0000001814 */
[C---:B------:R-:W-:Y:S01]  /*18bf0*/  HMMA.16816.F32 R16, R172.reuse, R6, R16 ;  /* 0x00000006ac10723c */ /* 0x040fe20000001810 */
[----:B------:R-:W1:Y:S05]  /*18c00*/  LDSM.16.M88.4 R4, [R184+0x4800] ;  /* 0x00480000b804783b */ /* 0x000e6a0000000200 */
[----:B------:R-:W-:Y:S01]  /*18c10*/  HMMA.16816.F32 R24, R172, R10, R24 ;  /* 0x0000000aac18723c */ /* 0x000fe20000001818 */
[----:B------:R-:W3:Y:S05]  /*18c20*/  LDSM.16.M88.4 R8, [R184+0x4000] ;  /* 0x00400000b808783b */ /* 0x000eea0000000200 */
[C---:B------:R-:W-:Y:S06]  /*18c30*/  HMMA.16816.F32 R164, R140.reuse, R144, R164 ;  /* 0x000000908ca4723c */ /* 0x040fec00000018a4 */
[----:B------:R-:W-:Y:S01]  /*18c40*/  HMMA.16816.F32 R160, R140, R146, R160 ;  /* 0x000000928ca0723c */ /* 0x000fe200000018a0 */
[----:B------:R-:W3:Y:S04]  /*18c50*/  LDSM.16.M88.4 R144, [R191+0xb000] ;  /* 0x00b00000bf90783b */ /* 0x000ee80000000200 */
[----:B------:R-:W3:Y:S01]  /*18c60*/  LDSM.16.M88.4 R140, [R191+0xb800] ;  /* 0x00b80000bf8c783b */ /* 0x000ee20000000200 */
[C---:B--2---:R-:W-:Y:S06]  /*18c70*/  HMMA.16816.F32 R28, R156.reuse, R148, R28 ;  /* 0x000000949c1c723c */ /* 0x044fec000000181c */
[C---:B----4-:R-:W-:Y:S06]  /*18c80*/  HMMA.16816.F32 R32, R156.reuse, R154, R32 ;  /* 0x0000009a9c20723c */ /* 0x050fec0000001820 */
[----:B------:R-:W-:Y:S06]  /*18c90*/  HMMA.16816.F32 R136, R156, R152, R136 ;  /* 0x000000989c88723c */ /* 0x000fec0000001888 */
[C---:B-----5:R-:W-:Y:S06]  /*18ca0*/  HMMA.16816.F32 R164, R172.reuse, R168, R164 ;  /* 0x000000a8aca4723c */ /* 0x060fec00000018a4 */
[----:B------:R-:W-:Y:S01]  /*18cb0*/  HMMA.16816.F32 R168, R172, R170, R160 ;  /* 0x000000aaaca8723c */ /* 0x000fe200000018a0 */
[----:B------:R-:W2:Y:S05]  /*18cc0*/  LDSM.16.M88.4 R160, [R184+0x5000] ;  /* 0x00500000b8a0783b */ /* 0x000eaa0000000200 */
[----:B------:R-:W-:Y:S01]  /*18cd0*/  HMMA.16816.F32 R24, R156, R150, R24 ;  /* 0x000000969c18723c */ /* 0x000fe20000001818 */
[----:B------:R-:W4:Y:S01]  /*18ce0*/  LDSM.16.M88.4 R148, [R184+0x5800] ;  /* 0x00580000b894783b */ /* 0x000f220000000200 */
[----:B------:R-:W-:-:S04]  /*18cf0*/  DEPBAR.LE SB0, 0x0 ;  /* 0x000080000000791a */ /* 0x000fc80000000000 */
[C---:B-1----:R-:W-:Y:S06]  /*18d00*/  HMMA.16816.F32 R28, R12.reuse, R4, R28 ;  /* 0x000000040c1c723c */ /* 0x042fec000000181c */
[----:B---3--:R-:W-:Y:S01]  /*18d10*/  HMMA.16816.F32 R32, R12, R10, R32 ;  /* 0x0000000a0c20723c */ /* 0x008fe20000001820 */
[----:B------:R-:W-:-:S05]  /*18d20*/  IMAD.SHL.U32 R4, R211, 0x2, RZ ;  /* 0x00000002d3047824 */ /* 0x000fca00078e00ff */
[----:B------:R-:W-:Y:S01]  /*18d30*/  HMMA.16816.F32 R136, R12, R8, R136 ;  /* 0x000000080c88723c */ /* 0x000fe20000001888 */
[----:B------:R-:W-:-:S05]  /*18d40*/  LOP3.LUT R4, R4, 0x6, RZ, 0xc0, !PT ;  /* 0x0000000604047812 */ /* 0x000fca00078ec0ff */
[----:B------:R-:W-:Y:S01]  /*18d50*/  HMMA.16816.F32 R20, R156, R144, R20 ;  /* 0x000000909c14723c */ /* 0x000fe20000001814 */
[----:B------:R-:W-:-:S04]  /*18d60*/  IMAD R5, R207, 0x40, R4 ;  /* 0x00000040cf057824 */ /* 0x000fc800078e0204 */
[C---:B------:R-:W-:Y:S01]  /*18d70*/  VIADD R9, R5.reuse, 0x8 ;  /* 0x0000000805097836 */ /* 0x040fe20000000000 */
[----:B------:R-:W-:Y:S01]  /*18d80*/  HMMA.16816.F32 R24, R12, R6, R24 ;  /* 0x000000060c18723c */ /* 0x000fe20000001818 */
[----:B------:R-:W-:Y:S01]  /*18d90*/  VIADD R135, R5, 0x11 ;  /* 0x0000001105877836 */ /* 0x000fe20000000000 */
[----:B------:R-:W-:Y:S02]  /*18da0*/  BAR.SYNC.DEFER_BLOCKING 0x0 ;  /* 0x0000000000007b1d */ /* 0x000fe40000010000 */
[----:B------:R-:W-:Y:S02]  /*18db0*/  ISETP.GE.AND P1, PT, R9, R0, PT ;  /* 0x000000000900720c */ /* 0x000fe40003f26270 */
[----:B------:R-:W-:Y:S01]  /*18dc0*/  HMMA.16816.F32 R16, R156, R146, R16 ;  /* 0x000000929c10723c */ /* 0x000fe20000001810 */
[----:B------:R-:W-:Y:S01]  /*18dd0*/  VIADD R7, R5, 0x1 ;  /* 0x0000000105077836 */ /* 0x000fe20000000000 */
[----:B------:R-:W-:-:S04]  /*18de0*/  ISETP.GE.AND P5, PT, R9, R2, PT ;  /* 0x000000020900720c */ /* 0x000fc80003fa6270 */
[C---:B------:R-:W-:Y:S01]  /*18df0*/  HMMA.16816.F32 R164, R156.reuse, R140, R164 ;  /* 0x0000008c9ca4723c */ /* 0x040fe200000018a4 */
[C---:B------:R-:W-:Y:S02]  /*18e00*/  ISETP.GE.AND P4, PT, R7.reuse, R0, PT ;  /* 0x000000000700720c */ /* 0x040fe40003f86270 */
[----:B------:R-:W-:Y:S02]  /*18e10*/  ISETP.GE.AND P6, PT, R7, R2, PT ;  /* 0x000000020700720c */ /* 0x000fe40003fc6270 */
[----:B------:R-:W-:Y:S01]  /*18e20*/  I2FP.F32.S32 R4, R7 ;  /* 0x0000000700047245 */ /* 0x000fe20000201400 */
[----:B------:R-:W-:Y:S01]  /*18e30*/  HMMA.16816.F32 R168, R156, R142, R168 ;  /* 0x0000008e9ca8723c */ /* 0x000fe200000018a8 */
[----:B------:R-:W-:Y:S01]  /*18e40*/  I2FP.F32.S32 R7, R9 ;  /* 0x0000000900077245 */ /* 0x000fe20000201400 */
[----:B------:R-:W-:Y:S02]  /*18e50*/  VIADD R9, R5, 0x9 ;  /* 0x0000000905097836 */ /* 0x000fe40000000000 */
[CC--:B------:R-:W-:Y:S01]  /*18e60*/  FFMA.FTZ R137, R3.reuse, R4.reuse, R137 ;  /* 0x0000000403897223 */ /* 0x0c0fe20000010089 */
[C---:B------:R-:W-:Y:S01]  /*18e70*/  FFMA.FTZ R8, R3.reuse, R4, R139 ;  /* 0x0000000403087223 */ /* 0x040fe2000001008b */
[CC--:B------:R-:W-:Y:S01]  /*18e80*/  FFMA.FTZ R32, R3.reuse, R7.reuse, R32 ;  /* 0x0000000703207223 */ /* 0x0c0fe20000010020 */
[----:B------:R-:W-:Y:S01]  /*18e90*/  FFMA.FTZ R10, R3, R7, R34 ;  /* 0x00000007030a7223 */ /* 0x000fe20000010022 */
[----:B------:R-:W-:Y:S01]  /*18ea0*/  VIADD R7, R5, 0x10 ;  /* 0x0000001005077836 */ /* 0x000fe20000000000 */
[----:B--2---:R-:W-:Y:S01]  /*18eb0*/  HMMA.16816.F32 R20, R12, R160, R20 ;  /* 0x000000a00c14723c */ /* 0x004fe20000001814 */
[----:B------:R-:W-:-:S02]  /*18ec0*/  I2FP.F32.S32 R6, R9 ;  /* 0x0000000900067245 */ /* 0x000fc40000201400 */
[----:B------:R-:W-:Y:S02]  /*18ed0*/  FSEL R143, R137, -INF , !P4 ;  /* 0xff800000898f7808 */ /* 0x000fe40006000000 */
[----:B------:R-:W-:Y:S01]  /*18ee0*/  I2FP.F32.S32 R4, R7 ;  /* 0x0000000700047245 */ /* 0x000fe20000201400 */
[----:B------:R-:W-:Y:S01]  /*18ef0*/  FFMA.FTZ R35, R3, R6, R35 ;  /* 0x0000000603237223 */ /* 0x000fe20000010023 */
[C---:B------:R-:W-:Y:S01]  /*18f00*/  ISETP.GE.AND P2, PT, R9.reuse, R0, PT ;  /* 0x000000000900720c */ /* 0x040fe20003f46270 */
[C---:B------:R-:W-:Y:S01]  /*18f10*/  HMMA.16816.F32 R16, R12.reuse, R162, R16 ;  /* 0x000000a20c10723c */ /* 0x040fe20000001810 */
[----:B------:R-:W-:Y:S01]  /*18f20*/  ISETP.GE.AND P4, PT, R9, R2, PT ;  /* 0x000000020900720c */ /* 0x000fe20003f86270 */
[C---:B------:R-:W-:Y:S01]  /*18f30*/  FFMA.FTZ R141, R3.reuse, R4, R28 ;  /* 0x00000004038d7223 */ /* 0x040fe2000001001c */
[----:B------:R-:W-:Y:S01]  /*18f40*/  FSEL R8, R8, -INF , !P6 ;  /* 0xff80000008087808 */ /* 0x000fe20007000000 */
[----:B------:R-:W-:Y:S01]  /*18f50*/  FFMA.FTZ R11, R3, R6, R33 ;  /* 0x00000006030b7223 */ /* 0x000fe20000010021 */
[----:B------:R-:W-:Y:S01]  /*18f60*/  FSEL R9, R32, -INF , !P1 ;  /* 0xff80000020097808 */ /* 0x000fe20004800000 */
[C---:B----4-:R-:W-:Y:S01]  /*18f70*/  HMMA.16816.F32 R164, R12.reuse, R148, R164 ;  /* 0x000000940ca4723c */ /* 0x050fe200000018a4 */
[----:B------:R-:W-:Y:S01]  /*18f80*/  ISETP.GE.AND P6, PT, R7, R0, PT ;  /* 0x000000000700720c */ /* 0x000fe20003fc6270 */
[----:B------:R-:W-:Y:S01]  /*18f90*/  FFMA.FTZ R30, R3, R4, R30 ;  /* 0x00000004031e7223 */ /* 0x000fe2000001001e */
[----:B------:R-:W-:Y:S01]  /*18fa0*/  ISETP.GE.AND P1, PT, R7, R2, PT ;  /* 0x000000020700720c */ /* 0x000fe20003f26270 */
[----:B------:R-:W-:Y:S01]  /*18fb0*/  VIADD R7, R5, 0x18 ;  /* 0x0000001805077836 */ /* 0x000fe20000000000 */
[----:B------:R-:W-:Y:S01]  /*18fc0*/  FSEL R28, R35, -INF , !P4 ;  /* 0xff800000231c7808 */ /* 0x000fe20006000000 */
[----:B------:R-:W-:Y:S01]  /*18fd0*/  HMMA.16816.F32 R168, R12, R150, R168 ;  /* 0x000000960ca8723c */ /* 0x000fe200000018a8 */
[----:B------:R-:W-:Y:S01]  /*18fe0*/  FSEL R141, R141, -INF , !P6 ;  /* 0xff8000008d8d7808 */ /* 0x000fe20007000000 */
[----:B------:R-:W-:Y:S01]  /*18ff0*/  IMAD.MOV.U32 R160, RZ, RZ, R220 ;  /* 0x000000ffffa07224 */ /* 0x000fe200078e00dc */
[C---:B------:R-:W-:Y:S01]  /*19000*/  ISETP.GE.AND P4, PT, R7.reuse, R0, PT ;  /* 0x000000000700720c */ /* 0x040fe20003f86270 */
[----:B------:R-:W-:Y:S01]  /*19010*/  IMAD.MOV.U32 R161, RZ, RZ, R221 ;  /* 0x000000ffffa17224 */ /* 0x000fe200078e00dd */
[----:B------:R-:W-:-:S02]  /*19020*/  ISETP.GE.AND P6, PT, R7, R2, PT ;  /* 0x000000020700720c */ /* 0x000fc40003fc6270 */
[----:B------:R-:W-:Y:S01]  /*19030*/  I2FP.F32.S32 R6, R135 ;  /* 0x0000008700067245 */ /* 0x000fe20000201400 */
[C---:B------:R-:W-:Y:S01]  /*19040*/  VIADD R15, R5.reuse, 0x19 ;  /* 0x00000019050f7836 */ /* 0x040fe20000000000 */
[----:B------:R-:W-:Y:S01]  /*19050*/  I2FP.F32.S32 R7, R7 ;  /* 0x0000000700077245 */ /* 0x000fe20000201400 */
[----:B------:R-:W-:Y:S01]  /*19060*/  VIADD R13, R5, 0x20 ;  /* 0x00000020050d7836 */ /* 0x000fe20000000000 */
[----:B------:R-:W-:Y:S01]  /*19070*/  FSEL R11, R11, -INF , !P2 ;  /* 0xff8000000b0b7808 */ /* 0x000fe20005000000 */
[CC--:B------:R-:W-:Y:S01]  /*19080*/  FFMA.FTZ R29, R3.reuse, R6.reuse, R29 ;  /* 0x00000006031d7223 */ /* 0x0c0fe2000001001d */
[C---:B------:R-:W-:Y:S01]  /*19090*/  FFMA.FTZ R31, R3.reuse, R6, R31 ;  /* 0x00000006031f7223 */ /* 0x040fe2000001001f */
[CC--:B------:R-:W-:Y:S01]  /*190a0*/  FFMA.FTZ R24, R3.reuse, R7.reuse, R24 ;  /* 0x0000000703187223 */ /* 0x0c0fe20000010018 */
[----:B------:R-:W-:Y:S01]  /*190b0*/  FSEL R10, R10, -INF , !P5 ;  /* 0xff8000000a0a7808 */ /* 0x000fe20006800000 */
[----:B------:R-:W-:Y:S01]  /*190c0*/  FFMA.FTZ R26, R3, R7, R26 ;  /* 0x00000007031a7223 */ /* 0x000fe2000001001a */
[----:B------:R-:W-:Y:S01]  /*190d0*/  ISETP.GE.AND P2, PT, R135, R2, PT ;  /* 0x000000028700720c */ /* 0x000fe20003f46270 */
[----:B------:R-:W-:Y:S01]  /*190e0*/  VIADD R7, R5, 0x21 ;  /* 0x0000002105077836 */ /* 0x000fe20000000000 */
[----:B------:R-:W-:-:S02]  /*190f0*/  I2FP.F32.S32 R6, R15 ;  /* 0x0000000f00067245 */ /* 0x000fc40000201400 */
[----:B------:R-:W-:Y:S02]  /*19100*/  I2FP.F32.S32 R4, R13 ;  /* 0x0000000d00047245 */ /* 0x000fe40000201400 */
[----:B------:R-:W-:Y:S01]  /*19110*/  ISETP.GE.AND P5, PT, R135, R0, PT ;  /* 0x000000008700720c */ /* 0x000fe20003fa6270 */
[----:B------:R-:W-:Y:S01]  /*19120*/  FFMA.FTZ R27, R3, R6, R27 ;  /* 0x00000006031b7223 */ /* 0x000fe2000001001b */
[----:B------:R-:W-:Y:S01]  /*19130*/  FSEL R156, R31, -INF , !P2 ;  /* 0xff8000001f9c7808 */ /* 0x000fe20005000000 */
[C---:B------:R-:W-:Y:S01]  /*19140*/  FFMA.FTZ R20, R3.reuse, R4, R20 ;  /* 0x0000000403147223 */ /* 0x040fe20000010014 */
[----:B------:R-:W-:Y:S01]  /*19150*/  FSEL R135, R24, -INF , !P4 ;  /* 0xff80000018877808 */ /* 0x000fe20006000000 */
[----:B------:R-:W-:Y:S01]  /*19160*/  FFMA.FTZ R25, R3, R6, R25 ;  /* 0x0000000603197223 */ /* 0x000fe20000010019 */
[----:B------:R-:W-:Y:S01]  /*19170*/  FSEL R139, R29, -INF , !P5 ;  /* 0xff8000001d8b7808 */ /* 0x000fe20006800000 */
[----:B------:R-:W-:Y:S01]  /*19180*/  FFMA.FTZ R22, R3, R4, R22 ;  /* 0x0000000403167223 */ /* 0x000fe20000010016 */
[----:B------:R-:W-:-:S02]  /*19190*/  ISETP.GE.AND P2, PT, R13, R0, PT ;  /* 0x000000000d00720c */ /* 0x000fc40003f46270 */
[-C--:B------:R-:W-:Y:S01]  /*191a0*/  ISETP.GE.AND P4, PT, R13, R2.reuse, PT ;  /* 0x000000020d00720c */ /* 0x080fe20003f86270 */
[----:B------:R-:W-:Y:S01]  /*191b0*/  VIADD R13, R5, 0x28 ;  /* 0x00000028050d7836 */ /* 0x000fe20000000000 */
[----:B------:R-:W-:Y:S02]  /*191c0*/  FSEL R158, R30, -INF , !P1 ;  /* 0xff8000001e9e7808 */ /* 0x000fe40004800000 */
[C---:B------:R-:W-:Y:S02]  /*191d0*/  ISETP.GE.AND P5, PT, R15.reuse, R2, PT ;  /* 0x000000020f00720c */ /* 0x040fe40003fa6270 */
[----:B------:R-:W-:Y:S02]  /*191e0*/  ISETP.GE.AND P1, PT, R15, R0, PT ;  /* 0x000000000f00720c */ /* 0x000fe40003f26270 */
[----:B------:R-:W-:Y:S02]  /*191f0*/  I2FP.F32.S32 R6, R7 ;  /* 0x0000000700067245 */ /* 0x000fe40000201400 */
[----:B------:R-:W-:-:S02]  /*19200*/  FSEL R152, R27, -INF , !P5 ;  /* 0xff8000001b987808 */ /* 0x000fc40006800000 */
[----:B------:R-:W-:Y:S01]  /*19210*/  FSEL R151, R20, -INF , !P2 ;  /* 0xff80000014977808 */ /* 0x000fe20005000000 */
[CC--:B------:R-:W-:Y:S01]  /*19220*/  FFMA.FTZ R21, R3.reuse, R6.reuse, R21 ;  /* 0x0000000603157223 */ /* 0x0c0fe20000010015 */
[----:B------:R-:W-:Y:S01]  /*19230*/  FSEL R154, R26, -INF , !P6 ;  /* 0xff8000001a9a7808 */ /* 0x000fe20007000000 */
[----:B------:R-:W-:Y:S01]  /*19240*/  FFMA.FTZ R23, R3, R6, R23 ;  /* 0x0000000603177223 */ /* 0x000fe20000010017 */
[----:B------:R-:W-:Y:S02]  /*19250*/  FSEL R137, R25, -INF , !P1 ;  /* 0xff80000019897808 */ /* 0x000fe40004800000 */
[C---:B------:R-:W-:Y:S02]  /*19260*/  ISETP.GE.AND P5, PT, R13.reuse, R0, PT ;  /* 0x000000000d00720c */ /* 0x040fe40003fa6270 */
[----:B------:R-:W-:Y:S02]  /*19270*/  ISETP.GE.AND P2, PT, R13, R2, PT ;  /* 0x000000020d00720c */ /* 0x000fe40003f46270 */
[----:B------:R-:W-:-:S02]  /*19280*/  ISETP.GE.AND P6, PT, R7, R0, PT ;  /* 0x000000000700720c */ /* 0x000fc40003fc6270 */
[----:B------:R-:W-:Y:S01]  /*19290*/  ISETP.GE.AND P1, PT, R7, R2, PT ;  /* 0x000000020700720c */ /* 0x000fe20003f26270 */
[----:B------:R-:W-:Y:S01]  /*192a0*/  VIADD R7, R5, 0x29 ;  /* 0x0000002905077836 */ /* 0x000fe20000000000 */
[----:B------:R-:W-:Y:S02]  /*192b0*/  I2FP.F32.S32 R13, R13 ;  /* 0x0000000d000d7245 */ /* 0x000fe40000201400 */
[----:B------:R-:W-:Y:S02]  /*192c0*/  FSEL R150, R22, -INF , !P4 ;  /* 0xff80000016967808 */ /* 0x000fe40006000000 */
[----:B------:R-:W-:Y:S01]  /*192d0*/  FSEL R149, R21, -INF , !P6 ;  /* 0xff80000015957808 */ /* 0x000fe20007000000 */
[CC--:B------:R-:W-:Y:S01]  /*192e0*/  FFMA.FTZ R16, R3.reuse, R13.reuse, R16 ;  /* 0x0000000d03107223 */ /* 0x0c0fe20000010010 */
[----:B------:R-:W-:Y:S01]  /*192f0*/  FFMA.FTZ R18, R3, R13, R18 ;  /* 0x0000000d03127223 */ /* 0x000fe20000010012 */
[----:B------:R-:W-:Y:S01]  /*19300*/  VIADD R13, R5, 0x30 ;  /* 0x00000030050d7836 */ /* 0x000fe20000000000 */
[----:B------:R-:W-:-:S02]  /*19310*/  ISETP.GE.AND P4, PT, R7, R0, PT ;  /* 0x000000000700720c */ /* 0x000fc40003f86270 */
[----:B------:R-:W-:Y:S02]  /*19320*/  ISETP.GE.AND P6, PT, R7, R2, PT ;  /* 0x000000020700720c */ /* 0x000fe40003fc6270 */
[----:B------:R-:W-:Y:S01]  /*19330*/  I2FP.F32.S32 R4, R7 ;  /* 0x0000000700047245 */ /* 0x000fe20000201400 */
[----:B------:R-:W-:Y:S01]  /*19340*/  VIADD R7, R5, 0x31 ;  /* 0x0000003105077836 */ /* 0x000fe20000000000 */
[----:B------:R-:W-:Y:S02]  /*19350*/  FSEL R146, R23, -INF , !P1 ;  /* 0xff80000017927808 */ /* 0x000fe40004800000 */
[----:B------:R-:W-:Y:S01]  /*19360*/  FSEL R147, R16, -INF , !P5 ;  /* 0xff80000010937808 */ /* 0x000fe20006800000 */
[----:B------:R-:W-:Y:S01]  /*19370*/  FFMA.FTZ R17, R3, R4, R17 ;  /* 0x0000000403117223 */ /* 0x000fe20000010011 */
[----:B------:R-:W-:Y:S01]  /*19380*/  ISETP.GE.AND P1, PT, R13, R0, PT ;  /* 0x000000000d00720c */ /* 0x000fe20003f26270 */
[----:B------:R-:W-:Y:S01]  /*19390*/  FFMA.FTZ R19, R3, R4, R19 ;  /* 0x0000000403137223 */ /* 0x000fe20000010013 */
[----:B------:R-:W-:-:S02]  /*193a0*/  ISETP.GE.AND P5, PT, R13, R2, PT ;  /* 0x000000020d00720c */ /* 0x000fc40003fa6270 */
[----:B------:R-:W-:Y:S02]  /*193b0*/  I2FP.F32.S32 R13, R13 ;  /* 0x0000000d000d7245 */ /* 0x000fe40000201400 */
[----:B------:R-:W-:Y:S02]  /*193c0*/  I2FP.F32.S32 R4, R7 ;  /* 0x0000000700047245 */ /* 0x000fe40000201400 */
[----:B------:R-:W-:Y:S01]  /*193d0*/  FSEL R144, R18, -INF , !P2 ;  /* 0xff80000012907808 */ /* 0x000fe20005000000 */
[CC--:B------:R-:W-:Y:S01]  /*193e0*/  FFMA.FTZ R164, R3.reuse, R13.reuse, R164 ;  /* 0x0000000d03a47223 */ /* 0x0c0fe200000100a4 */
[C---:B------:R-:W-:Y:S01]  /*193f0*/  FFMA.FTZ R166, R3.reuse, R13, R166 ;  /* 0x0000000d03a67223 */ /* 0x040fe200000100a6 */
[----:B------:R-:W-:Y:S01]  /*19400*/  FFMA.FTZ R165, R3, R4, R165 ;  /* 0x0000000403a57223 */ /* 0x000fe200000100a5 */
[----:B------:R-:W-:Y:S01]  /*19410*/  ISETP.GE.AND P2, PT, R7, R0, PT ;  /* 0x000000000700720c */ /* 0x000fe20003f46270 */
[----:B------:R-:W-:Y:S01]  /*19420*/  VIADD R13, R5, 0x38 ;  /* 0x00000038050d7836 */ /* 0x000fe20000000000 */
[----:B------:R-:W-:Y:S01]  /*19430*/  FSEL R145, R17, -INF , !P4 ;  /* 0xff80000011917808 */ /* 0x000fe20006000000 */
[----:B------:R-:W-:Y:S01]  /*19440*/  FFMA.FTZ R167, R3, R4, R167 ;  /* 0x0000000403a77223 */ /* 0x000fe200000100a7 */
[----:B------:R-:W-:Y:S01]  /*19450*/  ISETP.GE.AND P4, PT, R7, R2, PT ;  /* 0x000000020700720c */ /* 0x000fe20003f86270 */
[----:B------:R-:W-:Y:S01]  /*19460*/  VIADD R7, R5, 0x39 ;  /* 0x0000003905077836 */ /* 0x000fe20000000000 */
[----:B------:R-:W-:-:S02]  /*19470*/  FSEL R225, R164, -INF , !P1 ;  /* 0xff800000a4e17808 */ /* 0x000fc40004800000 */
[----:B------:R-:W-:Y:S02]  /*19480*/  FSEL R223, R165, -INF , !P2 ;  /* 0xff800000a5df7808 */ /* 0x000fe40005000000 */
[C---:B------:R-:W-:Y:S02]  /*19490*/  ISETP.GE.AND P1, PT, R13.reuse, R0, PT ;  /* 0x000000000d00720c */ /* 0x040fe40003f26270 */
[----:B------:R-:W-:Y:S02]  /*194a0*/  ISETP.GE.AND P2, PT, R13, R2, PT ;  /* 0x000000020d00720c */ /* 0x000fe40003f46270 */
[----:B------:R-:W-:Y:S02]  /*194b0*/  I2FP.F32.S32 R13, R13 ;  /* 0x0000000d000d7245 */ /* 0x000fe40000201400 */
[----:B------:R-:W-:Y:S02]  /*194c0*/  FSEL R148, R19, -INF , !P6 ;  /* 0xff80000013947808 */ /* 0x000fe40007000000 */
[----:B------:R-:W-:Y:S01]  /*194d0*/  FSEL R224, R166, -INF , !P5 ;  /* 0xff800000a6e07808 */ /* 0x000fe20006800000 */
[-C--:B------:R-:W-:Y:S01]  /*194e0*/  FFMA.FTZ R168, R3, R13.reuse, R168 ;  /* 0x0000000d03a87223 */ /* 0x080fe200000100a8 */
[----:B------:R-:W-:Y:S01]  /*194f0*/  FSEL R222, R167, -INF , !P4 ;  /* 0xff800000a7de7808 */ /* 0x000fe20006000000 */
[----:B------:R-:W-:Y:S01]  /*19500*/  FFMA.FTZ R170, R3, R13, R170 ;  /* 0x0000000d03aa7223 */ /* 0x000fe200000100aa */
[----:B------:R-:W-:-:S02]  /*19510*/  ISETP.GE.AND P6, PT, R5, R0, PT ;  /* 0x000000000500720c */ /* 0x000fc40003fc6270 */
[----:B------:R-:W-:Y:S02]  /*19520*/  ISETP.GE.AND P5, PT, R7, R0, PT ;  /* 0x000000000700720c */ /* 0x000fe40003fa6270 */
[----:B------:R-:W-:Y:S02]  /*19530*/  ISETP.GE.AND P4, PT, R5, R2, PT ;  /* 0x000000020500720c */ /* 0x000fe40003f86270 */
[----:B------:R-:W-:Y:S02]  /*19540*/  I2FP.F32.S32 R5, R5 ;  /* 0x0000000500057245 */ /* 0x000fe40000201400 */
[----:B------:R-:W-:Y:S02]  /*19550*/  I2FP.F32.S32 R0, R7 ;  /* 0x0000000700007245 */ /* 0x000fe40000201400 */
[----:B------:R-:W-:Y:S01]  /*19560*/  FSEL R219, R168, -INF , !P1 ;  /* 0xff800000a8db7808 */ /* 0x000fe20004800000 */
[CC--:B------:R-:W-:Y:S01]  /*19570*/  FFMA.FTZ R13, R3.reuse, R5.reuse, R136 ;  /* 0x00000005030d7223 */ /* 0x0c0fe20000010088 */
[C---:B------:R-:W-:Y:S01]  /*19580*/  FFMA.FTZ R138, R3.reuse, R5, R138 ;  /* 0x00000005038a7223 */ /* 0x040fe2000001008a */
[CC--:B------:R-:W-:Y:S01]  /*19590*/  FFMA.FTZ R169, R3.reuse, R0.reuse, R169 ;  /* 0x0000000003a97223 */ /* 0x0c0fe200000100a9 */
[----:B------:R-:W-:Y:S01]  /*195a0*/  FFMA.FTZ R171, R3, R0, R171 ;  /* 0x0000000003ab7223 */ /* 0x000fe200000100ab */
[----:B------:R-:W-:-:S02]  /*195b0*/  ISETP.GE.AND P1, PT, R7, R2, PT ;  /* 0x000000020700720c */ /* 0x000fc40003f26270 */
        /* <DEDUP_REMOVED lines=68> */
.L_x_2825:
[----:B------:R-:W1:Y:S02]  /*19a00*/  LDC R5, c[0x0][0x248] ;  /* 0x00009200ff057b82 */ /* 0x000e640000000800 */
[----:B-1----:R-:W-:-:S04]  /*19a10*/  LEA R5, -R5, RZ, 0x6 ;  /* 0x000000ff05057211 */ /* 0x002fc800078e31ff */
[----:B------:R-:W-:-:S07]  /*19a20*/  SHF.R.S32.HI R2, RZ, 0x1f, R5 ;  /* 0x0000001fff027819 */ /* 0x000fce0000011405 */
.L_x_2826:
[----:B------:R-:W-:Y:S01]  /*19a30*/  LEA.HI R4, R134, R211, RZ, 0x3 ;  /* 0x000000d386047211 */ /* 0x000fe200078f18ff */
[----:B------:R-:W-:Y:S01]  /*19a40*/  ULDC UR4, c[0x0][0x2d0] ;  /* 0x0000b40000047ab9 */ /* 0x000fe20000000800 */
[C---:B------:R-:W-:Y:S02]  /*19a50*/  LEA R26, P2, R5.reuse, R206, 0x1 ;  /* 0x000000ce051a7211 */ /* 0x040fe400078408ff */
[----:B------:R-:W-:Y:S02]  /*19a60*/  LOP3.LUT R4, R4, 0xfffffff8, RZ, 0xc0, !PT ;  /* 0xfffffff804047812 */ /* 0x000fe400078ec0ff */
[----:B------:R-:W-:-:S03]  /*19a70*/  LEA.HI.X R27, R5, R209, R2, 0x1, P2 ;  /* 0x000000d1051b7211 */ /* 0x000fc600010f0c02 */
        /* <DEDUP_REMOVED lines=100> */
.L_x_2824:
        /* <DEDUP_REMOVED lines=100> */
[----:B------:R-:W-:-:S05]  /*1a700*/  FFMA.FTZ R241, R172, UR4, -R173 ;  /* 0x00000004acf17c23 */ /* 0x000fca00080108ad */
        /* <DEDUP_REMOVED lines=16> */
[----:B------:R-:W-:Y:S01]  /*1a810*/  FMUL.FTZ R45, R61, R218 ;  /* 0x000000da3d2d7220 */ /* 0x000fe20000410000 */
[-C--:B----4-:R-:W-:Y:S01]  /*1a820*/  FMUL.FTZ R22, R38, R216.reuse ;  /* 0x000000d826167220 */ /* 0x090fe20000410000 */
[-C--:B------:R-:W-:Y:S01]  /*1a830*/  FMUL.FTZ R23, R39, R216.reuse ;  /* 0x000000d827177220 */ /* 0x080fe20000410000 */
[-C--:B------:R-:W-:Y:S01]  /*1a840*/  FMUL.FTZ R42, R42, R216.reuse ;  /* 0x000000d82a2a7220 */ /* 0x080fe20000410000 */
[-C--:B------:R-:W-:Y:S01]  /*1a850*/  FMUL.FTZ R43, R43, R216.reuse ;  /* 0x000000d82b2b7220 */ /* 0x080fe20000410000 */
[-C--:B------:R-:W-:Y:S01]  /*1a860*/  FMUL.FTZ R30, R46, R216.reuse ;  /* 0x000000d82e1e7220 */ /* 0x080fe20000410000 */
[-C--:B------:R-:W-:Y:S01]  /*1a870*/  FMUL.FTZ R31, R47, R216.reuse ;  /* 0x000000d82f1f7220 */ /* 0x080fe20000410000 */
[-C--:B------:R-:W-:Y:S01]  /*1a880*/  FMUL.FTZ R46, R62, R216.reuse ;  /* 0x000000d83e2e7220 */ /* 0x080fe20000410000 */
[----:B------:R-:W-:Y:S01]  /*1a890*/  FMUL.FTZ R47, R63, R216 ;  /* 0x000000d83f2f7220 */ /* 0x000fe20000410000 */
[C---:B------:R-:W-:Y:S01]  /*1a8a0*/  HMMA.16816.F32 R20, R4.reuse, R16, R20 ;  /* 0x000000100414723c */ /* 0x040fe20000001814 */
[-C--:B------:R-:W-:Y:S01]  /*1a8b0*/  FMUL.FTZ R48, R48, R218.reuse ;  /* 0x000000da30307220 */ /* 0x080fe20000410000 */
[----:B------:R-:W-:Y:S01]  /*1a8c0*/  FMUL.FTZ R49, R49, R218 ;  /* 0x000000da31317220 */ /* 0x000fe20000410000 */
[-C--:B------:R-:W-:Y:S01]  /*1a8d0*/  FMUL.FTZ R50, R50, R216.reuse ;  /* 0x000000d832327220 */ /* 0x080fe20000410000 */
[----:B------:R-:W-:Y:S01]  /*1a8e0*/  FMUL.FTZ R51, R51, R216 ;  /* 0x000000d833337220 */ /* 0x000fe20000410000 */
[-C--:B------:R-:W-:Y:S01]  /*1a8f0*/  FMUL.FTZ R64, R64, R218.reuse ;  /* 0x000000da40407220 */ /* 0x080fe20000410000 */
[C---:B------:R-:W-:Y:S01]  /*1a900*/  HMMA.16816.F32 R16, R4.reuse, R18, R40 ;  /* 0x000000120410723c */ /* 0x040fe20000001828 */
[----:B------:R-:W2:Y:S01]  /*1a910*/  LDSM.16.MT88.4 R40, [R192+0xe000] ;  /* 0x00e00000c028783b */ /* 0x000ea20000004200 */
[----:B------:R-:W-:Y:S01]  /*1a920*/  FMUL.FTZ R65, R65, R218 ;  /* 0x000000da41417220 */ /* 0x000fe20000410000 */
[-C--:B------:R-:W-:Y:S01]  /*1a930*/  FMUL.FTZ R66, R66, R216.reuse ;  /* 0x000000d842427220 */ /* 0x080fe20000410000 */
[----:B------:R-:W-:Y:S01]  /*1a940*/  FMUL.FTZ R67, R67, R216 ;  /* 0x000000d843437220 */ /* 0x000fe20000410000 */
[-C--:B------:R-:W-:Y:S01]  /*1a950*/  FMUL.FTZ R12, R128, R218.reuse ;  /* 0x000000da800c7220 */ /* 0x080fe20000410000 */
[C---:B------:R-:W-:Y:S01]  /*1a960*/  HMMA.16816.F32 R28, R4.reuse, R24, R28 ;  /* 0x00000018041c723c */ /* 0x040fe2000000181c */
[----:B------:R-:W-:Y:S01]  /*1a970*/  FMUL.FTZ R13, R129, R218 ;  /* 0x000000da810d7220 */ /* 0x000fe20000410000 */
[-C--:B------:R-:W-:Y:S01]  /*1a980*/  FMUL.FTZ R14, R130, R216.reuse ;  /* 0x000000d8820e7220 */ /* 0x080fe20000410000 */
[----:B------:R-:W-:Y:S01]  /*1a990*/  FMUL.FTZ R15, R131, R216 ;  /* 0x000000d8830f7220 */ /* 0x000fe20000410000 */
[-C--:B------:R-:W-:Y:S01]  /*1a9a0*/  FMUL.FTZ R124, R124, R218.reuse ;  /* 0x000000da7c7c7220 */ /* 0x080fe20000410000 */
[----:B------:R-:W-:Y:S01]  /*1a9b0*/  FMUL.FTZ R125, R125, R218 ;  /* 0x000000da7d7d7220 */ /* 0x000fe20000410000 */
[C---:B------:R-:W-:Y:S01]  /*1a9c0*/  HMMA.16816.F32 R24, R4.reuse, R26, R48 ;  /* 0x0000001a0418723c */ /* 0x040fe20000001830 */
[----:B------:R-:W3:Y:S01]  /*1a9d0*/  LDSM.16.MT88.4 R48, [R190+0xe000] ;  /* 0x00e00000be30783b */ /* 0x000ee20000004200 */
[-C--:B------:R-:W-:Y:S01]  /*1a9e0*/  FMUL.FTZ R126, R126, R216.reuse ;  /* 0x000000d87e7e7220 */ /* 0x080fe20000410000 */
[----:B------:R-:W-:Y:S01]  /*1a9f0*/  FMUL.FTZ R127, R127, R216 ;  /* 0x000000d87f7f7220 */ /* 0x000fe20000410000 */
[-C--:B------:R-:W-:Y:S01]  /*1aa00*/  FMUL.FTZ R36, R52, R218.reuse ;  /* 0x000000da34247220 */ /* 0x080fe20000410000 */
[----:B------:R-:W-:Y:S01]  /*1aa10*/  FMUL.FTZ R37, R53, R218 ;  /* 0x000000da35257220 */ /* 0x000fe20000410000 */
[C---:B-1----:R-:W-:Y:S01]  /*1aa20*/  HMMA.16816.F32 R12, R4.reuse, R8, R12 ;  /* 0x00000008040c723c */ /* 0x042fe2000000180c */
[-C--:B------:R-:W-:Y:S01]  /*1aa30*/  FMUL.FTZ R38, R54, R216.reuse ;  /* 0x000000d836267220 */ /* 0x080fe20000410000 */
[----:B------:R-:W-:Y:S01]  /*1aa40*/  FMUL.FTZ R39, R55, R216 ;  /* 0x000000d837277220 */ /* 0x000fe20000410000 */
[-C--:B------:R-:W-:Y:S01]  /*1aa50*/  FMUL.FTZ R56, R56, R218.reuse ;  /* 0x000000da38387220 */ /* 0x080fe20000410000 */
[----:B------:R-:W-:Y:S01]  /*1aa60*/  FMUL.FTZ R57, R57, R218 ;  /* 0x000000da39397220 */ /* 0x000fe20000410000 */
[-C--:B------:R-:W-:Y:S01]  /*1aa70*/  FMUL.FTZ R58, R58, R216.reuse ;  /* 0x000000d83a3a7220 */ /* 0x080fe20000410000 */
[C---:B------:R-:W-:Y:S01]  /*1aa80*/  HMMA.16816.F32 R8, R4.reuse, R10, R124 ;  /* 0x0000000a0408723c */ /* 0x040fe2000000187c */
[----:B------:R-:W-:Y:S01]  /*1aa90*/  FMUL.FTZ R59, R59, R216 ;  /* 0x000000d83b3b7220 */ /* 0x000fe20000410000 */
[----:B------:R-:W1:Y:S01]  /*1aaa0*/  LDSM.16.MT88.4 R124, [R189+0x10000] ;  /* 0x01000000bd7c783b */ /* 0x000e620000004200 */
        /* <DEDUP_REMOVED lines=10> */
[----:B------:R-:W4:Y:S01]  /*1ab50*/  LDSM.16.MT88.4 R56, [R189+0xe000] ;  /* 0x00e00000bd38783b */ /* 0x000f220000004200 */
[-C--:B------:R-:W-:Y:S01]  /*1ab60*/  FMUL.FTZ R72, R72, R218.reuse ;  /* 0x000000da48487220 */ /* 0x080fe20000410000 */
[----:B------:R-:W-:Y:S01]  /*1ab70*/  FMUL.FTZ R73, R73, R218 ;  /* 0x000000da49497220 */ /* 0x000fe20000410000 */
[-C--:B------:R-:W-:Y:S01]  /*1ab80*/  FMUL.FTZ R74, R74, R216.reuse ;  /* 0x000000d84a4a7220 */ /* 0x080fe20000410000 */
[----:B------:R-:W-:Y:S01]  /*1ab90*/  FMUL.FTZ R75, R75, R216 ;  /* 0x000000d84b4b7220 */ /* 0x000fe20000410000 */
[C---:B--2---:R-:W-:Y:S01]  /*1aba0*/  HMMA.16816.F32 R44, R4.reuse, R40, R44 ;  /* 0x00000028042c723c */ /* 0x044fe2000000182c */
        /* <DEDUP_REMOVED lines=11> */
[C---:B---3--:R-:W-:Y:S01]  /*1ac60*/  HMMA.16816.F32 R52, R4.reuse, R48, R52 ;  /* 0x000000300434723c */ /* 0x048fe20000001834 */
        /* <DEDUP_REMOVED lines=11> */
[-C--:B------:R-:W-:Y:S01]  /*1ad20*/  FMUL.FTZ R94, R122, R216.reuse ;  /* 0x000000d87a5e7220 */ /* 0x080fe20000410000 */
[----:B------:R-:W-:Y:S01]  /*1ad30*/  FMUL.FTZ R95, R123, R216 ;  /* 0x000000d87b5f7220 */ /* 0x000fe20000410000 */
[----:B------:R-:W5:Y:S01]  /*1ad40*/  LDSM.16.MT88.4 R128, [R190+0x10000] ;  /* 0x01000000be80783b */ /* 0x000f620000004200 */
[-C--:B------:R-:W-:Y:S01]  /*1ad50*/  FMUL.FTZ R80, R80, R218.reuse ;  /* 0x000000da50507220 */ /* 0x080fe20000410000 */
[C---:B-1----:R-:W-:Y:S01]  /*1ad60*/  HMMA.16816.F32 R84, R4.reuse, R124, R84 ;  /* 0x0000007c0454723c */ /* 0x042fe20000001854 */
[----:B------:R-:W-:Y:S01]  /*1ad70*/  FMUL.FTZ R81, R81, R218 ;  /* 0x000000da51517220 */ /* 0x000fe20000410000 */
[-C--:B------:R-:W-:Y:S01]  /*1ad80*/  FMUL.FTZ R82, R82, R216.reuse ;  /* 0x000000d852527220 */ /* 0x080fe20000410000 */
[----:B------:R-:W-:Y:S01]  /*1ad90*/  FMUL.FTZ R83, R83, R216 ;  /* 0x000000d853537220 */ /* 0x000fe20000410000 */
[----:B------:R-:W1:Y:S01]  /*1ada0*/  MUFU.EX2 R228, R228 ;  /* 0x000000e400e47308 */ /* 0x000e620000000800 */
[----:B------:R-:W-:Y:S01]  /*1adb0*/  LDSM.16.MT88.4 R108, [R190+0xe800] ;  /* 0x00e80000be6c783b */ /* 0x000fe20000004200 */
[C---:B------:R-:W-:Y:S01]  /*1adc0*/  HMMA.16816.F32 R92, R4.reuse, R126, R92 ;  /* 0x0000007e045c723c */ /* 0x040fe2000000185c */
[-C--:B------:R-:W-:Y:S01]  /*1add0*/  FMUL.FTZ R96, R96, R218.reuse ;  /* 0x000000da60607220 */ /* 0x080fe20000410000 */
[----:B------:R-:W-:Y:S01]  /*1ade0*/  FMUL.FTZ R97, R97, R218 ;  /* 0x000000da61617220 */ /* 0x000fe20000410000 */
[----:B------:R-:W5:Y:S01]  /*1adf0*/  LDSM.16.MT88.4 R124, [R188+0xc800] ;  /* 0x00c80000bc7c783b */ /* 0x000f620000004200 */
[-C--:B------:R-:W-:Y:S01]  /*1ae00*/  FMUL.FTZ R98, R98, R216.reuse ;  /* 0x000000d862627220 */ /* 0x080fe20000410000 */
[----:B------:R-:W-:Y:S01]  /*1ae10*/  FMUL.FTZ R99, R99, R216 ;  /* 0x000000d863637220 */ /* 0x000fe20000410000 */
[C---:B----4-:R-:W-:Y:S01]  /*1ae20*/  HMMA.16816.F32 R60, R4.reuse, R56, R60 ;  /* 0x00000038043c723c */ /* 0x050fe2000000183c */
[----:B------:R-:W-:Y:S01]  /*1ae30*/  MUFU.EX2 R226, R226 ;  /* 0x000000e200e27308 */ /* 0x000fe20000000800 */
[----:B------:R-:W-:Y:S01]  /*1ae40*/  LDSM.16.MT88.4 R120, [R192+0xe800] ;  /* 0x00e80000c078783b */ /* 0x000fe20000004200 */
[-C--:B------:R-:W-:Y:S01]  /*1ae50*/  FMUL.FTZ R112, R112, R218.reuse ;  /* 0x000000da70707220 */ /* 0x080fe20000410000 */
[----:B------:R-:W-:Y:S01]  /*1ae60*/  FMUL.FTZ R113, R113, R218 ;  /* 0x000000da71717220 */ /* 0x000fe20000410000 */
[-C--:B------:R-:W-:Y:S01]  /*1ae70*/  FMUL.FTZ R114, R114, R216.reuse ;  /* 0x000000d872727220 */ /* 0x080fe20000410000 */
[----:B------:R-:W-:Y:S01]  /*1ae80*/  HMMA.16816.F32 R56, R4, R58, R80 ;  /* 0x0000003a0438723c */ /* 0x000fe20000001850 */
[----:B------:R-:W-:Y:S01]  /*1ae90*/  FMUL.FTZ R115, R115, R216 ;  /* 0x000000d873737220 */ /* 0x000fe20000410000 */
[----:B------:R-:W-:Y:S01]  /*1aea0*/  FFMA.FTZ R215, R215, R218, R212 ;  /* 0x000000dad7d77223 */ /* 0x000fe200000100d4 */
[----:B------:R-:W4:Y:S01]  /*1aeb0*/  MUFU.EX2 R227, R227 ;  /* 0x000000e300e37308 */ /* 0x000f220000000800 */
[----:B------:R-:W-:-:S02]  /*1aec0*/  FFMA.FTZ R213, R213, R216, R162 ;  /* 0x000000d8d5d57223 */ /* 0x000fc400000100a2 */
[C---:B--2---:R-:W-:Y:S01]  /*1aed0*/  HMMA.16816.F32 R68, R4.reuse, R64, R68 ;  /* 0x000000400444723c */ /* 0x044fe20000001844 */
[-C--:B------:R-:W-:Y:S01]  /*1aee0*/  FMUL.FTZ R80, R100, R218.reuse ;  /* 0x000000da64507220 */ /* 0x080fe20000410000 */
[----:B------:R-:W-:Y:S01]  /*1aef0*/  FMUL.FTZ R81, R101, R218 ;  /* 0x000000da65517220 */ /* 0x000fe20000410000 */
[-C--:B------:R-:W-:Y:S01]  /*1af00*/  FMUL.FTZ R82, R102, R216.reuse ;  /* 0x000000d866527220 */ /* 0x080fe20000410000 */
[----:B------:R-:W-:Y:S01]  /*1af10*/  FMUL.FTZ R83, R103, R216 ;  /* 0x000000d867537220 */ /* 0x000fe20000410000 */
[----:B------:R-:W-:Y:S01]  /*1af20*/  MUFU.EX2 R229, R229 ;  /* 0x000000e500e57308 */ /* 0x000fe20000000800 */
[----:B------:R-:W-:Y:S01]  /*1af30*/  HMMA.16816.F32 R64, R4, R66, R88 ;  /* 0x000000420440723c */ /* 0x000fe20000001858 */
[----:B-1----:R-:W-:Y:S01]  /*1af40*/  F2FP.F16.F32.PACK_AB R100, R228, R221 ;  /* 0x000000dde464723e */ /* 0x002fe200000000ff */
[----:B------:R-:W-:Y:S01]  /*1af50*/  FADD.FTZ R215, R210, R215 ;  /* 0x000000d7d2d77221 */ /* 0x000fe20000010000 */
[----:B------:R-:W-:-:S03]  /*1af60*/  FADD.FTZ R213, R2, R213 ;  /* 0x000000d502d57221 */ /* 0x000fc60000010000 */
[C---:B---3--:R-:W-:Y:S01]  /*1af70*/  HMMA.16816.F32 R76, R4.reuse, R72, R76 ;  /* 0x00000048044c723c */ /* 0x048fe2000000184c */
        /* <DEDUP_REMOVED lines=8> */
[----:B------:R-:W-:Y:S01]  /*1b000*/  FADD.FTZ R196, R196, R215 ;  /* 0x000000d7c4c47221 */ /* 0x000fe20000010000 */
[----:B------:R-:W-:-:S03]  /*1b010*/  FADD.FTZ R0, R0, R213 ;  /* 0x000000d500007221 */ /* 0x000fc60000010000 */
[----:B------:R-:W-:Y:S01]  /*1b020*/  MUFU.EX2 R230, R230 ;  /* 0x000000e600e67308 */ /* 0x000fe20000000800 */
[C---:B-----5:R-:W-:Y:S01]  /*1b030*/  HMMA.16816.F32 R80, R4.reuse, R128, R80 ;  /* 0x000000800450723c */ /* 0x060fe20000001850 */
[-C--:B------:R-:W-:Y:S01]  /*1b040*/  FMUL.FTZ R96, R116, R218.reuse ;  /* 0x000000da74607220 */ /* 0x080fe20000410000 */
[----:B------:R-:W-:Y:S01]  /*1b050*/  FMUL.FTZ R97, R117, R218 ;  /* 0x000000da75617220 */ /* 0x000fe20000410000 */
[-C--:B------:R-:W-:Y:S01]  /*1b060*/  FMUL.FTZ R98, R118, R216.reuse ;  /* 0x000000d876627220 */ /* 0x080fe20000410000 */
[----:B------:R-:W-:Y:S01]  /*1b070*/  FMUL.FTZ R99, R119, R216 ;  /* 0x000000d877637220 */ /* 0x000fe20000410000 */
[----:B------:R-:W-:Y:S01]  /*1b080*/  FADD.FTZ R196, R163, R196 ;  /* 0x000000c4a3c47221 */ /* 0x000fe20000010000 */
[----:B------:R-:W-:Y:S01]  /*1b090*/  HMMA.16816.F32 R88, R4, R130, R88 ;  /* 0x000000820458723c */ /* 0x000fe20000001858 */
[----:B------:R-:W3:Y:S01]  /*1b0a0*/  MUFU.EX2 R231, R231 ;  /* 0x000000e700e77308 */ /* 0x000ee20000000800 */
[----:B-1----:R-:W-:Y:S01]  /*1b0b0*/  F2FP.F16.F32.PACK_AB R101, R232, R229 ;  /* 0x000000e5e865723e */ /* 0x002fe200000000ff */
[----:B------:R-:W-:Y:S01]  /*1b0c0*/  LDSM.16.MT88.4 R128, [R189+0xc800] ;  /* 0x00c80000bd80783b */ /* 0x000fe20000004200 */
[----:B------:R-:W-:-:S02]  /*1b0d0*/  FADD.FTZ R0, R217, R0 ;  /* 0x00000000d9007221 */ /* 0x000fc40000010000 */
[C---:B------:R-:W-:Y:S01]  /*1b0e0*/  HMMA.16816.F32 R96, R4.reuse, R140, R96 ;  /* 0x0000008c0460723c */ /* 0x040fe20000001860 */
[----:B------:R-:W-:Y:S02]  /*1b0f0*/  LDSM.16.MT88.4 R116, [R192+0x10800] ;  /* 0x01080000c074783b */ /* 0x000fe40000004200 */
[----:B------:R-:W-:Y:S03]  /*1b100*/  MUFU.EX2 R233, R233 ;  /* 0x000000e900e97308 */ /* 0x000fe60000000800 */
[----:B------:R-:W-:Y:S01]  /*1b110*/  HMMA.16816.F32 R4, R4, R142, R112 ;  /* 0x0000008e0404723c */ /* 0x000fe20000001870 */
[----:B------:R-:W-:Y:S04]  /*1b120*/  LDSM.16.MT88.4 R112, [R188+0xe800] ;  /* 0x00e80000bc70783b */ /* 0x000fe80000004200 */
[----:B------:R-:W1:Y:S01]  /*1b130*/  MUFU.EX2 R234, R234 ;  /* 0x000000ea00ea7308 */ /* 0x000e620000000800 */
[----:B---3--:R-:W-:-:S07]  /*1b140*/  F2FP.F16.F32.PACK_AB R103, R231, R230 ;  /* 0x000000e6e767723e */ /* 0x008fce00000000ff */
[C---:B------:R-:W-:Y:S01]  /*1b150*/  HMMA.16816.F32 R36, R100.reuse, R124, R36 ;  /* 0x0000007c6424723c */ /* 0x040fe20000001824 */
[----:B------:R-:W-:Y:S05]  /*1b160*/  MUFU.EX2 R235, R235 ;  /* 0x000000eb00eb7308 */ /* 0x000fea0000000800 */
[C---:B--2---:R-:W-:Y:S03]  /*1b170*/  HMMA.16816.F32 R60, R100.reuse, R104, R60 ;  /* 0x00000068643c723c */ /* 0x044fe6000000183c */
        /* <DEDUP_REMOVED lines=8> */
[C---:B------:R-:W-:Y:S01]  /*1b200*/  HMMA.16816.F32 R48, R100.reuse, R110, R48 ;  /* 0x0000006e6430723c */ /* 0x040fe20000001830 */
[----:B------:R-:W5:Y:S02]  /*1b210*/  LDSM.16.MT88.4 R108, [R190+0x10800] ;  /* 0x01080000be6c783b */ /* 0x000f640000004200 */
[----:B------:R-:W-:Y:S03]  /*1b220*/  MUFU.EX2 R239, R239 ;  /* 0x000000ef00ef7308 */ /* 0x000fe60000000800 */
[C---:B------:R-:W-:Y:S05]  /*1b230*/  HMMA.16816.F32 R44, R100.reuse, R120, R44 ;  /* 0x00000078642c723c */ /* 0x040fea000000182c */
[----:B------:R-:W3:Y:S01]  /*1b240*/  MUFU.EX2 R240, R240 ;  /* 0x000000f000f07308 */ /* 0x000ee20000000800 */
[C---:B------:R-:W-:Y:S01]  /*1b250*/  HMMA.16816.F32 R40, R100.reuse, R122, R40 ;  /* 0x0000007a6428723c */ /* 0x040fe20000001828 */
[----:B------:R-:W5:Y:S05]  /*1b260*/  LDSM.16.MT88.4 R120, [R188+0x10800] ;  /* 0x01080000bc78783b */ /* 0x000f6a0000004200 */
[C---:B------:R-:W-:Y:S01]  /*1b270*/  HMMA.16816.F32 R12, R100.reuse, R136, R12 ;  /* 0x00000088640c723c */ /* 0x040fe2000000180c */
[----:B------:R-:W-:Y:S05]  /*1b280*/  MUFU.EX2 R225, R225 ;  /* 0x000000e100e17308 */ /* 0x000fea0000000800 */
[C---:B------:R-:W-:Y:S01]  /*1b290*/  HMMA.16816.F32 R8, R100.reuse, R138, R8 ;  /* 0x0000008a6408723c */ /* 0x040fe20000001808 */
[----:B------:R-:W5:Y:S02]  /*1b2a0*/  LDSM.16.MT88.4 R136, [R192+0xf000] ;  /* 0x00f00000c088783b */ /* 0x000f640000004200 */
[----:B------:R-:W3:Y:S03]  /*1b2b0*/  MUFU.EX2 R242, R242 ;  /* 0x000000f200f27308 */ /* 0x000ee60000000800 */
[C---:B--2---:R-:W-:Y:S05]  /*1b2c0*/  HMMA.16816.F32 R84, R100.reuse, R104, R84 ;  /* 0x000000686454723c */ /* 0x044fea0000001854 */
[----:B------:R-:W-:Y:S01]  /*1b2d0*/  MUFU.EX2 R219, R219 ;  /* 0x000000db00db7308 */ /* 0x000fe20000000800 */
[----:B------:R-:W-:Y:S01]  /*1b2e0*/  HMMA.16816.F32 R92, R100, R106, R92 ;  /* 0x0000006a645c723c */ /* 0x000fe2000000185c */
[----:B-1----:R-:W-:-:S02]  /*1b2f0*/  F2FP.F16.F32.PACK_AB R104, R234, R233 ;  /* 0x000000e9ea68723e */ /* 0x002fc400000000ff */
[----:B----4-:R-:W-:-:S03]  /*1b300*/  F2FP.F16.F32.PACK_AB R105, R238, R237 ;  /* 0x000000edee69723e */ /* 0x010fc600000000ff */
[C---:B------:R-:W-:Y:S01]  /*1b310*/  HMMA.16816.F32 R28, R100.reuse, R128, R28 ;  /* 0x00000080641c723c */ /* 0x040fe2000000181c */
[----:B------:R-:W-:Y:S01]  /*1b320*/  F2FP.F16.F32.PACK_AB R106, R236, R235 ;  /* 0x000000ebec6a723e */ /* 0x000fe200000000ff */
[----:B------:R-:W1:Y:S01]  /*1b330*/  MUFU.EX2 R220, R220 ;  /* 0x000000dc00dc7308 */ /* 0x000e620000000800 */
[----:B---3--:R-:W-:Y:S02]  /*1b340*/  F2FP.F16.F32.PACK_AB R107, R240, R239 ;  /* 0x000000eff06b723e */ /* 0x008fe400000000ff */
[----:B------:R-:W-:Y:S01]  /*1b350*/  F2FP.F16.F32.PACK_AB R172, R242, R225 ;  /* 0x000000e1f2ac723e */ /* 0x000fe200000000ff */
[----:B------:R-:W-:Y:S04]  /*1b360*/  HMMA.16816.F32 R24, R100, R130, R24 ;  /* 0x000000826418723c */ /* 0x000fe80000001818 */
[----:B------:R-:W-:Y:S02]  /*1b370*/  MUFU.EX2 R223, R223 ;  /* 0x000000df00df7308 */ /* 0x000fe40000000800 */
[----:B------:R-:W-:Y:S01]  /*1b380*/  HMMA.16816.F32 R128, R104, R124, R12 ;  /* 0x0000007c6880723c */ /* 0x000fe2000000180c */
[----:B------:R-:W-:Y:S05]  /*1b390*/  LDSM.16.MT88.4 R12, [R192+0x11000] ;  /* 0x01100000c00c783b */ /* 0x000fea0000004200 */
[----:B------:R-:W-:Y:S01]  /*1b3a0*/  HMMA.16816.F32 R68, R100, R112, R68 ;  /* 0x000000706444723c */ /* 0x000fe20000001844 */
[----:B------:R-:W2:Y:S01]  /*1b3b0*/  MUFU.EX2 R222, R222 ;  /* 0x000000de00de7308 */ /* 0x000ea20000000800 */
[----:B-1----:R-:W-:-:S04]  /*1b3c0*/  F2FP.F16.F32.PACK_AB R174, R220, R219 ;  /* 0x000000dbdcae723e */ /* 0x002fc800000000ff */
[C---:B------:R-:W-:Y:S01]  /*1b3d0*/  HMMA.16816.F32 R64, R100.reuse, R114, R64 ;  /* 0x000000726440723c */ /* 0x040fe20000001840 */
[----:B------:R-:W1:Y:S02]  /*1b3e0*/  LDSM.16.MT88.4 R112, [R190+0xf000] ;  /* 0x00f00000be70783b */ /* 0x000e640000004200 */
[----:B------:R-:W-:Y:S03]  /*1b3f0*/  MUFU.EX2 R224, R224 ;  /* 0x000000e000e07308 */ /* 0x000fe60000000800 */
[C---:B-----5:R-:W-:Y:S05]  /*1b400*/  HMMA.16816.F32 R80, R100.reuse, R108, R80 ;  /* 0x0000006c6450723c */ /* 0x060fea0000001850 */
[----:B------:R-:W3:Y:S01]  /*1b410*/  MUFU.EX2 R241, R241 ;  /* 0x000000f100f17308 */ /* 0x000ee20000000800 */
[----:B------:R-:W-:Y:S01]  /*1b420*/  HMMA.16816.F32 R88, R100, R110, R88 ;  /* 0x0000006e6458723c */ /* 0x000fe20000001858 */
[----:B------:R-:W4:Y:S01]  /*1b430*/  LDSM.16.MT88.4 R108, [R189+0xf000] ;  /* 0x00f00000bd6c783b */ /* 0x000f220000004200 */
[----:B--2---:R-:W-:-:S04]  /*1b440*/  F2FP.F16.F32.PACK_AB R173, R222, R223 ;  /* 0x000000dfdead723e */ /* 0x004fc800000000ff */
[C---:B------:R-:W-:Y:S06]  /*1b450*/  HMMA.16816.F32 R20, R100.reuse, R132, R20 ;  /* 0x000000846414723c */ /* 0x040fec0000001814 */
[----:B------:R-:W-:Y:S01]  /*1b460*/  HMMA.16816.F32 R76, R100, R116, R76 ;  /* 0x00000074644c723c */ /* 0x000fe2000000184c */
[----:B---3--:R-:W-:-:S05]  /*1b470*/  F2FP.F16.F32.PACK_AB R175, R241, R224 ;  /* 0x000000e0f1af723e */ /* 0x008fca00000000ff */
[C---:B------:R-:W-:Y:S01]  /*1b480*/  HMMA.16816.F32 R72, R100.reuse, R118, R72 ;  /* 0x000000766448723c */ /* 0x040fe20000001848 */
[----:B------:R-:W2:Y:S05]  /*1b490*/  LDSM.16.MT88.4 R116, [R188+0xf000] ;  /* 0x00f00000bc74783b */ /* 0x000eaa0000004200 */
[C---:B------:R-:W-:Y:S06]  /*1b4a0*/  HMMA.16816.F32 R96, R100.reuse, R120, R96 ;  /* 0x000000786460723c */ /* 0x040fec0000001860 */
[----:B------:R-:W-:Y:S01]  /*1b4b0*/  HMMA.16816.F32 R4, R100, R122, R4 ;  /* 0x0000007a6404723c */ /* 0x000fe20000001804 */
[----:B------:R-:W-:Y:S05]  /*1b4c0*/  LDSM.16.MT88.4 R120, [R189+0x11000] ;  /* 0x01100000bd78783b */ /* 0x000fea0000004200 */
[----:B------:R-:W-:Y:S01]  /*1b4d0*/  HMMA.16816.F32 R124, R104, R126, R8 ;  /* 0x0000007e687c723c */ /* 0x000fe20000001808 */
[----:B------:R-:W3:Y:S05]  /*1b4e0*/  LDSM.16.MT88.4 R8, [R190+0x11000] ;  /* 0x01100000be08783b */ /* 0x000eea0000004200 */
[----:B------:R-:W-:Y:S06]  /*1b4f0*/  HMMA.16816.F32 R16, R100, R134, R16 ;  /* 0x000000866410723c */ /* 0x000fec0000001810 */
[C---:B------:R-:W-:Y:S01]  /*1b500*/  HMMA.16816.F32 R140, R104.reuse, R136, R44 ;  /* 0x00000088688c723c */ /* 0x040fe2000000182c */
[----:B------:R-:W5:Y:S05]  /*1b510*/  LDSM.16.MT88.4 R44, [R188+0x11000] ;  /* 0x01100000bc2c783b */ /* 0x000f6a0000004200 */
[C---:B------:R-:W-:Y:S06]  /*1b520*/  HMMA.16816.F32 R168, R104.reuse, R164, R20 ;  /* 0x000000a468a8723c */ /* 0x040fec0000001814 */
[C---:B-1----:R-:W-:Y:S06]  /*1b530*/  HMMA.16816.F32 R132, R104.reuse, R112, R52 ;  /* 0x000000706884723c */ /* 0x042fec0000001834 */
[C---:B------:R-:W-:Y:S06]  /*1b540*/  HMMA.16816.F32 R164, R104.reuse, R166, R16 ;  /* 0x000000a668a4723c */ /* 0x040fec0000001810 */
[C---:B------:R-:W-:Y:S06]  /*1b550*/  HMMA.16816.F32 R16, R104.reuse, R12, R76 ;  /* 0x0000000c6810723c */ /* 0x040fec000000184c */
[C---:B------:R-:W-:Y:S01]  /*1b560*/  HMMA.16816.F32 R12, R104.reuse, R14, R72 ;  /* 0x0000000e680c723c */ /* 0x040fe20000001848 */
[----:B------:R-:W1:Y:S05]  /*1b570*/  LDSM.16.MT88.4 R72, [R190+0xf800] ;  /* 0x00f80000be48783b */ /* 0x000e6a0000004200 */
[C---:B------:R-:W-:Y:S01]  /*1b580*/  HMMA.16816.F32 R112, R104.reuse, R114, R48 ;  /* 0x000000726870723c */ /* 0x040fe20000001830 */
[----:B------:R-:W1:Y:S05]  /*1b590*/  LDSM.16.MT88.4 R48, [R189+0xd800] ;  /* 0x00d80000bd30783b */ /* 0x000e6a0000004200 */
[C---:B------:R-:W-:Y:S01]  /*1b5a0*/  HMMA.16816.F32 R148, R104.reuse, R144, R36 ;  /* 0x000000906894723c */ /* 0x040fe20000001824 */
[----:B------:R-:W1:Y:S05]  /*1b5b0*/  LDSM.16.MT88.4 R36, [R192+0xd800] ;  /* 0x00d80000c024783b */ /* 0x000e6a0000004200 */
[C---:B------:R-:W-:Y:S06]  /*1b5c0*/  HMMA.16816.F32 R156, R104.reuse, R152, R28 ;  /* 0x00000098689c723c */ /* 0x040fec000000181c */
[C---:B------:R-:W-:Y:S06]  /*1b5d0*/  HMMA.16816.F32 R144, R104.reuse, R146, R32 ;  /* 0x000000926890723c */ /* 0x040fec0000001820 */
[C---:B------:R-:W-:Y:S06]  /*1b5e0*/  HMMA.16816.F32 R152, R104.reuse, R154, R24 ;  /* 0x0000009a6898723c */ /* 0x040fec0000001818 */
[C---:B----4-:R-:W-:Y:S06]  /*1b5f0*/  HMMA.16816.F32 R32, R104.reuse, R108, R60 ;  /* 0x0000006c6820723c */ /* 0x050fec000000183c */
[C---:B------:R-:W-:Y:S01]  /*1b600*/  HMMA.16816.F32 R28, R104.reuse, R110, R56 ;  /* 0x0000006e681c723c */ /* 0x040fe20000001838 */
[----:B------:R-:W-:Y:S05]  /*1b610*/  LDSM.16.MT88.4 R56, [R188+0xd800] ;  /* 0x00d80000bc38783b */ /* 0x000fea0000004200 */
[C---:B--2---:R-:W-:Y:S06]  /*1b620*/  HMMA.16816.F32 R24, R104.reuse, R116, R68 ;  /* 0x000000746818723c */ /* 0x044fec0000001844 */
[C---:B------:R-:W-:Y:S01]  /*1b630*/  HMMA.16816.F32 R20, R104.reuse, R118, R64 ;  /* 0x000000766814723c */ /* 0x040fe20000001840 */
[----:B------:R-:W-:Y:S05]  /*1b640*/  LDSM.16.MT88.4 R64, [R192+0xf800] ;  /* 0x00f80000c040783b */ /* 0x000fea0000004200 */
[C---:B---3--:R-:W-:Y:S01]  /*1b650*/  HMMA.16816.F32 R100, R104.reuse, R8, R80 ;  /* 0x000000086864723c */ /* 0x048fe20000001850 */
[----:B------:R-:W-:Y:S05]  /*1b660*/  LDSM.16.MT88.4 R80, [R189+0xf800] ;  /* 0x00f80000bd50783b */ /* 0x000fea0000004200 */
[C---:B------:R-:W-:Y:S06]  /*1b670*/  HMMA.16816.F32 R108, R104.reuse, R120, R84 ;  /* 0x00000078686c723c */ /* 0x040fec0000001854 */
[C---:B------:R-:W-:Y:S01]  /*1b680*/  HMMA.16816.F32 R136, R104.reuse, R138, R40 ;  /* 0x0000008a6888723c */ /* 0x040fe20000001828 */
[----:B------:R-:W-:Y:S05]  /*1b690*/  LDSM.16.MT88.4 R40, [R190+0xd800] ;  /* 0x00d80000be28783b */ /* 0x000fea0000004200 */
[C---:B------:R-:W-:Y:S01]  /*1b6a0*/  HMMA.16816.F32 R8, R104.reuse, R10, R88 ;  /* 0x0000000a6808723c */ /* 0x040fe20000001858 */
[----:B------:R-:W-:Y:S05]  /*1b6b0*/  LDSM.16.MT88.4 R88, [R188+0xf800] ;  /* 0x00f80000bc58783b */ /* 0x000fea0000004200 */
[C---:B------:R-:W-:Y:S06]  /*1b6c0*/  HMMA.16816.F32 R120, R104.reuse, R122, R92 ;  /* 0x0000007a6878723c */ /* 0x040fec000000185c */
[C---:B-----5:R-:W-:Y:S01]  /*1b6d0*/  HMMA.16816.F32 R116, R104.reuse, R44, R96 ;  /* 0x0000002c6874723c */ /* 0x060fe20000001860 */
[----:B------:R-:W-:Y:S05]  /*1b6e0*/  LDSM.16.MT88.4 R96, [R192+0x11800] ;  /* 0x01180000c060783b */ /* 0x000fea0000004200 */
[----:B------:R-:W-:Y:S01]  /*1b6f0*/  HMMA.16816.F32 R4, R104, R46, R4 ;  /* 0x0000002e6804723c */ /* 0x000fe20000001804 */
[----:B------:R-:W2:Y:S05]  /*1b700*/  LDSM.16.MT88.4 R104, [R190+0x11800] ;  /* 0x01180000be68783b */ /* 0x000eaa0000004200 */
[C---:B-1----:R-:W-:Y:S06]  /*1b710*/  HMMA.16816.F32 R68, R172.reuse, R72, R132 ;  /* 0x00000048ac44723c */ /* 0x042fec0000001884 */
[----:B------:R-:W-:Y:S01]  /*1b720*/  HMMA.16816.F32 R44, R172, R48, R156 ;  /* 0x00000030ac2c723c */ /* 0x000fe2000000189c */
[----:B------:R-:W-:-:S02]  /*1b730*/  MOV R132, R211 ;  /* 0x000000d300847202 */ /* 0x000fc40000000f00 */
[----:B------:R-:W-:-:S03]  /*1b740*/  MOV R133, R214 ;  /* 0x000000d600857202 */ /* 0x000fc60000000f00 */
[C---:B------:R-:W-:Y:S01]  /*1b750*/  HMMA.16816.F32 R72, R172.reuse, R74, R112 ;  /* 0x0000004aac48723c */ /* 0x040fe20000001870 */
[----:B------:R-:W1:Y:S05]  /*1b760*/  LDSM.16.MT88.4 R112, [R188+0x11800] ;  /* 0x01180000bc70783b */ /* 0x000e6a0000004200 */
[C---:B------:R-:W-:Y:S01]  /*1b770*/  HMMA.16816.F32 R48, R172.reuse, R50, R152 ;  /* 0x00000032ac30723c */ /* 0x040fe20000001898 */
[----:B------:R-:W3:Y:S05]  /*1b780*/  LDSM.16.MT88.4 R152, [R189+0x11800] ;  /* 0x01180000bd98783b */ /* 0x000eea0000004200 */
[C---:B------:R-:W-:Y:S06]  /*1b790*/  HMMA.16816.F32 R128, R172.reuse, R36, R128 ;  /* 0x00000024ac80723c */ /* 0x040fec0000001880 */
[C---:B------:R-:W-:Y:S06]  /*1b7a0*/  HMMA.16816.F32 R124, R172.reuse, R38, R124 ;  /* 0x00000026ac7c723c */ /* 0x040fec000000187c */
[C---:B--2---:R-:W-:Y:S06]  /*1b7b0*/  HMMA.16816.F32 R100, R172.reuse, R104, R100 ;  /* 0x00000068ac64723c */ /* 0x044fec0000001864 */
[C---:B------:R-:W-:Y:S06]  /*1b7c0*/  HMMA.16816.F32 R104, R172.reuse, R106, R8 ;  /* 0x0000006aac68723c */ /* 0x040fec0000001808 */
[----:B------:R-:W-:Y:S01]  /*1b7d0*/  HMMA.16816.F32 R36, R172, R40, R168 ;  /* 0x00000028ac24723c */ /* 0x000fe200000018a8 */
[----:B------:R-:W-:Y:S01]  /*1b7e0*/  FADD.FTZ R9, R221, R196 ;  /* 0x000000c4dd097221 */ /* 0x000fe20000010000 */
[----:B------:R-:W-:-:S03]  /*1b7f0*/  FADD.FTZ R11, R229, R0 ;  /* 0x00000000e50b7221 */ /* 0x000fc60000010000 */
[----:B------:R-:W-:Y:S01]  /*1b800*/  FADD.FTZ R9, R228, R9 ;  /* 0x00000009e4097221 */ /* 0x000fe20000010000 */
[----:B------:R-:W-:Y:S01]  /*1b810*/  FADD.FTZ R11, R232, R11 ;  /* 0x0000000be80b7221 */ /* 0x000fe20000010000 */
[----:B------:R-:W-:Y:S02]  /*1b820*/  HMMA.16816.F32 R52, R172, R56, R148 ;  /* 0x00000038ac34723c */ /* 0x000fe40000001894 */
        /* <DEDUP_REMOVED lines=12> */
[----:B------:R-:W-:Y:S01]  /*1b8f0*/  HMMA.16816.F32 R84, R172, R88, R24 ;  /* 0x00000058ac54723c */ /* 0x000fe20000001818 */
[----:B------:R-:W-:Y:S01]  /*1b900*/  FADD.FTZ R236, R236, R235 ;  /* 0x000000ebecec7221 */ /* 0x000fe20000010000 */
[----:B------:R-:W-:-:S03]  /*1b910*/  FADD.FTZ R240, R240, R239 ;  /* 0x000000eff0f07221 */ /* 0x000fc60000010000 */
[----:B------:R-:W-:Y:S01]  /*1b920*/  FADD.FTZ R225, R225, R236 ;  /* 0x000000ece1e17221 */ /* 0x000fe20000010000 */
[C---:B------:R-:W-:Y:S01]  /*1b930*/  HMMA.16816.F32 R92, R172.reuse, R96, R16 ;  /* 0x00000060ac5c723c */ /* 0x040fe20000001810 */
[----:B------:R-:W-:Y:S02]  /*1b940*/  FADD.FTZ R223, R223, R240 ;  /* 0x000000f0dfdf7221 */ /* 0x000fe40000010000 */
[----:B------:R-:W-:Y:S02]  /*1b950*/  FADD.FTZ R242, R242, R225 ;  /* 0x000000e1f2f27221 */ /* 0x000fe40000010000 */
[----:B------:R-:W-:Y:S01]  /*1b960*/  FADD.FTZ R223, R222, R223 ;  /* 0x000000dfdedf7221 */ /* 0x000fe20000010000 */
[----:B-1----:R-:W-:Y:S01]  /*1b970*/  HMMA.16816.F32 R116, R172, R112, R116 ;  /* 0x00000070ac74723c */ /* 0x002fe20000001874 */
[----:B------:R-:W-:Y:S02]  /*1b980*/  FADD.FTZ R215, R219, R242 ;  /* 0x000000f2dbd77221 */ /* 0x000fe40000010000 */
[----:B------:R-:W-:-:S02]  /*1b990*/  FADD.FTZ R224, R224, R223 ;  /* 0x000000dfe0e07221 */ /* 0x000fc40000010000 */
[----:B------:R-:W-:Y:S01]  /*1b9a0*/  FADD.FTZ R215, R220, R215 ;  /* 0x000000d7dcd77221 */ /* 0x000fe20000010000 */
[----:B------:R-:W-:Y:S01]  /*1b9b0*/  HMMA.16816.F32 R40, R172, R42, R164 ;  /* 0x0000002aac28723c */ /* 0x000fe200000018a4 */
[----:B------:R-:W-:-:S05]  /*1b9c0*/  FADD.FTZ R213, R241, R224 ;  /* 0x000000e0f1d57221 */ /* 0x000fca0000010000 */
        /* <DEDUP_REMOVED lines=9> */
.L_x_2821:
        /* <DEDUP_REMOVED lines=14> */
.L_x_2831:
        /* <DEDUP_REMOVED lines=39> */
[----:B------:R-:W-:Y:S01]  /*1bdb0*/  ISETP.GE.U32.AND P0, PT, R8, R5, PT ;  /* 0x000000050800720c */ /* 0x000fe20003f06070 */
[----:B------:R-:W1:Y:S06]  /*1bdc0*/  LDC.64 R6, c[0x0][0x250] ;  /* 0x00009400ff067b82 */ /* 0x000e6c0000000a00 */
[----:B------:R-:W-:Y:S02]  /*1bdd0*/  @P6 IADD3 R10, R10, 0x1, RZ ;  /* 0x000000010a0a6810 */ /* 0x000fe40007ffe0ff */
[----:B------:R-:W-:Y:S02]  /*1bde0*/  ISETP.GE.AND P6, PT, R11, RZ, PT ;  /* 0x000000ff0b00720c */ /* 0x000fe40003fc6270 */
[----:B------:R-:W-:Y:S01]  /*1bdf0*/  LOP3.LUT R11, RZ, R2, RZ, 0x33, !PT ;  /* 0x00000002ff0b7212 */ /* 0x000fe200078e33ff */
        /* <DEDUP_REMOVED lines=21> */
[CC--:B---3--:R-:W-:Y:S01]  /*1bf50*/  IMAD.WIDE.U32 R12, R8.reuse, R4.reuse, R12 ;  /* 0x00000004080c7225 */ /* 0x0c8fe200078e000c */
[----:B------:R-:W-:Y:S05]  /*1bf60*/  SHF.R.S32.HI R7, RZ, 0x1f, R8 ;  /* 0x0000001fff077819 */ /* 0x000fea0000011408 */
[----:B------:R-:W-:Y:S04]  /*1bf70*/  IMAD R7, R7, R4, RZ ;  /* 0x0000000407077224 */ /* 0x000fe800078e02ff */
[----:B------:R-:W-:Y:S04]  /*1bf80*/  IMAD R7, R8, R5, R7 ;  /* 0x0000000508077224 */ /* 0x000fe800078e0207 */
[----:B------:R-:W-:Y:S01]  /*1bf90*/  IMAD.IADD R6, R13, 0x1, R7 ;  /* 0x000000010d067824 */ /* 0x000fe200078e0207 */
[----:B------:R-:W-:Y:S07]  /*1bfa0*/  MOV R7, R12 ;  /* 0x0000000c00077202 */ /* 0x000fee0000000f00 */
.L_x_2828:
        /* <DEDUP_REMOVED lines=102> */
[----:B------:R-:W-:Y:S03]  /*1c610*/  ISETP.GE.AND P0, PT, R207, 0x2, PT ;  /* 0x00000002cf00780c */ /* 0x000fe60003f06270 */
        /* <DEDUP_REMOVED lines=151> */
[C---:B------:R-:W-:Y:S06]  /*1cf90*/  HMMA.16816.F32 R28, R160.reuse, R172, R28 ;  /* 0x000000aca01c723c */ /* 0x040fec000000181c */
[----:B------:R-:W-:Y:S06]  /*1cfa0*/  HMMA.16816.F32 R32, R160, R174, R32 ;  /* 0x000000aea020723c */ /* 0x000fec0000001820 */
[C---:B---3--:R-:W-:Y:S05]  /*1cfb0*/  HMMA.16816.F32 R4, R144.reuse, R148, R4 ;  /* 0x000000949004723c */ /* 0x048fea0000001804 */
[----:B------:R-:W-:Y:S01]  /*1cfc0*/  IMAD.MOV.U32 R160, RZ, RZ, R216 ;  /* 0x000000ffffa07224 */ /* 0x000fe200078e00d8 */
[C---:B------:R-:W-:Y:S05]  /*1cfd0*/  HMMA.16816.F32 R8, R144.reuse, R150, R8 ;  /* 0x000000969008723c */ /* 0x040fea0000001808 */
[----:B------:R-:W-:Y:S01]  /*1cfe0*/  IMAD.MOV.U32 R161, RZ, RZ, R217 ;  /* 0x000000ffffa17224 */ /* 0x000fe200078e00d9 */
        /* <DEDUP_REMOVED lines=42> */
[----:B------:R-:W-:Y:S04]  /*1d290*/  ISETP.GE.AND P5, PT, R139, RZ, PT ;  /* 0x000000ff8b00720c */ /* 0x000fe80003fa6270 */
[----:B------:R-:W-:Y:S02]  /*1d2a0*/  ISETP.GE.U32.AND P0, PT, R136, R133, PT ;  /* 0x000000858800720c */ /* 0x000fe40003f06070 */
[----:B------:R-:W1:Y:S03]  /*1d2b0*/  LDC.64 R136, c[0x0][0x248] ;  /* 0x00009200ff887b82 */ /* 0x000e660000000a00 */
[----:B------:R-:W-:Y:S01]  /*1d2c0*/  @P6 VIADD R138, R138, 0x1 ;  /* 0x000000018a8a6836 */ /* 0x000fe20000000000 */
[----:B------:R-:W-:Y:S02]  /*1d2d0*/  ISETP.GE.AND P6, PT, R141, RZ, PT ;  /* 0x000000ff8d00720c */ /* 0x000fe40003fc6270 */
[----:B------:R-:W-:Y:S02]  /*1d2e0*/  LOP3.LUT R141, RZ, R2, RZ, 0x33, !PT ;  /* 0x00000002ff8d7212 */ /* 0x000fe400078e33ff */
        /* <DEDUP_REMOVED lines=16> */
[-C--:B-1----:R-:W-:Y:S04]  /*1d3f0*/  IMAD R2, R143, R136.reuse, RZ ;  /* 0x000000888f027224 */ /* 0x082fe800078e02ff */
[C---:B------:R-:W-:Y:S02]  /*1d400*/  IMAD R2, R141.reuse, R137, R2 ;  /* 0x000000898d027224 */ /* 0x040fe400078e0202 */
[----:B--2---:R-:W-:Y:S02]  /*1d410*/  IMAD.IADD R134, R134, 0x1, -R139 ;  /* 0x0000000186867824 */ /* 0x004fe400078e0a8b */
[----:B------:R-:W-:Y:S03]  /*1d420*/  IMAD.WIDE.U32 R138, R141, R136, RZ ;  /* 0x000000888d8a7225 */ /* 0x000fe600078e00ff */
[----:B------:R-:W-:Y:S02]  /*1d430*/  SHF.R.S32.HI R137, RZ, 0x1f, R134 ;  /* 0x0000001fff897819 */ /* 0x000fe40000011486 */
[----:B------:R-:W-:Y:S03]  /*1d440*/  IADD3 R139, R139, R2, RZ ;  /* 0x000000028b8b7210 */ /* 0x000fe60007ffe0ff */
[-C--:B---3--:R-:W-:Y:S02]  /*1d450*/  IMAD R137, R137, R132.reuse, RZ ;  /* 0x0000008489897224 */ /* 0x088fe400078e02ff */
[C---:B------:R-:W-:Y:S04]  /*1d460*/  IMAD.WIDE.U32 R138, R134.reuse, R132, R138 ;  /* 0x00000084868a7225 */ /* 0x040fe800078e008a */
[----:B------:R-:W-:Y:S04]  /*1d470*/  IMAD R137, R134, R133, R137 ;  /* 0x0000008586897224 */ /* 0x000fe800078e0289 */
[----:B------:R-:W-:Y:S01]  /*1d480*/  IMAD.IADD R2, R139, 0x1, R137 ;  /* 0x000000018b027824 */ /* 0x000fe200078e0289 */
[----:B------:R-:W-:Y:S07]  /*1d490*/  MOV R139, R138 ;  /* 0x0000008a008b7202 */ /* 0x000fee0000000f00 */
.L_x_2830:
        /* <DEDUP_REMOVED lines=89> */
.L_x_2829:
[----:B------:R-:W-:Y:S01]  /*1da30*/  SHF.L.U32 R2, R196, 0x1, RZ ;  /* 0x00000001c4027819 */ /* 0x000fe200000006ff */
[----:B-1----:R-:W-:Y:S01]  /*1da40*/  LDSM.16.MT88.4 R144, [R189+0xc000] ;  /* 0x00c00000bd90783b */ /* 0x002fe20000004200 */
[----:B------:R-:W-:Y:S02]  /*1da50*/  IADD3 R133, R207, -0x1, RZ ;  /* 0xffffffffcf857810 */ /* 0x000fe40007ffe0ff */
[----:B------:R-:W-:Y:S04]  /*1da60*/  LOP3.LUT R2, R2, 0x6, RZ, 0xc0, !PT ;  /* 0x0000000602027812 */ /* 0x000fe800078ec0ff */
[----:B------:R-:W-:Y:S01]  /*1da70*/  LEA R2, R133, R2, 0x6 ;  /* 0x0000000285027211 */ /* 0x000fe200078e30ff */
[----:B------:R-:W-:Y:S03]  /*1da80*/  LDSM.16.MT88.4 R148, [R188+0xc000] ;  /* 0x00c00000bc94783b */ /* 0x000fe60000004200 */
[----:B------:R-:W-:Y:S02]  /*1da90*/  I2FP.F32.S32 R133, R2 ;  /* 0x0000000200857245 */ /* 0x000fe40000201400 */
[C---:B------:R-:W-:Y:S02]  /*1daa0*/  IADD3 R134, R2.reuse, 0x9, RZ ;  /* 0x0000000902867810 */ /* 0x040fe40007ffe0ff */
[C---:B------:R-:W-:Y:S01]  /*1dab0*/  IADD3 R137, R2.reuse, 0x8, RZ ;  /* 0x0000000802897810 */ /* 0x040fe20007ffe0ff */
[CC--:B------:R-:W-:Y:S01]  /*1dac0*/  FFMA.FTZ R6, R3.reuse, R133.reuse, R6 ;  /* 0x0000008503067223 */ /* 0x0c0fe20000010006 */
[C---:B------:R-:W-:Y:S01]  /*1dad0*/  FFMA.FTZ R4, R3.reuse, R133, R4 ;  /* 0x0000008503047223 */ /* 0x040fe20000010004 */
[C---:B------:R-:W-:Y:S01]  /*1dae0*/  IADD3 R133, R2.reuse, 0x10, RZ ;  /* 0x0000001002857810 */ /* 0x040fe20007ffe0ff */
[----:B------:R-:W-:Y:S01]  /*1daf0*/  LDSM.16.MT88.4 R152, [R190+0xe800] ;  /* 0x00e80000be98783b */ /* 0x000fe20000004200 */
[----:B------:R-:W-:Y:S02]  /*1db00*/  I2FP.F32.S32 R134, R134 ;  /* 0x0000008600867245 */ /* 0x000fe40000201400 */
[----:B------:R-:W-:Y:S02]  /*1db10*/  I2FP.F32.S32 R137, R137 ;  /* 0x0000008900897245 */ /* 0x000fe40000201400 */
[C---:B------:R-:W-:Y:S01]  /*1db20*/  IADD3 R132, R2.reuse, 0x1, RZ ;  /* 0x0000000102847810 */ /* 0x040fe20007ffe0ff */
[CC--:B------:R-:W-:Y:S01]  /*1db30*/  FFMA.FTZ R11, R3.reuse, R134.reuse, R11 ;  /* 0x00000086030b7223 */ /* 0x0c0fe2000001000b */
[----:B------:R-:W-:Y:S01]  /*1db40*/  I2FP.F32.S32 R133, R133 ;  /* 0x0000008500857245 */ /* 0x000fe20000201400 */
[C---:B------:R-:W-:Y:S01]  /*1db50*/  FFMA.FTZ R9, R3.reuse, R134, R9 ;  /* 0x0000008603097223 */ /* 0x040fe20000010009 */
[C---:B------:R-:W-:Y:S01]  /*1db60*/  IADD3 R134, R2.reuse, 0x19, RZ ;  /* 0x0000001902867810 */ /* 0x040fe20007ffe0ff */
[CC--:B------:R-:W-:Y:S01]  /*1db70*/  FFMA.FTZ R10, R3.reuse, R137.reuse, R10 ;  /* 0x00000089030a7223 */ /* 0x0c0fe2000001000a */
[C---:B------:R-:W-:Y:S01]  /*1db80*/  FFMA.FTZ R8, R3.reuse, R137, R8 ;  /* 0x0000008903087223 */ /* 0x040fe20000010008 */
[C---:B------:R-:W-:Y:S01]  /*1db90*/  IADD3 R137, R2.reuse, 0x18, RZ ;  /* 0x0000001802897810 */ /* 0x040fe20007ffe0ff */
[CC--:B------:R-:W-:Y:S01]  /*1dba0*/  FFMA.FTZ R14, R3.reuse, R133.reuse, R14 ;  /* 0x00000085030e7223 */ /* 0x0c0fe2000001000e */
[----:B------:R-:W-:Y:S01]  /*1dbb0*/  I2FP.F32.S32 R132, R132 ;  /* 0x0000008400847245 */ /* 0x000fe20000201400 */
[C---:B------:R-:W-:Y:S01]  /*1dbc0*/  FFMA.FTZ R12, R3.reuse, R133, R12 ;  /* 0x00000085030c7223 */ /* 0x040fe2000001000c */
[----:B------:R-:W-:Y:S01]  /*1dbd0*/  IADD3 R133, R2, 0x20, RZ ;  /* 0x0000002002857810 */ /* 0x000fe20007ffe0ff */
[----:B------:R-:W-:Y:S01]  /*1dbe0*/  LDSM.16.MT88.4 R156, [R189+0xe800] ;  /* 0x00e80000bd9c783b */ /* 0x000fe20000004200 */
[----:B------:R-:W-:Y:S01]  /*1dbf0*/  I2FP.F32.S32 R134, R134 ;  /* 0x0000008600867245 */ /* 0x000fe20000201400 */
[CC--:B------:R-:W-:Y:S01]  /*1dc00*/  FFMA.FTZ R7, R3.reuse, R132.reuse, R7 ;  /* 0x0000008403077223 */ /* 0x0c0fe20000010007 */
[----:B------:R-:W-:Y:S01]  /*1dc10*/  I2FP.F32.S32 R137, R137 ;  /* 0x0000008900897245 */ /* 0x000fe20000201400 */
[C---:B------:R-:W-:Y:S01]  /*1dc20*/  FFMA.FTZ R5, R3.reuse, R132, R5 ;  /* 0x0000008403057223 */ /* 0x040fe20000010005 */
[----:B------:R-:W-:Y:S01]  /*1dc30*/  FMNMX.FTZ R136, R6, R135, !PT ;  /* 0x0000008706887209 */ /* 0x000fe20007810000 */
[CC--:B------:R-:W-:Y:S01]  /*1dc40*/  FFMA.FTZ R19, R3.reuse, R134.reuse, R19 ;  /* 0x0000008603137223 */ /* 0x0c0fe20000010013 */
[----:B------:R-:W-:Y:S01]  /*1dc50*/  I2FP.F32.S32 R133, R133 ;  /* 0x0000008500857245 */ /* 0x000fe20000201400 */
[C---:B------:R-:W-:Y:S01]  /*1dc60*/  FFMA.FTZ R17, R3.reuse, R134, R17 ;  /* 0x0000008603117223 */ /* 0x040fe20000010011 */
[----:B------:R-:W-:Y:S01]  /*1dc70*/  FMNMX.FTZ R134, R4, R0, !PT ;  /* 0x0000000004867209 */ /* 0x000fe20007810000 */
[CC--:B------:R-:W-:Y:S01]  /*1dc80*/  FFMA.FTZ R18, R3.reuse, R137.reuse, R18 ;  /* 0x0000008903127223 */ /* 0x0c0fe20000010012 */
[C---:B------:R-:W-:Y:S01]  /*1dc90*/  FFMA.FTZ R16, R3.reuse, R137, R16 ;  /* 0x0000008903107223 */ /* 0x040fe20000010010 */
[----:B------:R-:W-:Y:S01]  /*1dca0*/  IADD3 R132, R2, 0x11, RZ ;  /* 0x0000001102847810 */ /* 0x000fe20007ffe0ff */
[-C--:B------:R-:W-:Y:S01]  /*1dcb0*/  FFMA.FTZ R22, R3, R133.reuse, R22 ;  /* 0x0000008503167223 */ /* 0x080fe20000010016 */
[----:B------:R-:W-:Y:S01]  /*1dcc0*/  FMNMX.FTZ R137, R7, R136, !PT ;  /* 0x0000008807897209 */ /* 0x000fe20007810000 */
[----:B------:R-:W-:Y:S01]  /*1dcd0*/  FFMA.FTZ R20, R3, R133, R20 ;  /* 0x0000008503147223 */ /* 0x000fe20000010014 */
[----:B------:R-:W-:Y:S02]  /*1dce0*/  FMNMX.FTZ R133, R5, R134, !PT ;  /* 0x0000008605857209 */ /* 0x000fe40007810000 */
[----:B------:R-:W-:Y:S02]  /*1dcf0*/  FMNMX.FTZ R136, R10, R137, !PT ;  /* 0x000000890a887209 */ /* 0x000fe40007810000 */
[----:B------:R-:W-:Y:S02]  /*1dd00*/  I2FP.F32.S32 R132, R132 ;  /* 0x0000008400847245 */ /* 0x000fe40000201400 */
[----:B------:R-:W-:Y:S02]  /*1dd10*/  IADD3 R137, R2, 0x28, RZ ;  /* 0x0000002802897810 */ /* 0x000fe40007ffe0ff */
[----:B------:R-:W-:Y:S01]  /*1dd20*/  FMNMX.FTZ R134, R8, R133, !PT ;  /* 0x0000008508867209 */ /* 0x000fe20007810000 */
[----:B------:R-:W-:Y:S01]  /*1dd30*/  FFMA.FTZ R15, R3, R132, R15 ;  /* 0x00000084030f7223 */ /* 0x000fe2000001000f */
[----:B------:R-:W-:Y:S01]  /*1dd40*/  FMNMX.FTZ R133, R11, R136, !PT ;  /* 0x000000880b857209 */ /* 0x000fe20007810000 */
[----:B------:R-:W-:Y:S01]  /*1dd50*/  FFMA.FTZ R13, R3, R132, R13 ;  /* 0x00000084030d7223 */ /* 0x000fe2000001000d */
[----:B------:R-:W-:Y:S02]  /*1dd60*/  I2FP.F32.S32 R136, R137 ;  /* 0x0000008900887245 */ /* 0x000fe40000201400 */
[----:B------:R-:W-:Y:S02]  /*1dd70*/  FMNMX.FTZ R137, R9, R134, !PT ;  /* 0x0000008609897209 */ /* 0x000fe40007810000 */
[----:B------:R-:W-:Y:S01]  /*1dd80*/  IADD3 R132, R2, 0x21, RZ ;  /* 0x0000002102847810 */ /* 0x000fe20007ffe0ff */
[CC--:B------:R-:W-:Y:S01]  /*1dd90*/  FFMA.FTZ R26, R3.reuse, R136.reuse, R26 ;  /* 0x00000088031a7223 */ /* 0x0c0fe2000001001a */
[----:B------:R-:W-:Y:S01]  /*1dda0*/  FMNMX.FTZ R138, R14, R133, !PT ;  /* 0x000000850e8a7209 */ /* 0x000fe20007810000 */
[----:B------:R-:W-:Y:S01]  /*1ddb0*/  FFMA.FTZ R24, R3, R136, R24 ;  /* 0x0000008803187223 */ /* 0x000fe20000010018 */
[----:B------:R-:W-:Y:S02]  /*1ddc0*/  FMNMX.FTZ R134, R12, R137, !PT ;  /* 0x000000890c867209 */ /* 0x000fe40007810000 */
[----:B------:R-:W-:Y:S02]  /*1ddd0*/  I2FP.F32.S32 R132, R132 ;  /* 0x0000008400847245 */ /* 0x000fe40000201400 */
[----:B------:R-:W-:Y:S02]  /*1dde0*/  FMNMX.FTZ R139, R15, R138, !PT ;  /* 0x0000008a0f8b7209 */ /* 0x000fe40007810000 */
[----:B------:R-:W-:Y:S01]  /*1ddf0*/  FMNMX.FTZ R137, R13, R134, !PT ;  /* 0x000000860d897209 */ /* 0x000fe20007810000 */
[CC--:B------:R-:W-:Y:S01]  /*1de00*/  FFMA.FTZ R23, R3.reuse, R132.reuse, R23 ;  /* 0x0000008403177223 */ /* 0x0c0fe20000010017 */
[----:B------:R-:W-:Y:S01]  /*1de10*/  FFMA.FTZ R21, R3, R132, R21 ;  /* 0x0000008403157223 */ /* 0x000fe20000010015 */
[----:B------:R-:W-:Y:S02]  /*1de20*/  IADD3 R132, R2, 0x29, RZ ;  /* 0x0000002902847810 */ /* 0x000fe40007ffe0ff */
[----:B------:R-:W-:Y:S02]  /*1de30*/  FMNMX.FTZ R136, R18, R139, !PT ;  /* 0x0000008b12887209 */ /* 0x000fe40007810000 */
[----:B------:R-:W-:Y:S02]  /*1de40*/  FMNMX.FTZ R134, R16, R137, !PT ;  /* 0x0000008910867209 */ /* 0x000fe40007810000 */
[----:B------:R-:W-:Y:S02]  /*1de50*/  I2FP.F32.S32 R132, R132 ;  /* 0x0000008400847245 */ /* 0x000fe40000201400 */
[----:B------:R-:W-:Y:S02]  /*1de60*/  IADD3 R133, R2, 0x30, RZ ;  /* 0x0000003002857810 */ /* 0x000fe40007ffe0ff */
[----:B------:R-:W-:Y:S01]  /*1de70*/  FMNMX.FTZ R137, R19, R136, !PT ;  /* 0x0000008813897209 */ /* 0x000fe20007810000 */
[----:B------:R-:W-:Y:S01]  /*1de80*/  FFMA.FTZ R27, R3, R132, R27 ;  /* 0x00000084031b7223 */ /* 0x000fe2000001001b */
[----:B------:R-:W-:Y:S01]  /*1de90*/  FMNMX.FTZ R139, R17, R134, !PT ;  /* 0x00000086118b7209 */ /* 0x000fe20007810000 */
[C---:B------:R-:W-:Y:S01]  /*1dea0*/  FFMA.FTZ R25, R3.reuse, R132, R25 ;  /* 0x0000008403197223 */ /* 0x040fe20000010019 */
[----:B------:R-:W-:Y:S02]  /*1deb0*/  I2FP.F32.S32 R133, R133 ;  /* 0x0000008500857245 */ /* 0x000fe40000201400 */
[----:B------:R-:W-:Y:S02]  /*1dec0*/  FMNMX.FTZ R134, R22, R137, !PT ;  /* 0x0000008916867209 */ /* 0x000fe40007810000 */
[----:B------:R-:W-:Y:S01]  /*1ded0*/  FMNMX.FTZ R132, R20, R139, !PT ;  /* 0x0000008b14847209 */ /* 0x000fe20007810000 */
[-C--:B------:R-:W-:Y:S01]  /*1dee0*/  FFMA.FTZ R30, R3, R133.reuse, R30 ;  /* 0x00000085031e7223 */ /* 0x080fe2000001001e */
[----:B------:R-:W-:Y:S01]  /*1def0*/  FMNMX.FTZ R137, R23, R134, !PT ;  /* 0x0000008617897209 */ /* 0x000fe20007810000 */
[----:B------:R-:W-:Y:S01]  /*1df00*/  FFMA.FTZ R28, R3, R133, R28 ;  /* 0x00000085031c7223 */ /* 0x000fe2000001001c */
[C---:B------:R-:W-:Y:S02]  /*1df10*/  IADD3 R134, R2.reuse, 0x38, RZ ;  /* 0x0000003802867810 */ /* 0x040fe40007ffe0ff */
[----:B------:R-:W-:Y:S02]  /*1df20*/  FMNMX.FTZ R133, R21, R132, !PT ;  /* 0x0000008415857209 */ /* 0x000fe40007810000 */
[C---:B------:R-:W-:Y:S02]  /*1df30*/  IADD3 R136, R2.reuse, 0x31, RZ ;  /* 0x0000003102887810 */ /* 0x040fe40007ffe0ff */
[----:B------:R-:W-:Y:S02]  /*1df40*/  IADD3 R132, R2, 0x39, RZ ;  /* 0x0000003902847810 */ /* 0x000fe40007ffe0ff */
[----:B------:R-:W-:Y:S02]  /*1df50*/  I2FP.F32.S32 R2, R134 ;  /* 0x0000008600027245 */ /* 0x000fe40000201400 */
[----:B------:R-:W-:Y:S02]  /*1df60*/  FMNMX.FTZ R134, R24, R133, !PT ;  /* 0x0000008518867209 */ /* 0x000fe40007810000 */
[----:B------:R-:W-:Y:S01]  /*1df70*/  FMNMX.FTZ R138, R26, R137, !PT ;  /* 0x000000891a8a7209 */ /* 0x000fe20007810000 */
[C---:B------:R-:W-:Y:S01]  /*1df80*/  FFMA.FTZ R32, R3.reuse, R2, R32 ;  /* 0x0000000203207223 */ /* 0x040fe20000010020 */
[----:B------:R-:W-:Y:S01]  /*1df90*/  I2FP.F32.S32 R136, R136 ;  /* 0x0000008800887245 */ /* 0x000fe20000201400 */
[----:B------:R-:W-:Y:S01]  /*1dfa0*/  FFMA.FTZ R34, R3, R2, R34 ;  /* 0x0000000203227223 */ /* 0x000fe20000010022 */
[----:B------:R-:W-:Y:S02]  /*1dfb0*/  FMNMX.FTZ R133, R25, R134, !PT ;  /* 0x0000008619857209 */ /* 0x000fe40007810000 */
[----:B------:R-:W-:Y:S01]  /*1dfc0*/  FMNMX.FTZ R137, R27, R138, !PT ;  /* 0x0000008a1b897209 */ /* 0x000fe20007810000 */
        /* <DEDUP_REMOVED lines=17> */
[----:B------:R-:W-:Y:S08]  /*1e0e0*/  LDSM.16.MT88.4 R140, [R190+0xc000] ;  /* 0x00c00000be8c783b */ /* 0x000ff00000004200 */
[----:B------:R-:W1:Y:S08]  /*1e0f0*/  SHFL.BFLY PT, R133, R136, 0x1, 0x1f ;  /* 0x0c201f0088857f89 */ /* 0x000e7000000e0000 */
[----:B------:R-:W2:Y:S01]  /*1e100*/  SHFL.BFLY PT, R132, R137, 0x1, 0x1f ;  /* 0x0c201f0089847f89 */ /* 0x000ea200000e0000 */
[----:B-1----:R-:W-:Y:S02]  /*1e110*/  FMNMX.FTZ R133, R136, R133, !PT ;  /* 0x0000008588857209 */ /* 0x002fe40007810000 */
[----:B--2---:R-:W-:Y:S03]  /*1e120*/  FMNMX.FTZ R132, R137, R132, !PT ;  /* 0x0000008489847209 */ /* 0x004fe60007810000 */
[C---:B------:R-:W-:Y:S02]  /*1e130*/  FADD.FTZ R134, -R133.reuse, R0 ;  /* 0x0000000085867221 */ /* 0x040fe40000010100 */
[----:B------:R-:W1:Y:S01]  /*1e140*/  LDSM.16.MT88.4 R136, [R192+0xc000] ;  /* 0x00c00000c088783b */ /* 0x000e620000004200 */
[C---:B------:R-:W-:Y:S01]  /*1e150*/  FMUL.FTZ R166, R133.reuse, UR4 ;  /* 0x0000000485a67c20 */ /* 0x040fe20008410000 */
[C---:B------:R-:W-:Y:S01]  /*1e160*/  FSETP.NEU.FTZ.AND P0, PT, R132.reuse, -INF , PT ;  /* 0xff8000008400780b */ /* 0x040fe20003f1d000 */
[----:B------:R-:W-:Y:S01]  /*1e170*/  FADD.FTZ R2, -R132, R135 ;  /* 0x0000008784027221 */ /* 0x000fe20000010100 */
[----:B------:R-:W-:Y:S01]  /*1e180*/  FMUL.FTZ R135, R134, UR4 ;  /* 0x0000000486877c20 */ /* 0x000fe20008410000 */
[----:B------:R-:W-:Y:S02]  /*1e190*/  FMUL.FTZ R168, R132, UR4 ;  /* 0x0000000484a87c20 */ /* 0x000fe40008410000 */
[----:B------:R-:W-:Y:S02]  /*1e1a0*/  FMUL.FTZ R0, R2, UR4 ;  /* 0x0000000402007c20 */ /* 0x000fe40008410000 */
[----:B------:R2:W3:Y:S01]  /*1e1b0*/  MUFU.EX2 R2, R135 ;  /* 0x0000008700027308 */ /* 0x0004e20000000800 */
[----:B------:R-:W-:Y:S02]  /*1e1c0*/  FSEL R168, R168, RZ, P0 ;  /* 0x000000ffa8a87208 */ /* 0x000fe40000000000 */
[----:B------:R-:W-:Y:S03]  /*1e1d0*/  FSETP.NEU.FTZ.AND P0, PT, R133, -INF , PT ;  /* 0xff8000008500780b */ /* 0x000fe60003f1d000 */
[--C-:B------:R-:W-:Y:S01]  /*1e1e0*/  FFMA.FTZ R167, R6, UR4, -R168.reuse ;  /* 0x0000000406a77c23 */ /* 0x100fe200080108a8 */
[----:B------:R-:W-:Y:S01]  /*1e1f0*/  FSEL R166, R166, RZ, P0 ;  /* 0x000000ffa6a67208 */ /* 0x000fe20000000000 */
[--C-:B------:R-:W-:Y:S01]  /*1e200*/  FFMA.FTZ R162, R7, UR4, -R168.reuse ;  /* 0x0000000407a27c23 */ /* 0x100fe200080108a8 */
[--C-:B------:R-:W-:Y:S01]  /*1e210*/  FFMA.FTZ R163, R10, UR4, -R168.reuse ;  /* 0x000000040aa37c23 */ /* 0x100fe200080108a8 */
[----:B------:R-:W-:Y:S01]  /*1e220*/  FFMA.FTZ R134, R11, UR4, -R168 ;  /* 0x000000040b867c23 */ /* 0x000fe200080108a8 */
[----:B------:R-:W4:Y:S01]  /*1e230*/  MUFU.EX2 R0, R0 ;  /* 0x0000000000007308 */ /* 0x000f220000000800 */
[--C-:B------:R-:W-:Y:S01]  /*1e240*/  FFMA.FTZ R169, R4, UR4, -R166.reuse ;  /* 0x0000000404a97c23 */ /* 0x100fe200080108a6 */
[--C-:B------:R-:W-:Y:S01]  /*1e250*/  FFMA.FTZ R165, R5, UR4, -R166.reuse ;  /* 0x0000000405a57c23 */ /* 0x100fe200080108a6 */
[----:B------:R-:W-:Y:S01]  /*1e260*/  FFMA.FTZ R164, R8, UR4, -R166 ;  /* 0x0000000408a47c23 */ /* 0x000fe200080108a6 */
[--C-:B------:R-:W-:Y:S01]  /*1e270*/  FFMA.FTZ R214, R30, UR4, -R168.reuse ;  /* 0x000000041ed67c23 */ /* 0x100fe200080108a8 */
[----:B------:R-:W-:Y:S01]  /*1e280*/  FFMA.FTZ R219, R31, UR4, -R168 ;  /* 0x000000041fdb7c23 */ /* 0x000fe200080108a8 */
        /* <DEDUP_REMOVED lines=20> */
[C---:B------:R-:W-:Y:S01]  /*1e3d0*/  FMUL.FTZ R43, R0.reuse, R43 ;  /* 0x0000002b002b7220 */ /* 0x040fe20000410000 */
        /* <DEDUP_REMOVED lines=15> */
[----:B------:R-:W-:Y:S01]  /*1e4d0*/  FFMA.FTZ R216, R34, UR4, -R168 ;  /* 0x0000000422d87c23 */ /* 0x000fe200080108a8 */
[--C-:B------:R-:W-:Y:S01]  /*1e4e0*/  FFMA.FTZ R218, R28, UR4, -R166.reuse ;  /* 0x000000041cda7c23 */ /* 0x100fe200080108a6 */
[----:B------:R-:W-:Y:S01]  /*1e4f0*/  FFMA.FTZ R223, R29, UR4, -R166 ;  /* 0x000000041ddf7c23 */ /* 0x000fe200080108a6 */
[C---:B------:R-:W-:Y:S01]  /*1e500*/  FMUL.FTZ R58, R0.reuse, R58 ;  /* 0x0000003a003a7220 */ /* 0x040fe20000410000 */
[----:B------:R-:W-:Y:S01]  /*1e510*/  LDSM.16.MT88.4 R28, [R192+0xd800] ;  /* 0x00d80000c01c783b */ /* 0x000fe20000004200 */
[----:B------:R-:W-:Y:S03]  /*1e520*/  FMUL.FTZ R59, R0, R59 ;  /* 0x0000003b003b7220 */ /* 0x000fe60000410000 */
        /* <DEDUP_REMOVED lines=41> */
[----:B------:R-:W-:Y:S04]  /*1e7c0*/  MUFU.EX2 R214, R214 ;  /* 0x000000d600d67308 */ /* 0x000fe80000000800 */
[C---:B------:R-:W-:Y:S01]  /*1e7d0*/  FMUL.FTZ R94, R0.reuse, R94 ;  /* 0x0000005e005e7220 */ /* 0x040fe20000410000 */
[C---:B------:R-:W-:Y:S01]  /*1e7e0*/  HMMA.16816.F32 R8, R128.reuse, R138, R8 ;  /* 0x0000008a8008723c */ /* 0x040fe20000001808 */
[----:B------:R-:W1:Y:S04]  /*1e7f0*/  LDSM.16.MT88.4 R136, [R190+0xe000] ;  /* 0x00e00000be88783b */ /* 0x000e680000004200 */
[----:B------:R-:W-:Y:S01]  /*1e800*/  MUFU.EX2 R219, R219 ;  /* 0x000000db00db7308 */ /* 0x000fe20000000800 */
[----:B------:R-:W-:Y:S01]  /*1e810*/  ISETP.GT.AND P0, PT, R207, 0x1, PT ;  /* 0x00000001cf00780c */ /* 0x000fe20003f04270 */
[----:B------:R-:W-:Y:S01]  /*1e820*/  FMUL.FTZ R95, R0, R95 ;  /* 0x0000005f005f7220 */ /* 0x000fe20000410000 */
[C---:B------:R-:W-:Y:S03]  /*1e830*/  HMMA.16816.F32 R36, R128.reuse, R140, R36 ;  /* 0x0000008c8024723c */ /* 0x040fe60000001824 */
[C---:B------:R-:W-:Y:S03]  /*1e840*/  FMUL.FTZ R92, R2.reuse, R92 ;  /* 0x0000005c025c7220 */ /* 0x040fe60000410000 */
        /* <DEDUP_REMOVED lines=37> */
[--C-:B------:R-:W-:Y:S01]  /*1eaa0*/  FFMA.FTZ R170, R14, UR4, -R168.reuse ;  /* 0x000000040eaa7c23 */ /* 0x100fe200080108a8 */
[C---:B------:R-:W-:Y:S01]  /*1eab0*/  HMMA.16816.F32 R96, R128.reuse, R126, R96 ;  /* 0x0000007e8060723c */ /* 0x040fe20000001860 */
[----:B------:R-:W3:Y:S04]  /*1eac0*/  LDSM.16.MT88.4 R124, [R188+0x10000] ;  /* 0x01000000bc7c783b */ /* 0x000ee80000004200 */
[----:B------:R-:W-:Y:S01]  /*1ead0*/  FMUL.FTZ R14, R0, R122 ;  /* 0x0000007a000e7220 */ /* 0x000fe20000410000 */
[C---:B-1----:R-:W-:Y:S01]  /*1eae0*/  HMMA.16816.F32 R100, R128.reuse, R136, R100 ;  /* 0x000000888064723c */ /* 0x042fe20000001864 */
[----:B------:R-:W-:Y:S04]  /*1eaf0*/  MUFU.EX2 R170, R170 ;  /* 0x000000aa00aa7308 */ /* 0x000fe80000000800 */
[----:B------:R-:W-:Y:S01]  /*1eb00*/  FFMA.FTZ R171, R15, UR4, -R168 ;  /* 0x000000040fab7c23 */ /* 0x000fe200080108a8 */
[C---:B------:R-:W-:Y:S01]  /*1eb10*/  HMMA.16816.F32 R104, R128.reuse, R138, R104 ;  /* 0x0000008a8068723c */ /* 0x040fe20000001868 */
[----:B------:R-:W1:Y:S04]  /*1eb20*/  LDSM.16.MT88.4 R136, [R192+0xc800] ;  /* 0x00c80000c088783b */ /* 0x000e680000004200 */
[--C-:B------:R-:W-:Y:S01]  /*1eb30*/  FFMA.FTZ R174, R12, UR4, -R166.reuse ;  /* 0x000000040cae7c23 */ /* 0x100fe200080108a6 */
[C---:B------:R-:W-:Y:S01]  /*1eb40*/  FMUL.FTZ R110, R0.reuse, R110 ;  /* 0x0000006e006e7220 */ /* 0x040fe20000410000 */
[----:B------:R-:W-:Y:S01]  /*1eb50*/  FMUL.FTZ R111, R0, R111 ;  /* 0x0000006f006f7220 */ /* 0x000fe20000410000 */
[C---:B------:R-:W-:Y:S01]  /*1eb60*/  FMUL.FTZ R108, R2.reuse, R108 ;  /* 0x0000006c026c7220 */ /* 0x040fe20000410000 */
[----:B------:R-:W4:Y:S02]  /*1eb70*/  MUFU.EX2 R171, R171 ;  /* 0x000000ab00ab7308 */ /* 0x000f240000000800 */
[----:B------:R-:W-:Y:S01]  /*1eb80*/  FMUL.FTZ R109, R2, R109 ;  /* 0x0000006d026d7220 */ /* 0x000fe20000410000 */
[----:B------:R-:W-:Y:S01]  /*1eb90*/  FFMA.FTZ R175, R13, UR4, -R166 ;  /* 0x000000040daf7c23 */ /* 0x000fe200080108a6 */
[----:B------:R-:W-:Y:S01]  /*1eba0*/  FMUL.FTZ R15, R0, R123 ;  /* 0x0000007b000f7220 */ /* 0x000fe20000410000 */
[C---:B------:R-:W-:Y:S01]  /*1ebb0*/  FMUL.FTZ R12, R2.reuse, R120 ;  /* 0x00000078020c7220 */ /* 0x040fe20000410000 */
[----:B------:R-:W-:Y:S01]  /*1ebc0*/  FMUL.FTZ R13, R2, R121 ;  /* 0x00000079020d7220 */ /* 0x000fe20000410000 */
[--C-:B------:R-:W-:Y:S01]  /*1ebd0*/  FFMA.FTZ R172, R18, UR4, -R168.reuse ;  /* 0x0000000412ac7c23 */ /* 0x100fe200080108a8 */
[----:B------:R-:W-:Y:S01]  /*1ebe0*/  FFMA.FTZ R173, R19, UR4, -R168 ;  /* 0x0000000413ad7c23 */ /* 0x000fe200080108a8 */
[C---:B--2---:R-:W-:Y:S01]  /*1ebf0*/  HMMA.16816.F32 R108, R128.reuse, R140, R108 ;  /* 0x0000008c806c723c */ /* 0x044fe2000000186c */
[----:B------:R-:W2:Y:S01]  /*1ec00*/  LDSM.16.MT88.4 R120, [R190+0xc800] ;  /* 0x00c80000be78783b */ /* 0x000ea20000004200 */
[----:B------:R-:W-:Y:S01]  /*1ec10*/  MUFU.EX2 R174, R174 ;  /* 0x000000ae00ae7308 */ /* 0x000fe20000000800 */
[--C-:B------:R-:W-:Y:S01]  /*1ec20*/  FFMA.FTZ R212, R16, UR4, -R166.reuse ;  /* 0x0000000410d47c23 */ /* 0x100fe200080108a6 */
[----:B------:R-:W-:Y:S01]  /*1ec30*/  FFMA.FTZ R217, R17, UR4, -R166 ;  /* 0x0000000411d97c23 */ /* 0x000fe200080108a6 */
[C---:B------:R-:W-:Y:S01]  /*1ec40*/  FMUL.FTZ R18, R0.reuse, R118 ;  /* 0x0000007600127220 */ /* 0x040fe20000410000 */
[C---:B------:R-:W-:Y:S03]  /*1ec50*/  HMMA.16816.F32 R12, R128.reuse, R142, R12 ;  /* 0x0000008e800c723c */ /* 0x040fe6000000180c */
[----:B------:R-:W5:Y:S03]  /*1ec60*/  LDSM.16.MT88.4 R140, [R188+0xc800] ;  /* 0x00c80000bc8c783b */ /* 0x000f660000004200 */
[----:B------:R-:W-:Y:S01]  /*1ec70*/  MUFU.EX2 R172, R172 ;  /* 0x000000ac00ac7308 */ /* 0x000fe20000000800 */
[----:B------:R-:W-:Y:S01]  /*1ec80*/  FMUL.FTZ R19, R0, R119 ;  /* 0x0000007700137220 */ /* 0x000fe20000410000 */
[C---:B------:R-:W-:Y:S03]  /*1ec90*/  FMUL.FTZ R16, R2.reuse, R116 ;  /* 0x0000007402107220 */ /* 0x040fe60000410000 */
[----:B------:R-:W-:Y:S01]  /*1eca0*/  FMUL.FTZ R17, R2, R117 ;  /* 0x0000007502117220 */ /* 0x000fe20000410000 */
[C---:B------:R-:W-:Y:S01]  /*1ecb0*/  FMUL.FTZ R114, R0.reuse, R114 ;  /* 0x0000007200727220 */ /* 0x040fe20000410000 */
[----:B------:R-:W-:Y:S03]  /*1ecc0*/  FMUL.FTZ R115, R0, R115 ;  /* 0x0000007300737220 */ /* 0x000fe60000410000 */
[----:B------:R-:W1:Y:S01]  /*1ecd0*/  MUFU.EX2 R173, R173 ;  /* 0x000000ad00ad7308 */ /* 0x000e620000000800 */
[C---:B------:R-:W-:Y:S01]  /*1ece0*/  FMUL.FTZ R112, R2.reuse, R112 ;  /* 0x0000007002707220 */ /* 0x040fe20000410000 */
[C---:B---3--:R-:W-:Y:S03]  /*1ecf0*/  HMMA.16816.F32 R16, R128.reuse, R124, R16 ;  /* 0x0000007c8010723c */ /* 0x048fe60000001810 */
[----:B------:R-:W-:Y:S01]  /*1ed00*/  FMUL.FTZ R113, R2, R113 ;  /* 0x0000007102717220 */ /* 0x000fe20000410000 */
[----:B----4-:R-:W-:Y:S01]  /*1ed10*/  F2FP.F16.F32.PACK_AB R117, R171, R170 ;  /* 0x000000aaab75723e */ /* 0x010fe200000000ff */
[----:B------:R-:W-:Y:S03]  /*1ed20*/  FFMA.FTZ R167, R0, R213, R167 ;  /* 0x000000d500a77223 */ /* 0x000fe600000100a7 */
[----:B------:R-:W3:Y:S03]  /*1ed30*/  MUFU.EX2 R175, R175 ;  /* 0x000000af00af7308 */ /* 0x000ee60000000800 */
[----:B------:R-:W-:Y:S01]  /*1ed40*/  IADD3 R0, R207, -0x1, RZ ;  /* 0xffffffffcf007810 */ /* 0x000fe20007ffe0ff */
[----:B------:R-:W-:Y:S01]  /*1ed50*/  FFMA.FTZ R169, R2, R215, R169 ;  /* 0x000000d702a97223 */ /* 0x000fe200000100a9 */
[----:B------:R-:W-:Y:S01]  /*1ed60*/  HMMA.16816.F32 R112, R128, R126, R112 ;  /* 0x0000007e8070723c */ /* 0x000fe20000001870 */
[----:B------:R-:W4:Y:S02]  /*1ed70*/  LDSM.16.MT88.4 R124, [R188+0xe800] ;  /* 0x00e80000bc7c783b */ /* 0x000f240000004200 */
[----:B------:R-:W-:Y:S02]  /*1ed80*/  FADD.FTZ R162, R162, R167 ;  /* 0x000000a7a2a27221 */ /* 0x000fe40000010000 */
[----:B------:R-:W-:Y:S01]  /*1ed90*/  MUFU.EX2 R212, R212 ;  /* 0x000000d400d47308 */ /* 0x000fe20000000800 */
[----:B-1----:R-:W-:Y:S01]  /*1eda0*/  F2FP.F16.F32.PACK_AB R119, R173, R172 ;  /* 0x000000acad77723e */ /* 0x002fe200000000ff */
[----:B------:R-:W-:Y:S01]  /*1edb0*/  FADD.FTZ R169, R165, R169 ;  /* 0x000000a9a5a97221 */ /* 0x000fe20000010000 */
[----:B------:R-:W-:Y:S01]  /*1edc0*/  MOV R207, R0 ;  /* 0x0000000000cf7202 */ /* 0x000fe20000000f00 */
[----:B------:R-:W-:Y:S02]  /*1edd0*/  LDSM.16.MT88.4 R128, [R190+0x10800] ;  /* 0x01080000be80783b */ /* 0x000fe40000004200 */
[----:B------:R-:W-:Y:S04]  /*1ede0*/  FADD.FTZ R164, R164, R169 ;  /* 0x000000a9a4a47221 */ /* 0x000fe80000010000 */
[----:B------:R-:W1:Y:S01]  /*1edf0*/  MUFU.EX2 R217, R217 ;  /* 0x000000d900d97308 */ /* 0x000e620000000800 */
[----:B---3--:R-:W-:Y:S02]  /*1ee00*/  F2FP.F16.F32.PACK_AB R116, R175, R174 ;  /* 0x000000aeaf74723e */ /* 0x008fe400000000ff */
[----:B------:R-:W-:Y:S01]  /*1ee10*/  MOV R0, R133 ;  /* 0x0000008500007202 */ /* 0x000fe20000000f00 */
[----:B------:R-:W-:Y:S04]  /*1ee20*/  FADD.FTZ R135, R135, R164 ;  /* 0x000000a487877221 */ /* 0x000fe80000010000 */
[----:B------:R-:W-:Y:S01]  /*1ee30*/  FADD.FTZ R174, R174, R135 ;  /* 0x00000087aeae7221 */ /* 0x000fe20000010000 */
[----:B------:R-:W-:Y:S03]  /*1ee40*/  MOV R135, R132 ;  /* 0x0000008400877202 */ /* 0x000fe60000000f00 */
[----:B------:R-:W-:Y:S01]  /*1ee50*/  FADD.FTZ R175, R175, R174 ;  /* 0x000000aeafaf7221 */ /* 0x000fe20000010000 */
[C---:B-1----:R-:W-:Y:S03]  /*1ee60*/  F2FP.F16.F32.PACK_AB R118, R217.reuse, R212 ;  /* 0x000000d4d976723e */ /* 0x042fe600000000ff */
[----:B------:R-:W-:Y:S04]  /*1ee70*/  FADD.FTZ R212, R212, R175 ;  /* 0x000000afd4d47221 */ /* 0x000fe80000010000 */
[----:B------:R-:W-:Y:S01]  /*1ee80*/  FADD.FTZ R217, R217, R212 ;  /* 0x000000d4d9d97221 */ /* 0x000fe20000010000 */
        /* <DEDUP_REMOVED lines=23> */
[C---:B----4-:R-:W-:Y:S05]  /*1f000*/  HMMA.16816.F32 R84, R116.reuse, R124, R84 ;  /* 0x0000007c7454723c */ /* 0x050fea0000001854 */
        /* <DEDUP_REMOVED lines=30> */
[----:B---3--:R-:W-:Y:S02]  /*1f1f0*/  F2FP.F16.F32.PACK_AB R22, R159, R158 ;  /* 0x0000009e9f16723e */ /* 0x008fe400000000ff */
[----:B------:R-:W-:Y:S07]  /*1f200*/  LDSM.16.MT88.4 R124, [R189+0x11000] ;  /* 0x01100000bd7c783b */ /* 0x000fee0000004200 */
[----:B------:R3:W5:Y:S01]  /*1f210*/  MUFU.EX2 R221, R168 ;  /* 0x000000a800dd7308 */ /* 0x0007620000000800 */
[C---:B--2---:R-:W-:Y:S01]  /*1f220*/  F2FP.F16.F32.PACK_AB R20, R157.reuse, R156 ;  /* 0x0000009c9d14723e */ /* 0x044fe200000000ff */
[----:B------:R-:W-:Y:S04]  /*1f230*/  FADD.FTZ R156, R156, R217 ;  /* 0x000000d99c9c7221 */ /* 0x000fe80000010000 */
[----:B------:R-:W-:Y:S02]  /*1f240*/  FADD.FTZ R157, R157, R156 ;  /* 0x0000009c9d9d7221 */ /* 0x000fe40000010000 */
[C---:B------:R-:W-:Y:S05]  /*1f250*/  HMMA.16816.F32 R4, R20.reuse, R120, R4 ;  /* 0x000000781404723c */ /* 0x040fea0000001804 */
[--C-:B---3--:R-:W-:Y:S01]  /*1f260*/  FFMA.FTZ R168, R32, UR4, -R166.reuse ;  /* 0x0000000420a87c23 */ /* 0x108fe200080108a6 */
[C---:B------:R-:W-:Y:S01]  /*1f270*/  HMMA.16816.F32 R8, R20.reuse, R122, R8 ;  /* 0x0000007a1408723c */ /* 0x040fe20000001808 */
[----:B------:R-:W2:Y:S04]  /*1f280*/  LDSM.16.MT88.4 R120, [R192+0x11000] ;  /* 0x01100000c078783b */ /* 0x000ea80000004200 */
[----:B------:R-:W-:Y:S01]  /*1f290*/  FFMA.FTZ R166, R33, UR4, -R166 ;  /* 0x0000000421a67c23 */ /* 0x000fe200080108a6 */
[C---:B------:R-:W-:Y:S01]  /*1f2a0*/  HMMA.16816.F32 R36, R20.reuse, R140, R36 ;  /* 0x0000008c1424723c */ /* 0x040fe20000001824 */
[----:B------:R-:W-:Y:S02]  /*1f2b0*/  MUFU.EX2 R168, R168 ;  /* 0x000000a800a87308 */ /* 0x000fe40000000800 */
[----:B------:R-:W-:Y:S02]  /*1f2c0*/  LDSM.16.MT88.4 R32, [R192+0xf800] ;  /* 0x00f80000c020783b */ /* 0x000fe40000004200 */
[----:B------:R-:W-:Y:S01]  /*1f2d0*/  FADD.FTZ R158, R158, R157 ;  /* 0x0000009d9e9e7221 */ /* 0x000fe20000010000 */
[C---:B------:R-:W-:Y:S05]  /*1f2e0*/  HMMA.16816.F32 R40, R20.reuse, R142, R40 ;  /* 0x0000008e1428723c */ /* 0x040fea0000001828 */
[----:B------:R-:W3:Y:S01]  /*1f2f0*/  MUFU.EX2 R225, R166 ;  /* 0x000000a600e17308 */ /* 0x000ee20000000800 */
[----:B------:R-:W-:Y:S01]  /*1f300*/  LDSM.16.MT88.4 R140, [R189+0xf800] ;  /* 0x00f80000bd8c783b */ /* 0x000fe20000004200 */
[C---:B----4-:R-:W-:Y:S04]  /*1f310*/  HMMA.16816.F32 R44, R20.reuse, R128, R44 ;  /* 0x00000080142c723c */ /* 0x050fe8000000182c */
[----:B------:R-:W-:Y:S02]  /*1f320*/  FADD.FTZ R159, R159, R158 ;  /* 0x0000009e9f9f7221 */ /* 0x000fe40000010000 */
        /* <DEDUP_REMOVED lines=27> */
[----:B------:R-:W-:Y:S04]  /*1f4e0*/  F2FP.F16.F32.PACK_AB R21, R219, R214 ;  /* 0x000000d6db15723e */ /* 0x000fe800000000ff */
[----:B-----5:R-:W-:Y:S02]  /*1f4f0*/  F2FP.F16.F32.PACK_AB R23, R221, R216 ;  /* 0x000000d8dd17723e */ /* 0x020fe400000000ff */
[----:B------:R-:W-:Y:S01]  /*1f500*/  F2FP.F16.F32.PACK_AB R20, R223, R218 ;  /* 0x000000dadf14723e */ /* 0x000fe200000000ff */
[----:B------:R-:W-:Y:S01]  /*1f510*/  FADD.FTZ R218, R218, R159 ;  /* 0x0000009fdada7221 */ /* 0x000fe20000010000 */
[----:B---3--:R-:W-:Y:S03]  /*1f520*/  F2FP.F16.F32.PACK_AB R22, R225, R168 ;  /* 0x000000a8e116723e */ /* 0x008fe600000000ff */
[----:B------:R-:W-:Y:S04]  /*1f530*/  FADD.FTZ R223, R223, R218 ;  /* 0x000000dadfdf7221 */ /* 0x000fe80000010000 */
[C---:B------:R-:W-:Y:S01]  /*1f540*/  HMMA.16816.F32 R128, R20.reuse, R28, R4 ;  /* 0x0000001c1480723c */ /* 0x040fe20000001804 */
[----:B------:R-:W3:Y:S02]  /*1f550*/  LDSM.16.MT88.4 R4, [R190+0x11800] ;  /* 0x01180000be04783b */ /* 0x000ee40000004200 */
[----:B------:R-:W-:Y:S03]  /*1f560*/  FADD.FTZ R168, R168, R223 ;  /* 0x000000dfa8a87221 */ /* 0x000fe60000010000 */
[C---:B------:R-:W-:Y:S03]  /*1f570*/  HMMA.16816.F32 R124, R20.reuse, R30, R8 ;  /* 0x0000001e147c723c */ /* 0x040fe60000001808 */
[----:B------:R-:W-:Y:S02]  /*1f580*/  LDSM.16.MT88.4 R8, [R188+0x11800] ;  /* 0x01180000bc08783b */ /* 0x000fe40000004200 */
[----:B------:R-:W-:Y:S01]  /*1f590*/  FADD.FTZ R215, R225, R168 ;  /* 0x000000a8e1d77221 */ /* 0x000fe20000010000 */
[C---:B-1----:R-:W-:Y:S06]  /*1f5a0*/  HMMA.16816.F32 R36, R20.reuse, R116, R36 ;  /* 0x000000741424723c */ /* 0x042fec0000001824 */
[C---:B------:R-:W-:Y:S06]  /*1f5b0*/  HMMA.16816.F32 R40, R20.reuse, R118, R40 ;  /* 0x000000761428723c */ /* 0x040fec0000001828 */
[C---:B--2---:R-:W-:Y:S06]  /*1f5c0*/  HMMA.16816.F32 R44, R20.reuse, R120, R44 ;  /* 0x00000078142c723c */ /* 0x044fec000000182c */
[C---:B------:R-:W-:Y:S01]  /*1f5d0*/  HMMA.16816.F32 R48, R20.reuse, R122, R48 ;  /* 0x0000007a1430723c */ /* 0x040fe20000001830 */
[----:B------:R-:W1:Y:S05]  /*1f5e0*/  LDSM.16.MT88.4 R120, [R189+0x11800] ;  /* 0x01180000bd78783b */ /* 0x000e6a0000004200 */
[C---:B----4-:R-:W-:Y:S06]  /*1f5f0*/  HMMA.16816.F32 R52, R20.reuse, R24, R52 ;  /* 0x000000181434723c */ /* 0x050fec0000001834 */
        /* <DEDUP_REMOVED lines=30> */
[----:B------:R-:W-:Y:S01]  /*1f7e0*/  HMMA.16816.F32 R112, R20, R10, R112 ;  /* 0x0000000a1470723c */ /* 0x000fe20000001870 */
[----:B------:R-:W-:Y:S11]  /*1f7f0*/  @!UPT UIADD3 URZ, URZ, URZ, URZ ;  /* 0x0000003f3f3ff290 */ /* 0x000ff6000fffe03f */
[----:B------:R-:W-:Y:S01]  /*1f800*/  @!UPT UIADD3 URZ, URZ, URZ, URZ ;  /* 0x0000003f3f3ff290 */ /* 0x000fe2000fffe03f */
[----:B------:R-:W-:Y:S11]  /*1f810*/  @P0 BRA `(.L_x_2831) ;  /* 0xffffffc000c80947 */ /* 0x000ff6000383ffff */
.L_x_2827:
[----:B------:R-:W1:Y:S01]  /*1f820*/  SHFL.BFLY PT, R6, R215, 0x2, 0x1f ;  /* 0x0c401f00d7067f89 */ /* 0x000e6200000e0000 */
[----:B------:R-:W-:Y:S01]  /*1f830*/  MOV R4, 0x3f800000 ;  /* 0x3f80000000047802 */ /* 0x000fe20000000f00 */
[----:B------:R-:W2:Y:S01]  /*1f840*/  S2UR UR4, SR_CgaCtaId ;  /* 0x00000000000479c3 */ /* 0x000ea20000008800 */
[----:B------:R-:W-:Y:S01]  /*1f850*/  MOV R5, 0x3f800000 ;  /* 0x3f80000000057802 */ /* 0x000fe20000000f00 */
[----:B------:R-:W3:Y:S01]  /*1f860*/  SHFL.BFLY PT, R0, R213, 0x2, 0x1f ;  /* 0x0c401f00d5007f89 */ /* 0x000ee200000e0000 */
[----:B------:R-:W-:Y:S01]  /*1f870*/  UMOV UR5, 0x400 ;  /* 0x0000040000057882 */ /* 0x000fe20000000000 */
[----:B-1----:R-:W-:Y:S01]  /*1f880*/  FADD.FTZ R6, R6, R215 ;  /* 0x000000d706067221 */ /* 0x002fe20000010000 */
[----:B--2---:R-:W-:Y:S01]  /*1f890*/  ULEA UR4, UR4, UR5, 0x18 ;  /* 0x0000000504047291 */ /* 0x004fe2000f8ec03f */
[----:B---3--:R-:W-:-:S03]  /*1f8a0*/  FADD.FTZ R7, R0, R213 ;  /* 0x000000d500077221 */ /* 0x008fc60000010000 */
[----:B------:R-:W1:Y:S04]  /*1f8b0*/  SHFL.BFLY PT, R3, R6, 0x1, 0x1f ;  /* 0x0c201f0006037f89 */ /* 0x000e6800000e0000 */
[----:B------:R-:W2:Y:S01]  /*1f8c0*/  SHFL.BFLY PT, R2, R7, 0x1, 0x1f ;  /* 0x0c201f0007027f89 */ /* 0x000ea200000e0000 */
[----:B------:R-:W3:Y:S01]  /*1f8d0*/  S2R R0, SR_TID.X ;  /* 0x0000000000007919 */ /* 0x000ee20000002100 */
[----:B-1----:R-:W-:Y:S01]  /*1f8e0*/  FADD.FTZ R3, R6, R3 ;  /* 0x0000000306037221 */ /* 0x002fe20000010000 */
[----:B--2---:R-:W-:-:S04]  /*1f8f0*/  FADD.FTZ R2, R7, R2 ;  /* 0x0000000207027221 */ /* 0x004fc80000010000 */
[----:B------:R-:W-:Y:S02]  /*1f900*/  FSETP.NE.FTZ.AND P4, PT, R3, RZ, PT ;  /* 0x000000ff0300720b */ /* 0x000fe40003f95000 */
[----:B------:R-:W-:Y:S02]  /*1f910*/  FSETP.NE.FTZ.AND P3, PT, R2, RZ, PT ;  /* 0x000000ff0200720b */ /* 0x000fe40003f75000 */
[----:B---3--:R-:W-:-:S09]  /*1f920*/  SHF.R.S32.HI R7, RZ, 0x1f, R0 ;  /* 0x0000001fff077819 */ /* 0x008fd20000011400 */
[----:B------:R-:W1:Y:S08]  /*1f930*/  @P4 MUFU.RCP R4, R3 ;  /* 0x0000000300044308 */ /* 0x000e700000001000 */
[----:B------:R-:W2:Y:S08]  /*1f940*/  @P3 MUFU.RCP R5, R2 ;  /* 0x0000000200053308 */ /* 0x000eb00000001000 */
[----:B------:R-:W3:Y:S01]  /*1f950*/  @P4 MUFU.LG2 R3, R3 ;  /* 0x0000000300034308 */ /* 0x000ee20000000c00 */
[C---:B-1----:R-:W-:Y:S01]  /*1f960*/  FMUL.FTZ R128, R4.reuse, R128 ;  /* 0x0000008004807220 */ /* 0x042fe20000410000 */
        /* <DEDUP_REMOVED lines=47> */
[----:B------:R-:W-:Y:S01]  /*1fc60*/  LEA.HI R4, R7, R0, RZ, 0x2 ;  /* 0x0000000007047211 */ /* 0x000fe200078f10ff */
[C---:B--2---:R-:W-:Y:S01]  /*1fc70*/  FMUL.FTZ R131, R5.reuse, R131 ;  /* 0x0000008305837220 */ /* 0x044fe20000410000 */
[C---:B------:R-:W-:Y:S01]  /*1fc80*/  FMUL.FTZ R130, R5.reuse, R130 ;  /* 0x0000008205827220 */ /* 0x040fe20000410000 */
[C---:B------:R-:W-:Y:S01]  /*1fc90*/  FMUL.FTZ R127, R5.reuse, R127 ;  /* 0x0000007f057f7220 */ /* 0x040fe20000410000 */
[--C-:B------:R-:W-:Y:S01]  /*1fca0*/  SHF.R.S32.HI R9, RZ, 0x2, R4.reuse ;  /* 0x00000002ff097819 */ /* 0x100fe20000011404 */
[C---:B------:R-:W-:Y:S01]  /*1fcb0*/  FMUL.FTZ R126, R5.reuse, R126 ;  /* 0x0000007e057e7220 */ /* 0x040fe20000410000 */
[----:B------:R-:W-:Y:S01]  /*1fcc0*/  SHF.R.S32.HI R6, RZ, 0x1f, R4 ;  /* 0x0000001fff067819 */ /* 0x000fe20000011404 */
[C---:B------:R-:W-:Y:S01]  /*1fcd0*/  FMUL.FTZ R39, R5.reuse, R39 ;  /* 0x0000002705277220 */ /* 0x040fe20000410000 */
[C---:B------:R-:W-:Y:S01]  /*1fce0*/  FMUL.FTZ R38, R5.reuse, R38 ;  /* 0x0000002605267220 */ /* 0x040fe20000410000 */
[C---:B------:R-:W-:Y:S01]  /*1fcf0*/  FMUL.FTZ R43, R5.reuse, R43 ;  /* 0x0000002b052b7220 */ /* 0x040fe20000410000 */
[----:B------:R-:W-:Y:S01]  /*1fd00*/  LEA.HI R6, R6, R9, RZ, 0x3 ;  /* 0x0000000906067211 */ /* 0x000fe200078f18ff */
[C---:B------:R-:W-:Y:S01]  /*1fd10*/  FMUL.FTZ R42, R5.reuse, R42 ;  /* 0x0000002a052a7220 */ /* 0x040fe20000410000 */
[C---:B------:R-:W-:Y:S01]  /*1fd20*/  FMUL.FTZ R47, R5.reuse, R47 ;  /* 0x0000002f052f7220 */ /* 0x040fe20000410000 */
[C---:B------:R-:W-:Y:S01]  /*1fd30*/  FMUL.FTZ R46, R5.reuse, R46 ;  /* 0x0000002e052e7220 */ /* 0x040fe20000410000 */
[----:B------:R-:W-:Y:S01]  /*1fd40*/  LOP3.LUT R6, R6, 0xfffffff8, RZ, 0xc0, !PT ;  /* 0xfffffff806067812 */ /* 0x000fe200078ec0ff */
[C---:B------:R-:W-:Y:S01]  /*1fd50*/  FMUL.FTZ R51, R5.reuse, R51 ;  /* 0x0000003305337220 */ /* 0x040fe20000410000 */
[C---:B------:R-:W-:Y:S01]  /*1fd60*/  FMUL.FTZ R50, R5.reuse, R50 ;  /* 0x0000003205327220 */ /* 0x040fe20000410000 */
[----:B------:R-:W-:Y:S01]  /*1fd70*/  FMUL.FTZ R55, R5, R55 ;  /* 0x0000003705377220 */ /* 0x000fe20000410000 */
[----:B------:R-:W-:Y:S01]  /*1fd80*/  IADD3 R6, R9, -R6, RZ ;  /* 0x8000000609067210 */ /* 0x000fe20007ffe0ff */
        /* <DEDUP_REMOVED lines=36> */
[----:B------:R-:W1:Y:S01]  /*1ffd0*/  @P3 MUFU.LG2 R2, R2 ;  /* 0x0000000200023308 */ /* 0x000e620000000c00 */
[----:B------:R-:W-:-:S02]  /*1ffe0*/  LOP3.LUT R9, R4, 0x3ffffffc, RZ, 0xc0, !PT ;  /* 0x3ffffffc04097812 */ /* 0x000fc400078ec0ff */
[----:B------:R-:W-:Y:S02]  /*1fff0*/  SHF.L.U32 R8, R6, 0x6, RZ ;  /* 0x0000000606087819 */ /* 0x000fe400000006ff */
[----:B------:R-:W-:Y:S02]  /*20000*/  SHF.R.S32.HI R4, RZ, 0x5, R5 ;  /* 0x00000005ff047819 */ /* 0x000fe40000011405 */
[----:B------:R-:W-:Y:S02]  /*20010*/  IADD3 R9, -R9, R0, RZ ;  /* 0x0000000009097210 */ /* 0x000fe40007ffe1ff */
[----:B------:R-:W-:Y:S02]  /*20020*/  LOP3.LUT R8, R8, 0x1c0, RZ, 0xc0, !PT ;  /* 0x000001c008087812 */ /* 0x000fe400078ec0ff */
[----:B------:R-:W-:Y:S02]  /*20030*/  LOP3.LUT R10, R6, 0x1, RZ, 0xc0, !PT ;  /* 0x00000001060a7812 */ /* 0x000fe400078ec0ff */
[----:B------:R-:W-:-:S02]  /*20040*/  LEA R9, R4, R9, 0x9 ;  /* 0x0000000904097211 */ /* 0x000fc400078e48ff */
[----:B------:R-:W-:Y:S02]  /*20050*/  LEA.HI R8, R8, R8, RZ, 0x1d ;  /* 0x0000000808087211 */ /* 0x000fe400078fe8ff */
[----:B------:R-:W-:Y:S02]  /*20060*/  ISETP.NE.U32.AND P0, PT, R10, 0x1, PT ;  /* 0x000000010a00780c */ /* 0x000fe40003f05070 */
[----:B------:R-:W-:Y:S02]  /*20070*/  LEA R8, R9, R8, 0x1 ;  /* 0x0000000809087211 */ /* 0x000fe400078e08ff */
[----:B------:R-:W-:Y:S02]  /*20080*/  R2P PR, R6, 0x6 ;  /* 0x0000000606007804 */ /* 0x000fe40000000000 */
[----:B------:R-:W-:Y:S01]  /*20090*/  LEA R9, R8, UR4, 0x1 ;  /* 0x0000000408097c11 */ /* 0x000fe2000f8e08ff */
[----:B------:R-:W-:Y:S01]  /*200a0*/  ULDC.U8 UR4, c[0x0][0x3d8] ;  /* 0x0000f60000047ab9 */ /* 0x000fe20000000000 */
[----:B------:R-:W-:-:S02]  /*200b0*/  MOV R6, 0x20 ;  /* 0x0000002000067802 */ /* 0x000fc40000000f00 */
[----:B------:R-:W-:Y:S02]  /*200c0*/  MOV R8, 0x40 ;  /* 0x0000004000087802 */ /* 0x000fe40000000f00 */
[C---:B------:R-:W-:Y:S02]  /*200d0*/  IADD3 R11, R9.reuse, -0x10, RZ ;  /* 0xfffffff0090b7810 */ /* 0x040fe40007ffe0ff */
[----:B------:R-:W-:Y:S02]  /*200e0*/  SEL R6, R6, 0xffffffe0, !P1 ;  /* 0xffffffe006067807 */ /* 0x000fe40004800000 */
[----:B------:R-:W-:Y:S02]  /*200f0*/  @P0 IADD3 R11, R9, 0x10, RZ ;  /* 0x00000010090b0810 */ /* 0x000fe40007ffe0ff */
[----:B------:R-:W-:Y:S02]  /*20100*/  F2FP.F16.F32.PACK_AB R128, R129, R128 ;  /* 0x000000808180723e */ /* 0x000fe400000000ff */
[----:B------:R-:W-:-:S02]  /*20110*/  F2FP.F16.F32.PACK_AB R130, R131, R130 ;  /* 0x000000828382723e */ /* 0x000fc400000000ff */
[----:B------:R-:W-:Y:S01]  /*20120*/  SEL R8, R8, 0xffffffc0, !P2 ;  /* 0xffffffc008087807 */ /* 0x000fe20005000000 */
[----:B------:R-:W-:Y:S01]  /*20130*/  STS [R9], R128 ;  /* 0x0000008009007388 */ /* 0x000fe20000000800 */
[----:B------:R-:W-:Y:S02]  /*20140*/  F2FP.F16.F32.PACK_AB R124, R125, R124 ;  /* 0x0000007c7d7c723e */ /* 0x000fe400000000ff */
[----:B------:R-:W-:Y:S01]  /*20150*/  F2FP.F16.F32.PACK_AB R126, R127, R126 ;  /* 0x0000007e7f7e723e */ /* 0x000fe200000000ff */
[----:B------:R-:W-:Y:S01]  /*20160*/  STS [R9+0x400], R130 ;  /* 0x0004008209007388 */ /* 0x000fe20000000800 */
[----:B------:R-:W-:Y:S02]  /*20170*/  F2FP.F16.F32.PACK_AB R36, R37, R36 ;  /* 0x000000242524723e */ /* 0x000fe400000000ff */
[----:B------:R-:W-:Y:S01]  /*20180*/  F2FP.F16.F32.PACK_AB R38, R39, R38 ;  /* 0x000000262726723e */ /* 0x000fe200000000ff */
[----:B------:R-:W-:Y:S01]  /*20190*/  STS [R11], R124 ;  /* 0x0000007c0b007388 */ /* 0x000fe20000000800 */
[----:B------:R-:W-:-:S02]  /*201a0*/  IADD3 R13, R9, R6, RZ ;  /* 0x00000006090d7210 */ /* 0x000fc40007ffe0ff */
[----:B------:R-:W-:Y:S01]  /*201b0*/  F2FP.F16.F32.PACK_AB R40, R41, R40 ;  /* 0x000000282928723e */ /* 0x000fe200000000ff */
[----:B------:R-:W-:Y:S01]  /*201c0*/  STS [R11+0x400], R126 ;  /* 0x0004007e0b007388 */ /* 0x000fe20000000800 */
[----:B------:R-:W-:Y:S02]  /*201d0*/  F2FP.F16.F32.PACK_AB R42, R43, R42 ;  /* 0x0000002a2b2a723e */ /* 0x000fe400000000ff */
[----:B------:R-:W-:Y:S01]  /*201e0*/  IADD3 R15, R6, R11, RZ ;  /* 0x0000000b060f7210 */ /* 0x000fe20007ffe0ff */
[----:B------:R-:W-:Y:S01]  /*201f0*/  STS [R13], R36 ;  /* 0x000000240d007388 */ /* 0x000fe20000000800 */
[----:B------:R-:W-:Y:S01]  /*20200*/  F2FP.F16.F32.PACK_AB R44, R45, R44 ;  /* 0x0000002c2d2c723e */ /* 0x000fe200000000ff */
[----:B------:R-:W2:Y:S01]  /*20210*/  @P4 LDC R6, c[0x0][0x2e8] ;  /* 0x0000ba00ff064b82 */ /* 0x000ea20000000800 */
[----:B------:R-:W-:Y:S01]  /*20220*/  F2FP.F16.F32.PACK_AB R46, R47, R46 ;  /* 0x0000002e2f2e723e */ /* 0x000fe200000000ff */
[----:B------:R-:W-:Y:S01]  /*20230*/  STS [R13+0x400], R38 ;  /* 0x000400260d007388 */ /* 0x000fe20000000800 */
[----:B------:R-:W-:-:S02]  /*20240*/  IADD3 R17, R9, R8, RZ ;  /* 0x0000000809117210 */ /* 0x000fc40007ffe0ff */
[----:B------:R-:W-:Y:S01]  /*20250*/  F2FP.F16.F32.PACK_AB R48, R49, R48 ;  /* 0x000000303130723e */ /* 0x000fe200000000ff */
[----:B------:R-:W-:Y:S01]  /*20260*/  STS [R15], R40 ;  /* 0x000000280f007388 */ /* 0x000fe20000000800 */
[----:B------:R-:W-:Y:S02]  /*20270*/  F2FP.F16.F32.PACK_AB R50, R51, R50 ;  /* 0x000000323332723e */ /* 0x000fe400000000ff */
[----:B------:R-:W-:Y:S01]  /*20280*/  IADD3 R19, R8, R11, RZ ;  /* 0x0000000b08137210 */ /* 0x000fe20007ffe0ff */
        /* <DEDUP_REMOVED lines=11> */
[----:B---3--:R-:W-:Y:S01]  /*20340*/  @P4 FMUL.FTZ R8, R3, 0.69314718246459960938 ;  /* 0x3f31721803084820 */ /* 0x008fe20000410000 */
[----:B------:R-:W-:Y:S01]  /*20350*/  F2FP.F16.F32.PACK_AB R62, R63, R62 ;  /* 0x0000003e3f3e723e */ /* 0x000fe200000000ff */
[----:B------:R-:W-:Y:S01]  /*20360*/  STS [R19+0x400], R50 ;  /* 0x0004003213007388 */ /* 0x000fe20000000800 */
[----:B------:R-:W-:Y:S01]  /*20370*/  F2FP.F16.F32.PACK_AB R64, R65, R64 ;  /* 0x000000404140723e */ /* 0x000fe200000000ff */
[----:B-1----:R-:W-:Y:S01]  /*20380*/  @P3 FMUL.FTZ R3, R2, 0.69314718246459960938 ;  /* 0x3f31721802033820 */ /* 0x002fe20000410000 */
[----:B------:R-:W-:Y:S01]  /*20390*/  F2FP.F16.F32.PACK_AB R66, R67, R66 ;  /* 0x000000424342723e */ /* 0x000fe200000000ff */
[----:B------:R-:W-:Y:S01]  /*203a0*/  STS [R21], R52 ;  /* 0x0000003415007388 */ /* 0x000fe20000000800 */
[----:B------:R-:W-:-:S02]  /*203b0*/  F2FP.F16.F32.PACK_AB R68, R69, R68 ;  /* 0x000000444544723e */ /* 0x000fc400000000ff */
[----:B------:R-:W-:Y:S01]  /*203c0*/  F2FP.F16.F32.PACK_AB R70, R71, R70 ;  /* 0x000000464746723e */ /* 0x000fe200000000ff */
[----:B------:R-:W-:Y:S01]  /*203d0*/  STS [R21+0x400], R54 ;  /* 0x0004003615007388 */ /* 0x000fe20000000800 */
[----:B------:R-:W-:Y:S02]  /*203e0*/  F2FP.F16.F32.PACK_AB R72, R73, R72 ;  /* 0x000000484948723e */ /* 0x000fe400000000ff */
[----:B------:R-:W-:Y:S01]  /*203f0*/  F2FP.F16.F32.PACK_AB R74, R75, R74 ;  /* 0x0000004a4b4a723e */ /* 0x000fe200000000ff */
[----:B------:R-:W-:Y:S01]  /*20400*/  STS [R23], R56 ;  /* 0x0000003817007388 */ /* 0x000fe20000000800 */
[----:B------:R-:W-:Y:S02]  /*20410*/  F2FP.F16.F32.PACK_AB R76, R77, R76 ;  /* 0x0000004c4d4c723e */ /* 0x000fe400000000ff */
        /* <DEDUP_REMOVED lines=35> */
[----:B------:R-:W-:Y:S02]  /*20650*/  ISETP.NE.AND P0, PT, RZ, UR4, PT ;  /* 0x00000004ff007c0c */ /* 0x000fe4000bf05270 */
[----:B------:R-:W-:Y:S01]  /*20660*/  MOV R10, 0x7f800000 ;  /* 0x7f800000000a7802 */ /* 0x000fe20000000f00 */
[----:B------:R-:W-:Y:S01]  /*20670*/  STS [R19+0x2400], R82 ;  /* 0x0024005213007388 */ /* 0x000fe20000000800 */
[----:B--2---:R-:W-:-:S03]  /*20680*/  @P4 FFMA.FTZ R10, R133, R6, R8 ;  /* 0x00000006850a4223 */ /* 0x004fc60000010008 */
[----:B------:R-:W-:Y:S04]  /*20690*/  STS [R21+0x2000], R84 ;  /* 0x0020005415007388 */ /* 0x000fe80000000800 */
[----:B------:R-:W-:Y:S04]  /*206a0*/  STS [R21+0x2400], R86 ;  /* 0x0024005615007388 */ /* 0x000fe80000000800 */
[----:B------:R-:W-:Y:S04]  /*206b0*/  STS [R23+0x2000], R88 ;  /* 0x0020005817007388 */ /* 0x000fe80000000800 */
[----:B------:R-:W-:Y:S04]  /*206c0*/  STS [R23+0x2400], R90 ;  /* 0x0024005a17007388 */ /* 0x000fe80000000800 */
[----:B------:R-:W-:Y:S04]  /*206d0*/  STS [R9+0x4000], R92 ;  /* 0x0040005c09007388 */ /* 0x000fe80000000800 */
[----:B------:R1:W-:Y:S04]  /*206e0*/  STS [R9+0x4400], R94 ;  /* 0x0044005e09007388 */ /* 0x0003e80000000800 */
[----:B------:R-:W-:Y:S04]  /*206f0*/  STS [R11+0x4000], R96 ;  /* 0x004000600b007388 */ /* 0x000fe80000000800 */
[----:B------:R2:W-:Y:S04]  /*20700*/  STS [R11+0x4400], R98 ;  /* 0x004400620b007388 */ /* 0x0005e80000000800 */
[----:B------:R3:W-:Y:S04]  /*20710*/  STS [R13+0x4000], R100 ;  /* 0x004000640d007388 */ /* 0x0007e80000000800 */
[----:B------:R3:W-:Y:S04]  /*20720*/  STS [R13+0x4400], R102 ;  /* 0x004400660d007388 */ /* 0x0007e80000000800 */
[----:B------:R3:W-:Y:S04]  /*20730*/  STS [R15+0x4000], R104 ;  /* 0x004000680f007388 */ /* 0x0007e80000000800 */
[----:B------:R3:W-:Y:S01]  /*20740*/  STS [R15+0x4400], R106 ;  /* 0x0044006a0f007388 */ /* 0x0007e20000000800 */
[----:B-1----:R-:W1:Y:S03]  /*20750*/  @P3 LDC R9, c[0x0][0x2e8] ;  /* 0x0000ba00ff093b82 */ /* 0x002e660000000800 */
[----:B------:R3:W-:Y:S04]  /*20760*/  STS [R17+0x4000], R108 ;  /* 0x0040006c11007388 */ /* 0x0007e80000000800 */
[----:B------:R3:W-:Y:S01]  /*20770*/  STS [R17+0x4400], R110 ;  /* 0x0044006e11007388 */ /* 0x0007e20000000800 */
[----:B--2---:R-:W-:-:S03]  /*20780*/  MOV R11, 0x7f800000 ;  /* 0x7f800000000b7802 */ /* 0x004fc60000000f00 */
[----:B------:R3:W-:Y:S04]  /*20790*/  STS [R19+0x4000], R120 ;  /* 0x0040007813007388 */ /* 0x0007e80000000800 */
[----:B------:R3:W-:Y:S04]  /*207a0*/  STS [R19+0x4400], R122 ;  /* 0x0044007a13007388 */ /* 0x0007e80000000800 */
[----:B------:R3:W-:Y:S04]  /*207b0*/  STS [R21+0x4000], R116 ;  /* 0x0040007415007388 */ /* 0x0007e80000000800 */
[----:B------:R3:W-:Y:S01]  /*207c0*/  STS [R21+0x4400], R118 ;  /* 0x0044007615007388 */ /* 0x0007e20000000800 */
[----:B-1----:R-:W-:-:S03]  /*207d0*/  @P3 FFMA.FTZ R11, R132, R9, R3 ;  /* 0x00000009840b3223 */ /* 0x002fc60000010003 */
        /* <DEDUP_REMOVED lines=12> */
.L_x_2832:
[----:B------:R-:W1:Y:S01]  /*208a0*/  S2R R32, SR_CTAID.Z ;  /* 0x0000000000207919 */ /* 0x000e620000002700 */
[----:B------:R-:W1:Y:S01]  /*208b0*/  LDC R2, c[0x0][0x270] ;  /* 0x00009c00ff027b82 */ /* 0x000e620000000800 */
[----:B---3--:R-:W1:Y:S07]  /*208c0*/  S2R R17, SR_CTAID.Y ;  /* 0x0000000000117919 */ /* 0x008e6e0000002600 */
[----:B------:R-:W2:Y:S01]  /*208d0*/  LDC R3, c[0x0][0x2c4] ;  /* 0x0000b100ff037b82 */ /* 0x000ea20000000800 */
[----:B-1----:R-:W-:-:S04]  /*208e0*/  IMAD R2, R17, R2, R32 ;  /* 0x0000000211027224 */ /* 0x002fc800078e0220 */
[----:B--2---:R-:W-:-:S07]  /*208f0*/  IMAD R3, R2, R3, RZ ;  /* 0x0000000302037224 */ /* 0x004fce00078e02ff */
.L_x_2833:
[----:B------:R-:W1:Y:S01]  /*20900*/  S2R R8, SR_TID.X ;  /* 0x0000000000087919 */ /* 0x000e620000002100 */
[----:B------:R-:W-:Y:S01]  /*20910*/  SHF.R.S32.HI R15, RZ, 0x1f, R4 ;  /* 0x0000001fff0f7819 */ /* 0x000fe20000011404 */
[----:B------:R-:W-:Y:S01]  /*20920*/  ULDC.64 UR6, c[0x0][0x208] ;  /* 0x0000820000067ab9 */ /* 0x000fe20000000a00 */
[----:B------:R-:W-:Y:S01]  /*20930*/  BSSY B0, `(.L_x_2834) ;  /* 0x000001f000007945 */ /* 0x000fe20003800000 */
[----:B------:R-:W-:Y:S01]  /*20940*/  BAR.SYNC.DEFER_BLOCKING 0x0 ;  /* 0x0000000000007b1d */ /* 0x000fe20000010000 */
[----:B------:R-:W-:Y:S02]  /*20950*/  LEA.HI R12, R15, R4, RZ, 0x2 ;  /* 0x000000040f0c7211 */ /* 0x000fe400078f10ff */
[----:B-1----:R-:W-:-:S04]  /*20960*/  SHF.R.S32.HI R9, RZ, 0x1f, R8 ;  /* 0x0000001fff097819 */ /* 0x002fc80000011408 */
[----:B------:R-:W-:-:S04]  /*20970*/  LEA.HI R13, R9, R8, RZ, 0x5 ;  /* 0x00000008090d7211 */ /* 0x000fc800078f28ff */
[----:B------:R-:W-:-:S05]  /*20980*/  LOP3.LUT R13, R13, 0xffffffe0, RZ, 0xc0, !PT ;  /* 0xffffffe00d0d7812 */ /* 0x000fca00078ec0ff */
[----:B------:R-:W-:Y:S01]  /*20990*/  IMAD.IADD R2, R8, 0x1, -R13 ;  /* 0x0000000108027824 */ /* 0x000fe200078e0a0d */
[----:B------:R-:W-:-:S04]  /*209a0*/  LOP3.LUT R13, R5, 0xffffffe0, RZ, 0xc0, !PT ;  /* 0xffffffe0050d7812 */ /* 0x000fc800078ec0ff */
        /* <DEDUP_REMOVED lines=23> */
.L_x_2835:
[----:B------:R-:W-:Y:S05]  /*20b20*/  BSYNC B0 ;  /* 0x0000000000007941 */ /* 0x000fea0003800000 */
.L_x_2834:
[----:B------:R-:W2:Y:S01]  /*20b30*/  S2UR UR5, SR_CTAID.X ;  /* 0x00000000000579c3 */ /* 0x000ea20000002500 */
[----:B-1----:R-:W-:Y:S01]  /*20b40*/  LEA.HI R10, R9, R8, RZ, 0x3 ;  /* 0x00000008090a7211 */ /* 0x002fe200078f18ff */
[----:B------:R1:W3:Y:S01]  /*20b50*/  LDS.128 R12, [R203+0x1800] ;  /* 0x00180000cb0c7984 */ /* 0x0002e20000000c00 */
[----:B------:R-:W-:Y:S01]  /*20b60*/  LEA.HI R9, R7, R0, RZ, 0x3 ;  /* 0x0000000007097211 */ /* 0x000fe200078f18ff */
[----:B------:R-:W-:Y:S01]  /*20b70*/  BSSY B0, `(.L_x_2836) ;  /* 0x0000040000007945 */ /* 0x000fe20003800000 */
[----:B------:R-:W-:Y:S01]  /*20b80*/  LOP3.LUT R7, R10, 0xfffffff8, RZ, 0xc0, !PT ;  /* 0xfffffff80a077812 */ /* 0x000fe200078ec0ff */
[----:B------:R1:W4:Y:S01]  /*20b90*/  LDS.128 R24, [R203] ;  /* 0x00000000cb187984 */ /* 0x0003220000000c00 */
[----:B------:R-:W-:Y:S01]  /*20ba0*/  LOP3.LUT R9, R9, 0xfffffff8, RZ, 0xc0, !PT ;  /* 0xfffffff809097812 */ /* 0x000fe200078ec0ff */
[----:B------:R-:W5:Y:S01]  /*20bb0*/  LDC.64 R2, c[0x0][0x290] ;  /* 0x0000a400ff027b82 */ /* 0x000f620000000a00 */
[----:B------:R-:W-:Y:S02]  /*20bc0*/  ISETP.NE.AND P0, PT, R202, -0x1, PT ;  /* 0xffffffffca00780c */ /* 0x000fe40003f05270 */
[----:B------:R-:W-:Y:S01]  /*20bd0*/  SHF.R.S32.HI R6, RZ, 0x3, R10 ;  /* 0x00000003ff067819 */ /* 0x000fe2000001140a */
[----:B------:R-:W-:Y:S01]  /*20be0*/  IMAD.IADD R28, R0, 0x1, -R9 ;  /* 0x00000001001c7824 */ /* 0x000fe200078e0a09 */
[----:B------:R-:W-:-:S02]  /*20bf0*/  IADD3 R0, -R7, R8, RZ ;  /* 0x0000000807007210 */ /* 0x000fc40007ffe1ff */
[----:B------:R-:W-:Y:S01]  /*20c00*/  SHF.R.S32.HI R7, RZ, 0x1f, R17 ;  /* 0x0000001fff077819 */ /* 0x000fe20000011411 */
[----:B------:R-:W1:Y:S01]  /*20c10*/  LDC.64 R4, c[0x0][0x298] ;  /* 0x0000a600ff047b82 */ /* 0x000e620000000a00 */
[----:B------:R-:W-:Y:S02]  /*20c20*/  IMAD.SHL.U32 R28, R28, 0x8, RZ ;  /* 0x000000081c1c7824 */ /* 0x000fe400078e00ff */
[----:B------:R-:W-:Y:S02]  /*20c30*/  VIADD R10, R6, 0x10 ;  /* 0x00000010060a7836 */ /* 0x000fe40000000000 */
[----:B------:R-:W-:Y:S01]  /*20c40*/  IMAD.SHL.U32 R0, R0, 0x8, RZ ;  /* 0x0000000800007824 */ /* 0x000fe200078e00ff */
[----:B------:R-:W-:Y:S01]  /*20c50*/  SHF.R.S32.HI R29, RZ, 0x1f, R28 ;  /* 0x0000001fff1d7819 */ /* 0x000fe2000001141c */
[----:B--2---:R-:W-:-:S04]  /*20c60*/  USHF.L.U32 UR5, UR5, 0x6, URZ ;  /* 0x0000000605057899 */ /* 0x004fc8000800063f */
[----:B------:R-:W-:Y:S02]  /*20c70*/  USHF.R.S32.HI UR4, URZ, 0x1f, UR5 ;  /* 0x0000001f3f047899 */ /* 0x000fe40008011405 */
        /* <DEDUP_REMOVED lines=47> */
.L_x_2837:
[----:B------:R-:W-:Y:S05]  /*20f70*/  BSYNC B0 ;  /* 0x0000000000007941 */ /* 0x000fea0003800000 */
.L_x_2836:
        /* <DEDUP_REMOVED lines=23> */
.L_x_2839:
[----:B------:R-:W-:Y:S05]  /*210f0*/  BSYNC B0 ;  /* 0x0000000000007941 */ /* 0x000fea0003800000 */
.L_x_2838:
        /* <DEDUP_REMOVED lines=23> */
.L_x_2841:
[----:B------:R-:W-:Y:S05]  /*21270*/  BSYNC B0 ;  /* 0x0000000000007941 */ /* 0x000fea0003800000 */
.L_x_2840:
        /* <DEDUP_REMOVED lines=22> */
.L_x_2842:
        /* <DEDUP_REMOVED lines=10> */
.L_x_4172:


//--------------------- .text._ZN5flash24flash_fwd_splitkv_kernelI23Flash_fwd_kernel_traitsILi192ELi64ELi64ELi4ELb0ELb0EN7cutlass6half_tE19Flash_kernel_traitsILi192ELi64ELi64ELi4ES3_EELb1ELb0ELb1ELb0ELb0ELb1ELb0ELb1EEEvNS_16Flash_fwd_paramsE --------------------------
	.section	.text._ZN5flash24flash_fwd_splitkv_kernelI23Flash_fwd_kernel_traitsILi192ELi64ELi64ELi4ELb0ELb0EN7cutlass6half_tE19Flash_kernel_traitsILi192ELi64ELi64ELi4ES3_EELb1ELb0ELb1ELb0ELb0ELb1ELb0ELb1EEEvNS_16Flash_fwd_paramsE,"ax",@progbits
	.align	128
        .global         _ZN5flash24flash_fwd_splitkv_kernelI23Flash_fwd_kernel_traitsILi192ELi64ELi64ELi4ELb0ELb0EN7cutlass6half_tE19Flash_kernel_traitsILi192ELi64ELi64ELi4ES3_EELb1ELb0ELb1ELb0ELb0ELb1ELb0ELb1EEEvNS_16Flash_fwd_paramsE
        .type           _ZN5flash24flash_fwd_splitkv_kernelI23Flash_fwd_kernel_traitsILi192ELi64ELi64ELi4ELb0ELb0EN7cutlass6half_tE19Flash_kernel_traitsILi192ELi64ELi64ELi4ES3_EELb1ELb0ELb1ELb0ELb0ELb1ELb0ELb1EEEvNS_16Flash_fwd_paramsE,@function
        .size           _ZN5flash24flash_fwd_splitkv_kernelI23Flash_fwd_kernel_traitsILi192ELi64ELi64ELi4ELb0ELb0EN7cutlass6half_tE19Flash_kernel_traitsILi192ELi64ELi64ELi4ES3_EELb1ELb0ELb1ELb0ELb0ELb1ELb0ELb1EEEvNS_16Flash_fwd_paramsE,(.L_x_4173 - _ZN5flash24flash_fwd_splitkv_kernelI23Flash_fwd_kernel_traitsILi192ELi64ELi64ELi4ELb0ELb0EN7cutlass6half_tE19Flash_kernel_traitsILi192ELi64ELi64ELi4ES3_EELb1ELb0ELb1ELb0ELb0ELb1ELb0ELb1EEEvNS_16Flash_fwd_paramsE)
        .other          _ZN5flash24flash_fwd_splitkv_kernelI23Flash_fwd_kernel_traitsILi192ELi64ELi64ELi4ELb0ELb0EN7cutlass6half_tE19Flash_kernel_traitsILi192ELi64ELi64ELi4ES3_EELb1ELb0ELb1ELb0ELb0ELb1ELb0ELb1EEEvNS_16Flash_fwd_paramsE,@"STO_CUDA_ENTRY STV_DEFAULT"
_ZN5flash24flash_fwd_splitkv_kernelI23Flash_fwd_kernel_traitsILi192ELi64ELi64ELi4ELb0ELb0EN7cutlass6half_tE19Flash_kernel_traitsILi192ELi64ELi64ELi4ES3_EELb1ELb0ELb1ELb0ELb0ELb1ELb0ELb1EEEvNS_16Flash_fwd_paramsE:
.text._ZN5flash24flash_fwd_splitkv_kernelI23Flash_fwd_kernel_traitsILi192ELi64ELi64ELi4ELb0ELb0EN7cutlass6half_tE19Flash_kernel_traitsILi192ELi64ELi64ELi4ES3_EELb1ELb0ELb1ELb0ELb0ELb1ELb0ELb1EEEvNS_16Flash_fwd_paramsE:
        /* <DEDUP_REMOVED lines=40> */
.L_x_2843:
[----:B------:R-:W1:Y:S02]  /*0280*/  LDC R69, c[0x0][0x2c8] ;  /* 0x0000b200ff457b82 */ /* 0x000e640000000800 */
.L_x_2844:
        /* <DEDUP_REMOVED lines=44> */
[----:B------:R-:W-:-:S03]  /*0550*/  LOP3.LUT R0, R6, 0xfffffff8, RZ, 0xc0, !PT ;  /* 0xfffffff806007812 */ /* 0x000fc600078ec0ff */
[----:B------:R-:W2:Y:S02]  /*0560*/  @!P0 LDC.64 R2, c[0x0][0x290] ;  /* 0x0000a400ff028b82 */ /* 0x000ea40000000a00 */
[----:B------:R-:W-:-:S05]  /*0570*/  IMAD.IADD R0, R127, 0x1, -R0 ;  /* 0x000000017f007824 */ /* 0x000fca00078e0a00 */
[----:B------:R-:W-:Y:S01]  /*0580*/  ISETP.NE.AND P6, PT, R0, RZ, PT ;  /* 0x000000ff0000720c */ /* 0x000fe20003fc5270 */
[----:B-1----:R-:W-:-:S04]  /*0590*/  @P0 IMAD.WIDE.U32 R10, R209, R4, RZ ;  /* 0x00000004d10a0225 */ /* 0x002fc800078e00ff */
[----:B------:R-:W-:Y:S02]  /*05a0*/  IMAD R12, R7, R4, RZ ;  /* 0x00000004070c7224 */ /* 0x000fe400078e02ff */
[-C--:B------:R-:W-:Y:S02]  /*05b0*/  @P0 IMAD R209, R209, R5.reuse, R11 ;  /* 0x00000005d1d10224 */ /* 0x080fe400078e020b */
[----:B------:R-:W-:Y:S02]  /*05c0*/  IMAD R12, R61, R5, R12 ;  /* 0x000000053d0c7224 */ /* 0x000fe400078e020c */
[-C--:B--2---:R-:W-:Y:S02]  /*05d0*/  @!P0 IMAD R8, R71, R2.reuse, RZ ;  /* 0x0000000247088224 */ /* 0x084fe400078e02ff */
[----:B------:R-:W-:-:S04]  /*05e0*/  @!P0 IMAD.WIDE.U32 R14, R9, R2, RZ ;  /* 0x00000002090e8225 */ /* 0x000fc800078e00ff */
[C---:B------:R-:W-:Y:S02]  /*05f0*/  @!P0 IMAD R3, R9.reuse, R3, R8 ;  /* 0x0000000309038224 */ /* 0x040fe400078e0208 */
[----:B------:R-:W-:Y:S02]  /*0600*/  IMAD.SHL.U32 R8, R0, 0x8, RZ ;  /* 0x0000000800087824 */ /* 0x000fe400078e00ff */
[----:B------:R-:W-:Y:S01]  /*0610*/  IMAD R2, R9, UR4, R156 ;  /* 0x0000000409027c24 */ /* 0x000fe2000f8e029c */
[----:B------:R-:W-:Y:S01]  /*0620*/  @!P0 IADD3 R209, R15, R3, RZ ;  /* 0x000000030fd18210 */ /* 0x000fe20007ffe0ff */
[----:B------:R-:W-:Y:S01]  /*0630*/  @!P0 IMAD.MOV.U32 R10, RZ, RZ, R14 ;  /* 0x000000ffff0a8224 */ /* 0x000fe200078e000e */
[----:B------:R-:W-:Y:S01]  /*0640*/  SHF.R.S32.HI R9, RZ, 0x1f, R8 ;  /* 0x0000001fff097819 */ /* 0x000fe20000011408 */
[----:B------:R-:W-:Y:S01]  /*0650*/  ULDC UR4, c[0x0][0x2c4] ;  /* 0x0000b10000047ab9 */ /* 0x000fe20000000800 */
[----:B------:R-:W-:Y:S01]  /*0660*/  SHF.R.S32.HI R3, RZ, 0x3, R6 ;  /* 0x00000003ff037819 */ /* 0x000fe20000011406 */
[----:B------:R-:W-:Y:S01]  /*0670*/  IMAD R2, R2, UR4, R61 ;  /* 0x0000000402027c24 */ /* 0x000fe2000f8e023d */
[----:B------:R-:W-:Y:S01]  /*0680*/  SHF.R.S32.HI R6, RZ, 0x1f, R156 ;  /* 0x0000001fff067819 */ /* 0x000fe2000001149c */
[----:B------:R-:W-:Y:S01]  /*0690*/  IMAD.WIDE.U32 R16, R61, R4, R8 ;  /* 0x000000043d107225 */ /* 0x000fe200078e0008 */
[----:B------:R-:W-:Y:S01]  /*06a0*/  ULDC.64 UR4, c[0x0][0x2a0] ;  /* 0x0000a80000047ab9 */ /* 0x000fe20000000a00 */
[----:B------:R-:W-:-:S02]  /*06b0*/  IADD3 R13, R3, 0x20, RZ ;  /* 0x00000020030d7810 */ /* 0x000fc40007ffe0ff */
[----:B------:R-:W-:Y:S01]  /*06c0*/  VIADD R7, R3, 0x10 ;  /* 0x0000001003077836 */ /* 0x000fe20000000000 */
[----:B------:R-:W-:-:S04]  /*06d0*/  IADD3 R10, P0, R10, R16, RZ ;  /* 0x000000100a0a7210 */ /* 0x000fc80007f1e0ff */
[----:B------:R-:W-:Y:S01]  /*06e0*/  IADD3.X R11, R209, R17, R12, P0, !PT ;  /* 0x00000011d10b7210 */ /* 0x000fe200007fe40c */
[----:B------:R-:W-:Y:S01]  /*06f0*/  IMAD R17, R6, UR4, RZ ;  /* 0x0000000406117c24 */ /* 0x000fe2000f8e02ff */
[-C--:B------:R-:W-:Y:S02]  /*0700*/  ISETP.GE.AND P0, PT, R3, R208.reuse, PT ;  /* 0x000000d00300720c */ /* 0x080fe40003f06270 */
[CC--:B------:R-:W-:Y:S01]  /*0710*/  ISETP.GE.AND P1, PT, R7.reuse, R208.reuse, PT ;  /* 0x000000d00700720c */ /* 0x0c0fe20003f26270 */
[C---:B------:R-:W-:Y:S01]  /*0720*/  IMAD R17, R156.reuse, UR5, R17 ;  /* 0x000000059c117c24 */ /* 0x040fe2000f8e0211 */
[----:B------:R-:W-:Y:S01]  /*0730*/  ISETP.GE.OR P4, PT, R7, R208, P6 ;  /* 0x000000d00700720c */ /* 0x000fe20003786670 */
[----:B------:R-:W-:Y:S01]  /*0740*/  IMAD.WIDE.U32 R156, R156, UR4, R10 ;  /* 0x000000049c9c7c25 */ /* 0x000fe2000f8e000a */
[----:B------:R-:W-:Y:S02]  /*0750*/  SHF.R.S32.HI R11, RZ, 0x1f, R3 ;  /* 0x0000001fff0b7819 */ /* 0x000fe40000011403 */
[C---:B------:R-:W-:Y:S01]  /*0760*/  IADD3 R6, R8.reuse, 0x80, RZ ;  /* 0x0000008008067810 */ /* 0x040fe20007ffe0ff */
[----:B------:R-:W-:-:S02]  /*0770*/  VIADD R10, R8, 0x40 ;  /* 0x00000040080a7836 */ /* 0x000fc40000000000 */
[----:B------:R-:W-:Y:S02]  /*0780*/  IMAD.IADD R17, R157, 0x1, R17 ;  /* 0x000000019d117824 */ /* 0x000fe400078e0211 */
[----:B------:R-:W-:Y:S05]  /*0790*/  @P0 BRA `(.L_x_2847) ;  /* 0x00000000003c0947 */ /* 0x000fea0003800000 */
[-C--:B------:R-:W-:Y:S01]  /*07a0*/  IMAD R0, R11, R4.reuse, RZ ;  /* 0x000000040b007224 */ /* 0x080fe200078e02ff */
[----:B------:R-:W-:Y:S01]  /*07b0*/  ULDC UR8, c[0x0][0x2d0] ;  /* 0x0000b40000087ab9 */ /* 0x000fe20000000800 */
[----:B------:R-:W-:Y:S01]  /*07c0*/  IMAD.MOV.U32 R16, RZ, RZ, R156 ;  /* 0x000000ffff107224 */ /* 0x000fe200078e009c */
[----:B------:R-:W-:Y:S01]  /*07d0*/  ISETP.GE.AND P5, PT, R8, UR8, PT ;  /* 0x0000000808007c0c */ /* 0x000fe2000bfa6270 */
[C---:B------:R-:W-:Y:S01]  /*07e0*/  IMAD R0, R3.reuse, R5, R0 ;  /* 0x0000000503007224 */ /* 0x040fe200078e0200 */
        /* <DEDUP_REMOVED lines=10> */
.L_x_2847:
[----:B------:R-:W-:Y:S05]  /*0890*/  BSYNC B0 ;  /* 0x0000000000007941 */ /* 0x000fea0003800000 */
.L_x_2846:
[----:B------:R-:W-:Y:S01]  /*08a0*/  BSSY B0, `(.L_x_2848) ;  /* 0x0000015000007945 */ /* 0x000fe20003800000 */
[----:B------:R-:W-:-:S03]  /*08b0*/  ISETP.GE.AND P0, PT, R13, R208, PT ;  /* 0x000000d00d00720c */ /* 0x000fc60003f06270 */
[----:B------:R-:W-:Y:S10]  /*08c0*/  @P1 BRA `(.L_x_2849) ;  /* 0x0000000000481947 */ /* 0x000ff40003800000 */
        /* <DEDUP_REMOVED lines=13> */
[----:B-1----:R-:W-:-:S04]  /*09a0*/  LEA R18, P5, R14, UR4, 0x1 ;  /* 0x000000040e127c11 */ /* 0x002fc8000f8a08ff */
[----:B------:R-:W-:-:S05]  /*09b0*/  LEA.HI.X R19, R14, UR5, R0, 0x1, P5 ;  /* 0x000000050e137c11 */ /* 0x000fca000a8f0c00 */
[----:B------:R2:W-:Y:S04]  /*09c0*/  @!P3 STG.E.128 desc[UR6][R18.64], RZ ;  /* 0x000000ff1200b986 */ /* 0x0005e8000c101d06 */
[----:B------:R2:W-:Y:S04]  /*09d0*/  @!P2 STG.E.128 desc[UR6][R18.64+0x80], RZ ;  /* 0x000080ff1200a986 */ /* 0x0005e8000c101d06 */
[----:B------:R2:W-:Y:S02]  /*09e0*/  @!P1 STG.E.128 desc[UR6][R18.64+0x100], RZ ;  /* 0x000100ff12009986 */ /* 0x0005e4000c101d06 */
.L_x_2849:
[----:B------:R-:W-:Y:S05]  /*09f0*/  BSYNC B0 ;  /* 0x0000000000007941 */ /* 0x000fea0003800000 */
.L_x_2848:
[----:B------:R-:W-:Y:S01]  /*0a00*/  BSSY B0, `(.L_x_2850) ;  /* 0x0000016000007945 */ /* 0x000fe20003800000 */
[----:B------:R-:W-:Y:S02]  /*0a10*/  ISETP.GE.OR P3, PT, R13, R208, P6 ;  /* 0x000000d00d00720c */ /* 0x000fe40003766670 */
[----:B------:R-:W-:Y:S01]  /*0a20*/  IADD3 R13, R3, 0x30, RZ ;  /* 0x00000030030d7810 */ /* 0x000fe20007ffe0ff */
        /* <DEDUP_REMOVED lines=14> */
[----:B-12---:R-:W-:-:S04]  /*0b10*/  LEA R18, P5, R14, UR4, 0x1 ;  /* 0x000000040e127c11 */ /* 0x006fc8000f8a08ff */
[----:B------:R-:W-:-:S05]  /*0b20*/  LEA.HI.X R19, R14, UR5, R7, 0x1, P5 ;  /* 0x000000050e137c11 */ /* 0x000fca000a8f0c07 */
[----:B------:R3:W-:Y:S04]  /*0b30*/  @!P2 STG.E.128 desc[UR6][R18.64], RZ ;  /* 0x000000ff1200a986 */ /* 0x0007e8000c101d06 */
[----:B------:R3:W-:Y:S04]  /*0b40*/  @!P1 STG.E.128 desc[UR6][R18.64+0x80], RZ ;  /* 0x000080ff12009986 */ /* 0x0007e8000c101d06 */
[----:B------:R3:W-:Y:S02]  /*0b50*/  @!P0 STG.E.128 desc[UR6][R18.64+0x100], RZ ;  /* 0x000100ff12008986 */ /* 0x0007e4000c101d06 */
.L_x_2851:
[----:B------:R-:W-:Y:S05]  /*0b60*/  BSYNC B0 ;  /* 0x0000000000007941 */ /* 0x000fea0003800000 */
.L_x_2850:
        /* <DEDUP_REMOVED lines=22> */
.L_x_2853:
[----:B------:R-:W-:Y:S05]  /*0cd0*/  BSYNC B0 ;  /* 0x0000000000007941 */ /* 0x000fea0003800000 */
.L_x_2852:
        /* <DEDUP_REMOVED lines=15> */
.L_x_2845:
        /* <DEDUP_REMOVED lines=22> */
.L_x_2854:
        /* <DEDUP_REMOVED lines=82> */
.L_x_2855:
        /* <DEDUP_REMOVED lines=48> */
.L_x_2857:
        /* <DEDUP_REMOVED lines=32> */
.L_x_2856:
        /* <DEDUP_REMOVED lines=23> */
[C---:B------:R-:W-:Y:S01]  /*1ac0*/  IMAD.SHL.U32 R12, R62.reuse, 0x8, RZ ;  /* 0x000000083e0c7824 */ /* 0x040fe200078e00ff */
        /* <DEDUP_REMOVED lines=41> */
[C---:B------:R-:W-:Y:S01]  /*1d60*/  LOP3.LUT P4, RZ, R20.reuse, 0x4, RZ, 0xc0, !PT ;  /* 0x0000000414ff7812 */ /* 0x040fe2000788c0ff */
        /* <DEDUP_REMOVED lines=149> */
[----:B------:R-:W-:Y:S01]  /*26c0*/  IADD3 R88, P0, R207, 0x80, RZ ;  /* 0x00000080cf587810 */ /* 0x000fe20007f1e0ff */
[----:B------:R-:W-:Y:S01]  /*26d0*/  IMAD.SHL.U32 R5, R167, 0x20, RZ ;  /* 0x00000020a7057824 */ /* 0x000fe200078e00ff */
[----:B------:R-:W-:Y:S01]  /*26e0*/  IADD3 R80, P1, R207, 0x40, RZ ;  /* 0x00000040cf507810 */ /* 0x000fe20007f3e0ff */
[----:B------:R-:W-:Y:S01]  /*26f0*/  IMAD.IADD R100, R15, 0x1, R100 ;  /* 0x000000010f647824 */ /* 0x000fe200078e0264 */
[C---:B------:R-:W-:Y:S01]  /*2700*/  IADD3 R112, P4, R114.reuse, UR12, RZ ;  /* 0x0000000c72707c10 */ /* 0x040fe2000ff9e0ff */
[--C-:B------:R-:W-:Y:S01]  /*2710*/  IMAD.X R91, RZ, RZ, R206.reuse, P0 ;  /* 0x000000ffff5b7224 */ /* 0x100fe200000e06ce */
[C---:B------:R-:W-:Y:S01]  /*2720*/  IADD3 R90, P0, R207.reuse, R88, RZ ;  /* 0x00000058cf5a7210 */ /* 0x040fe20007f1e0ff */
[----:B------:R-:W-:Y:S01]  /*2730*/  IMAD.X R83, RZ, RZ, R206, P1 ;  /* 0x000000ffff537224 */ /* 0x000fe200008e06ce */
[----:B------:R-:W-:Y:S01]  /*2740*/  IADD3 R114, P2, R114, UR10, RZ ;  /* 0x0000000a72727c10 */ /* 0x000fe2000ff5e0ff */
[----:B------:R-:W-:Y:S01]  /*2750*/  IMAD.WIDE.U32 R166, R166, 0x20, RZ ;  /* 0x00000020a6a67825 */ /* 0x000fe200078e00ff */
[----:B------:R-:W-:Y:S01]  /*2760*/  IADD3 R82, P1, R207, R80, RZ ;  /* 0x00000050cf527210 */ /* 0x000fe20007f3e0ff */
[----:B------:R-:W-:Y:S01]  /*2770*/  UIADD3 UR28, UR19, UR14, URZ ;  /* 0x0000000e131c7290 */ /* 0x000fe2000fffe03f */
[C---:B------:R-:W-:Y:S01]  /*2780*/  IADD3.X R113, R115.reuse, UR13, RZ, P4, !PT ;  /* 0x0000000d73717c10 */ /* 0x040fe2000a7fe4ff */
[C---:B------:R-:W-:Y:S01]  /*2790*/  IMAD.X R93, R206.reuse, 0x1, R91, P0 ;  /* 0x00000001ce5d7824 */ /* 0x040fe200000e065b */
[----:B------:R-:W-:Y:S01]  /*27a0*/  IADD3.X R115, R115, UR11, RZ, P2, !PT ;  /* 0x0000000b73737c10 */ /* 0x000fe200097fe4ff */
[C---:B------:R-:W-:Y:S01]  /*27b0*/  IMAD.X R85, R206.reuse, 0x1, R83, P1 ;  /* 0x00000001ce557824 */ /* 0x040fe200008e0653 */
[----:B------:R-:W-:Y:S01]  /*27c0*/  IADD3 R101, P0, R207, R90, RZ ;  /* 0x0000005acf657210 */ /* 0x000fe20007f1e0ff */
[----:B------:R-:W-:Y:S01]  /*27d0*/  IMAD R103, R165, 0x60, RZ ;  /* 0x00000060a5677824 */ /* 0x000fe200078e02ff */
[----:B------:R-:W-:Y:S01]  /*27e0*/  IADD3 R84, P2, R75, 0x80, RZ ;  /* 0x000000804b547810 */ /* 0x000fe20007f5e0ff */
[----:B------:R-:W-:Y:S01]  /*27f0*/  IMAD.SHL.U32 R140, R147, 0x20, RZ ;  /* 0x00000020938c7824 */ /* 0x000fe200078e00ff */
[----:B------:R-:W-:Y:S01]  /*2800*/  IADD3 R97, P1, R207, R82, RZ ;  /* 0x00000052cf617210 */ /* 0x000fe20007f3e0ff */
[C---:B------:R-:W-:Y:S01]  /*2810*/  IMAD.X R98, R206.reuse, 0x1, R93, P0 ;  /* 0x00000001ce627824 */ /* 0x040fe200000e065d */
        /* <DEDUP_REMOVED lines=37> */
.L_x_2951:
        /* <DEDUP_REMOVED lines=21> */
.L_x_2860:
[----:B------:R-:W-:Y:S05]  /*2bc0*/  BSYNC B0 ;  /* 0x0000000000007941 */ /* 0x000fea0003800000 */
.L_x_2859:
[----:B------:R-:W-:Y:S04]  /*2bd0*/  BSSY B0, `(.L_x_2861) ;  /* 0x000000f000007945 */ /* 0x000fe80003800000 */
[----:B------:R-:W-:Y:S05]  /*2be0*/  @!P0 BRA `(.L_x_2862) ;  /* 0x0000000000348947 */ /* 0x000fea0003800000 */
[----:B------:R-:W-:Y:S02]  /*2bf0*/  ISETP.NE.AND P1, PT, R142, RZ, PT ;  /* 0x000000ff8e00720c */ /* 0x000fe40003f25270 */
[----:B------:R-:W-:Y:S02]  /*2c00*/  IADD3 R18, P0, R108, UR22, RZ ;  /* 0x000000166c127c10 */ /* 0x000fe4000ff1e0ff */
[----:B------:R-:W-:Y:S02]  /*2c10*/  LEA R2, P2, R205, R106, 0x1 ;  /* 0x0000006acd027211 */ /* 0x000fe400078408ff */
        /* <DEDUP_REMOVED lines=10> */
.L_x_2862:
[----:B------:R-:W-:Y:S05]  /*2cc0*/  BSYNC B0 ;  /* 0x0000000000007941 */ /* 0x000fea0003800000 */
.L_x_2861:
        /* <DEDUP_REMOVED lines=18> */
.L_x_2864:
[----:B------:R-:W-:Y:S05]  /*2df0*/  BSYNC B0 ;  /* 0x0000000000007941 */ /* 0x000fea0003800000 */
.L_x_2863:
        /* <DEDUP_REMOVED lines=17> */
.L_x_2866:
[----:B------:R-:W-:Y:S05]  /*2f10*/  BSYNC B0 ;  /* 0x0000000000007941 */ /* 0x000fea0003800000 */
.L_x_2865:
        /* <DEDUP_REMOVED lines=64> */
.L_x_2872:
[----:B------:R-:W-:Y:S05]  /*3320*/  BSYNC B0 ;  /* 0x0000000000007941 */ /* 0x000fea0003800000 */
.L_x_2871:
        /* <DEDUP_REMOVED lines=52> */
.L_x_2874:
[----:B------:R-:W-:Y:S05]  /*3670*/  BSYNC B0 ;  /* 0x0000000000007941 */ /* 0x000fea0003800000 */
.L_x_2873:
        /* <DEDUP_REMOVED lines=51> */
.L_x_2870:
[----:B------:R-:W-:Y:S05]  /*39b0*/  BSYNC B1 ;  /* 0x0000000000017941 */ /* 0x000fea0003800000 */
.L_x_2869:
        /* <DEDUP_REMOVED lines=70> */
.L_x_2878:
[----:B------:R-:W-:Y:S05]  /*3e20*/  BSYNC B0 ;  /* 0x0000000000007941 */ /* 0x000fea0003800000 */
.L_x_2877:
        /* <DEDUP_REMOVED lines=55> */
.L_x_2880:
[----:B------:R-:W-:Y:S05]  /*41a0*/  BSYNC B0 ;  /* 0x0000000000007941 */ /* 0x000fea0003800000 */
.L_x_2879:
        /* <DEDUP_REMOVED lines=54> */
.L_x_2876:
[----:B------:R-:W-:Y:S05]  /*4510*/  BSYNC B1 ;  /* 0x0000000000017941 */ /* 0x000fea0003800000 */
.L_x_2875:
        /* <DEDUP_REMOVED lines=70> */
.L_x_2884:
[----:B------:R-:W-:Y:S05]  /*4980*/  BSYNC B0 ;  /* 0x0000000000007941 */ /* 0x000fea0003800000 */
.L_x_2883:
        /* <DEDUP_REMOVED lines=55> */
.L_x_2886:
[----:B------:R-:W-:Y:S05]  /*4d00*/  BSYNC B0 ;  /* 0x0000000000007941 */ /* 0x000fea0003800000 */
.L_x_2885:
        /* <DEDUP_REMOVED lines=54> */
.L_x_2882:
[----:B------:R-:W-:Y:S05]  /*5070*/  BSYNC B1 ;  /* 0x0000000000017941 */ /* 0x000fea0003800000 */
.L_x_2881:
        /* <DEDUP_REMOVED lines=75> */
.L_x_2890:
[----:B------:R-:W-:Y:S05]  /*5530*/  BSYNC B0 ;  /* 0x0000000000007941 */ /* 0x000fea0003800000 */
.L_x_2889:
        /* <DEDUP_REMOVED lines=55> */
.L_x_2892:
[----:B------:R-:W-:Y:S05]  /*58b0*/  BSYNC B0 ;  /* 0x0000000000007941 */ /* 0x000fea0003800000 */
.L_x_2891:
        /* <DEDUP_REMOVED lines=54> */
.L_x_2888:
[----:B------:R-:W-:Y:S05]  /*5c20*/  BSYNC B1 ;  /* 0x0000000000017941 */ /* 0x000fea0003800000 */
.L_x_2887:
        /* <DEDUP_REMOVED lines=8> */
.L_x_2868:
        /* <DEDUP_REMOVED lines=96> */
.L_x_2899:
[----:B------:R-:W-:Y:S05]  /*62b0*/  BSYNC B0 ;  /* 0x0000000000007941 */ /* 0x000fea0003800000 */
.L_x_2898:
[----:B-----5:R4:W-:Y:S02]  /*62c0*/  STG.E.128 desc[UR6][R104.64], R52 ;  /* 0x0000003468007986 */ /* 0x0209e4000c101d06 */
.L_x_2897:
[----:B------:R-:W-:Y:S05]  /*62d0*/  BSYNC B1 ;  /* 0x0000000000017941 */ /* 0x000fea0003800000 */
.L_x_2896:
        /* <DEDUP_REMOVED lines=94> */
.L_x_2903:
[----:B------:R-:W-:Y:S05]  /*68c0*/  BSYNC B0 ;  /* 0x0000000000007941 */ /* 0x000fea0003800000 */
.L_x_2902:
[----:B-----5:R1:W-:Y:S02]  /*68d0*/  STG.E.128 desc[UR6][R104.64+0x80], R52 ;  /* 0x0000803468007986 */ /* 0x0203e4000c101d06 */
.L_x_2901:
[----:B------:R-:W-:Y:S05]  /*68e0*/  BSYNC B1 ;  /* 0x0000000000017941 */ /* 0x000fea0003800000 */
.L_x_2900:
        /* <DEDUP_REMOVED lines=93> */
.L_x_2905:
[----:B------:R-:W-:Y:S05]  /*6ec0*/  BSYNC B0 ;  /* 0x0000000000007941 */ /* 0x000fea0003800000 */
.L_x_2904:
[----:B-----5:R4:W-:Y:S02]  /*6ed0*/  STG.E.128 desc[UR6][R104.64+0x100], R52 ;  /* 0x0001003468007986 */ /* 0x0209e4000c101d06 */
.L_x_2895:
[----:B------:R-:W-:Y:S05]  /*6ee0*/  BSYNC B2 ;  /* 0x0000000000027941 */ /* 0x000fea0003800000 */
.L_x_2894:
        /* <DEDUP_REMOVED lines=104> */
.L_x_2911:
[----:B------:R-:W-:Y:S05]  /*7570*/  BSYNC B0 ;  /* 0x0000000000007941 */ /* 0x000fea0003800000 */
.L_x_2910:
[----:B-----5:R1:W-:Y:S02]  /*7580*/  STG.E.128 desc[UR6][R176.64], R56 ;  /* 0x00000038b0007986 */ /* 0x0203e4000c101d06 */
.L_x_2909:
[----:B------:R-:W-:Y:S05]  /*7590*/  BSYNC B1 ;  /* 0x0000000000017941 */ /* 0x000fea0003800000 */
.L_x_2908:
        /* <DEDUP_REMOVED lines=98> */
.L_x_2915:
[----:B------:R-:W-:Y:S05]  /*7bc0*/  BSYNC B0 ;  /* 0x0000000000007941 */ /* 0x000fea0003800000 */
.L_x_2914:
[----:B-----5:R1:W-:Y:S02]  /*7bd0*/  STG.E.128 desc[UR6][R176.64], R56 ;  /* 0x00000038b0007986 */ /* 0x0203e4000c101d06 */
.L_x_2913:
[----:B------:R-:W-:Y:S05]  /*7be0*/  BSYNC B1 ;  /* 0x0000000000017941 */ /* 0x000fea0003800000 */
.L_x_2912:
        /* <DEDUP_REMOVED lines=97> */
.L_x_2917:
[----:B------:R-:W-:Y:S05]  /*8200*/  BSYNC B0 ;  /* 0x0000000000007941 */ /* 0x000fea0003800000 */
.L_x_2916:
[----:B-----5:R1:W-:Y:S02]  /*8210*/  STG.E.128 desc[UR6][R176.64], R56 ;  /* 0x00000038b0007986 */ /* 0x0203e4000c101d06 */
.L_x_2907:
[----:B------:R-:W-:Y:S05]  /*8220*/  BSYNC B2 ;  /* 0x0000000000027941 */ /* 0x000fea0003800000 */
.L_x_2906:
        /* <DEDUP_REMOVED lines=104> */
.L_x_2923:
[----:B------:R-:W-:Y:S05]  /*88b0*/  BSYNC B0 ;  /* 0x0000000000007941 */ /* 0x000fea0003800000 */
.L_x_2922:
[----:B-----5:R1:W-:Y:S02]  /*88c0*/  STG.E.128 desc[UR6][R176.64], R56 ;  /* 0x00000038b0007986 */ /* 0x0203e4000c101d06 */
.L_x_2921:
[----:B------:R-:W-:Y:S05]  /*88d0*/  BSYNC B1 ;  /* 0x0000000000017941 */ /* 0x000fea0003800000 */
.L_x_2920:
        /* <DEDUP_REMOVED lines=98> */
.L_x_2927:
[----:B------:R-:W-:Y:S05]  /*8f00*/  BSYNC B0 ;  /* 0x0000000000007941 */ /* 0x000fea0003800000 */
.L_x_2926:
[----:B-----5:R1:W-:Y:S02]  /*8f10*/  STG.E.128 desc[UR6][R176.64], R56 ;  /* 0x00000038b0007986 */ /* 0x0203e4000c101d06 */
.L_x_2925:
[----:B------:R-:W-:Y:S05]  /*8f20*/  BSYNC B1 ;  /* 0x0000000000017941 */ /* 0x000fea0003800000 */
.L_x_2924:
        /* <DEDUP_REMOVED lines=97> */
.L_x_2929:
[----:B------:R-:W-:Y:S05]  /*9540*/  BSYNC B0 ;  /* 0x0000000000007941 */ /* 0x000fea0003800000 */
.L_x_2928:
[----:B-----5:R1:W-:Y:S02]  /*9550*/  STG.E.128 desc[UR6][R176.64], R56 ;  /* 0x00000038b0007986 */ /* 0x0203e4000c101d06 */
.L_x_2919:
[----:B------:R-:W-:Y:S05]  /*9560*/  BSYNC B2 ;  /* 0x0000000000027941 */ /* 0x000fea0003800000 */
.L_x_2918:
        /* <DEDUP_REMOVED lines=108> */
.L_x_2935:
[----:B------:R-:W-:Y:S05]  /*9c30*/  BSYNC B0 ;  /* 0x0000000000007941 */ /* 0x000fea0003800000 */
.L_x_2934:
[----:B-----5:R1:W-:Y:S02]  /*9c40*/  STG.E.128 desc[UR6][R174.64], R56 ;  /* 0x00000038ae007986 */ /* 0x0203e4000c101d06 */
.L_x_2933:
[----:B------:R-:W-:Y:S05]  /*9c50*/  BSYNC B1 ;  /* 0x0000000000017941 */ /* 0x000fea0003800000 */
.L_x_2932:
        /* <DEDUP_REMOVED lines=98> */
.L_x_2939:
[----:B------:R-:W-:Y:S05]  /*a280*/  BSYNC B0 ;  /* 0x0000000000007941 */ /* 0x000fea0003800000 */
.L_x_2938:
[----:B-----5:R1:W-:Y:S02]  /*a290*/  STG.E.128 desc[UR6][R174.64], R56 ;  /* 0x00000038ae007986 */ /* 0x0203e4000c101d06 */
.L_x_2937:
[----:B------:R-:W-:Y:S05]  /*a2a0*/  BSYNC B1 ;  /* 0x0000000000017941 */ /* 0x000fea0003800000 */
.L_x_2936:
        /* <DEDUP_REMOVED lines=97> */
.L_x_2941:
[----:B------:R-:W-:Y:S05]  /*a8c0*/  BSYNC B0 ;  /* 0x0000000000007941 */ /* 0x000fea0003800000 */
.L_x_2940:
[----:B-----5:R1:W-:Y:S02]  /*a8d0*/  STG.E.128 desc[UR6][R172.64], R56 ;  /* 0x00000038ac007986 */ /* 0x0203e4000c101d06 */
.L_x_2931:
[----:B------:R-:W-:Y:S05]  /*a8e0*/  BSYNC B2 ;  /* 0x0000000000027941 */ /* 0x000fea0003800000 */
.L_x_2930:
        /* <DEDUP_REMOVED lines=8> */
.L_x_2867:
        /* <DEDUP_REMOVED lines=18> */
.L_x_2943:
[----:B------:R-:W-:Y:S05]  /*aa90*/  BSYNC B0 ;  /* 0x0000000000007941 */ /* 0x000fea0003800000 */
.L_x_2942:
        /* <DEDUP_REMOVED lines=24> */
.L_x_2945:
[----:B------:R-:W-:Y:S05]  /*ac20*/  BSYNC B0 ;  /* 0x0000000000007941 */ /* 0x000fea0003800000 */
.L_x_2944:
        /* <DEDUP_REMOVED lines=24> */
.L_x_2947:
[----:B------:R-:W-:Y:S05]  /*adb0*/  BSYNC B0 ;  /* 0x0000000000007941 */ /* 0x000fea0003800000 */
.L_x_2946:
        /* <DEDUP_REMOVED lines=28> */
.L_x_2948:
[----:B------:R-:W-:Y:S05]  /*af80*/  BSYNC B0 ;  /* 0x0000000000007941 */ /* 0x000fea0003800000 */
.L_x_2893:
        /* <DEDUP_REMOVED lines=81> */
.L_x_2949:
        /* <DEDUP_REMOVED lines=8> */
.L_x_2950:
[----:B------:R-:W-:Y:S04]  /*b520*/  IADD3 R11, R11, -0x1, RZ ;  /* 0xffffffff0b0b7810 */ /* 0x000fe80007ffe0ff */
[----:B------:R-:W-:Y:S11]  /*b530*/  ISETP.GT.AND P0, PT, R11, R68, PT ;  /* 0x000000440b00720c */ /* 0x000ff60003f04270 */
[----:B------:R-:W-:Y:S02]  /*b540*/  @!UPT UIADD3 URZ, URZ, URZ, URZ ;  /* 0x0000003f3f3ff290 */ /* 0x000fe4000fffe03f */
[----:B------:R-:W-:Y:S05]  /*b550*/  @P0 BRA `(.L_x_2951) ;  /* 0xffffff7400440947 */ /* 0x000fea000383ffff */
.L_x_2858:
        /* <DEDUP_REMOVED lines=106> */
.L_x_2960:
[----:B------:R-:W-:Y:S05]  /*bc00*/  BSYNC B0 ;  /* 0x0000000000007941 */ /* 0x000fea0003800000 */
.L_x_2959:
[----:B-----5:R3:W-:Y:S02]  /*bc10*/  STS.128 [R212], R16 ;  /* 0x00000010d4007388 */ /* 0x0207e40000000c00 */
.L_x_2958:
[----:B------:R-:W-:Y:S05]  /*bc20*/  BSYNC B1 ;  /* 0x0000000000017941 */ /* 0x000fea0003800000 */
.L_x_2957:
        /* <DEDUP_REMOVED lines=46> */
.L_x_2964:
[----:B------:R-:W-:Y:S05]  /*bf10*/  BSYNC B0 ;  /* 0x0000000000007941 */ /* 0x000fea0003800000 */
.L_x_2963:
[----:B-----5:R1:W-:Y:S02]  /*bf20*/  STS.128 [R212+0x2000], R16 ;  /* 0x00200010d4007388 */ /* 0x0203e40000000c00 */
.L_x_2962:
[----:B------:R-:W-:Y:S05]  /*bf30*/  BSYNC B1 ;  /* 0x0000000000017941 */ /* 0x000fea0003800000 */
.L_x_2961:
        /* <DEDUP_REMOVED lines=45> */
.L_x_2966:
[----:B------:R-:W-:Y:S05]  /*c210*/  BSYNC B0 ;  /* 0x0000000000007941 */ /* 0x000fea0003800000 */
.L_x_2965:
[----:B-----5:R3:W-:Y:S02]  /*c220*/  STS.128 [R212+0x4000], R16 ;  /* 0x00400010d4007388 */ /* 0x0207e40000000c00 */
.L_x_2956:
[----:B------:R-:W-:Y:S05]  /*c230*/  BSYNC B2 ;  /* 0x0000000000027941 */ /* 0x000fea0003800000 */
.L_x_2955:
        /* <DEDUP_REMOVED lines=63> */
.L_x_2972:
[----:B------:R-:W-:Y:S05]  /*c630*/  BSYNC B0 ;  /* 0x0000000000007941 */ /* 0x000fea0003800000 */
.L_x_2971:
[----:B-----5:R3:W-:Y:S02]  /*c640*/  STS.128 [R212+0x800], R16 ;  /* 0x00080010d4007388 */ /* 0x0207e40000000c00 */
.L_x_2970:
[----:B------:R-:W-:Y:S05]  /*c650*/  BSYNC B1 ;  /* 0x0000000000017941 */ /* 0x000fea0003800000 */
.L_x_2969:
        /* <DEDUP_REMOVED lines=46> */
.L_x_2976:
[----:B------:R-:W-:Y:S05]  /*c940*/  BSYNC B0 ;  /* 0x0000000000007941 */ /* 0x000fea0003800000 */
.L_x_2975:
[----:B-----5:R1:W-:Y:S02]  /*c950*/  STS.128 [R212+0x2800], R16 ;  /* 0x00280010d4007388 */ /* 0x0203e40000000c00 */
.L_x_2974:
[----:B------:R-:W-:Y:S05]  /*c960*/  BSYNC B1 ;  /* 0x0000000000017941 */ /* 0x000fea0003800000 */
.L_x_2973:
        /* <DEDUP_REMOVED lines=44> */
.L_x_2978:
[----:B------:R-:W-:Y:S05]  /*cc30*/  BSYNC B0 ;  /* 0x0000000000007941 */ /* 0x000fea0003800000 */
.L_x_2977:
[----:B-----5:R2:W-:Y:S02]  /*cc40*/  STS.128 [R212+0x4800], R32 ;  /* 0x00480020d4007388 */ /* 0x0205e40000000c00 */
.L_x_2968:
[----:B------:R-:W-:Y:S05]  /*cc50*/  BSYNC B2 ;  /* 0x0000000000027941 */ /* 0x000fea0003800000 */
.L_x_2967:
        /* <DEDUP_REMOVED lines=64> */
.L_x_2984:
[----:B------:R-:W-:Y:S05]  /*d060*/  BSYNC B0 ;  /* 0x0000000000007941 */ /* 0x000fea0003800000 */
.L_x_2983:
[----:B-----5:R3:W-:Y:S02]  /*d070*/  STS.128 [R212+0x1000], R16 ;  /* 0x00100010d4007388 */ /* 0x0207e40000000c00 */
.L_x_2982:
[----:B------:R-:W-:Y:S05]  /*d080*/  BSYNC B1 ;  /* 0x0000000000017941 */ /* 0x000fea0003800000 */
.L_x_2981:
        /* <DEDUP_REMOVED lines=46> */
.L_x_2988:
[----:B------:R-:W-:Y:S05]  /*d370*/  BSYNC B0 ;  /* 0x0000000000007941 */ /* 0x000fea0003800000 */
.L_x_2987:
[----:B-----5:R3:W-:Y:S02]  /*d380*/  STS.128 [R212+0x3000], R16 ;  /* 0x00300010d4007388 */ /* 0x0207e40000000c00 */
.L_x_2986:
[----:B------:R-:W-:Y:S05]  /*d390*/  BSYNC B1 ;  /* 0x0000000000017941 */ /* 0x000fea0003800000 */
.L_x_2985:
        /* <DEDUP_REMOVED lines=47> */
.L_x_2990:
[----:B------:R-:W-:Y:S05]  /*d690*/  BSYNC B0 ;  /* 0x0000000000007941 */ /* 0x000fea0003800000 */
.L_x_2989:
[----:B-----5:R3:W-:Y:S02]  /*d6a0*/  STS.128 [R212+0x5000], R16 ;  /* 0x00500010d4007388 */ /* 0x0207e40000000c00 */
.L_x_2980:
[----:B------:R-:W-:Y:S05]  /*d6b0*/  BSYNC B2 ;  /* 0x0000000000027941 */ /* 0x000fea0003800000 */
.L_x_2979:
        /* <DEDUP_REMOVED lines=65> */
.L_x_2995:
[----:B------:R-:W-:Y:S05]  /*dad0*/  BSYNC B0 ;  /* 0x0000000000007941 */ /* 0x000fea0003800000 */
.L_x_2994:
[----:B-----5:R3:W-:Y:S02]  /*dae0*/  STS.128 [R212+0x1800], R16 ;  /* 0x00180010d4007388 */ /* 0x0207e40000000c00 */
.L_x_2993:
[----:B------:R-:W-:Y:S05]  /*daf0*/  BSYNC B1 ;  /* 0x0000000000017941 */ /* 0x000fea0003800000 */
.L_x_2992:
        /* <DEDUP_REMOVED lines=47> */
.L_x_2999:
[----:B------:R-:W-:Y:S05]  /*ddf0*/  BSYNC B0 ;  /* 0x0000000000007941 */ /* 0x000fea0003800000 */
.L_x_2998:
[----:B-----5:R1:W-:Y:S02]  /*de00*/  STS.128 [R212+0x3800], R12 ;  /* 0x0038000cd4007388 */ /* 0x0203e40000000c00 */
.L_x_2997:
[----:B------:R-:W-:Y:S05]  /*de10*/  BSYNC B1 ;  /* 0x0000000000017941 */ /* 0x000fea0003800000 */
.L_x_2996:
        /* <DEDUP_REMOVED lines=47> */
.L_x_3001:
[----:B------:R-:W-:Y:S05]  /*e110*/  BSYNC B0 ;  /* 0x0000000000007941 */ /* 0x000fea0003800000 */
.L_x_3000:
[----:B-----5:R1:W-:Y:S01]  /*e120*/  STS.128 [R212+0x5800], R12 ;  /* 0x0058000cd4007388 */ /* 0x0203e20000000c00 */
[----:B------:R-:W-:Y:S05]  /*e130*/  BRA `(.L_x_2991) ;  /* 0x00000050002c7947 */ /* 0x000fea0003800000 */
.L_x_2954:
        /* <DEDUP_REMOVED lines=93> */
.L_x_3007:
[----:B------:R-:W-:Y:S05]  /*e710*/  BSYNC B0 ;  /* 0x0000000000007941 */ /* 0x000fea0003800000 */
.L_x_3006:
[----:B-----5:R3:W-:Y:S02]  /*e720*/  STS.128 [R212], R28 ;  /* 0x0000001cd4007388 */ /* 0x0207e40000000c00 */
.L_x_3005:
[----:B------:R-:W-:Y:S05]  /*e730*/  BSYNC B1 ;  /* 0x0000000000017941 */ /* 0x000fea0003800000 */
.L_x_3004:
        /* <DEDUP_REMOVED lines=89> */
.L_x_3011:
[----:B------:R-:W-:Y:S05]  /*ecd0*/  BSYNC B0 ;  /* 0x0000000000007941 */ /* 0x000fea0003800000 */
.L_x_3010:
[----:B-----5:R1:W-:Y:S02]  /*ece0*/  STS.128 [R212+0x2000], R28 ;  /* 0x0020001cd4007388 */ /* 0x0203e40000000c00 */
.L_x_3009:
[----:B------:R-:W-:Y:S05]  /*ecf0*/  BSYNC B1 ;  /* 0x0000000000017941 */ /* 0x000fea0003800000 */
.L_x_3008:
        /* <DEDUP_REMOVED lines=88> */
.L_x_3013:
[----:B------:R-:W-:Y:S05]  /*f280*/  BSYNC B0 ;  /* 0x0000000000007941 */ /* 0x000fea0003800000 */
.L_x_3012:
[----:B-----5:R3:W-:Y:S02]  /*f290*/  STS.128 [R212+0x4000], R28 ;  /* 0x0040001cd4007388 */ /* 0x0207e40000000c00 */
.L_x_3003:
[----:B------:R-:W-:Y:S05]  /*f2a0*/  BSYNC B2 ;  /* 0x0000000000027941 */ /* 0x000fea0003800000 */
.L_x_3002:
        /* <DEDUP_REMOVED lines=98> */
.L_x_3019:
[----:B------:R-:W-:Y:S05]  /*f8d0*/  BSYNC B0 ;  /* 0x0000000000007941 */ /* 0x000fea0003800000 */
.L_x_3018:
[----:B-----5:R3:W-:Y:S02]  /*f8e0*/  STS.128 [R212+0x800], R28 ;  /* 0x0008001cd4007388 */ /* 0x0207e40000000c00 */
.L_x_3017:
[----:B------:R-:W-:Y:S05]  /*f8f0*/  BSYNC B1 ;  /* 0x0000000000017941 */ /* 0x000fea0003800000 */
.L_x_3016:
        /* <DEDUP_REMOVED lines=92> */
.L_x_3023:
[----:B------:R-:W-:Y:S05]  /*fec0*/  BSYNC B0 ;  /* 0x0000000000007941 */ /* 0x000fea0003800000 */
.L_x_3022:
[----:B-----5:R1:W-:Y:S02]  /*fed0*/  STS.128 [R212+0x2800], R28 ;  /* 0x0028001cd4007388 */ /* 0x0203e40000000c00 */
.L_x_3021:
[----:B------:R-:W-:Y:S05]  /*fee0*/  BSYNC B1 ;  /* 0x0000000000017941 */ /* 0x000fea0003800000 */
.L_x_3020:
        /* <DEDUP_REMOVED lines=91> */
.L_x_3025:
[----:B------:R-:W-:Y:S05]  /*104a0*/  BSYNC B0 ;  /* 0x0000000000007941 */ /* 0x000fea0003800000 */
.L_x_3024:
[----:B-----5:R1:W-:Y:S02]  /*104b0*/  STS.128 [R212+0x4800], R24 ;  /* 0x00480018d4007388 */ /* 0x0203e40000000c00 */
.L_x_3015:
[----:B------:R-:W-:Y:S05]  /*104c0*/  BSYNC B2 ;  /* 0x0000000000027941 */ /* 0x000fea0003800000 */
.L_x_3014:
        /* <DEDUP_REMOVED lines=99> */
.L_x_3031:
[----:B------:R-:W-:Y:S05]  /*10b00*/  BSYNC B0 ;  /* 0x0000000000007941 */ /* 0x000fea0003800000 */
.L_x_3030:
[----:B-----5:R3:W-:Y:S02]  /*10b10*/  STS.128 [R212+0x1000], R32 ;  /* 0x00100020d4007388 */ /* 0x0207e40000000c00 */
.L_x_3029:
[----:B------:R-:W-:Y:S05]  /*10b20*/  BSYNC B1 ;  /* 0x0000000000017941 */ /* 0x000fea0003800000 */
.L_x_3028:
        /* <DEDUP_REMOVED lines=92> */
.L_x_3035:
[----:B------:R-:W-:Y:S05]  /*110f0*/  BSYNC B0 ;  /* 0x0000000000007941 */ /* 0x000fea0003800000 */
.L_x_3034:
[----:B-----5:R3:W-:Y:S02]  /*11100*/  STS.128 [R212+0x3000], R32 ;  /* 0x00300020d4007388 */ /* 0x0207e40000000c00 */
.L_x_3033:
[----:B------:R-:W-:Y:S05]  /*11110*/  BSYNC B1 ;  /* 0x0000000000017941 */ /* 0x000fea0003800000 */
.L_x_3032:
        /* <DEDUP_REMOVED lines=91> */
.L_x_3037:
[----:B------:R-:W-:Y:S05]  /*116d0*/  BSYNC B0 ;  /* 0x0000000000007941 */ /* 0x000fea0003800000 */
.L_x_3036:
[----:B-----5:R1:W-:Y:S02]  /*116e0*/  STS.128 [R212+0x5000], R28 ;  /* 0x0050001cd4007388 */ /* 0x0203e40000000c00 */
.L_x_3027:
[----:B------:R-:W-:Y:S05]  /*116f0*/  BSYNC B2 ;  /* 0x0000000000027941 */ /* 0x000fea0003800000 */
.L_x_3026:
        /* <DEDUP_REMOVED lines=98> */
.L_x_3041:
[----:B------:R-:W-:Y:S05]  /*11d20*/  BSYNC B0 ;  /* 0x0000000000007941 */ /* 0x000fea0003800000 */
.L_x_3040:
[----:B-----5:R1:W-:Y:S02]  /*11d30*/  STS.128 [R212+0x1800], R16 ;  /* 0x00180010d4007388 */ /* 0x0203e40000000c00 */
.L_x_3039:
[----:B------:R-:W-:Y:S05]  /*11d40*/  BSYNC B1 ;  /* 0x0000000000017941 */ /* 0x000fea0003800000 */
.L_x_3038:
        /* <DEDUP_REMOVED lines=93> */
.L_x_3045:
[----:B------:R-:W-:Y:S05]  /*12320*/  BSYNC B0 ;  /* 0x0000000000007941 */ /* 0x000fea0003800000 */
.L_x_3044:
[----:B-----5:R1:W-:Y:S02]  /*12330*/  STS.128 [R212+0x3800], R16 ;  /* 0x00380010d4007388 */ /* 0x0203e40000000c00 */
.L_x_3043:
[----:B------:R-:W-:Y:S05]  /*12340*/  BSYNC B1 ;  /* 0x0000000000017941 */ /* 0x000fea0003800000 */
.L_x_3042:
        /* <DEDUP_REMOVED lines=96> */
.L_x_3047:
[----:B------:R-:W-:Y:S05]  /*12950*/  BSYNC B0 ;  /* 0x0000000000007941 */ /* 0x000fea0003800000 */
.L_x_3046:
[----:B-----5:R3:W-:Y:S01]  /*12960*/  STS.128 [R212+0x5800], R12 ;  /* 0x0058000cd4007388 */ /* 0x0207e20000000c00 */
[----:B------:R-:W-:Y:S05]  /*12970*/  BRA `(.L_x_2991) ;  /* 0x00000008001c7947 */ /* 0x000fea0003800000 */
.L_x_2953:
        /* <DEDUP_REMOVED lines=36> */
.L_x_3049:
[----:B------:R-:W-:Y:S05]  /*12bc0*/  BSYNC B0 ;  /* 0x0000000000007941 */ /* 0x000fea0003800000 */
.L_x_3048:
        /* <DEDUP_REMOVED lines=32> */
.L_x_3051:
[----:B------:R-:W-:Y:S05]  /*12dd0*/  BSYNC B0 ;  /* 0x0000000000007941 */ /* 0x000fea0003800000 */
.L_x_3050:
        /* <DEDUP_REMOVED lines=31> */
.L_x_3053:
[----:B------:R-:W-:Y:S05]  /*12fd0*/  BSYNC B0 ;  /* 0x0000000000007941 */ /* 0x000fea0003800000 */
.L_x_3052:
        /* <DEDUP_REMOVED lines=33> */
.L_x_2991:
[----:B------:R-:W-:Y:S05]  /*131f0*/  BSYNC B3 ;  /* 0x0000000000037941 */ /* 0x000fea0003800000 */
.L_x_2952:
[----:B------:R-:W-:Y:S01]  /*13200*/  VIADD R213, R135, 0xffffffff ;  /* 0xffffffff87d57836 */ /* 0x000fe20000000000 */
[----:B------:R-:W-:Y:S01]  /*13210*/  ULDC.64 UR10, c[0x0][0x218] ;  /* 0x00008600000a7ab9 */ /* 0x000fe20000000a00 */
[----:B------:R-:W-:Y:S01]  /*13220*/  LOP3.LUT R215, R148, 0xffff, RZ, 0xc0, !PT ;  /* 0x0000ffff94d77812 */ /* 0x000fe200078ec0ff */
[----:B------:R-:W-:Y:S01]  /*13230*/  BSSY B0, `(.L_x_3054) ;  /* 0x0000020000007945 */ /* 0x000fe20003800000 */
[----:B------:R-:W-:Y:S01]  /*13240*/  IMAD.SHL.U32 R44, R213, 0x40, RZ ;  /* 0x00000040d52c7824 */ /* 0x000fe200078e00ff */
[C---:B------:R-:W-:Y:S02]  /*13250*/  LEA R214, P0, R152.reuse, UR10, 0x1 ;  /* 0x0000000a98d67c11 */ /* 0x040fe4000f8008ff */
        /* <DEDUP_REMOVED lines=8> */
[--C-:B------:R-:W-:Y:S02]  /*132e0*/  @P1 IMAD.MOV.U32 R216, RZ, RZ, R214.reuse ;  /* 0x000000ffffd81224 */ /* 0x100fe400078e00d6 */
[----:B-12---:R-:W-:Y:S02]  /*132f0*/  @!P0 IMAD.MOV.U32 R2, RZ, RZ, R214 ;  /* 0x000000ffff028224 */ /* 0x006fe400078e00d6 */
        /* <DEDUP_REMOVED lines=12> */
[----:B-1----:R-:W-:-:S05]  /*133c0*/  MOV R216, R214 ;  /* 0x000000d600d87202 */ /* 0x002fca0000000f00 */
[----:B------:R-:W-:Y:S01]  /*133d0*/  @!PT LDS RZ, [RZ] ;  /* 0x00000000fffff984 */ /* 0x000fe20000000800 */
[----:B------:R-:W-:Y:S01]  /*133e0*/  @!PT LDS RZ, [RZ] ;  /* 0x00000000fffff984 */ /* 0x000fe20000000800 */
[----:B------:R-:W-:Y:S01]  /*133f0*/  @!PT LDS RZ, [RZ] ;  /* 0x00000000fffff984 */ /* 0x000fe20000000800 */
[----:B------:R3:W-:Y:S01]  /*13400*/  LDGSTS.E.BYPASS.LTC128B.128 [R212+0xa000], desc[UR6][R216.64+0x100] ;  /* 0x0a000100d8d47fae */ /* 0x0007e2000b901d46 */
[----:B------:R-:W-:Y:S05]  /*13410*/  BRA `(.L_x_3055) ;  /* 0x0000000000047947 */ /* 0x000fea0003800000 */
.L_x_3056:
[----:B------:R4:W-:Y:S02]  /*13420*/  STS.128 [R212+0xa000], RZ ;  /* 0x00a000ffd4007388 */ /* 0x0009e40000000c00 */
.L_x_3055:
[----:B------:R-:W-:Y:S05]  /*13430*/  BSYNC B0 ;  /* 0x0000000000007941 */ /* 0x000fea0003800000 */
.L_x_3054:
[----:B------:R-:W-:Y:S01]  /*13440*/  ISETP.GE.AND P0, PT, R20, R7, PT ;  /* 0x000000071400720c */ /* 0x000fe20003f06270 */
[----:B------:R-:W-:-:S12]  /*13450*/  BSSY B0, `(.L_x_3057) ;  /* 0x000001f000007945 */ /* 0x000fd80003800000 */
[----:B------:R-:W-:Y:S05]  /*13460*/  @P0 BRA `(.L_x_3058) ;  /* 0x0000000000740947 */ /* 0x000fea0003800000 */
[C---:B------:R-:W-:Y:S02]  /*13470*/  LOP3.LUT R0, R108.reuse, 0x1, RZ, 0xc0, !PT ;  /* 0x000000016c007812 */ /* 0x040fe400078ec0ff */
[----:B------:R-:W-:Y:S02]  /*13480*/  LOP3.LUT P0, RZ, R108, 0x2, RZ, 0xc0, !PT ;  /* 0x000000026cff7812 */ /* 0x000fe4000780c0ff */
[----:B------:R-:W-:Y:S02]  /*13490*/  ISETP.NE.U32.AND P1, PT, R0, 0x1, PT ;  /* 0x000000010000780c */ /* 0x000fe40003f25070 */
[----:B-12---:R-:W-:-:S05]  /*134a0*/  IADD3 R3, P2, R207, R152, RZ ;  /* 0x00000098cf037210 */ /* 0x006fca0007f5e0ff */
[----:B------:R-:W-:-:S04]  /*134b0*/  IMAD.X R0, R206, 0x1, R151, P2 ;  /* 0x00000001ce007824 */ /* 0x000fc800010e0697 */
[----:B------:R-:W-:Y:S02]  /*134c0*/  @P0 LEA R4, P2, R3, UR10, 0x1 ;  /* 0x0000000a03040c11 */ /* 0x000fe4000f8408ff */
[----:B------:R-:W-:Y:S02]  /*134d0*/  @!P1 LEA R8, P4, R207, R214, 0x1 ;  /* 0x000000d6cf089211 */ /* 0x000fe400078808ff */
        /* <DEDUP_REMOVED lines=21> */
.L_x_3059:
[----:B------:R2:W-:Y:S02]  /*13630*/  STS.128 [R212+0xa800], RZ ;  /* 0x00a800ffd4007388 */ /* 0x0005e40000000c00 */
.L_x_3058:
[----:B------:R-:W-:Y:S05]  /*13640*/  BSYNC B0 ;  /* 0x0000000000007941 */ /* 0x000fea0003800000 */
.L_x_3057:
[----:B------:R-:W-:Y:S01]  /*13650*/  ISETP.GE.AND P0, PT, R24, R7, PT ;  /* 0x000000071800720c */ /* 0x000fe20003f06270 */
[----:B------:R-:W-:-:S12]  /*13660*/  BSSY B0, `(.L_x_3060) ;  /* 0x0000022000007945 */ /* 0x000fd80003800000 */
[----:B------:R-:W-:Y:S05]  /*13670*/  @P0 BRA `(.L_x_3061) ;  /* 0x0000000000800947 */ /* 0x000fea0003800000 */
[----:B-12---:R-:W1:Y:S01]  /*13680*/  LDC.64 R2, c[0x0][0x248] ;  /* 0x00009200ff027b82 */ /* 0x006e620000000a00 */
        /* <DEDUP_REMOVED lines=30> */
.L_x_3062:
[----:B------:R2:W-:Y:S02]  /*13870*/  STS.128 [R212+0xb000], RZ ;  /* 0x00b000ffd4007388 */ /* 0x0005e40000000c00 */
.L_x_3061:
[----:B------:R-:W-:Y:S05]  /*13880*/  BSYNC B0 ;  /* 0x0000000000007941 */ /* 0x000fea0003800000 */
.L_x_3060:
[----:B-1----:R-:W1:Y:S01]  /*13890*/  LDC.64 R4, c[0x0][0x3c8] ;  /* 0x0000f200ff047b82 */ /* 0x002e620000000a00 */
[----:B------:R-:W-:Y:S01]  /*138a0*/  ISETP.GE.AND P0, PT, R26, R7, PT ;  /* 0x000000071a00720c */ /* 0x000fe20003f06270 */
[----:B------:R-:W-:-:S12]  /*138b0*/  BSSY B0, `(.L_x_3063) ;  /* 0x0000022000007945 */ /* 0x000fd80003800000 */
[----:B------:R-:W-:Y:S05]  /*138c0*/  @P0 BRA `(.L_x_3064) ;  /* 0x0000000000800947 */ /* 0x000fea0003800000 */
[----:B--2---:R-:W2:Y:S01]  /*138d0*/  LDC.64 R2, c[0x0][0x248] ;  /* 0x00009200ff027b82 */ /* 0x004ea20000000a00 */
[C---:B------:R-:W-:Y:S01]  /*138e0*/  LOP3.LUT R0, R108.reuse, 0x1, RZ, 0xc0, !PT ;  /* 0x000000016c007812 */ /* 0x040fe200078ec0ff */
[----:B------:R-:W-:Y:S01]  /*138f0*/  IMAD.MOV.U32 R150, RZ, RZ, R152 ;  /* 0x000000ffff967224 */ /* 0x000fe200078e0098 */
[----:B------:R-:W-:Y:S02]  /*13900*/  LOP3.LUT P2, RZ, R108, 0x2, RZ, 0xc0, !PT ;  /* 0x000000026cff7812 */ /* 0x000fe4000784c0ff */
[----:B------:R-:W-:Y:S02]  /*13910*/  ISETP.NE.U32.AND P4, PT, R0, 0x1, PT ;  /* 0x000000010000780c */ /* 0x000fe40003f85070 */
[----:B------:R-:W-:-:S11]  /*13920*/  LOP3.LUT P1, RZ, R108, 0x4, RZ, 0xc0, !PT ;  /* 0x000000046cff7812 */ /* 0x000fd6000782c0ff */
[----:B---3--:R-:W-:Y:S02]  /*13930*/  @!P4 IMAD.MOV.U32 R216, RZ, RZ, R214 ;  /* 0x000000ffffd8c224 */ /* 0x008fe400078e00d6 */
[----:B--2---:R-:W-:-:S04]  /*13940*/  IMAD.WIDE.U32 R8, R2, 0x30, R150 ;  /* 0x0000003002087825 */ /* 0x004fc800078e0096 */
[----:B------:R-:W-:Y:S01]  /*13950*/  IMAD R0, R3, 0x30, RZ ;  /* 0x0000003003007824 */ /* 0x000fe200078e02ff */
[----:B------:R-:W-:Y:S01]  /*13960*/  @P2 LEA R14, P5, R8, UR10, 0x1 ;  /* 0x0000000a080e2c11 */ /* 0x000fe2000f8a08ff */
[----:B------:R-:W-:Y:S01]  /*13970*/  @!P4 IMAD.WIDE.U32 R10, R2, 0x60, R216 ;  /* 0x00000060020ac825 */ /* 0x000fe200078e00d8 */
[----:B------:R-:W-:-:S03]  /*13980*/  @P1 LEA R12, P0, R8, UR10, 0x1 ;  /* 0x0000000a080c1c11 */ /* 0x000fc6000f8008ff */
[----:B------:R-:W-:Y:S02]  /*13990*/  @!P4 IMAD R3, R3, 0x60, RZ ;  /* 0x000000600303c824 */ /* 0x000fe400078e02ff */
[----:B------:R-:W-:Y:S02]  /*139a0*/  IMAD.IADD R0, R9, 0x1, R0 ;  /* 0x0000000109007824 */ /* 0x000fe400078e0200 */
[----:B------:R-:W-:-:S03]  /*139b0*/  @!P4 IMAD.IADD R11, R3, 0x1, R11 ;  /* 0x00000001030bc824 */ /* 0x000fc600078e020b */
        /* <DEDUP_REMOVED lines=17> */
.L_x_3064:
[----:B------:R-:W-:Y:S05]  /*13ad0*/  BSYNC B0 ;  /* 0x0000000000007941 */ /* 0x000fea0003800000 */
.L_x_3063:
        /* <DEDUP_REMOVED lines=8> */
[----:B------:R-:W-:Y:S02]  /*13b60*/  ULDC.64 UR8, c[0x0][0x220] ;  /* 0x0000880000087ab9 */ /* 0x000fe40000000a00 */
[----:B------:R-:W-:-:S05]  /*13b70*/  IMAD.IADD R0, R157, 0x1, R0 ;  /* 0x000000019d007824 */ /* 0x000fca00078e0200 */
[----:B------:R-:W-:-:S06]  /*13b80*/  LEA.HI.X R5, R156, R5, R0, 0x2, P0 ;  /* 0x000000059c057211 */ /* 0x000fcc00000f1400 */
[----:B------:R-:W5:Y:S01]  /*13b90*/  LDG.E R5, desc[UR6][R4.64] ;  /* 0x0000000604057981 */ /* 0x000f62000c1e1900 */
[----:B------:R-:W5:Y:S01]  /*13ba0*/  MUFU.RCP R0, UR5 ;  /* 0x0000000500007d08 */ /* 0x000f620008001000 */
[----:B------:R-:W-:-:S04]  /*13bb0*/  DEPBAR.LE SB0, 0x0 ;  /* 0x000080000000791a */ /* 0x000fc80000000000 */
[----:B------:R-:W-:Y:S01]  /*13bc0*/  BAR.SYNC.DEFER_BLOCKING 0x0 ;  /* 0x0000000000007b1d */ /* 0x000fe20000010000 */
[----:B--2---:R-:W-:Y:S01]  /*13bd0*/  SHF.R.S32.HI R2, RZ, 0x1f, R149 ;  /* 0x0000001fff027819 */ /* 0x004fe20000011495 */
[----:B------:R-:W-:Y:S01]  /*13be0*/  IMAD.SHL.U32 R109, R127, 0x2, RZ ;  /* 0x000000027f6d7824 */ /* 0x000fe200078e00ff */
[----:B------:R-:W-:Y:S02]  /*13bf0*/  LEA R164, P0, R136, UR8, 0x1 ;  /* 0x0000000888a47c11 */ /* 0x000fe4000f8008ff */
[----:B------:R-:W-:Y:S01]  /*13c00*/  LEA.HI R3, R2, R149, RZ, 0x2 ;  /* 0x0000009502037211 */ /* 0x000fe200078f10ff */
[----:B------:R-:W-:Y:S01]  /*13c10*/  BSSY B0, `(.L_x_3065) ;  /* 0x000001f000007945 */ /* 0x000fe20003800000 */
[----:B------:R-:W-:Y:S02]  /*13c20*/  LEA.HI.X R165, R136, UR9, R134, 0x1, P0 ;  /* 0x0000000988a57c11 */ /* 0x000fe400080f0c86 */
[----:B------:R-:W-:Y:S02]  /*13c30*/  LOP3.LUT R109, R109, 0x6, RZ, 0xc0, !PT ;  /* 0x000000066d6d7812 */ /* 0x000fe400078ec0ff */
[----:B------:R-:W-:Y:S01]  /*13c40*/  SHF.R.S32.HI R3, RZ, 0x2, R3 ;  /* 0x00000002ff037819 */ /* 0x000fe20000011403 */
[----:B------:R1:W-:Y:S04]  /*13c50*/  @P1 STS.128 [R212+0xc000], RZ ;  /* 0x00c000ffd4001388 */ /* 0x0003e80000000c00 */
[----:B------:R1:W-:Y:S04]  /*13c60*/  @P1 STS.128 [R212+0xe000], RZ ;  /* 0x00e000ffd4001388 */ /* 0x0003e80000000c00 */
[----:B------:R1:W-:Y:S01]  /*13c70*/  @P1 STS.128 [R212+0x10000], RZ ;  /* 0x010000ffd4001388 */ /* 0x0003e20000000c00 */
[----:B-----5:R-:W-:Y:S01]  /*13c80*/  FMUL.FTZ R0, R5, R0 ;  /* 0x0000000005007220 */ /* 0x020fe20000410000 */
[----:B-1----:R-:W-:Y:S06]  /*13c90*/  @P1 BRA `(.L_x_3066) ;  /* 0x0000000000581947 */ /* 0x002fec0003800000 */
        /* <DEDUP_REMOVED lines=21> */
.L_x_3067:
[----:B------:R2:W-:Y:S02]  /*13df0*/  STS.128 [R212+0x10000], RZ ;  /* 0x010000ffd4007388 */ /* 0x0005e40000000c00 */
.L_x_3066:
[----:B------:R-:W-:Y:S05]  /*13e00*/  BSYNC B0 ;  /* 0x0000000000007941 */ /* 0x000fea0003800000 */
.L_x_3065:
        /* <DEDUP_REMOVED lines=32> */
.L_x_3070:
[----:B------:R1:W-:Y:S02]  /*14010*/  STS.128 [R212+0x10800], RZ ;  /* 0x010800ffd4007388 */ /* 0x0003e40000000c00 */
.L_x_3069:
[----:B------:R-:W-:Y:S05]  /*14020*/  BSYNC B0 ;  /* 0x0000000000007941 */ /* 0x000fea0003800000 */
.L_x_3068:
        /* <DEDUP_REMOVED lines=35> */
.L_x_3073:
[----:B------:R1:W-:Y:S02]  /*14260*/  STS.128 [R212+0x11000], RZ ;  /* 0x011000ffd4007388 */ /* 0x0003e40000000c00 */
.L_x_3072:
[----:B------:R-:W-:Y:S05]  /*14270*/  BSYNC B0 ;  /* 0x0000000000007941 */ /* 0x000fea0003800000 */
.L_x_3071:
        /* <DEDUP_REMOVED lines=38> */
.L_x_3076:
[----:B------:R1:W-:Y:S02]  /*144e0*/  STS.128 [R212+0x11800], RZ ;  /* 0x011800ffd4007388 */ /* 0x0003e40000000c00 */
.L_x_3075:
[----:B------:R-:W-:Y:S05]  /*144f0*/  BSYNC B0 ;  /* 0x0000000000007941 */ /* 0x000fea0003800000 */
.L_x_3074:
[C---:B------:R-:W-:Y:S01]  /*14500*/  IMAD.SHL.U32 R2, R62.reuse, 0x40, RZ ;  /* 0x000000403e027824 */ /* 0x040fe200078e00ff */
[----:B------:R-:W-:Y:S01]  /*14510*/  R2P PR, R62, 0x6 ;  /* 0x000000063e007804 */ /* 0x000fe20000000000 */
[----:B------:R-:W-:Y:S01]  /*14520*/  IMAD.SHL.U32 R154, R154, 0x8, RZ ;  /* 0x000000089a9a7824 */ /* 0x000fe200078e00ff */
[----:B------:R-:W-:Y:S01]  /*14530*/  ULDC.64 UR8, c[0x0][0x398] ;  /* 0x0000e60000087ab9 */ /* 0x000fe20000000a00 */
[----:B------:R-:W-:Y:S01]  /*14540*/  IMAD R199, R60, 0x400, R47 ;  /* 0x000004003cc77824 */ /* 0x000fe200078e022f */
[----:B-1----:R-:W-:Y:S01]  /*14550*/  LOP3.LUT R5, R2, 0x1c0, RZ, 0xc0, !PT ;  /* 0x000001c002057812 */ /* 0x002fe200078ec0ff */
[----:B------:R-:W-:Y:S01]  /*14560*/  IMAD R60, R60, 0x10, R61 ;  /* 0x000000103c3c7824 */ /* 0x000fe200078e023d */
[----:B------:R-:W-:Y:S01]  /*14570*/  IADD3 R109, R44, R109, RZ ;  /* 0x0000006d2c6d7210 */ /* 0x000fe20007ffe0ff */
[----:B------:R-:W0:Y:S01]  /*14580*/  LDGDEPBAR ;  /* 0x00000000000079af */ /* 0x000e220000000000 */
[----:B------:R-:W-:Y:S02]  /*14590*/  LOP3.LUT R154, R5, 0x8, R154, 0xf8, !PT ;  /* 0x00000008059a7812 */ /* 0x000fe400078ef89a */
[----:B------:R-:W-:-:S02]  /*145a0*/  SHF.R.U32.HI R5, RZ, 0x3, R5 ;  /* 0x00000003ff057819 */ /* 0x000fc40000011605 */
[----:B------:R-:W-:Y:S02]  /*145b0*/  LEA R199, R199, UR4, 0x1 ;  /* 0x00000004c7c77c11 */ /* 0x000fe4000f8e08ff */
[----:B------:R-:W-:Y:S02]  /*145c0*/  LOP3.LUT R5, R154, R5, RZ, 0x3c, !PT ;  /* 0x000000059a057212 */ /* 0x000fe400078e3cff */
[----:B------:R-:W-:Y:S01]  /*145d0*/  IADD3 R3, R60, 0x1, R3 ;  /* 0x000000013c037810 */ /* 0x000fe20007ffe003 */
[----:B------:R-:W-:Y:S01]  /*145e0*/  LDSM.16.M88.4 R24, [R199] ;  /* 0x00000000c718783b */ /* 0x000fe20000000200 */
[----:B------:R-:W-:Y:S02]  /*145f0*/  IMAD R218, R46, 0x2, R199 ;  /* 0x000000022eda7824 */ /* 0x000fe400078e02c7 */
[----:B------:R-:W-:Y:S01]  /*14600*/  IMAD R198, R64, 0x200, R5 ;  /* 0x0000020040c67824 */ /* 0x000fe200078e0205 */
[----:B------:R-:W-:Y:S01]  /*14610*/  IADD3 R3, R63, R3, -R208 ;  /* 0x000000033f037210 */ /* 0x000fe20007ffe8d0 */
[C---:B------:R-:W-:Y:S01]  /*14620*/  IMAD R62, R45.reuse, 0x2, R199 ;  /* 0x000000022d3e7824 */ /* 0x040fe200078e02c7 */
[----:B------:R-:W-:Y:S01]  /*14630*/  LDSM.16.M88.4 R20, [R218] ;  /* 0x00000000da14783b */ /* 0x000fe20000000200 */
[----:B---3--:R-:W-:Y:S01]  /*14640*/  IMAD R216, R45, 0x2, R218 ;  /* 0x000000022dd87824 */ /* 0x008fe200078e02da */
[----:B------:R-:W-:-:S02]  /*14650*/  LEA R198, R198, UR4, 0x1 ;  /* 0x00000004c6c67c11 */ /* 0x000fc4000f8e08ff */
[----:B------:R-:W-:Y:S02]  /*14660*/  LDSM.16.M88.4 R72, [R62] ;  /* 0x000000003e48783b */ /* 0x000fe40000000200 */
[C---:B------:R-:W-:Y:S01]  /*14670*/  IADD3 R197, R198.reuse, 0x6020, RZ ;  /* 0x00006020c6c57810 */ /* 0x040fe20007ffe0ff */
[----:B------:R-:W-:Y:S01]  /*14680*/  VIADD R2, R198, 0x6000 ;  /* 0x00006000c6027836 */ /* 0x000fe20000000000 */
[----:B------:R-:W1:Y:S03]  /*14690*/  LDSM.16.M88.4 R16, [R198+0x6000] ;  /* 0x00600000c610783b */ /* 0x000e660000000200 */
[----:B------:R-:W-:Y:S01]  /*146a0*/  @P1 VIADD R197, R2, 0xffffffe0 ;  /* 0xffffffe002c51836 */ /* 0x000fe20000000000 */
[----:B------:R-:W3:Y:S01]  /*146b0*/  LDSM.16.M88.4 R52, [R198+0x6800] ;  /* 0x00680000c634783b */ /* 0x000ee20000000200 */
[----:B------:R-:W-:Y:S02]  /*146c0*/  IMAD.MOV.U32 R2, RZ, RZ, 0x40 ;  /* 0x00000040ff027424 */ /* 0x000fe400078e00ff */
[C---:B------:R-:W-:Y:S01]  /*146d0*/  VIADD R191, R197.reuse, 0x800 ;  /* 0x00000800c5bf7836 */ /* 0x040fe20000000000 */
[----:B------:R-:W-:Y:S01]  /*146e0*/  LDSM.16.M88.4 R8, [R197] ;  /* 0x00000000c508783b */ /* 0x000fe20000000200 */
[C---:B------:R-:W-:Y:S01]  /*146f0*/  VIADD R190, R197.reuse, 0x1000 ;  /* 0x00001000c5be7836 */ /* 0x040fe20000000000 */
[----:B------:R-:W-:Y:S01]  /*14700*/  SEL R2, R2, 0xffffffc0, !P2 ;  /* 0xffffffc002027807 */ /* 0x000fe20005000000 */
[C---:B------:R-:W-:Y:S01]  /*14710*/  VIADD R189, R197.reuse, 0x1800 ;  /* 0x00001800c5bd7836 */ /* 0x040fe20000000000 */
[----:B------:R-:W5:Y:S01]  /*14720*/  LDSM.16.M88.4 R80, [R198+0x7000] ;  /* 0x00700000c650783b */ /* 0x000f620000000200 */
[C---:B------:R-:W-:Y:S01]  /*14730*/  VIADD R187, R197.reuse, 0x2000 ;  /* 0x00002000c5bb7836 */ /* 0x040fe20000000000 */
[----:B------:R-:W-:Y:S01]  /*14740*/  IADD3 R195, R198, R2, RZ ;  /* 0x00000002c6c37210 */ /* 0x000fe20007ffe0ff */
[----:B------:R-:W-:Y:S01]  /*14750*/  IMAD.IADD R188, R2, 0x1, R197 ;  /* 0x0000000102bc7824 */ /* 0x000fe200078e02c5 */
[----:B------:R-:W2:Y:S01]  /*14760*/  LDSM.16.M88.4 R32, [R198+0x7800] ;  /* 0x00780000c620783b */ /* 0x000ea20000000200 */
[C---:B------:R-:W-:Y:S01]  /*14770*/  IADD3 R186, R197.reuse, 0x2800, RZ ;  /* 0x00002800c5ba7810 */ /* 0x040fe20007ffe0ff */
[C---:B------:R-:W-:Y:S01]  /*14780*/  VIADD R185, R197.reuse, 0x3000 ;  /* 0x00003000c5b97836 */ /* 0x040fe20000000000 */
[C---:B------:R-:W-:Y:S01]  /*14790*/  IADD3 R182, R197.reuse, 0x4800, RZ ;  /* 0x00004800c5b67810 */ /* 0x040fe20007ffe0ff */
[----:B------:R-:W4:Y:S01]  /*147a0*/  LDSM.16.M88.4 R12, [R195+0x6000] ;  /* 0x00600000c30c783b */ /* 0x000f220000000200 */
[----:B------:R-:W-:-:S02]  /*147b0*/  VIADD R184, R197, 0x3800 ;  /* 0x00003800c5b87836 */ /* 0x000fc40000000000 */
[C---:B------:R-:W-:Y:S01]  /*147c0*/  VIADD R183, R197.reuse, 0x4000 ;  /* 0x00004000c5b77836 */ /* 0x040fe20000000000 */
[----:B------:R-:W4:Y:S01]  /*147d0*/  LDSM.16.M88.4 R68, [R197+0x800] ;  /* 0x00080000c544783b */ /* 0x000f220000000200 */
[C---:B------:R-:W-:Y:S02]  /*147e0*/  VIADD R181, R197.reuse, 0x5000 ;  /* 0x00005000c5b57836 */ /* 0x040fe40000000000 */
[----:B------:R-:W-:Y:S01]  /*147f0*/  VIADD R180, R197, 0x5800 ;  /* 0x00005800c5b47836 */ /* 0x000fe20000000000 */
[----:B------:R-:W4:Y:S04]  /*14800*/  LDSM.16.M88.4 R56, [R197+0x1000] ;  /* 0x00100000c538783b */ /* 0x000f280000000200 */
[----:B------:R-:W4:Y:S04]  /*14810*/  LDSM.16.M88.4 R40, [R197+0x1800] ;  /* 0x00180000c528783b */ /* 0x000f280000000200 */
[----:B------:R-:W-:Y:S01]  /*14820*/  LDSM.16.M88.4 R64, [R188] ;  /* 0x00000000bc40783b */ /* 0x000fe20000000200 */
[C---:B-1----:R-:W-:Y:S03]  /*14830*/  HMMA.16816.F32 R4, R24.reuse, R16, RZ ;  /* 0x000000101804723c */ /* 0x042fe600000018ff */
[----:B------:R-:W-:Y:S04]  /*14840*/  LDSM.16.M88.4 R84, [R195+0x6800] ;  /* 0x00680000c354783b */ /* 0x000fe80000000200 */
[----:B------:R-:W-:Y:S01]  /*14850*/  LDSM.16.M88.4 R36, [R195+0x7800] ;  /* 0x00780000c324783b */ /* 0x000fe20000000200 */
[C---:B------:R-:W-:Y:S03]  /*14860*/  HMMA.16816.F32 R16, R24.reuse, R18, RZ ;  /* 0x000000121810723c */ /* 0x040fe600000018ff */
[----:B------:R-:W-:Y:S03]  /*14870*/  LDSM.16.M88.4 R88, [R216+0x2000] ;  /* 0x00200000d858783b */ /* 0x000fe60000000200 */
[C---:B---3--:R-:W-:Y:S01]  /*14880*/  HMMA.16816.F32 R28, R24.reuse, R52, RZ ;  /* 0x00000034181c723c */ /* 0x048fe200000018ff */
[----:B------:R-:W-:Y:S04]  /*14890*/  LDSM.16.M88.4 R104, [R188+0x2800] ;  /* 0x00280000bc68783b */ /* 0x000fe80000000200 */
[----:B------:R-:W-:Y:S01]  /*148a0*/  LDSM.16.M88.4 R100, [R188+0x3000] ;  /* 0x00300000bc64783b */ /* 0x000fe20000000200 */
[----:B-----5:R-:W-:Y:S03]  /*148b0*/  HMMA.16816.F32 R48, R24, R80, RZ ;  /* 0x000000501830723c */ /* 0x020fe600000018ff */
[----:B------:R-:W-:Y:S03]  /*148c0*/  LDSM.16.M88.4 R92, [R195+0xa000] ;  /* 0x00a00000c35c783b */ /* 0x000fe60000000200 */
[----:B------:R-:W-:Y:S01]  /*148d0*/  HMMA.16816.F32 R4, R20, R8, R4 ;  /* 0x000000081404723c */ /* 0x000fe20000001804 */
[----:B------:R-:W-:Y:S05]  /*148e0*/  LDSM.16.M88.4 R96, [R198+0xa800] ;  /* 0x00a80000c660783b */ /* 0x000fea0000000200 */
[C---:B------:R-:W-:Y:S06]  /*148f0*/  HMMA.16816.F32 R52, R24.reuse, R54, RZ ;  /* 0x000000361834723c */ /* 0x040fec00000018ff */
[C---:B------:R-:W-:Y:S06]  /*14900*/  HMMA.16816.F32 R80, R24.reuse, R82, RZ ;  /* 0x000000521850723c */ /* 0x040fec00000018ff */
[C---:B--2---:R-:W-:Y:S06]  /*14910*/  HMMA.16816.F32 R76, R24.reuse, R32, RZ ;  /* 0x00000020184c723c */ /* 0x044fec00000018ff */
[----:B------:R-:W-:Y:S01]  /*14920*/  HMMA.16816.F32 R24, R24, R34, RZ ;  /* 0x000000221818723c */ /* 0x000fe200000018ff */
[----:B------:R-:W1:Y:S05]  /*14930*/  LDSM.16.M88.4 R32, [R216] ;  /* 0x00000000d820783b */ /* 0x000e6a0000000200 */
[----:B------:R-:W-:Y:S01]  /*14940*/  HMMA.16816.F32 R16, R20, R10, R16 ;  /* 0x0000000a1410723c */ /* 0x000fe20000001810 */
[----:B------:R-:W2:Y:S05]  /*14950*/  LDSM.16.M88.4 R8, [R195+0x7000] ;  /* 0x00700000c308783b */ /* 0x000eaa0000000200 */
[----:B----4-:R-:W-:Y:S06]  /*14960*/  HMMA.16816.F32 R4, R72, R12, R4 ;  /* 0x0000000c4804723c */ /* 0x010fec0000001804 */
        /* <DEDUP_REMOVED lines=8> */
[----:B------:R-:W-:Y:S04]  /*149f0*/  LDSM.16.M88.4 R40, [R188+0x800] ;  /* 0x00080000bc28783b */ /* 0x000fe80000000200 */
[----:B------:R-:W-:Y:S01]  /*14a00*/  LDSM.16.M88.4 R20, [R188+0x1000] ;  /* 0x00100000bc14783b */ /* 0x000fe20000000200 */
[----:B------:R-:W-:Y:S03]  /*14a10*/  HMMA.16816.F32 R16, R72, R14, R16 ;  /* 0x0000000e4810723c */ /* 0x000fe60000001810 */
[----:B------:R-:W3:Y:S03]  /*14a20*/  LDSM.16.M88.4 R12, [R199+0x2000] ;  /* 0x00200000c70c783b */ /* 0x000ee60000000200 */
[----:B-1----:R-:W-:Y:S06]  /*14a30*/  HMMA.16816.F32 R4, R32, R64, R4 ;  /* 0x000000402004723c */ /* 0x002fec0000001804 */
[C---:B------:R-:W-:Y:S06]  /*14a40*/  HMMA.16816.F32 R28, R72.reuse, R84, R28 ;  /* 0x00000054481c723c */ /* 0x040fec000000181c */
[C---:B------:R-:W-:Y:S01]  /*14a50*/  HMMA.16816.F32 R52, R72.reuse, R86, R52 ;  /* 0x000000564834723c */ /* 0x040fe20000001834 */
[----:B------:R-:W-:Y:S05]  /*14a60*/  LDSM.16.M88.4 R84, [R188+0x2000] ;  /* 0x00200000bc54783b */ /* 0x000fea0000000200 */
[C---:B--2---:R-:W-:Y:S06]  /*14a70*/  HMMA.16816.F32 R48, R72.reuse, R8, R48 ;  /* 0x000000084830723c */ /* 0x044fec0000001830 */
[C---:B------:R-:W-:Y:S01]  /*14a80*/  HMMA.16816.F32 R80, R72.reuse, R10, R80 ;  /* 0x0000000a4850723c */ /* 0x040fe20000001850 */
[----:B------:R-:W-:Y:S05]  /*14a90*/  LDSM.16.M88.4 R8, [R198+0x8800] ;  /* 0x00880000c608783b */ /* 0x000fea0000000200 */
[C---:B------:R-:W-:Y:S06]  /*14aa0*/  HMMA.16816.F32 R76, R72.reuse, R36, R76 ;  /* 0x00000024484c723c */ /* 0x040fec000000184c */
[----:B------:R-:W-:Y:S01]  /*14ab0*/  HMMA.16816.F32 R72, R72, R38, R24 ;  /* 0x000000264848723c */ /* 0x000fe20000001818 */
[----:B------:R-:W-:Y:S04]  /*14ac0*/  LDSM.16.M88.4 R24, [R218+0x2000] ;  /* 0x00200000da18783b */ /* 0x000fe80000000200 */
[----:B------:R-:W1:Y:S01]  /*14ad0*/  LDSM.16.M88.4 R36, [R197+0x2000] ;  /* 0x00200000c524783b */ /* 0x000e620000000200 */
[----:B------:R-:W-:Y:S03]  /*14ae0*/  HMMA.16816.F32 R16, R32, R66, R16 ;  /* 0x000000422010723c */ /* 0x000fe60000001810 */
[----:B------:R-:W-:Y:S03]  /*14af0*/  LDSM.16.M88.4 R64, [R198+0x9000] ;  /* 0x00900000c640783b */ /* 0x000fe60000000200 */
[----:B---3--:R-:W-:Y:S06]  /*14b00*/  HMMA.16816.F32 R4, R12, R68, R4 ;  /* 0x000000440c04723c */ /* 0x008fec0000001804 */
[C---:B------:R-:W-:Y:S06]  /*14b10*/  HMMA.16816.F32 R28, R32.reuse, R40, R28 ;  /* 0x00000028201c723c */ /* 0x040fec000000181c */
[C---:B------:R-:W-:Y:S01]  /*14b20*/  HMMA.16816.F32 R52, R32.reuse, R42, R52 ;  /* 0x0000002a2034723c */ /* 0x040fe20000001834 */
[----:B------:R-:W-:Y:S05]  /*14b30*/  LDSM.16.M88.4 R40, [R195+0x8000] ;  /* 0x00800000c328783b */ /* 0x000fea0000000200 */
[C---:B------:R-:W-:Y:S06]  /*14b40*/  HMMA.16816.F32 R48, R32.reuse, R20, R48 ;  /* 0x000000142030723c */ /* 0x040fec0000001830 */
[C---:B------:R-:W-:Y:S01]  /*14b50*/  HMMA.16816.F32 R80, R32.reuse, R22, R80 ;  /* 0x000000162050723c */ /* 0x040fe20000001850 */
[----:B------:R-:W2:Y:S05]  /*14b60*/  LDSM.16.M88.4 R20, [R62+0x2000] ;  /* 0x002000003e14783b */ /* 0x000eaa0000000200 */
[C---:B------:R-:W-:Y:S06]  /*14b70*/  HMMA.16816.F32 R76, R32.reuse, R56, R76 ;  /* 0x00000038204c723c */ /* 0x040fec000000184c */
[----:B------:R-:W-:Y:S01]  /*14b80*/  HMMA.16816.F32 R72, R32, R58, R72 ;  /* 0x0000003a2048723c */ /* 0x000fe20000001848 */
[----:B------:R-:W3:Y:S04]  /*14b90*/  LDSM.16.M88.4 R56, [R198+0x9800] ;  /* 0x00980000c638783b */ /* 0x000ee80000000200 */
[----:B------:R-:W4:Y:S01]  /*14ba0*/  LDSM.16.M88.4 R32, [R197+0x2800] ;  /* 0x00280000c520783b */ /* 0x000f220000000200 */
[----:B------:R-:W-:Y:S03]  /*14bb0*/  HMMA.16816.F32 R16, R12, R70, R16 ;  /* 0x000000460c10723c */ /* 0x000fe60000001810 */
[----:B------:R-:W-:Y:S03]  /*14bc0*/  LDSM.16.M88.4 R68, [R199+0x4000] ;  /* 0x00400000c744783b */ /* 0x000fe60000000200 */
[----:B-1----:R-:W-:Y:S06]  /*14bd0*/  HMMA.16816.F32 R4, R24, R36, R4 ;  /* 0x000000241804723c */ /* 0x002fec0000001804 */
[C---:B------:R-:W-:Y:S06]  /*14be0*/  HMMA.16816.F32 R28, R12.reuse, R8, R28 ;  /* 0x000000080c1c723c */ /* 0x040fec000000181c */
[----:B------:R-:W-:Y:S01]  /*14bf0*/  HMMA.16816.F32 R52, R12, R10, R52 ;  /* 0x0000000a0c34723c */ /* 0x000fe20000001834 */
[----:B------:R-:W1:Y:S05]  /*14c00*/  LDSM.16.M88.4 R8, [R197+0x3000] ;  /* 0x00300000c508783b */ /* 0x000e6a0000000200 */
[----:B------:R-:W-:Y:S01]  /*14c10*/  HMMA.16816.F32 R16, R24, R38, R16 ;  /* 0x000000261810723c */ /* 0x000fe20000001810 */
[----:B------:R-:W-:Y:S05]  /*14c20*/  LDSM.16.M88.4 R36, [R195+0x8800] ;  /* 0x00880000c324783b */ /* 0x000fea0000000200 */
[----:B--2---:R-:W-:Y:S06]  /*14c30*/  HMMA.16816.F32 R4, R20, R40, R4 ;  /* 0x000000281404723c */ /* 0x004fec0000001804 */
[C---:B------:R-:W-:Y:S06]  /*14c40*/  HMMA.16816.F32 R48, R12.reuse, R64, R48 ;  /* 0x000000400c30723c */ /* 0x040fec0000001830 */
[C---:B------:R-:W-:Y:S01]  /*14c50*/  HMMA.16816.F32 R80, R12.reuse, R66, R80 ;  /* 0x000000420c50723c */ /* 0x040fe20000001850 */
[----:B------:R-:W-:Y:S05]  /*14c60*/  LDSM.16.M88.4 R64, [R197+0x3800] ;  /* 0x00380000c540783b */ /* 0x000fea0000000200 */
[C---:B---3--:R-:W-:Y:S06]  /*14c70*/  HMMA.16816.F32 R76, R12.reuse, R56, R76 ;  /* 0x000000380c4c723c */ /* 0x048fec000000184c */
[----:B------:R-:W-:Y:S01]  /*14c80*/  HMMA.16816.F32 R72, R12, R58, R72 ;  /* 0x0000003a0c48723c */ /* 0x000fe20000001848 */
[----:B------:R-:W2:Y:S04]  /*14c90*/  LDSM.16.M88.4 R12, [R198+0xa000] ;  /* 0x00a00000c60c783b */ /* 0x000ea80000000200 */
[----:B------:R-:W-:Y:S01]  /*14ca0*/  LDSM.16.M88.4 R56, [R195+0x9800] ;  /* 0x00980000c338783b */ /* 0x000fe20000000200 */
[----:B------:R-:W-:Y:S03]  /*14cb0*/  HMMA.16816.F32 R16, R20, R42, R16 ;  /* 0x0000002a1410723c */ /* 0x000fe60000001810 */
[----:B------:R-:W-:Y:S03]  /*14cc0*/  LDSM.16.M88.4 R40, [R218+0x4000] ;  /* 0x00400000da28783b */ /* 0x000fe60000000200 */
[----:B------:R-:W-:Y:S06]  /*14cd0*/  HMMA.16816.F32 R4, R88, R84, R4 ;  /* 0x000000545804723c */ /* 0x000fec0000001804 */
[C---:B----4-:R-:W-:Y:S06]  /*14ce0*/  HMMA.16816.F32 R28, R24.reuse, R32, R28 ;  /* 0x00000020181c723c */ /* 0x050fec000000181c */
[C---:B------:R-:W-:Y:S01]  /*14cf0*/  HMMA.16816.F32 R52, R24.reuse, R34, R52 ;  /* 0x000000221834723c */ /* 0x040fe20000001834 */
[----:B------:R-:W-:Y:S05]  /*14d00*/  LDSM.16.M88.4 R32, [R197+0x4000] ;  /* 0x00400000c520783b */ /* 0x000fea0000000200 */
[C---:B-1----:R-:W-:Y:S06]  /*14d10*/  HMMA.16816.F32 R48, R24.reuse, R8, R48 ;  /* 0x000000081830723c */ /* 0x042fec0000001830 */
[----:B------:R-:W-:Y:S01]  /*14d20*/  HMMA.16816.F32 R80, R24, R10, R80 ;  /* 0x0000000a1850723c */ /* 0x000fe20000001850 */
[----:B------:R-:W1:Y:S05]  /*14d30*/  LDSM.16.M88.4 R8, [R195+0x9000] ;  /* 0x00900000c308783b */ /* 0x000e6a0000000200 */
[----:B------:R-:W-:Y:S01]  /*14d40*/  HMMA.16816.F32 R16, R88, R86, R16 ;  /* 0x000000565810723c */ /* 0x000fe20000001810 */
[----:B------:R-:W-:Y:S05]  /*14d50*/  LDSM.16.M88.4 R84, [R188+0x3800] ;  /* 0x00380000bc54783b */ /* 0x000fea0000000200 */
[----:B--2---:R-:W-:Y:S06]  /*14d60*/  HMMA.16816.F32 R4, R68, R12, R4 ;  /* 0x0000000c4404723c */ /* 0x004fec0000001804 */
[C---:B------:R-:W-:Y:S06]  /*14d70*/  HMMA.16816.F32 R28, R20.reuse, R36, R28 ;  /* 0x00000024141c723c */ /* 0x040fec000000181c */
[----:B------:R-:W-:Y:S01]  /*14d80*/  HMMA.16816.F32 R52, R20, R38, R52 ;  /* 0x000000261434723c */ /* 0x000fe20000001834 */
[----:B------:R-:W-:Y:S05]  /*14d90*/  LDSM.16.M88.4 R36, [R197+0x4800] ;  /* 0x00480000c524783b */ /* 0x000fea0000000200 */
[C---:B------:R-:W-:Y:S06]  /*14da0*/  HMMA.16816.F32 R76, R24.reuse, R64, R76 ;  /* 0x00000040184c723c */ /* 0x040fec000000184c */
[----:B------:R-:W-:Y:S01]  /*14db0*/  HMMA.16816.F32 R72, R24, R66, R72 ;  /* 0x000000421848723c */ /* 0x000fe20000001848 */
[----:B------:R-:W2:Y:S04]  /*14dc0*/  LDSM.16.M88.4 R24, [R62+0x4000] ;  /* 0x004000003e18783b */ /* 0x000ea80000000200 */
[----:B------:R-:W3:Y:S01]  /*14dd0*/  LDSM.16.M88.4 R64, [R198+0xb000] ;  /* 0x00b00000c640783b */ /* 0x000ee20000000200 */
[----:B------:R-:W-:Y:S03]  /*14de0*/  HMMA.16816.F32 R16, R68, R14, R16 ;  /* 0x0000000e4410723c */ /* 0x000fe60000001810 */
[----:B------:R-:W-:Y:S03]  /*14df0*/  LDSM.16.M88.4 R12, [R216+0x4000] ;  /* 0x00400000d80c783b */ /* 0x000fe60000000200 */
[----:B-1----:R-:W-:Y:S06]  /*14e00*/  HMMA.16816.F32 R48, R20, R8, R48 ;  /* 0x000000081430723c */ /* 0x002fec0000001830 */
[----:B------:R-:W-:Y:S06]  /*14e10*/  HMMA.16816.F32 R4, R40, R32, R4 ;  /* 0x000000202804723c */ /* 0x000fec0000001804 */
[----:B------:R-:W-:Y:S01]  /*14e20*/  HMMA.16816.F32 R80, R20, R10, R80 ;  /* 0x0000000a1450723c */ /* 0x000fe20000001850 */
[----:B------:R-:W1:Y:S05]  /*14e30*/  LDSM.16.M88.4 R8, [R188+0x4000] ;  /* 0x00400000bc08783b */ /* 0x000e6a0000000200 */
[C---:B------:R-:W-:Y:S06]  /*14e40*/  HMMA.16816.F32 R28, R88.reuse, R104, R28 ;  /* 0x00000068581c723c */ /* 0x040fec000000181c */
[----:B------:R-:W-:Y:S06]  /*14e50*/  HMMA.16816.F32 R52, R88, R106, R52 ;  /* 0x0000006a5834723c */ /* 0x000fec0000001834 */
[C---:B------:R-:W-:Y:S06]  /*14e60*/  HMMA.16816.F32 R76, R20.reuse, R56, R76 ;  /* 0x00000038144c723c */ /* 0x040fec000000184c */
[----:B------:R-:W-:Y:S01]  /*14e70*/  HMMA.16816.F32 R72, R20, R58, R72 ;  /* 0x0000003a1448723c */ /* 0x000fe20000001848 */
[----:B------:R-:W4:Y:S04]  /*14e80*/  LDSM.16.M88.4 R56, [R198+0xb800] ;  /* 0x00b80000c638783b */ /* 0x000f280000000200 */
[----:B------:R-:W-:Y:S01]  /*14e90*/  LDSM.16.M88.4 R20, [R195+0xa800] ;  /* 0x00a80000c314783b */ /* 0x000fe20000000200 */
[----:B------:R-:W-:Y:S03]  /*14ea0*/  HMMA.16816.F32 R16, R40, R34, R16 ;  /* 0x000000222810723c */ /* 0x000fe60000001810 */
[----:B------:R-:W5:Y:S03]  /*14eb0*/  LDSM.16.M88.4 R32, [R197+0x5000] ;  /* 0x00500000c520783b */ /* 0x000f660000000200 */
[----:B------:R-:W-:Y:S06]  /*14ec0*/  HMMA.16816.F32 R48, R88, R100, R48 ;  /* 0x000000645830723c */ /* 0x000fec0000001830 */
[----:B--2---:R-:W-:Y:S06]  /*14ed0*/  HMMA.16816.F32 R4, R24, R92, R4 ;  /* 0x0000005c1804723c */ /* 0x004fec0000001804 */
[----:B------:R-:W-:Y:S06]  /*14ee0*/  HMMA.16816.F32 R80, R88, R102, R80 ;  /* 0x000000665850723c */ /* 0x000fec0000001850 */
[C---:B------:R-:W-:Y:S06]  /*14ef0*/  HMMA.16816.F32 R28, R68.reuse, R96, R28 ;  /* 0x00000060441c723c */ /* 0x040fec000000181c */
[----:B------:R-:W-:Y:S06]  /*14f00*/  HMMA.16816.F32 R52, R68, R98, R52 ;  /* 0x000000624434723c */ /* 0x000fec0000001834 */
[C---:B------:R-:W-:Y:S06]  /*14f10*/  HMMA.16816.F32 R76, R88.reuse, R84, R76 ;  /* 0x00000054584c723c */ /* 0x040fec000000184c */
[----:B------:R-:W-:Y:S01]  /*14f20*/  HMMA.16816.F32 R72, R88, R86, R72 ;  /* 0x000000565848723c */ /* 0x000fe20000001848 */
[----:B------:R-:W2:Y:S05]  /*14f30*/  LDSM.16.M88.4 R84, [R197+0x5800] ;  /* 0x00580000c554783b */ /* 0x000eaa0000000200 */
[----:B------:R-:W-:Y:S06]  /*14f40*/  HMMA.16816.F32 R16, R24, R94, R16 ;  /* 0x0000005e1810723c */ /* 0x000fec0000001810 */
[----:B---3--:R-:W-:Y:S06]  /*14f50*/  HMMA.16816.F32 R48, R68, R64, R48 ;  /* 0x000000404430723c */ /* 0x008fec0000001830 */
[----:B-1----:R-:W-:Y:S06]  /*14f60*/  HMMA.16816.F32 R4, R12, R8, R4 ;  /* 0x000000080c04723c */ /* 0x002fec0000001804 */
[----:B------:R-:W-:Y:S01]  /*14f70*/  HMMA.16816.F32 R80, R68, R66, R80 ;  /* 0x000000424450723c */ /* 0x000fe20000001850 */
[----:B------:R-:W-:Y:S05]  /*14f80*/  LDSM.16.M88.4 R64, [R188+0x4800] ;  /* 0x00480000bc40783b */ /* 0x000fea0000000200 */
[C---:B------:R-:W-:Y:S06]  /*14f90*/  HMMA.16816.F32 R28, R40.reuse, R36, R28 ;  /* 0x00000024281c723c */ /* 0x040fec000000181c */
[----:B------:R-:W-:Y:S01]  /*14fa0*/  HMMA.16816.F32 R52, R40, R38, R52 ;  /* 0x000000262834723c */ /* 0x000fe20000001834 */
[----:B------:R-:W1:Y:S05]  /*14fb0*/  LDSM.16.M88.4 R36, [R195+0xb000] ;  /* 0x00b00000c324783b */ /* 0x000e6a0000000200 */
[----:B----4-:R-:W-:Y:S01]  /*14fc0*/  HMMA.16816.F32 R76, R68, R56, R76 ;  /* 0x00000038444c723c */ /* 0x010fe2000000184c */
[----:B------:R-:W-:-:S05]  /*14fd0*/  FMUL.FTZ R4, R4, UR9 ;  /* 0x0000000904047c20 */ /* 0x000fca0008410000 */
[----:B------:R-:W-:Y:S01]  /*14fe0*/  HMMA.16816.F32 R72, R68, R58, R72 ;  /* 0x0000003a4448723c */ /* 0x000fe20000001848 */
[----:B------:R-:W-:-:S05]  /*14ff0*/  FMUL.FTZ R57, R5, UR9 ;  /* 0x0000000905397c20 */ /* 0x000fca0008410000 */
[----:B------:R-:W-:Y:S01]  /*15000*/  HMMA.16816.F32 R16, R12, R10, R16 ;  /* 0x0000000a0c10723c */ /* 0x000fe20000001810 */
[----:B------:R-:W3:Y:S01]  /*15010*/  LDSM.16.M88.4 R8, [R195+0xb800] ;  /* 0x00b80000c308783b */ /* 0x000ee20000000200 */
[----:B------:R-:W-:Y:S01]  /*15020*/  FMUL.FTZ R59, R7, UR9 ;  /* 0x00000009073b7c20 */ /* 0x000fe20008410000 */
[----:B------:R-:W4:Y:S03]  /*15030*/  MUFU.TANH R57, R57 ;  /* 0x0000003900397308 */ /* 0x000f260000002400 */
[C---:B-----5:R-:W-:Y:S05]  /*15040*/  HMMA.16816.F32 R48, R40.reuse, R32, R48 ;  /* 0x000000202830723c */ /* 0x060fea0000001830 */
[----:B------:R5:W-:Y:S01]  /*15050*/  MUFU.TANH R33, R4 ;  /* 0x0000000400217308 */ /* 0x000be20000002400 */
[----:B------:R-:W-:Y:S06]  /*15060*/  HMMA.16816.F32 R80, R40, R34, R80 ;  /* 0x000000222850723c */ /* 0x000fec0000001850 */
[----:B------:R-:W-:Y:S01]  /*15070*/  HMMA.16816.F32 R28, R24, R20, R28 ;  /* 0x00000014181c723c */ /* 0x000fe2000000181c */
[----:B------:R-:W-:Y:S01]  /*15080*/  FMUL.FTZ R35, R6, UR9 ;  /* 0x0000000906237c20 */ /* 0x000fe20008410000 */
[----:B------:R-:W4:Y:S04]  /*15090*/  MUFU.TANH R59, R59 ;  /* 0x0000003b003b7308 */ /* 0x000f280000002400 */
[C---:B--2---:R-:W-:Y:S01]  /*150a0*/  HMMA.16816.F32 R76, R40.reuse, R84, R76 ;  /* 0x00000054284c723c */ /* 0x044fe2000000184c */
[----:B------:R-:W-:Y:S01]  /*150b0*/  FMUL.FTZ R16, R16, UR9 ;  /* 0x0000000910107c20 */ /* 0x000fe20008410000 */
[----:B------:R-:W-:Y:S01]  /*150c0*/  FMUL.FTZ R17, R17, UR9 ;  /* 0x0000000911117c20 */ /* 0x000fe20008410000 */
[----:B------:R-:W-:Y:S01]  /*150d0*/  FMUL.FTZ R19, R19, UR9 ;  /* 0x0000000913137c20 */ /* 0x000fe20008410000 */
[----:B-----5:R-:W2:Y:S01]  /*150e0*/  LDSM.16.M88.4 R4, [R188+0x5000] ;  /* 0x00500000bc04783b */ /* 0x020ea20000000200 */
[----:B------:R-:W-:Y:S01]  /*150f0*/  FMUL.FTZ R18, R18, UR9 ;  /* 0x0000000912127c20 */ /* 0x000fe20008410000 */
[----:B------:R-:W-:Y:S01]  /*15100*/  HMMA.16816.F32 R72, R40, R86, R72 ;  /* 0x000000562848723c */ /* 0x000fe20000001848 */
[----:B------:R-:W-:Y:S05]  /*15110*/  MUFU.TANH R35, R35 ;  /* 0x0000002300237308 */ /* 0x000fea0000002400 */
[----:B------:R-:W-:Y:S01]  /*15120*/  HMMA.16816.F32 R52, R24, R22, R52 ;  /* 0x000000161834723c */ /* 0x000fe20000001834 */
[----:B------:R-:W5:Y:S01]  /*15130*/  LDSM.16.M88.4 R20, [R188+0x5800] ;  /* 0x00580000bc14783b */ /* 0x000f620000000200 */
[----:B------:R-:W-:-:S04]  /*15140*/  DEPBAR.LE SB0, 0x0 ;  /* 0x000080000000791a */ /* 0x000fc80000000000 */
[----:B-1----:R-:W-:Y:S01]  /*15150*/  HMMA.16816.F32 R48, R24, R36, R48 ;  /* 0x000000241830723c */ /* 0x002fe20000001830 */
[----:B------:R1:W-:Y:S05]  /*15160*/  MUFU.TANH R37, R18 ;  /* 0x0000001200257308 */ /* 0x0003ea0000002400 */
[----:B------:R-:W-:Y:S03]  /*15170*/  HMMA.16816.F32 R28, R12, R64, R28 ;  /* 0x000000400c1c723c */ /* 0x000fe6000000181c */
[----:B------:R-:W4:Y:S03]  /*15180*/  MUFU.TANH R65, R16 ;  /* 0x0000001000417308 */ /* 0x000f260000002400 */
[C---:B------:R-:W-:Y:S05]  /*15190*/  HMMA.16816.F32 R80, R24.reuse, R38, R80 ;  /* 0x000000261850723c */ /* 0x040fea0000001850 */
[----:B------:R-:W4:Y:S01]  /*151a0*/  MUFU.TANH R17, R17 ;  /* 0x0000001100117308 */ /* 0x000f220000002400 */
[----:B---3--:R-:W-:Y:S01]  /*151b0*/  HMMA.16816.F32 R76, R24, R8, R76 ;  /* 0x00000008184c723c */ /* 0x008fe2000000184c */
[----:B-1----:R-:W-:-:S05]  /*151c0*/  VIADD R18, R109, 0x19 ;  /* 0x000000196d127836 */ /* 0x002fca0000000000 */
[----:B------:R-:W-:Y:S01]  /*151d0*/  HMMA.16816.F32 R72, R24, R10, R72 ;  /* 0x0000000a1848723c */ /* 0x000fe20000001848 */
[----:B------:R-:W1:Y:S05]  /*151e0*/  MUFU.TANH R19, R19 ;  /* 0x0000001300137308 */ /* 0x000e6a0000002400 */
[----:B------:R-:W-:Y:S01]  /*151f0*/  HMMA.16816.F32 R52, R12, R66, R52 ;  /* 0x000000420c34723c */ /* 0x000fe20000001834 */
[----:B------:R-:W-:Y:S01]  /*15200*/  FMUL.FTZ R11, R30, UR9 ;  /* 0x000000091e0b7c20 */ /* 0x000fe20008410000 */
[----:B------:R-:W-:Y:S01]  /*15210*/  FMUL.FTZ R28, R28, UR9 ;  /* 0x000000091c1c7c20 */ /* 0x000fe20008410000 */
[----:B------:R-:W-:-:S03]  /*15220*/  FMUL.FTZ R9, R29, UR9 ;  /* 0x000000091d097c20 */ /* 0x000fc60008410000 */
[C---:B--2---:R-:W-:Y:S01]  /*15230*/  HMMA.16816.F32 R48, R12.reuse, R4, R48 ;  /* 0x000000040c30723c */ /* 0x044fe20000001830 */
[----:B------:R-:W2:Y:S05]  /*15240*/  MUFU.TANH R39, R28 ;  /* 0x0000001c00277308 */ /* 0x000eaa0000002400 */
[C---:B------:R-:W-:Y:S01]  /*15250*/  HMMA.16816.F32 R80, R12.reuse, R6, R80 ;  /* 0x000000060c50723c */ /* 0x040fe20000001850 */
[----:B------:R-:W-:Y:S02]  /*15260*/  VIADD R4, R3, UR8 ;  /* 0x0000000803047c36 */ /* 0x000fe40008000000 */
[----:B------:R-:W-:Y:S01]  /*15270*/  FMUL.FTZ R5, R31, UR9 ;  /* 0x000000091f057c20 */ /* 0x000fe20008410000 */
[----:B------:R-:W3:Y:S02]  /*15280*/  MUFU.TANH R11, R11 ;  /* 0x0000000b000b7308 */ /* 0x000ee40000002400 */
[C---:B------:R-:W-:Y:S01]  /*15290*/  VIMNMX R2, R4.reuse, R63, PT ;  /* 0x0000003f04027248 */ /* 0x040fe20003fe0100 */
[----:B-----5:R-:W-:Y:S01]  /*152a0*/  HMMA.16816.F32 R76, R12, R20, R76 ;  /* 0x000000140c4c723c */ /* 0x020fe2000000184c */
[----:B------:R-:W-:Y:S01]  /*152b0*/  VIADDMNMX R3, R4, 0x8, R63, PT ;  /* 0x0000000804037846 */ /* 0x000fe2000380013f */
[----:B------:R-:W-:-:S02]  /*152c0*/  VIADD R4, R109, 0x1 ;  /* 0x000000016d047836 */ /* 0x000fc40000000000 */
[----:B------:R-:W-:Y:S02]  /*152d0*/  VIADD R6, R109, 0x9 ;  /* 0x000000096d067836 */ /* 0x000fe40000000000 */
[----:B------:R-:W-:Y:S01]  /*152e0*/  FMUL.FTZ R7, R52, UR9 ;  /* 0x0000000934077c20 */ /* 0x000fe20008410000 */
[----:B------:R-:W-:Y:S01]  /*152f0*/  HMMA.16816.F32 R72, R12, R22, R72 ;  /* 0x000000160c48723c */ /* 0x000fe20000001848 */
[C---:B------:R-:W-:Y:S01]  /*15300*/  ISETP.GE.AND P5, PT, R4.reuse, R2, PT ;  /* 0x000000020400720c */ /* 0x040fe20003fa6270 */
[----:B------:R-:W-:Y:S01]  /*15310*/  FMUL.FTZ R25, R53, UR9 ;  /* 0x0000000935197c20 */ /* 0x000fe20008410000 */
[----:B------:R-:W-:Y:S01]  /*15320*/  ISETP.GE.AND P0, PT, R4, R3, PT ;  /* 0x000000030400720c */ /* 0x000fe20003f06270 */
[----:B------:R-:W-:Y:S01]  /*15330*/  FMUL.FTZ R29, R55, UR9 ;  /* 0x00000009371d7c20 */ /* 0x000fe20008410000 */
[----:B------:R-:W-:Y:S01]  /*15340*/  I2FP.F32.S32 R4, R4 ;  /* 0x0000000400047245 */ /* 0x000fe20000201400 */
[----:B------:R-:W5:Y:S01]  /*15350*/  MUFU.TANH R9, R9 ;  /* 0x0000000900097308 */ /* 0x000f620000002400 */
[----:B------:R-:W-:-:S02]  /*15360*/  VIADD R15, R109, 0x8 ;  /* 0x000000086d0f7836 */ /* 0x000fc40000000000 */
[----:B------:R-:W-:Y:S01]  /*15370*/  FMUL.FTZ R23, R54, UR9 ;  /* 0x0000000936177c20 */ /* 0x000fe20008410000 */
[----:B------:R-:W-:Y:S01]  /*15380*/  ISETP.GE.AND P4, PT, R6, R2, PT ;  /* 0x000000020600720c */ /* 0x000fe20003f86270 */
[CC--:B----4-:R-:W-:Y:S01]  /*15390*/  FFMA.FTZ R12, R0.reuse, R4.reuse, R57 ;  /* 0x00000004000c7223 */ /* 0x0d0fe20000010039 */
[----:B------:R-:W-:Y:S01]  /*153a0*/  FFMA.FTZ R21, R0, R4, R59 ;  /* 0x0000000400157223 */ /* 0x000fe2000001003b */
[----:B------:R-:W-:Y:S01]  /*153b0*/  VIADD R4, R109, 0x10 ;  /* 0x000000106d047836 */ /* 0x000fe20000000000 */
[C---:B------:R-:W-:Y:S01]  /*153c0*/  ISETP.GE.AND P6, PT, R15.reuse, R2, PT ;  /* 0x000000020f00720c */ /* 0x040fe20003fc6270 */
[----:B------:R-:W4:Y:S01]  /*153d0*/  MUFU.TANH R5, R5 ;  /* 0x0000000500057308 */ /* 0x000f220000002400 */
[----:B------:R-:W-:Y:S01]  /*153e0*/  ISETP.GE.AND P2, PT, R15, R3, PT ;  /* 0x000000030f00720c */ /* 0x000fe20003f46270 */
[----:B------:R-:W-:Y:S01]  /*153f0*/  FMUL.FTZ R49, R49, UR9 ;  /* 0x0000000931317c20 */ /* 0x000fe20008410000 */
[----:B------:R-:W-:Y:S01]  /*15400*/  I2FP.F32.S32 R15, R15 ;  /* 0x0000000f000f7245 */ /* 0x000fe20000201400 */
[----:B------:R-:W-:Y:S01]  /*15410*/  FMUL.FTZ R51, R51, UR9 ;  /* 0x0000000933337c20 */ /* 0x000fe20008410000 */
[----:B------:R-:W-:Y:S01]  /*15420*/  ISETP.GE.AND P1, PT, R6, R3, PT ;  /* 0x000000030600720c */ /* 0x000fe20003f26270 */
[----:B------:R-:W-:Y:S01]  /*15430*/  FMUL.FTZ R80, R80, UR9 ;  /* 0x0000000950507c20 */ /* 0x000fe20008410000 */
[----:B------:R-:W-:Y:S01]  /*15440*/  FSEL R12, R12, -INF , !P5 ;  /* 0xff8000000c0c7808 */ /* 0x000fe20006800000 */
[----:B------:R-:W4:Y:S01]  /*15450*/  MUFU.TANH R7, R7 ;  /* 0x0000000700077308 */ /* 0x000f220000002400 */
[----:B------:R-:W-:Y:S01]  /*15460*/  FSEL R21, R21, -INF , !P0 ;  /* 0xff80000015157808 */ /* 0x000fe20004000000 */
[CC--:B------:R-:W-:Y:S01]  /*15470*/  FFMA.FTZ R16, R0.reuse, R15.reuse, R65 ;  /* 0x0000000f00107223 */ /* 0x0c0fe20000010041 */
[----:B------:R-:W-:Y:S01]  /*15480*/  I2FP.F32.S32 R6, R6 ;  /* 0x0000000600067245 */ /* 0x000fe20000201400 */
[----:B------:R-:W-:Y:S01]  /*15490*/  FFMA.FTZ R15, R0, R15, R37 ;  /* 0x0000000f000f7223 */ /* 0x000fe20000010025 */
[----:B------:R-:W-:Y:S01]  /*154a0*/  ISETP.GE.AND P5, PT, R4, R2, PT ;  /* 0x000000020400720c */ /* 0x000fe20003fa6270 */
[----:B------:R-:W-:Y:S01]  /*154b0*/  FMUL.FTZ R82, R82, UR9 ;  /* 0x0000000952527c20 */ /* 0x000fe20008410000 */
[-C--:B------:R-:W-:Y:S01]  /*154c0*/  ISETP.GE.AND P0, PT, R4, R3.reuse, PT ;  /* 0x000000030400720c */ /* 0x080fe20003f06270 */
[----:B------:R-:W4:Y:S01]  /*154d0*/  MUFU.TANH R23, R23 ;  /* 0x0000001700177308 */ /* 0x000f220000002400 */
[----:B------:R-:W-:Y:S01]  /*154e0*/  I2FP.F32.S32 R4, R4 ;  /* 0x0000000400047245 */ /* 0x000fe20000201400 */
[CC--:B------:R-:W-:Y:S01]  /*154f0*/  FFMA.FTZ R14, R0.reuse, R6.reuse, R17 ;  /* 0x00000006000e7223 */ /* 0x0c0fe20000010011 */
[----:B-1----:R-:W-:Y:S01]  /*15500*/  FFMA.FTZ R13, R0, R6, R19 ;  /* 0x00000006000d7223 */ /* 0x002fe20000010013 */
[C---:B------:R-:W-:Y:S01]  /*15510*/  IADD3 R6, R109.reuse, 0x11, RZ ;  /* 0x000000116d067810 */ /* 0x040fe20007ffe0ff */
[----:B------:R-:W-:Y:S01]  /*15520*/  FMUL.FTZ R27, R48, UR9 ;  /* 0x00000009301b7c20 */ /* 0x000fe20008410000 */
[CC--:B--2---:R-:W-:Y:S01]  /*15530*/  FFMA.FTZ R10, R0.reuse, R4.reuse, R39 ;  /* 0x00000004000a7223 */ /* 0x0c4fe20000010027 */
[----:B---3--:R-:W-:Y:S01]  /*15540*/  FFMA.FTZ R11, R0, R4, R11 ;  /* 0x00000004000b7223 */ /* 0x008fe2000001000b */
[----:B------:R-:W1:Y:S01]  /*15550*/  MUFU.TANH R25, R25 ;  /* 0x0000001900197308 */ /* 0x000e620000002400 */
[----:B------:R-:W-:Y:S01]  /*15560*/  VIADD R4, R109, 0x18 ;  /* 0x000000186d047836 */ /* 0x000fe20000000000 */
[----:B------:R-:W-:Y:S01]  /*15570*/  FSEL R16, R16, -INF , !P6 ;  /* 0xff80000010107808 */ /* 0x000fe20007000000 */
[----:B------:R-:W-:Y:S01]  /*15580*/  FMUL.FTZ R50, R50, UR9 ;  /* 0x0000000932327c20 */ /* 0x000fe20008410000 */
[----:B------:R-:W-:Y:S01]  /*15590*/  FSEL R15, R15, -INF , !P2 ;  /* 0xff8000000f0f7808 */ /* 0x000fe20005000000 */
[----:B------:R-:W-:Y:S01]  /*155a0*/  FMUL.FTZ R77, R77, UR9 ;  /* 0x000000094d4d7c20 */ /* 0x000fe20008410000 */
[C---:B------:R-:W-:Y:S01]  /*155b0*/  ISETP.GE.AND P6, PT, R6.reuse, R2, PT ;  /* 0x000000020600720c */ /* 0x040fe20003fc6270 */
[----:B------:R-:W-:Y:S01]  /*155c0*/  FMUL.FTZ R79, R79, UR9 ;  /* 0x000000094f4f7c20 */ /* 0x000fe20008410000 */
[----:B------:R-:W2:Y:S01]  /*155d0*/  MUFU.TANH R29, R29 ;  /* 0x0000001d001d7308 */ /* 0x000ea20000002400 */
[-C--:B------:R-:W-:Y:S01]  /*155e0*/  ISETP.GE.AND P2, PT, R6, R3.reuse, PT ;  /* 0x000000030600720c */ /* 0x080fe20003f46270 */
[----:B------:R-:W-:Y:S01]  /*155f0*/  VIADD R20, R109, 0x21 ;  /* 0x000000216d147836 */ /* 0x000fe20000000000 */
[----:B------:R-:W-:Y:S01]  /*15600*/  I2FP.F32.S32 R6, R6 ;  /* 0x0000000600067245 */ /* 0x000fe20000201400 */
[----:B------:R-:W-:Y:S01]  /*15610*/  FMUL.FTZ R76, R76, UR9 ;  /* 0x000000094c4c7c20 */ /* 0x000fe20008410000 */
[----:B------:R-:W-:Y:S01]  /*15620*/  FSEL R14, R14, -INF , !P4 ;  /* 0xff8000000e0e7808 */ /* 0x000fe20006000000 */
[----:B------:R-:W-:Y:S01]  /*15630*/  FMUL.FTZ R78, R78, UR9 ;  /* 0x000000094e4e7c20 */ /* 0x000fe20008410000 */
[----:B------:R-:W-:Y:S01]  /*15640*/  FSEL R13, R13, -INF , !P1 ;  /* 0xff8000000d0d7808 */ /* 0x000fe20004800000 */
[----:B------:R-:W3:Y:S01]  /*15650*/  MUFU.TANH R49, R49 ;  /* 0x0000003100317308 */ /* 0x000ee20000002400 */
[----:B------:R-:W-:Y:S01]  /*15660*/  ISETP.GE.AND P4, PT, R4, R2, PT ;  /* 0x000000020400720c */ /* 0x000fe20003f86270 */
[-C--:B-----5:R-:W-:Y:S01]  /*15670*/  FFMA.FTZ R8, R0, R6.reuse, R9 ;  /* 0x0000000600087223 */ /* 0x0a0fe20000010009 */
[-C--:B------:R-:W-:Y:S01]  /*15680*/  ISETP.GE.AND P1, PT, R4, R3.reuse, PT ;  /* 0x000000030400720c */ /* 0x080fe20003f26270 */
[----:B----4-:R-:W-:Y:S01]  /*15690*/  FFMA.FTZ R9, R0, R6, R5 ;  /* 0x0000000600097223 */ /* 0x010fe20000010005 */
[----:B------:R-:W-:Y:S01]  /*156a0*/  I2FP.F32.S32 R4, R4 ;  /* 0x0000000400047245 */ /* 0x000fe20000201400 */
[----:B------:R-:W-:Y:S01]  /*156b0*/  FMUL.FTZ R81, R81, UR9 ;  /* 0x0000000951517c20 */ /* 0x000fe20008410000 */
[----:B------:R-:W-:Y:S01]  /*156c0*/  FSEL R10, R10, -INF , !P5 ;  /* 0xff8000000a0a7808 */ /* 0x000fe20006800000 */
[----:B------:R-:W4:Y:S01]  /*156d0*/  MUFU.TANH R51, R51 ;  /* 0x0000003300337308 */ /* 0x000f220000002400 */
[----:B------:R-:W-:Y:S01]  /*156e0*/  FSEL R11, R11, -INF , !P0 ;  /* 0xff8000000b0b7808 */ /* 0x000fe20004000000 */
[----:B------:R-:W-:Y:S01]  /*156f0*/  FFMA.FTZ R6, R0, R4, R7 ;  /* 0x0000000400067223 */ /* 0x000fe20000010007 */
[----:B------:R-:W-:Y:S01]  /*15700*/  ISETP.GE.AND P5, PT, R18, R2, PT ;  /* 0x000000021200720c */ /* 0x000fe20003fa6270 */
[----:B------:R-:W-:Y:S01]  /*15710*/  FFMA.FTZ R7, R0, R4, R23 ;  /* 0x0000000400077223 */ /* 0x000fe20000010017 */
[-C--:B------:R-:W-:Y:S01]  /*15720*/  ISETP.GE.AND P0, PT, R18, R3.reuse, PT ;  /* 0x000000031200720c */ /* 0x080fe20003f06270 */
[----:B------:R-:W-:Y:S01]  /*15730*/  FMUL.FTZ R83, R83, UR9 ;  /* 0x0000000953537c20 */ /* 0x000fe20008410000 */
[----:B------:R-:W-:Y:S01]  /*15740*/  I2FP.F32.S32 R18, R18 ;  /* 0x0000001200127245 */ /* 0x000fe20000201400 */
[----:B------:R-:W5:Y:S01]  /*15750*/  MUFU.TANH R17, R80 ;  /* 0x0000005000117308 */ /* 0x000f620000002400 */
[----:B------:R-:W-:Y:S01]  /*15760*/  FSEL R6, R6, -INF , !P4 ;  /* 0xff80000006067808 */ /* 0x000fe20006000000 */
[----:B------:R-:W-:Y:S01]  /*15770*/  VIADD R22, R109, 0x20 ;  /* 0x000000206d167836 */ /* 0x000fe20000000000 */
[----:B------:R-:W-:Y:S01]  /*15780*/  FSEL R7, R7, -INF , !P1 ;  /* 0xff80000007077808 */ /* 0x000fe20004800000 */
[CC--:B-1----:R-:W-:Y:S01]  /*15790*/  FFMA.FTZ R4, R0.reuse, R18.reuse, R25 ;  /* 0x0000001200047223 */ /* 0x0c2fe20000010019 */
[----:B--2---:R-:W-:Y:S01]  /*157a0*/  FFMA.FTZ R5, R0, R18, R29 ;  /* 0x0000001200057223 */ /* 0x004fe2000001001d */
[----:B------:R-:W-:Y:S01]  /*157b0*/  IADD3 R18, R109, 0x28, RZ ;  /* 0x000000286d127810 */ /* 0x000fe20007ffe0ff */
[----:B------:R-:W-:Y:S01]  /*157c0*/  FMUL.FTZ R72, R72, UR9 ;  /* 0x0000000948487c20 */ /* 0x000fe20008410000 */
[----:B------:R-:W1:Y:S01]  /*157d0*/  MUFU.TANH R19, R82 ;  /* 0x0000005200137308 */ /* 0x000e620000002400 */
[----:B------:R-:W-:Y:S01]  /*157e0*/  FSEL R4, R4, -INF , !P5 ;  /* 0xff80000004047808 */ /* 0x000fe20006800000 */
[----:B------:R-:W-:Y:S01]  /*157f0*/  FMUL.FTZ R73, R73, UR9 ;  /* 0x0000000949497c20 */ /* 0x000fe20008410000 */
[----:B------:R-:W-:Y:S01]  /*15800*/  FSEL R5, R5, -INF , !P0 ;  /* 0xff80000005057808 */ /* 0x000fe20004000000 */
[----:B------:R-:W-:Y:S01]  /*15810*/  FMUL.FTZ R75, R75, UR9 ;  /* 0x000000094b4b7c20 */ /* 0x000fe20008410000 */
[-C--:B------:R-:W-:Y:S01]  /*15820*/  ISETP.GE.AND P4, PT, R20, R2.reuse, PT ;  /* 0x000000021400720c */ /* 0x080fe20003f86270 */
[----:B------:R-:W-:Y:S01]  /*15830*/  FMUL.FTZ R74, R74, UR9 ;  /* 0x000000094a4a7c20 */ /* 0x000fe20008410000 */
[----:B------:R-:W-:Y:S01]  /*15840*/  ISETP.GE.AND P1, PT, R20, R3, PT ;  /* 0x000000031400720c */ /* 0x000fe20003f26270 */
[----:B------:R-:W2:Y:S01]  /*15850*/  MUFU.TANH R27, R27 ;  /* 0x0000001b001b7308 */ /* 0x000ea20000002400 */
[----:B------:R-:W-:-:S02]  /*15860*/  ISETP.GE.AND P5, PT, R18, R2, PT ;  /* 0x000000021200720c */ /* 0x000fc40003fa6270 */
[-C--:B------:R-:W-:Y:S02]  /*15870*/  ISETP.GE.AND P0, PT, R18, R3.reuse, PT ;  /* 0x000000031200720c */ /* 0x080fe40003f06270 */
[----:B------:R-:W-:Y:S02]  /*15880*/  I2FP.F32.S32 R20, R20 ;  /* 0x0000001400147245 */ /* 0x000fe40000201400 */
[----:B------:R-:W-:Y:S01]  /*15890*/  I2FP.F32.S32 R18, R18 ;  /* 0x0000001200127245 */ /* 0x000fe20000201400 */
[----:B------:R-:W2:Y:S01]  /*158a0*/  MUFU.TANH R31, R50 ;  /* 0x00000032001f7308 */ /* 0x000ea20000002400 */
[----:B------:R-:W-:Y:S01]  /*158b0*/  FSEL R8, R8, -INF , !P6 ;  /* 0xff80000008087808 */ /* 0x000fe20007000000 */
[CC--:B---3--:R-:W-:Y:S01]  /*158c0*/  FFMA.FTZ R49, R0.reuse, R20.reuse, R49 ;  /* 0x0000001400317223 */ /* 0x0c8fe20000010031 */
[C---:B----4-:R-:W-:Y:S01]  /*158d0*/  FFMA.FTZ R51, R0.reuse, R20, R51 ;  /* 0x0000001400337223 */ /* 0x050fe20000010033 */
[CC--:B-----5:R-:W-:Y:S01]  /*158e0*/  FFMA.FTZ R166, R0.reuse, R18.reuse, R17 ;  /* 0x0000001200a67223 */ /* 0x0e0fe20000010011 */
[----:B-1----:R-:W-:Y:S01]  /*158f0*/  FFMA.FTZ R201, R0, R18, R19 ;  /* 0x0000001200c97223 */ /* 0x002fe20000010013 */
[----:B------:R-:W-:Y:S01]  /*15900*/  VIADD R20, R109, 0x30 ;  /* 0x000000306d147836 */ /* 0x000fe20000000000 */
[----:B------:R-:W-:Y:S01]  /*15910*/  FSEL R9, R9, -INF , !P2 ;  /* 0xff80000009097808 */ /* 0x000fe20005000000 */
[----:B------:R-:W1:Y:S01]  /*15920*/  MUFU.TANH R23, R76 ;  /* 0x0000004c00177308 */ /* 0x000e620000002400 */
[C---:B------:R-:W-:Y:S01]  /*15930*/  VIADD R18, R109.reuse, 0x31 ;  /* 0x000000316d127836 */ /* 0x040fe20000000000 */
[C---:B------:R-:W-:Y:S01]  /*15940*/  ISETP.GE.AND P6, PT, R22.reuse, R2, PT ;  /* 0x000000021600720c */ /* 0x040fe20003fc6270 */
[----:B------:R-:W-:Y:S01]  /*15950*/  VIADD R19, R109, 0x29 ;  /* 0x000000296d137836 */ /* 0x000fe20000000000 */
[----:B------:R-:W-:-:S02]  /*15960*/  ISETP.GE.AND P2, PT, R22, R3, PT ;  /* 0x000000031600720c */ /* 0x000fc40003f46270 */
[----:B------:R-:W-:Y:S02]  /*15970*/  I2FP.F32.S32 R22, R22 ;  /* 0x0000001600167245 */ /* 0x000fe40000201400 */
[----:B------:R-:W-:Y:S01]  /*15980*/  MUFU.TANH R77, R77 ;  /* 0x0000004d004d7308 */ /* 0x000fe20000002400 */
[----:B------:R-:W-:Y:S02]  /*15990*/  FSEL R174, R49, -INF , !P4 ;  /* 0xff80000031ae7808 */ /* 0x000fe40006000000 */
[----:B------:R-:W-:Y:S01]  /*159a0*/  FSEL R171, R51, -INF , !P1 ;  /* 0xff80000033ab7808 */ /* 0x000fe20004800000 */
[-C--:B--2---:R-:W-:Y:S01]  /*159b0*/  FFMA.FTZ R27, R0, R22.reuse, R27 ;  /* 0x00000016001b7223 */ /* 0x084fe2000001001b */
[----:B------:R-:W-:Y:S01]  /*159c0*/  FSEL R166, R166, -INF , !P5 ;  /* 0xff800000a6a67808 */ /* 0x000fe20006800000 */
[----:B------:R-:W-:Y:S01]  /*159d0*/  FFMA.FTZ R31, R0, R22, R31 ;  /* 0x00000016001f7223 */ /* 0x000fe2000001001f */
[----:B------:R-:W-:Y:S01]  /*159e0*/  FSEL R201, R201, -INF , !P0 ;  /* 0xff800000c9c97808 */ /* 0x000fe20004000000 */
[----:B------:R-:W2:Y:S01]  /*159f0*/  MUFU.TANH R25, R78 ;  /* 0x0000004e00197308 */ /* 0x000ea20000002400 */
[----:B------:R-:W-:-:S02]  /*15a00*/  ISETP.GE.AND P4, PT, R20, R2, PT ;  /* 0x000000021400720c */ /* 0x000fc40003f86270 */
[-C--:B------:R-:W-:Y:S02]  /*15a10*/  ISETP.GE.AND P1, PT, R20, R3.reuse, PT ;  /* 0x000000031400720c */ /* 0x080fe40003f26270 */
[C---:B------:R-:W-:Y:S02]  /*15a20*/  ISETP.GE.AND P5, PT, R18.reuse, R2, PT ;  /* 0x000000021200720c */ /* 0x040fe40003fa6270 */
[----:B------:R-:W-:Y:S01]  /*15a30*/  ISETP.GE.AND P0, PT, R18, R3, PT ;  /* 0x000000031200720c */ /* 0x000fe20003f06270 */
[----:B------:R-:W3:Y:S01]  /*15a40*/  MUFU.TANH R79, R79 ;  /* 0x0000004f004f7308 */ /* 0x000ee20000002400 */
[----:B------:R-:W-:Y:S02]  /*15a50*/  I2FP.F32.S32 R20, R20 ;  /* 0x0000001400147245 */ /* 0x000fe40000201400 */
[----:B------:R-:W-:Y:S02]  /*15a60*/  I2FP.F32.S32 R18, R18 ;  /* 0x0000001200127245 */ /* 0x000fe40000201400 */
[----:B------:R-:W-:Y:S01]  /*15a70*/  FSEL R162, R27, -INF , !P6 ;  /* 0xff8000001ba27808 */ /* 0x000fe20007000000 */
[CC--:B-1----:R-:W-:Y:S01]  /*15a80*/  FFMA.FTZ R23, R0.reuse, R20.reuse, R23 ;  /* 0x0000001400177223 */ /* 0x0c2fe20000010017 */
[----:B------:R-:W-:Y:S01]  /*15a90*/  FSEL R203, R31, -INF , !P2 ;  /* 0xff8000001fcb7808 */ /* 0x000fe20005000000 */
[----:B------:R-:W1:Y:S01]  /*15aa0*/  MUFU.TANH R81, R81 ;  /* 0x0000005100517308 */ /* 0x000e620000002400 */
[C---:B--2---:R-:W-:Y:S01]  /*15ab0*/  FFMA.FTZ R25, R0.reuse, R20, R25 ;  /* 0x0000001400197223 */ /* 0x044fe20000010019 */
[----:B------:R-:W-:Y:S01]  /*15ac0*/  FFMA.FTZ R77, R0, R18, R77 ;  /* 0x00000012004d7223 */ /* 0x000fe2000001004d */
[----:B------:R-:W-:-:S02]  /*15ad0*/  ISETP.GE.AND P6, PT, R19, R2, PT ;  /* 0x000000021300720c */ /* 0x000fc40003fc6270 */
[----:B------:R-:W-:Y:S02]  /*15ae0*/  ISETP.GE.AND P2, PT, R19, R3, PT ;  /* 0x000000031300720c */ /* 0x000fe40003f46270 */
[----:B------:R-:W-:Y:S01]  /*15af0*/  I2FP.F32.S32 R19, R19 ;  /* 0x0000001300137245 */ /* 0x000fe20000201400 */
[----:B------:R-:W2:Y:S01]  /*15b00*/  MUFU.TANH R83, R83 ;  /* 0x0000005300537308 */ /* 0x000ea20000002400 */
[----:B---3--:R-:W-:Y:S01]  /*15b10*/  FFMA.FTZ R79, R0, R18, R79 ;  /* 0x00000012004f7223 */ /* 0x008fe2000001004f */
[----:B------:R-:W-:Y:S01]  /*15b20*/  VIADD R18, R109, 0x38 ;  /* 0x000000386d127836 */ /* 0x000fe20000000000 */
[----:B------:R-:W-:Y:S02]  /*15b30*/  FSEL R202, R23, -INF , !P4 ;  /* 0xff80000017ca7808 */ /* 0x000fe40006000000 */
[----:B------:R-:W-:Y:S02]  /*15b40*/  FSEL R177, R25, -INF , !P1 ;  /* 0xff80000019b17808 */ /* 0x000fe40004800000 */
[C---:B------:R-:W-:Y:S01]  /*15b50*/  ISETP.GE.AND P4, PT, R18.reuse, R2, PT ;  /* 0x000000021200720c */ /* 0x040fe20003f86270 */
[----:B------:R-:W3:Y:S01]  /*15b60*/  MUFU.TANH R17, R72 ;  /* 0x0000004800117308 */ /* 0x000ee20000002400 */
[----:B------:R-:W-:Y:S01]  /*15b70*/  ISETP.GE.AND P1, PT, R18, R3, PT ;  /* 0x000000031200720c */ /* 0x000fe20003f26270 */
[----:B-1----:R-:W-:Y:S01]  /*15b80*/  FFMA.FTZ R81, R0, R19, R81 ;  /* 0x0000001300517223 */ /* 0x002fe20000010051 */
[----:B------:R-:W-:-:S02]  /*15b90*/  I2FP.F32.S32 R18, R18 ;  /* 0x0000001200127245 */ /* 0x000fc40000201400 */
[----:B------:R-:W-:Y:S02]  /*15ba0*/  I2FP.F32.S32 R20, R109 ;  /* 0x0000006d00147245 */ /* 0x000fe40000201400 */
[----:B------:R-:W-:Y:S01]  /*15bb0*/  FSEL R168, R81, -INF , !P6 ;  /* 0xff80000051a87808 */ /* 0x000fe20007000000 */
[----:B------:R-:W1:Y:S01]  /*15bc0*/  MUFU.TANH R73, R73 ;  /* 0x0000004900497308 */ /* 0x000e620000002400 */
[C---:B--2---:R-:W-:Y:S01]  /*15bd0*/  FFMA.FTZ R83, R0.reuse, R19, R83 ;  /* 0x0000001300537223 */ /* 0x044fe20000010053 */
[----:B------:R-:W-:Y:S01]  /*15be0*/  BAR.SYNC.DEFER_BLOCKING 0x0 ;  /* 0x0000000000007b1d */ /* 0x000fe20000010000 */
[----:B------:R-:W-:Y:S02]  /*15bf0*/  ISETP.GE.AND P6, PT, R109, R2, PT ;  /* 0x000000026d00720c */ /* 0x000fe40003fc6270 */
[----:B------:R-:W-:Y:S02]  /*15c00*/  FSEL R200, R77, -INF , !P5 ;  /* 0xff8000004dc87808 */ /* 0x000fe40006800000 */
[----:B------:R-:W-:Y:S01]  /*15c10*/  FSEL R175, R83, -INF , !P2 ;  /* 0xff80000053af7808 */ /* 0x000fe20005000000 */
[----:B------:R-:W2:Y:S01]  /*15c20*/  MUFU.TANH R19, R74 ;  /* 0x0000004a00137308 */ /* 0x000ea20000002400 */
[C---:B---3--:R-:W-:Y:S01]  /*15c30*/  FFMA.FTZ R178, R0.reuse, R18, R17 ;  /* 0x0000001200b27223 */ /* 0x048fe20000010011 */
[C---:B------:R-:W-:Y:S01]  /*15c40*/  ISETP.GE.AND P2, PT, R109.reuse, R3, PT ;  /* 0x000000036d00720c */ /* 0x040fe20003f46270 */
[----:B------:R-:W-:Y:S01]  /*15c50*/  FFMA.FTZ R17, R0, R20, R35 ;  /* 0x0000001400117223 */ /* 0x000fe20000010023 */
[----:B------:R-:W-:-:S02]  /*15c60*/  IADD3 R109, R109, 0x39, RZ ;  /* 0x000000396d6d7810 */ /* 0x000fc40007ffe0ff */
[----:B------:R-:W-:Y:S02]  /*15c70*/  FSEL R178, R178, -INF , !P4 ;  /* 0xff800000b2b27808 */ /* 0x000fe40006000000 */
[----:B------:R-:W3:Y:S01]  /*15c80*/  MUFU.TANH R75, R75 ;  /* 0x0000004b004b7308 */ /* 0x000ee20000002400 */
[----:B------:R-:W-:Y:S02]  /*15c90*/  ISETP.GE.AND P4, PT, R135, 0x2, PT ;  /* 0x000000028700780c */ /* 0x000fe40003f86270 */
[----:B------:R-:W-:Y:S02]  /*15ca0*/  I2FP.F32.S32 R22, R109 ;  /* 0x0000006d00167245 */ /* 0x000fe40000201400 */
[----:B------:R-:W-:Y:S02]  /*15cb0*/  FSEL R173, R79, -INF , !P0 ;  /* 0xff8000004fad7808 */ /* 0x000fe40004000000 */
[C---:B------:R-:W-:Y:S01]  /*15cc0*/  ISETP.GE.AND P5, PT, R109.reuse, R2, PT ;  /* 0x000000026d00720c */ /* 0x040fe20003fa6270 */
[C---:B-1----:R-:W-:Y:S01]  /*15cd0*/  FFMA.FTZ R176, R0.reuse, R22, R73 ;  /* 0x0000001600b07223 */ /* 0x042fe20000010049 */
[C---:B--2---:R-:W-:Y:S01]  /*15ce0*/  FFMA.FTZ R170, R0.reuse, R18, R19 ;  /* 0x0000001200aa7223 */ /* 0x044fe20000010013 */
[----:B------:R-:W-:Y:S01]  /*15cf0*/  FFMA.FTZ R18, R0, R20, R33 ;  /* 0x0000001400127223 */ /* 0x000fe20000010021 */
[----:B------:R-:W-:-:S02]  /*15d00*/  ISETP.GE.AND P0, PT, R109, R3, PT ;  /* 0x000000036d00720c */ /* 0x000fc40003f06270 */
[----:B------:R-:W-:Y:S02]  /*15d10*/  FSEL R17, R17, -INF , !P2 ;  /* 0xff80000011117808 */ /* 0x000fe40005000000 */
[----:B------:R-:W-:Y:S01]  /*15d20*/  FSEL R170, R170, -INF , !P1 ;  /* 0xff800000aaaa7808 */ /* 0x000fe20004800000 */
[----:B---3--:R-:W-:Y:S01]  /*15d30*/  FFMA.FTZ R169, R0, R22, R75 ;  /* 0x0000001600a97223 */ /* 0x008fe2000001004b */
        /* <DEDUP_REMOVED lines=65> */
.L_x_3078:
[----:B------:R-:W1:Y:S02]  /*16150*/  LDC R20, c[0x0][0x248] ;  /* 0x00009200ff147b82 */ /* 0x000e640000000800 */
[----:B-1----:R-:W-:-:S04]  /*16160*/  LEA R20, -R20, RZ, 0x6 ;  /* 0x000000ff14147211 */ /* 0x002fc800078e31ff */
[----:B------:R-:W-:-:S07]  /*16170*/  SHF.R.S32.HI R23, RZ, 0x1f, R20 ;  /* 0x0000001fff177819 */ /* 0x000fce0000011414 */
.L_x_3079:
[C---:B------:R-:W-:Y:S02]  /*16180*/  LOP3.LUT P2, RZ, R108.reuse, 0x2, RZ, 0xc0, !PT ;  /* 0x000000026cff7812 */ /* 0x040fe4000784c0ff */
[----:B------:R-:W-:Y:S02]  /*16190*/  LOP3.LUT P1, RZ, R108, 0x4, RZ, 0xc0, !PT ;  /* 0x000000046cff7812 */ /* 0x000fe4000782c0ff */
[----:B------:R-:W-:Y:S02]  /*161a0*/  LEA R26, P5, R20, R214, 0x1 ;  /* 0x000000d6141a7211 */ /* 0x000fe400078a08ff */
[----:B------:R-:W-:Y:S02]  /*161b0*/  LOP3.LUT P6, RZ, R108, 0x1, RZ, 0xc0, !PT ;  /* 0x000000016cff7812 */ /* 0x000fe400078cc0ff */
[----:B------:R-:W-:-:S05]  /*161c0*/  LEA.HI.X R27, R20, R217, R23, 0x1, P5 ;  /* 0x000000d9141b7211 */ /* 0x000fca00028f0c17 */
[----:B------:R-:W-:-:S04]  /*161d0*/  @P2 IADD3 R19, P0, R20, R152, RZ ;  /* 0x0000009814132210 */ /* 0x000fc80007f1e0ff */
[----:B------:R-:W-:Y:S01]  /*161e0*/  @P2 LEA R36, P5, R19, UR10, 0x1 ;  /* 0x0000000a13242c11 */ /* 0x000fe2000f8a08ff */
[--C-:B------:R-:W-:Y:S01]  /*161f0*/  @P2 IMAD.X R24, R23, 0x1, R151.reuse, P0 ;  /* 0x0000000117182824 */ /* 0x100fe200000e0697 */
        /* <DEDUP_REMOVED lines=26> */
[----:B------:R-:W-:Y:S01]  /*163a0*/  @P1 IADD3 R22, P0, R20, R152, RZ ;  /* 0x0000009814161210 */ /* 0x000fe20007f1e0ff */
        /* <DEDUP_REMOVED lines=19> */
[C---:B------:R-:W-:Y:S01]  /*164e0*/  @P6 LEA.HI.X R41, R20.reuse, R217, R23, 0x1, P5 ;  /* 0x000000d914296211 */ /* 0x040fe200028f0c17 */
[----:B------:R1:W-:Y:S01]  /*164f0*/  @!P2 STS.128 [R212+0x8800], RZ ;  /* 0x008800ffd400a388 */ /* 0x0003e20000000c00 */
[C---:B------:R-:W-:Y:S02]  /*16500*/  @P2 LEA R38, P5, R25.reuse, UR10, 0x1 ;  /* 0x0000000a19262c11 */ /* 0x040fe4000f8a08ff */
        /* <DEDUP_REMOVED lines=23> */
[C-C-:B------:R-:W-:Y:S01]  /*16680*/  @P2 IMAD.X R20, R150.reuse, 0x1, R151.reuse, P5 ;  /* 0x0000000196142824 */ /* 0x140fe200028e0697 */
        /* <DEDUP_REMOVED lines=31> */
.L_x_3077:
        /* <DEDUP_REMOVED lines=361> */
[----:B------:R-:W-:Y:S01]  /*17f10*/  IMAD.WIDE.U32 R8, R7, UR4, RZ ;  /* 0x0000000407087c25 */ /* 0x000fe2000f8e00ff */
[----:B------:R-:W-:Y:S02]  /*17f20*/  ULDC.64 UR4, c[0x0][0x238] ;  /* 0x00008e0000047ab9 */ /* 0x000fe40000000a00 */
[----:B------:R-:W-:Y:S02]  /*17f30*/  SHF.R.S32.HI R5, RZ, 0x1f, R6 ;  /* 0x0000001fff057819 */ /* 0x000fe40000011406 */
[----:B------:R-:W-:-:S03]  /*17f40*/  IADD3 R9, R9, R4, RZ ;  /* 0x0000000409097210 */ /* 0x000fc60007ffe0ff */
[----:B------:R-:W-:Y:S02]  /*17f50*/  IMAD R5, R5, UR4, RZ ;  /* 0x0000000405057c24 */ /* 0x000fe4000f8e02ff */
[----:B------:R-:W-:-:S04]  /*17f60*/  IMAD.WIDE.U32 R10, R6, UR4, R8 ;  /* 0x00000004060a7c25 */ /* 0x000fc8000f8e0008 */
[----:B------:R-:W-:-:S04]  /*17f70*/  IMAD R5, R6, UR5, R5 ;  /* 0x0000000506057c24 */ /* 0x000fc8000f8e0205 */
[----:B------:R-:W-:Y:S01]  /*17f80*/  IMAD.IADD R5, R11, 0x1, R5 ;  /* 0x000000010b057824 */ /* 0x000fe200078e0205 */
[----:B------:R-:W-:Y:S06]  /*17f90*/  BRA `(.L_x_3082) ;  /* 0x00000000000c7947 */ /* 0x000fec0003800000 */
.L_x_3081:
[----:B------:R-:W1:Y:S02]  /*17fa0*/  LDC R10, c[0x0][0x250] ;  /* 0x00009400ff0a7b82 */ /* 0x000e640000000800 */
[----:B-1----:R-:W-:-:S04]  /*17fb0*/  LEA R10, -R10, RZ, 0x6 ;  /* 0x000000ff0a0a7211 */ /* 0x002fc800078e31ff */
[----:B------:R-:W-:-:S07]  /*17fc0*/  SHF.R.S32.HI R5, RZ, 0x1f, R10 ;  /* 0x0000001fff057819 */ /* 0x000fce000001140a */
.L_x_3082:
[----:B------:R-:W-:Y:S01]  /*17fd0*/  LOP3.LUT R4, R215, 0xff, RZ, 0xc0, !PT ;  /* 0x000000ffd7047812 */ /* 0x000fe200078ec0ff */
[----:B------:R-:W-:Y:S01]  /*17fe0*/  ULDC.64 UR4, c[0x0][0x220] ;  /* 0x0000880000047ab9 */ /* 0x000fe20000000a00 */
[----:B------:R-:W-:Y:S01]  /*17ff0*/  LEA R222, P0, R10, R164, 0x1 ;  /* 0x000000a40ade7211 */ /* 0x000fe200078008ff */
[----:B------:R-:W1:Y:S01]  /*18000*/  S2R R221, SR_TID.X ;  /* 0x0000000000dd7919 */ /* 0x000e620000002100 */
[C---:B------:R-:W-:Y:S01]  /*18010*/  LOP3.LUT P4, RZ, R4.reuse, 0x2, RZ, 0xc0, !PT ;  /* 0x0000000204ff7812 */ /* 0x040fe2000788c0ff */
[----:B------:R-:W-:Y:S01]  /*18020*/  IMAD.MOV.U32 R232, RZ, RZ, 0x20 ;  /* 0x00000020ffe87424 */ /* 0x000fe200078e00ff */
[----:B------:R-:W-:Y:S02]  /*18030*/  LOP3.LUT P2, RZ, R4, 0x4, RZ, 0xc0, !PT ;  /* 0x0000000404ff7812 */ /* 0x000fe4000784c0ff */
[----:B------:R-:W-:Y:S02]  /*18040*/  LEA.HI.X R223, R10, R165, R5, 0x1, P0 ;  /* 0x000000a50adf7211 */ /* 0x000fe400000f0c05 */
[----:B------:R-:W-:-:S07]  /*18050*/  IADD3 R8, P1, R205, R10, RZ ;  /* 0x0000000acd087210 */ /* 0x000fce0007f3e0ff */
[CC--:B------:R-:W-:Y:S02]  /*18060*/  @P4 IADD3 R7, P5, R10.reuse, R136.reuse, RZ ;  /* 0x000000880a074210 */ /* 0x0c0fe40007fbe0ff */
[-C--:B------:R-:W-:Y:S02]  /*18070*/  @P2 IADD3 R9, P0, R10, R136.reuse, RZ ;  /* 0x000000880a092210 */ /* 0x080fe40007f1e0ff */
[----:B------:R-:W-:Y:S01]  /*18080*/  @P4 LEA R18, P6, R7, UR4, 0x1 ;  /* 0x0000000407124c11 */ /* 0x000fe2000f8c08ff */
[C-C-:B------:R-:W-:Y:S01]  /*18090*/  @P4 IMAD.X R6, R5.reuse, 0x1, R134.reuse, P5 ;  /* 0x0000000105064824 */ /* 0x140fe200028e0686 */
[----:B------:R-:W-:Y:S01]  /*180a0*/  LOP3.LUT P5, RZ, R4, 0x1, RZ, 0xc0, !PT ;  /* 0x0000000104ff7812 */ /* 0x000fe200078ac0ff */
[----:B------:R-:W-:Y:S01]  /*180b0*/  @P2 IMAD.X R4, R5, 0x1, R134, P0 ;  /* 0x0000000105042824 */ /* 0x000fe200000e0686 */
[----:B------:R-:W-:Y:S02]  /*180c0*/  @P2 LEA R16, P0, R9, UR4, 0x1 ;  /* 0x0000000409102c11 */ /* 0x000fe4000f8008ff */
[----:B------:R-:W-:Y:S01]  /*180d0*/  @P4 LEA.HI.X R19, R7, UR5, R6, 0x1, P6 ;  /* 0x0000000507134c11 */ /* 0x000fe2000b0f0c06 */
[----:B------:R-:W-:Y:S01]  /*180e0*/  IMAD.X R7, R204, 0x1, R5, P1 ;  /* 0x00000001cc077824 */ /* 0x000fe200008e0605 */
[----:B------:R-:W-:-:S02]  /*180f0*/  @P4 IADD3 R5, P1, R8, R136, RZ ;  /* 0x0000008808054210 */ /* 0x000fc40007f3e0ff */
[----:B------:R-:W-:Y:S02]  /*18100*/  @P2 LEA.HI.X R17, R9, UR5, R4, 0x1, P0 ;  /* 0x0000000509112c11 */ /* 0x000fe400080f0c04 */
[C---:B------:R-:W-:Y:S01]  /*18110*/  @P2 IADD3 R6, P0, R8.reuse, R136, RZ ;  /* 0x0000008808062210 */ /* 0x040fe20007f1e0ff */
[----:B------:R-:W-:Y:S01]  /*18120*/  @P4 IMAD.X R4, R7, 0x1, R134, P1 ;  /* 0x0000000107044824 */ /* 0x000fe200008e0686 */
[C---:B------:R-:W-:Y:S01]  /*18130*/  @P4 LEA R12, P1, R5.reuse, UR4, 0x1 ;  /* 0x00000004050c4c11 */ /* 0x040fe2000f8208ff */
[----:B------:R-:W-:Y:S01]  /*18140*/  @!PT LDS RZ, [RZ] ;  /* 0x00000000fffff984 */ /* 0x000fe20000000800 */
[----:B------:R-:W-:Y:S01]  /*18150*/  @!PT LDS RZ, [RZ] ;  /* 0x00000000fffff984 */ /* 0x000fe20000000800 */
[----:B------:R-:W-:Y:S01]  /*18160*/  @!PT LDS RZ, [RZ] ;  /* 0x00000000fffff984 */ /* 0x000fe20000000800 */
[----:B------:R-:W-:Y:S01]  /*18170*/  @P5 LDGSTS.E.BYPASS.LTC128B.128 [R212+0xc000], desc[UR6][R222.64] ;  /* 0x0c000000ded45fae */ /* 0x000fe2000b901d46 */
[----:B------:R-:W-:Y:S02]  /*18180*/  @P5 LEA R14, P6, R8, R164, 0x1 ;  /* 0x000000a4080e5211 */ /* 0x000fe400078c08ff */
[----:B------:R-:W-:Y:S01]  /*18190*/  @P4 LEA.HI.X R13, R5, UR5, R4, 0x1, P1 ;  /* 0x00000005050d4c11 */ /* 0x000fe200088f0c04 */
[----:B------:R-:W-:Y:S01]  /*181a0*/  @P2 IMAD.X R5, R7, 0x1, R134, P0 ;  /* 0x0000000107052824 */ /* 0x000fe200000e0686 */
[----:B------:R-:W-:Y:S01]  /*181b0*/  @P2 LEA R10, P0, R6, UR4, 0x1 ;  /* 0x00000004060a2c11 */ /* 0x000fe2000f8008ff */
[----:B------:R-:W-:Y:S01]  /*181c0*/  @!P5 STS.128 [R212+0xc000], RZ ;  /* 0x00c000ffd400d388 */ /* 0x000fe20000000c00 */
[----:B------:R-:W-:-:S02]  /*181d0*/  IADD3 R4, P1, R205, R8, RZ ;  /* 0x00000008cd047210 */ /* 0x000fc40007f3e0ff */
[----:B------:R-:W-:Y:S01]  /*181e0*/  @P2 LEA.HI.X R11, R6, UR5, R5, 0x1, P0 ;  /* 0x00000005060b2c11 */ /* 0x000fe200080f0c05 */
[----:B------:R-:W-:Y:S01]  /*181f0*/  @!PT LDS RZ, [RZ] ;  /* 0x00000000fffff984 */ /* 0x000fe20000000800 */
[----:B------:R-:W-:Y:S01]  /*18200*/  @!PT LDS RZ, [RZ] ;  /* 0x00000000fffff984 */ /* 0x000fe20000000800 */
[----:B------:R-:W-:Y:S01]  /*18210*/  @!PT LDS RZ, [RZ] ;  /* 0x00000000fffff984 */ /* 0x000fe20000000800 */
[----:B------:R-:W-:Y:S01]  /*18220*/  @P4 LDGSTS.E.BYPASS.LTC128B.128 [R212+0xe000], desc[UR6][R18.64+0x80] ;  /* 0x0e00008012d44fae */ /* 0x000fe2000b901d46 */
[-CC-:B------:R-:W-:Y:S01]  /*18230*/  @P5 LEA.HI.X R15, R8, R165.reuse, R7.reuse, 0x1, P6 ;  /* 0x000000a5080f5211 */ /* 0x180fe200030f0c07 */
[----:B------:R-:W-:Y:S01]  /*18240*/  IMAD.X R7, R204, 0x1, R7, P1 ;  /* 0x00000001cc077824 */ /* 0x000fe200008e0607 */
[C---:B------:R-:W-:Y:S01]  /*18250*/  @P4 IADD3 R9, P0, R4.reuse, R136, RZ ;  /* 0x0000008804094210 */ /* 0x040fe20007f1e0ff */
[----:B------:R-:W-:Y:S01]  /*18260*/  @!P4 STS.128 [R212+0xe000], RZ ;  /* 0x00e000ffd400c388 */ /* 0x000fe20000000c00 */
[C---:B------:R-:W-:Y:S02]  /*18270*/  @P5 LEA R22, P1, R4.reuse, R164, 0x1 ;  /* 0x000000a404165211 */ /* 0x040fe400078208ff */
[----:B------:R-:W-:Y:S01]  /*18280*/  IADD3 R5, P6, R205, R4, RZ ;  /* 0x00000004cd057210 */ /* 0x000fe20007fde0ff */
[----:B------:R-:W-:Y:S01]  /*18290*/  @P4 IMAD.X R6, R7, 0x1, R134, P0 ;  /* 0x0000000107064824 */ /* 0x000fe200000e0686 */
[----:B------:R-:W-:Y:S01]  /*182a0*/  @P4 LEA R20, P0, R9, UR4, 0x1 ;  /* 0x0000000409144c11 */ /* 0x000fe2000f8008ff */
[----:B------:R-:W-:Y:S01]  /*182b0*/  @!PT LDS RZ, [RZ] ;  /* 0x00000000fffff984 */ /* 0x000fe20000000800 */
[----:B------:R-:W-:Y:S01]  /*182c0*/  @!PT LDS RZ, [RZ] ;  /* 0x00000000fffff984 */ /* 0x000fe20000000800 */
[----:B------:R-:W-:Y:S01]  /*182d0*/  @!PT LDS RZ, [RZ] ;  /* 0x00000000fffff984 */ /* 0x000fe20000000800 */
[----:B------:R-:W-:Y:S01]  /*182e0*/  @P2 LDGSTS.E.BYPASS.LTC128B.128 [R212+0x10000], desc[UR6][R16.64+0x100] ;  /* 0x1000010010d42fae */ /* 0x000fe2000b901d46 */
[----:B------:R-:W-:-:S02]  /*182f0*/  @P5 LEA.HI.X R23, R4, R165, R7, 0x1, P1 ;  /* 0x000000a504175211 */ /* 0x000fc400008f0c07 */
[----:B------:R-:W-:Y:S01]  /*18300*/  @P2 IADD3 R4, P1, R4, R136, RZ ;  /* 0x0000008804042210 */ /* 0x000fe20007f3e0ff */
[----:B------:R-:W-:Y:S01]  /*18310*/  @!P2 STS.128 [R212+0x10000], RZ ;  /* 0x010000ffd400a388 */ /* 0x000fe20000000c00 */
[----:B------:R-:W-:Y:S01]  /*18320*/  @P4 LEA.HI.X R21, R9, UR5, R6, 0x1, P0 ;  /* 0x0000000509154c11 */ /* 0x000fe200080f0c06 */
[----:B------:R-:W-:Y:S01]  /*18330*/  IMAD.X R6, R204, 0x1, R7, P6 ;  /* 0x00000001cc067824 */ /* 0x000fe200030e0607 */
[----:B------:R-:W-:Y:S01]  /*18340*/  @P5 LEA R28, P0, R5, R164, 0x1 ;  /* 0x000000a4051c5211 */ /* 0x000fe200078008ff */
[----:B------:R-:W-:Y:S01]  /*18350*/  @P2 IMAD.X R7, R7, 0x1, R134, P1 ;  /* 0x0000000107072824 */ /* 0x000fe200008e0686 */
[----:B------:R-:W-:Y:S01]  /*18360*/  @P2 LEA R30, P1, R4, UR4, 0x1 ;  /* 0x00000004041e2c11 */ /* 0x000fe2000f8208ff */
[----:B------:R-:W-:Y:S01]  /*18370*/  @!PT LDS RZ, [RZ] ;  /* 0x00000000fffff984 */ /* 0x000fe20000000800 */
[----:B------:R-:W-:Y:S01]  /*18380*/  @!PT LDS RZ, [RZ] ;  /* 0x00000000fffff984 */ /* 0x000fe20000000800 */
[----:B------:R-:W-:Y:S01]  /*18390*/  @!PT LDS RZ, [RZ] ;  /* 0x00000000fffff984 */ /* 0x000fe20000000800 */
[----:B------:R-:W-:Y:S01]  /*183a0*/  @P5 LDGSTS.E.BYPASS.LTC128B.128 [R212+0xc800], desc[UR6][R14.64] ;  /* 0x0c8000000ed45fae */ /* 0x000fe2000b901d46 */
[CC--:B------:R-:W-:Y:S02]  /*183b0*/  @P4 IADD3 R8, P6, R5.reuse, R136.reuse, RZ ;  /* 0x0000008805084210 */ /* 0x0c0fe40007fde0ff */
[C---:B------:R-:W-:Y:S01]  /*183c0*/  @P5 LEA.HI.X R29, R5.reuse, R165, R6, 0x1, P0 ;  /* 0x000000a5051d5211 */ /* 0x040fe200000f0c06 */
[----:B------:R-:W-:Y:S01]  /*183d0*/  @!P5 STS.128 [R212+0xc800], RZ ;  /* 0x00c800ffd400d388 */ /* 0x000fe20000000c00 */
[----:B------:R-:W-:-:S02]  /*183e0*/  @P2 IADD3 R5, P0, R5, R136, RZ ;  /* 0x0000008805052210 */ /* 0x000fc40007f1e0ff */
        /* <DEDUP_REMOVED lines=15> */
[----:B------:R-:W-:Y:S01]  /*184e0*/  @P2 LDGSTS.E.BYPASS.LTC128B.128 [R212+0x10800], desc[UR6][R10.64+0x100] ;  /* 0x108001000ad42fae */ /* 0x000fe2000b901d46 */
[----:B------:R-:W-:-:S02]  /*184f0*/  @P2 LEA.HI.X R33, R5, UR5, R6, 0x1, P0 ;  /* 0x0000000505212c11 */ /* 0x000fc400080f0c06 */
        /* <DEDUP_REMOVED lines=26> */
[----:B------:R1:W-:Y:S03]  /*186a0*/  @P5 LDGSTS.E.BYPASS.LTC128B.128 [R212+0xd800], desc[UR6][R28.64] ;  /* 0x0d8000001cd45fae */ /* 0x0003e6000b901d46 */
        /* <DEDUP_REMOVED lines=17> */
[----:B------:R-:W3:Y:S04]  /*187c0*/  LDSM.16.M88.4 R24, [R198+0x6000] ;  /* 0x00600000c618783b */ /* 0x000ee80000000200 */
[----:B------:R-:W4:Y:S04]  /*187d0*/  LDSM.16.M88.4 R152, [R198+0x6800] ;  /* 0x00680000c698783b */ /* 0x000f280000000200 */
[----:B------:R-:W5:Y:S04]  /*187e0*/  LDSM.16.M88.4 R144, [R198+0x7000] ;  /* 0x00700000c690783b */ /* 0x000f680000000200 */
[----:B-1----:R-:W-:Y:S04]  /*187f0*/  LDSM.16.M88.4 R28, [R218] ;  /* 0x00000000da1c783b */ /* 0x002fe80000000200 */
[----:B------:R-:W1:Y:S04]  /*18800*/  LDSM.16.M88.4 R200, [R197] ;  /* 0x00000000c5c8783b */ /* 0x000e680000000200 */
[----:B------:R-:W1:Y:S04]  /*18810*/  LDSM.16.M88.4 R164, [R198+0x7800] ;  /* 0x00780000c6a4783b */ /* 0x000e680000000200 */
[----:B--2---:R-:W2:Y:S04]  /*18820*/  LDSM.16.M88.4 R32, [R191] ;  /* 0x00000000bf20783b */ /* 0x004ea80000000200 */
[----:B------:R-:W2:Y:S04]  /*18830*/  LDSM.16.M88.4 R4, [R190] ;  /* 0x00000000be04783b */ /* 0x000ea80000000200 */
[----:B------:R-:W-:Y:S04]  /*18840*/  LDSM.16.M88.4 R136, [R232] ;  /* 0x00000000e888783b */ /* 0x000fe80000000200 */
[----:B------:R-:W2:Y:S01]  /*18850*/  LDSM.16.M88.4 R172, [R195+0x6000] ;  /* 0x00600000c3ac783b */ /* 0x000ea20000000200 */
[C---:B---3--:R-:W-:Y:S03]  /*18860*/  HMMA.16816.F32 R12, R176.reuse, R24, RZ ;  /* 0x00000018b00c723c */ /* 0x048fe600000018ff */
[----:B------:R-:W3:Y:S04]  /*18870*/  LDSM.16.M88.4 R160, [R189] ;  /* 0x00000000bda0783b */ /* 0x000ee80000000200 */
[----:B------:R-:W3:Y:S01]  /*18880*/  LDSM.16.M88.4 R16, [R195+0x6800] ;  /* 0x00680000c310783b */ /* 0x000ee20000000200 */
[C---:B----4-:R-:W-:Y:S03]  /*18890*/  HMMA.16816.F32 R156, R176.reuse, R152, RZ ;  /* 0x00000098b09c723c */ /* 0x050fe600000018ff */
[----:B------:R-:W4:Y:S03]  /*188a0*/  LDSM.16.M88.4 R8, [R195+0x7000] ;  /* 0x00700000c308783b */ /* 0x000f260000000200 */
[C---:B------:R-:W-:Y:S01]  /*188b0*/  HMMA.16816.F32 R24, R176.reuse, R26, RZ ;  /* 0x0000001ab018723c */ /* 0x040fe200000018ff */
[----:B------:R-:W-:Y:S04]  /*188c0*/  LDSM.16.M88.4 R20, [R216] ;  /* 0x00000000d814783b */ /* 0x000fe80000000200 */
[----:B------:R-:W4:Y:S01]  /*188d0*/  LDSM.16.M88.4 R168, [R188] ;  /* 0x00000000bca8783b */ /* 0x000f220000000200 */
[C---:B------:R-:W-:Y:S03]  /*188e0*/  HMMA.16816.F32 R152, R176.reuse, R154, RZ ;  /* 0x0000009ab098723c */ /* 0x040fe600000018ff */
[----:B------:R-:W-:Y:S03]  /*188f0*/  LDSM.16.M88.4 R228, [R198+0x9800] ;  /* 0x00980000c6e4783b */ /* 0x000fe60000000200 */
[C---:B-----5:R-:W-:Y:S01]  /*18900*/  HMMA.16816.F32 R148, R176.reuse, R144, RZ ;  /* 0x00000090b094723c */ /* 0x060fe200000018ff */
[----:B------:R-:W-:Y:S04]  /*18910*/  LDSM.16.M88.4 R224, [R195+0x8000] ;  /* 0x00800000c3e0783b */ /* 0x000fe80000000200 */
[----:B------:R-:W0:Y:S01]  /*18920*/  LDGDEPBAR ;  /* 0x00000000000079af */ /* 0x000e220000000000 */
[----:B------:R-:W-:Y:S06]  /*18930*/  HMMA.16816.F32 R144, R176, R146, RZ ;  /* 0x00000092b090723c */ /* 0x000fec00000018ff */
[----:B-1----:R-:W-:Y:S06]  /*18940*/  HMMA.16816.F32 R12, R28, R200, R12 ;  /* 0x000000c81c0c723c */ /* 0x002fec000000180c */
[C---:B------:R-:W-:Y:S06]  /*18950*/  HMMA.16816.F32 R140, R176.reuse, R164, RZ ;  /* 0x000000a4b08c723c */ /* 0x040fec00000018ff */
[----:B------:R-:W-:Y:S01]  /*18960*/  HMMA.16816.F32 R176, R176, R166, RZ ;  /* 0x000000a6b0b0723c */ /* 0x000fe200000018ff */
[----:B------:R-:W-:Y:S05]  /*18970*/  LDSM.16.M88.4 R164, [R195+0x7800] ;  /* 0x00780000c3a4783b */ /* 0x000fea0000000200 */
[C---:B------:R-:W-:Y:S01]  /*18980*/  HMMA.16816.F32 R24, R28.reuse, R202, R24 ;  /* 0x000000ca1c18723c */ /* 0x040fe20000001818 */
[----:B------:R-:W-:Y:S05]  /*18990*/  LDSM.16.M88.4 R200, [R199+0x2000] ;  /* 0x00200000c7c8783b */ /* 0x000fea0000000200 */
[C---:B--2---:R-:W-:Y:S06]  /*189a0*/  HMMA.16816.F32 R156, R28.reuse, R32, R156 ;  /* 0x000000201c9c723c */ /* 0x044fec000000189c */
[C---:B------:R-:W-:Y:S01]  /*189b0*/  HMMA.16816.F32 R152, R28.reuse, R34, R152 ;  /* 0x000000221c98723c */ /* 0x040fe20000001898 */
[----:B------:R-:W-:Y:S05]  /*189c0*/  LDSM.16.M88.4 R32, [R198+0x8000] ;  /* 0x00800000c620783b */ /* 0x000fea0000000200 */
[C---:B------:R-:W-:Y:S06]  /*189d0*/  HMMA.16816.F32 R148, R28.reuse, R4, R148 ;  /* 0x000000041c94723c */ /* 0x040fec0000001894 */
[----:B------:R-:W-:Y:S01]  /*189e0*/  HMMA.16816.F32 R144, R28, R6, R144 ;  /* 0x000000061c90723c */ /* 0x000fe20000001890 */
[----:B------:R-:W1:Y:S05]  /*189f0*/  LDSM.16.M88.4 R4, [R188+0x800] ;  /* 0x00080000bc04783b */ /* 0x000e6a0000000200 */
[----:B------:R-:W-:Y:S06]  /*18a00*/  HMMA.16816.F32 R12, R136, R172, R12 ;  /* 0x000000ac880c723c */ /* 0x000fec000000180c */
[C---:B---3--:R-:W-:Y:S06]  /*18a10*/  HMMA.16816.F32 R140, R28.reuse, R160, R140 ;  /* 0x000000a01c8c723c */ /* 0x048fec000000188c */
[----:B------:R-:W-:Y:S01]  /*18a20*/  HMMA.16816.F32 R176, R28, R162, R176 ;  /* 0x000000a21cb0723c */ /* 0x000fe200000018b0 */
[----:B------:R-:W2:Y:S04]  /*18a30*/  LDSM.16.M88.4 R160, [R188+0x1000] ;  /* 0x00100000bca0783b */ /* 0x000ea80000000200 */
[----:B------:R-:W3:Y:S01]  /*18a40*/  LDSM.16.M88.4 R28, [R188+0x1800] ;  /* 0x00180000bc1c783b */ /* 0x000ee20000000200 */
[C---:B------:R-:W-:Y:S03]  /*18a50*/  HMMA.16816.F32 R24, R136.reuse, R174, R24 ;  /* 0x000000ae8818723c */ /* 0x040fe60000001818 */
[----:B------:R-:W-:Y:S03]  /*18a60*/  LDSM.16.M88.4 R172, [R218+0x2000] ;  /* 0x00200000daac783b */ /* 0x000fe60000000200 */
[C---:B------:R-:W-:Y:S06]  /*18a70*/  HMMA.16816.F32 R156, R136.reuse, R16, R156 ;  /* 0x00000010889c723c */ /* 0x040fec000000189c */
[C---:B------:R-:W-:Y:S01]  /*18a80*/  HMMA.16816.F32 R152, R136.reuse, R18, R152 ;  /* 0x000000128898723c */ /* 0x040fe20000001898 */
[----:B------:R-:W5:Y:S05]  /*18a90*/  LDSM.16.M88.4 R16, [R198+0x8800] ;  /* 0x00880000c610783b */ /* 0x000f6a0000000200 */
[C---:B----4-:R-:W-:Y:S06]  /*18aa0*/  HMMA.16816.F32 R148, R136.reuse, R8, R148 ;  /* 0x000000088894723c */ /* 0x050fec0000001894 */
[----:B------:R-:W-:Y:S01]  /*18ab0*/  HMMA.16816.F32 R144, R136, R10, R144 ;  /* 0x0000000a8890723c */ /* 0x000fe20000001890 */
[----:B------:R-:W-:Y:S05]  /*18ac0*/  LDSM.16.M88.4 R8, [R187] ;  /* 0x00000000bb08783b */ /* 0x000fea0000000200 */
[C---:B------:R-:W-:Y:S06]  /*18ad0*/  HMMA.16816.F32 R12, R20.reuse, R168, R12 ;  /* 0x000000a8140c723c */ /* 0x040fec000000180c */
[C---:B------:R-:W-:Y:S01]  /*18ae0*/  HMMA.16816.F32 R24, R20.reuse, R170, R24 ;  /* 0x000000aa1418723c */ /* 0x040fe20000001818 */
[----:B------:R-:W-:Y:S05]  /*18af0*/  LDSM.16.M88.4 R168, [R186] ;  /* 0x00000000baa8783b */ /* 0x000fea0000000200 */
[C---:B-1----:R-:W-:Y:S06]  /*18b00*/  HMMA.16816.F32 R156, R20.reuse, R4, R156 ;  /* 0x00000004149c723c */ /* 0x042fec000000189c */
[----:B------:R-:W-:Y:S01]  /*18b10*/  HMMA.16816.F32 R152, R20, R6, R152 ;  /* 0x000000061498723c */ /* 0x000fe20000001898 */
[----:B------:R-:W1:Y:S05]  /*18b20*/  LDSM.16.M88.4 R4, [R198+0x9000] ;  /* 0x00900000c604783b */ /* 0x000e6a0000000200 */
[C---:B------:R-:W-:Y:S06]  /*18b30*/  HMMA.16816.F32 R140, R136.reuse, R164, R140 ;  /* 0x000000a4888c723c */ /* 0x040fec000000188c */
[----:B------:R-:W-:Y:S01]  /*18b40*/  HMMA.16816.F32 R176, R136, R166, R176 ;  /* 0x000000a688b0723c */ /* 0x000fe200000018b0 */
[----:B------:R-:W4:Y:S04]  /*18b50*/  LDSM.16.M88.4 R164, [R185] ;  /* 0x00000000b9a4783b */ /* 0x000f280000000200 */
[----:B------:R-:W4:Y:S01]  /*18b60*/  LDSM.16.M88.4 R136, [R232+0x2000] ;  /* 0x00200000e888783b */ /* 0x000f220000000200 */
[C---:B--2---:R-:W-:Y:S06]  /*18b70*/  HMMA.16816.F32 R148, R20.reuse, R160, R148 ;  /* 0x000000a01494723c */ /* 0x044fec0000001894 */
[----:B------:R-:W-:Y:S01]  /*18b80*/  HMMA.16816.F32 R144, R20, R162, R144 ;  /* 0x000000a21490723c */ /* 0x000fe20000001890 */
[----:B------:R-:W2:Y:S05]  /*18b90*/  LDSM.16.M88.4 R160, [R184] ;  /* 0x00000000b8a0783b */ /* 0x000eaa0000000200 */
[C---:B------:R-:W-:Y:S06]  /*18ba0*/  HMMA.16816.F32 R12, R200.reuse, R32, R12 ;  /* 0x00000020c80c723c */ /* 0x040fec000000180c */
[----:B------:R-:W-:Y:S01]  /*18bb0*/  HMMA.16816.F32 R24, R200, R34, R24 ;  /* 0x00000022c818723c */ /* 0x000fe20000001818 */
[----:B------:R-:W2:Y:S05]  /*18bc0*/  LDSM.16.M88.4 R32, [R195+0x8800] ;  /* 0x00880000c320783b */ /* 0x000eaa0000000200 */
[C---:B---3--:R-:W-:Y:S06]  /*18bd0*/  HMMA.16816.F32 R140, R20.reuse, R28, R140 ;  /* 0x0000001c148c723c */ /* 0x048fec000000188c */
[----:B------:R-:W-:Y:S01]  /*18be0*/  HMMA.16816.F32 R176, R20, R30, R176 ;  /* 0x0000001e14b0723c */ /* 0x000fe200000018b0 */
[----:B------:R-:W-:Y:S04]  /*18bf0*/  LDSM.16.M88.4 R20, [R216+0x2000] ;  /* 0x00200000d814783b */ /* 0x000fe80000000200 */
[----:B------:R-:W-:Y:S01]  /*18c00*/  LDSM.16.M88.4 R28, [R195+0x9000] ;  /* 0x00900000c31c783b */ /* 0x000fe20000000200 */
[C---:B-----5:R-:W-:Y:S06]  /*18c10*/  HMMA.16816.F32 R156, R200.reuse, R16, R156 ;  /* 0x00000010c89c723c */ /* 0x060fec000000189c */
[C---:B------:R-:W-:Y:S01]  /*18c20*/  HMMA.16816.F32 R152, R200.reuse, R18, R152 ;  /* 0x00000012c898723c */ /* 0x040fe20000001898 */
[----:B------:R-:W3:Y:S05]  /*18c30*/  LDSM.16.M88.4 R16, [R188+0x2000] ;  /* 0x00200000bc10783b */ /* 0x000eea0000000200 */
[C---:B-1----:R-:W-:Y:S06]  /*18c40*/  HMMA.16816.F32 R148, R200.reuse, R4, R148 ;  /* 0x00000004c894723c */ /* 0x042fec0000001894 */
[----:B------:R-:W-:Y:S01]  /*18c50*/  HMMA.16816.F32 R144, R200, R6, R144 ;  /* 0x00000006c890723c */ /* 0x000fe20000001890 */
[----:B------:R-:W-:Y:S05]  /*18c60*/  LDSM.16.M88.4 R4, [R198+0xa000] ;  /* 0x00a00000c604783b */ /* 0x000fea0000000200 */
[C---:B------:R-:W-:Y:S06]  /*18c70*/  HMMA.16816.F32 R12, R172.reuse, R8, R12 ;  /* 0x00000008ac0c723c */ /* 0x040fec000000180c */
[----:B------:R-:W-:Y:S01]  /*18c80*/  HMMA.16816.F32 R24, R172, R10, R24 ;  /* 0x0000000aac18723c */ /* 0x000fe20000001818 */
[----:B------:R-:W-:Y:S05]  /*18c90*/  LDSM.16.M88.4 R8, [R199+0x4000] ;  /* 0x00400000c708783b */ /* 0x000fea0000000200 */
[C---:B------:R-:W-:Y:S06]  /*18ca0*/  HMMA.16816.F32 R140, R200.reuse, R228, R140 ;  /* 0x000000e4c88c723c */ /* 0x040fec000000188c */
[----:B------:R-:W-:Y:S01]  /*18cb0*/  HMMA.16816.F32 R176, R200, R230, R176 ;  /* 0x000000e6c8b0723c */ /* 0x000fe200000018b0 */
[----:B------:R-:W-:Y:S05]  /*18cc0*/  LDSM.16.M88.4 R200, [R218+0x4000] ;  /* 0x00400000dac8783b */ /* 0x000fea0000000200 */
[C---:B------:R-:W-:Y:S06]  /*18cd0*/  HMMA.16816.F32 R156, R172.reuse, R168, R156 ;  /* 0x000000a8ac9c723c */ /* 0x040fec000000189c */
[C---:B------:R-:W-:Y:S01]  /*18ce0*/  HMMA.16816.F32 R152, R172.reuse, R170, R152 ;  /* 0x000000aaac98723c */ /* 0x040fe20000001898 */
[----:B------:R-:W-:Y:S05]  /*18cf0*/  LDSM.16.M88.4 R168, [R188+0x2800] ;  /* 0x00280000bca8783b */ /* 0x000fea0000000200 */
[C---:B----4-:R-:W-:Y:S06]  /*18d00*/  HMMA.16816.F32 R148, R172.reuse, R164, R148 ;  /* 0x000000a4ac94723c */ /* 0x050fec0000001894 */
[----:B------:R-:W-:Y:S01]  /*18d10*/  HMMA.16816.F32 R144, R172, R166, R144 ;  /* 0x000000a6ac90723c */ /* 0x000fe20000001890 */
[----:B------:R-:W1:Y:S05]  /*18d20*/  LDSM.16.M88.4 R164, [R195+0x9800] ;  /* 0x00980000c3a4783b */ /* 0x000e6a0000000200 */
[C---:B------:R-:W-:Y:S06]  /*18d30*/  HMMA.16816.F32 R12, R136.reuse, R224, R12 ;  /* 0x000000e0880c723c */ /* 0x040fec000000180c */
[----:B------:R-:W-:Y:S06]  /*18d40*/  HMMA.16816.F32 R24, R136, R226, R24 ;  /* 0x000000e28818723c */ /* 0x000fec0000001818 */
[C---:B--2---:R-:W-:Y:S01]  /*18d50*/  HMMA.16816.F32 R224, R172.reuse, R160, R140 ;  /* 0x000000a0ace0723c */ /* 0x044fe2000000188c */
[----:B------:R-:W-:Y:S05]  /*18d60*/  LDSM.16.M88.4 R140, [R183] ;  /* 0x00000000b78c783b */ /* 0x000fea0000000200 */
[----:B------:R-:W-:Y:S01]  /*18d70*/  HMMA.16816.F32 R176, R172, R162, R176 ;  /* 0x000000a2acb0723c */ /* 0x000fe200000018b0 */
[----:B------:R-:W-:Y:S04]  /*18d80*/  LDSM.16.M88.4 R160, [R188+0x3800] ;  /* 0x00380000bca0783b */ /* 0x000fe80000000200 */
[----:B------:R-:W-:Y:S01]  /*18d90*/  LDSM.16.M88.4 R172, [R198+0xb800] ;  /* 0x00b80000c6ac783b */ /* 0x000fe20000000200 */
[C---:B------:R-:W-:Y:S06]  /*18da0*/  HMMA.16816.F32 R156, R136.reuse, R32, R156 ;  /* 0x00000020889c723c */ /* 0x040fec000000189c */
[----:B------:R-:W-:Y:S01]  /*18db0*/  HMMA.16816.F32 R152, R136, R34, R152 ;  /* 0x000000228898723c */ /* 0x000fe20000001898 */
[----:B------:R-:W2:Y:S05]  /*18dc0*/  LDSM.16.M88.4 R32, [R188+0x3000] ;  /* 0x00300000bc20783b */ /* 0x000eaa0000000200 */
[C---:B---3--:R-:W-:Y:S06]  /*18dd0*/  HMMA.16816.F32 R12, R20.reuse, R16, R12 ;  /* 0x00000010140c723c */ /* 0x048fec000000180c */
[----:B------:R-:W-:Y:S01]  /*18de0*/  HMMA.16816.F32 R24, R20, R18, R24 ;  /* 0x000000121418723c */ /* 0x000fe20000001818 */
[----:B------:R-:W-:Y:S05]  /*18df0*/  LDSM.16.M88.4 R16, [R195+0xa000] ;  /* 0x00a00000c310783b */ /* 0x000fea0000000200 */
[C---:B------:R-:W-:Y:S06]  /*18e00*/  HMMA.16816.F32 R148, R136.reuse, R28, R148 ;  /* 0x0000001c8894723c */ /* 0x040fec0000001894 */
        /* <DEDUP_REMOVED lines=9> */
[C---:B------:R-:W-:Y:S01]  /*18ea0*/  HMMA.16816.F32 R152, R20.reuse, R170, R152 ;  /* 0x000000aa1498723c */ /* 0x040fe20000001898 */
[----:B------:R-:W-:Y:S05]  /*18eb0*/  LDSM.16.M88.4 R168, [R198+0xb000] ;  /* 0x00b00000c6a8783b */ /* 0x000fea0000000200 */
[C---:B--2---:R-:W-:Y:S01]  /*18ec0*/  HMMA.16816.F32 R164, R20.reuse, R32, R148 ;  /* 0x0000002014a4723c */ /* 0x044fe20000001894 */
[----:B------:R-:W-:Y:S05]  /*18ed0*/  LDSM.16.M88.4 R148, [R216+0x4000] ;  /* 0x00400000d894783b */ /* 0x000fea0000000200 */
[----:B------:R-:W-:Y:S01]  /*18ee0*/  HMMA.16816.F32 R144, R20, R34, R144 ;  /* 0x000000221490723c */ /* 0x000fe20000001890 */
[----:B------:R-:W2:Y:S05]  /*18ef0*/  LDSM.16.M88.4 R32, [R182] ;  /* 0x00000000b620783b */ /* 0x000eaa0000000200 */
[C---:B------:R-:W-:Y:S06]  /*18f00*/  HMMA.16816.F32 R12, R200.reuse, R140, R12 ;  /* 0x0000008cc80c723c */ /* 0x040fec000000180c */
[----:B------:R-:W-:Y:S06]  /*18f10*/  HMMA.16816.F32 R24, R200, R142, R24 ;  /* 0x0000008ec818723c */ /* 0x000fec0000001818 */
[C---:B-1----:R-:W-:Y:S06]  /*18f20*/  HMMA.16816.F32 R156, R8.reuse, R136, R156 ;  /* 0x00000088089c723c */ /* 0x042fec000000189c */
[----:B------:R-:W-:Y:S01]  /*18f30*/  HMMA.16816.F32 R152, R8, R138, R152 ;  /* 0x0000008a0898723c */ /* 0x000fe20000001898 */
[----:B------:R-:W-:Y:S05]  /*18f40*/  LDSM.16.M88.4 R136, [R188+0x4800] ;  /* 0x00480000bc88783b */ /* 0x000fea0000000200 */
[C---:B------:R-:W-:Y:S06]  /*18f50*/  HMMA.16816.F32 R224, R20.reuse, R160, R224 ;  /* 0x000000a014e0723c */ /* 0x040fec00000018e0 */
[----:B------:R-:W-:Y:S01]  /*18f60*/  HMMA.16816.F32 R176, R20, R162, R176 ;  /* 0x000000a214b0723c */ /* 0x000fe200000018b0 */
[----:B------:R-:W1:Y:S05]  /*18f70*/  LDSM.16.M88.4 R20, [R195+0xa800] ;  /* 0x00a80000c314783b */ /* 0x000e6a0000000200 */
[C---:B------:R-:W-:Y:S06]  /*18f80*/  HMMA.16816.F32 R12, R28.reuse, R16, R12 ;  /* 0x000000101c0c723c */ /* 0x040fec000000180c */
[----:B------:R-:W-:Y:S01]  /*18f90*/  HMMA.16816.F32 R24, R28, R18, R24 ;  /* 0x000000121c18723c */ /* 0x000fe20000001818 */
[----:B------:R-:W3:Y:S05]  /*18fa0*/  LDSM.16.M88.4 R16, [R181] ;  /* 0x00000000b510783b */ /* 0x000eea0000000200 */
[C---:B--2---:R-:W-:Y:S06]  /*18fb0*/  HMMA.16816.F32 R156, R200.reuse, R32, R156 ;  /* 0x00000020c89c723c */ /* 0x044fec000000189c */
[----:B------:R-:W-:Y:S01]  /*18fc0*/  HMMA.16816.F32 R152, R200, R34, R152 ;  /* 0x00000022c898723c */ /* 0x000fe20000001898 */
[----:B------:R-:W2:Y:S05]  /*18fd0*/  LDSM.16.M88.4 R32, [R180] ;  /* 0x00000000b420783b */ /* 0x000eaa0000000200 */
[----:B------:R-:W-:Y:S06]  /*18fe0*/  HMMA.16816.F32 R164, R8, R168, R164 ;  /* 0x000000a808a4723c */ /* 0x000fec00000018a4 */
[----:B------:R-:W-:Y:S06]  /*18ff0*/  HMMA.16816.F32 R12, R148, R4, R12 ;  /* 0x00000004940c723c */ /* 0x000fec000000180c */
[----:B------:R-:W-:Y:S06]  /*19000*/  HMMA.16816.F32 R224, R8, R172, R224 ;  /* 0x000000ac08e0723c */ /* 0x000fec00000018e0 */
[----:B------:R-:W-:Y:S01]  /*19010*/  HMMA.16816.F32 R24, R148, R6, R24 ;  /* 0x000000069418723c */ /* 0x000fe20000001818 */
[----:B------:R-:W4:Y:S05]  /*19020*/  LDSM.16.M88.4 R4, [R195+0xb000] ;  /* 0x00b00000c304783b */ /* 0x000f2a0000000200 */
[C---:B------:R-:W-:Y:S06]  /*19030*/  HMMA.16816.F32 R144, R8.reuse, R170, R144 ;  /* 0x000000aa0890723c */ /* 0x040fec0000001890 */
[----:B------:R-:W-:Y:S01]  /*19040*/  HMMA.16816.F32 R176, R8, R174, R176 ;  /* 0x000000ae08b0723c */ /* 0x000fe200000018b0 */
[----:B------:R-:W5:Y:S01]  /*19050*/  LDSM.16.M88.4 R8, [R195+0xb800] ;  /* 0x00b80000c308783b */ /* 0x000f620000000200 */
[----:B------:R-:W-:Y:S01]  /*19060*/  FMUL.FTZ R12, R12, UR4 ;  /* 0x000000040c0c7c20 */ /* 0x000fe20008410000 */
[----:B------:R-:W-:Y:S01]  /*19070*/  FMUL.FTZ R13, R13, UR4 ;  /* 0x000000040d0d7c20 */ /* 0x000fe20008410000 */
[----:B------:R-:W-:Y:S01]  /*19080*/  FMUL.FTZ R14, R14, UR4 ;  /* 0x000000040e0e7c20 */ /* 0x000fe20008410000 */
[----:B------:R-:W-:Y:S01]  /*19090*/  FMUL.FTZ R143, R15, UR4 ;  /* 0x000000040f8f7c20 */ /* 0x000fe20008410000 */
[----:B-1----:R-:W-:Y:S01]  /*190a0*/  HMMA.16816.F32 R156, R28, R20, R156 ;  /* 0x000000141c9c723c */ /* 0x002fe2000000189c */
[----:B------:R-:W-:Y:S05]  /*190b0*/  MUFU.TANH R161, R12 ;  /* 0x0000000c00a17308 */ /* 0x000fea0000002400 */
[----:B---3--:R-:W-:Y:S01]  /*190c0*/  HMMA.16816.F32 R164, R200, R16, R164 ;  /* 0x00000010c8a4723c */ /* 0x008fe200000018a4 */
[----:B------:R-:W-:Y:S01]  /*190d0*/  FMUL.FTZ R20, R27, UR4 ;  /* 0x000000041b147c20 */ /* 0x000fe20008410000 */
[----:B------:R-:W-:Y:S01]  /*190e0*/  FMUL.FTZ R25, R25, UR4 ;  /* 0x0000000419197c20 */ /* 0x000fe20008410000 */
[----:B------:R-:W1:Y:S01]  /*190f0*/  MUFU.TANH R141, R13 ;  /* 0x0000000d008d7308 */ /* 0x000e620000002400 */
[----:B------:R-:W-:-:S02]  /*19100*/  FMUL.FTZ R26, R26, UR4 ;  /* 0x000000041a1a7c20 */ /* 0x000fc40008410000 */
[----:B--2---:R-:W-:Y:S05]  /*19110*/  HMMA.16816.F32 R224, R200, R32, R224 ;  /* 0x00000020c8e0723c */ /* 0x004fea00000018e0 */
[----:B------:R2:W-:Y:S01]  /*19120*/  MUFU.TANH R21, R14 ;  /* 0x0000000e00157308 */ /* 0x0005e20000002400 */
[----:B------:R-:W-:Y:S06]  /*19130*/  HMMA.16816.F32 R152, R28, R22, R152 ;  /* 0x000000161c98723c */ /* 0x000fec0000001898 */
[C---:B------:R-:W-:Y:S01]  /*19140*/  HMMA.16816.F32 R144, R200.reuse, R18, R144 ;  /* 0x00000012c890723c */ /* 0x040fe20000001890 */
[----:B------:R-:W3:Y:S01]  /*19150*/  LDSM.16.M88.4 R16, [R188+0x5800] ;  /* 0x00580000bc10783b */ /* 0x000ee20000000200 */
[----:B------:R-:W-:Y:S01]  /*19160*/  FMUL.FTZ R23, R24, UR4 ;  /* 0x0000000418177c20 */ /* 0x000fe20008410000 */
[----:B------:R-:W1:Y:S03]  /*19170*/  MUFU.TANH R143, R143 ;  /* 0x0000008f008f7308 */ /* 0x000e660000002400 */
[----:B------:R-:W-:Y:S01]  /*19180*/  HMMA.16816.F32 R176, R200, R34, R176 ;  /* 0x00000022c8b0723c */ /* 0x000fe200000018b0 */
[----:B--2---:R-:W2:Y:S04]  /*19190*/  LDSM.16.M88.4 R12, [R188+0x5000] ;  /* 0x00500000bc0c783b */ /* 0x004ea80000000200 */
[----:B------:R-:W1:Y:S01]  /*191a0*/  MUFU.TANH R23, R23 ;  /* 0x0000001700177308 */ /* 0x000e620000002400 */
[----:B------:R-:W-:Y:S01]  /*191b0*/  HMMA.16816.F32 R156, R148, R136, R156 ;  /* 0x00000088949c723c */ /* 0x000fe2000000189c */
[----:B------:R-:W-:-:S05]  /*191c0*/  DEPBAR.LE SB0, 0x0 ;  /* 0x000080000000791a */ /* 0x000fca0000000000 */
[C---:B----4-:R-:W-:Y:S01]  /*191d0*/  HMMA.16816.F32 R164, R28.reuse, R4, R164 ;  /* 0x000000041ca4723c */ /* 0x050fe200000018a4 */
[----:B------:R-:W-:Y:S05]  /*191e0*/  MUFU.TANH R25, R25 ;  /* 0x0000001900197308 */ /* 0x000fea0000002400 */
[----:B-----5:R-:W-:Y:S01]  /*191f0*/  HMMA.16816.F32 R224, R28, R8, R224 ;  /* 0x000000081ce0723c */ /* 0x020fe200000018e0 */
[----:B------:R-:W-:Y:S02]  /*19200*/  IMAD.SHL.U32 R4, R221, 0x2, RZ ;  /* 0x00000002dd047824 */ /* 0x000fe400078e00ff */
[----:B------:R-:W4:Y:S03]  /*19210*/  MUFU.TANH R33, R26 ;  /* 0x0000001a00217308 */ /* 0x000f260000002400 */
[----:B------:R-:W-:Y:S01]  /*19220*/  HMMA.16816.F32 R152, R148, R138, R152 ;  /* 0x0000008a9498723c */ /* 0x000fe20000001898 */
[----:B------:R-:W-:-:S04]  /*19230*/  LOP3.LUT R4, R4, 0x6, RZ, 0xc0, !PT ;  /* 0x0000000604047812 */ /* 0x000fc800078ec0ff */
[----:B------:R-:W5:Y:S01]  /*19240*/  MUFU.TANH R5, R20 ;  /* 0x0000001400057308 */ /* 0x000f620000002400 */
[C---:B------:R-:W-:Y:S01]  /*19250*/  HMMA.16816.F32 R144, R28.reuse, R6, R144 ;  /* 0x000000061c90723c */ /* 0x040fe20000001890 */
[----:B------:R-:W-:Y:S02]  /*19260*/  IMAD R4, R213, 0x40, R4 ;  /* 0x00000040d5047824 */ /* 0x000fe400078e0204 */
[----:B------:R-:W-:Y:S01]  /*19270*/  FMUL.FTZ R27, R156, UR4 ;  /* 0x000000049c1b7c20 */ /* 0x000fe20008410000 */
[----:B------:R-:W-:Y:S01]  /*19280*/  FMUL.FTZ R9, R158, UR4 ;  /* 0x000000049e097c20 */ /* 0x000fe20008410000 */
[C---:B------:R-:W-:Y:S01]  /*19290*/  VIADD R8, R4.reuse, 0x8 ;  /* 0x0000000804087836 */ /* 0x040fe20000000000 */
[----:B------:R-:W-:Y:S01]  /*192a0*/  HMMA.16816.F32 R176, R28, R10, R176 ;  /* 0x0000000a1cb0723c */ /* 0x000fe200000018b0 */
[----:B------:R-:W-:Y:S02]  /*192b0*/  VIADD R6, R4, 0x1 ;  /* 0x0000000104067836 */ /* 0x000fe40000000000 */
[----:B------:R-:W5:Y:S01]  /*192c0*/  MUFU.TANH R27, R27 ;  /* 0x0000001b001b7308 */ /* 0x000f620000002400 */
[----:B------:R-:W-:Y:S01]  /*192d0*/  FMUL.FTZ R7, R157, UR4 ;  /* 0x000000049d077c20 */ /* 0x000fe20008410000 */
[----:B------:R-:W-:-:S02]  /*192e0*/  ISETP.GE.AND P1, PT, R8, R2, PT ;  /* 0x000000020800720c */ /* 0x000fc40003f26270 */
[C---:B------:R-:W-:Y:S01]  /*192f0*/  ISETP.GE.AND P2, PT, R6.reuse, R2, PT ;  /* 0x000000020600720c */ /* 0x040fe20003f46270 */
[C---:B---3--:R-:W-:Y:S01]  /*19300*/  HMMA.16816.F32 R224, R148.reuse, R16, R224 ;  /* 0x0000001094e0723c */ /* 0x048fe200000018e0 */
[-C--:B------:R-:W-:Y:S01]  /*19310*/  ISETP.GE.AND P4, PT, R6, R3.reuse, PT ;  /* 0x000000030600720c */ /* 0x080fe20003f86270 */
[----:B------:R-:W-:Y:S01]  /*19320*/  FMUL.FTZ R11, R159, UR4 ;  /* 0x000000049f0b7c20 */ /* 0x000fe20008410000 */
[-C--:B------:R-:W-:Y:S01]  /*19330*/  ISETP.GE.AND P5, PT, R8, R3.reuse, PT ;  /* 0x000000030800720c */ /* 0x080fe20003fa6270 */
[----:B------:R-:W-:Y:S01]  /*19340*/  MUFU.TANH R7, R7 ;  /* 0x0000000700077308 */ /* 0x000fe20000002400 */
[----:B------:R-:W-:Y:S01]  /*19350*/  I2FP.F32.S32 R6, R6 ;  /* 0x0000000600067245 */ /* 0x000fe20000201400 */
[C---:B--2---:R-:W-:Y:S01]  /*19360*/  HMMA.16816.F32 R164, R148.reuse, R12, R164 ;  /* 0x0000000c94a4723c */ /* 0x044fe200000018a4 */
[----:B------:R-:W-:Y:S01]  /*19370*/  I2FP.F32.S32 R8, R8 ;  /* 0x0000000800087245 */ /* 0x000fe20000201400 */
[----:B------:R-:W-:Y:S02]  /*19380*/  VIADD R16, R4, 0x10 ;  /* 0x0000001004107836 */ /* 0x000fe40000000000 */
[----:B------:R-:W-:Y:S01]  /*19390*/  FMUL.FTZ R29, R154, UR4 ;  /* 0x000000049a1d7c20 */ /* 0x000fe20008410000 */
[CC--:B-1----:R-:W-:Y:S01]  /*193a0*/  FFMA.FTZ R17, R0.reuse, R6.reuse, R141 ;  /* 0x0000000600117223 */ /* 0x0c2fe2000001008d */
[C---:B------:R-:W-:Y:S01]  /*193b0*/  FFMA.FTZ R10, R0.reuse, R6, R143 ;  /* 0x00000006000a7223 */ /* 0x040fe2000001008f */
[-C--:B------:R-:W-:Y:S01]  /*193c0*/  FFMA.FTZ R23, R0, R8.reuse, R23 ;  /* 0x0000000800177223 */ /* 0x080fe20000010017 */
[----:B------:R-:W-:Y:S01]  /*193d0*/  FMUL.FTZ R13, R152, UR4 ;  /* 0x00000004980d7c20 */ /* 0x000fe20008410000 */
[----:B------:R-:W-:Y:S01]  /*193e0*/  VIADD R12, R4, 0x9 ;  /* 0x00000009040c7836 */ /* 0x000fe20000000000 */
[----:B------:R-:W-:Y:S01]  /*193f0*/  FSEL R17, R17, -INF , !P2 ;  /* 0xff80000011117808 */ /* 0x000fe20005000000 */
[----:B------:R-:W1:Y:S01]  /*19400*/  MUFU.TANH R9, R9 ;  /* 0x0000000900097308 */ /* 0x000e620000002400 */
[----:B------:R-:W-:Y:S01]  /*19410*/  FSEL R10, R10, -INF , !P4 ;  /* 0xff8000000a0a7808 */ /* 0x000fe20006000000 */
[C---:B------:R-:W-:Y:S01]  /*19420*/  HMMA.16816.F32 R144, R148.reuse, R14, R144 ;  /* 0x0000000e9490723c */ /* 0x040fe20000001890 */
[----:B------:R-:W-:Y:S01]  /*19430*/  FSEL R23, R23, -INF , !P1 ;  /* 0xff80000017177808 */ /* 0x000fe20004800000 */
[----:B----4-:R-:W-:Y:S01]  /*19440*/  FFMA.FTZ R8, R0, R8, R33 ;  /* 0x0000000800087223 */ /* 0x010fe20000010021 */
[CC--:B------:R-:W-:Y:S01]  /*19450*/  ISETP.GE.AND P6, PT, R12.reuse, R2.reuse, PT ;  /* 0x000000020c00720c */ /* 0x0c0fe20003fc6270 */
[----:B------:R-:W-:Y:S01]  /*19460*/  FMUL.FTZ R31, R155, UR4 ;  /* 0x000000049b1f7c20 */ /* 0x000fe20008410000 */
[-C--:B------:R-:W-:Y:S01]  /*19470*/  ISETP.GE.AND P2, PT, R12, R3.reuse, PT ;  /* 0x000000030c00720c */ /* 0x080fe20003f46270 */
[----:B------:R-:W-:Y:S01]  /*19480*/  MUFU.TANH R13, R13 ;  /* 0x0000000d000d7308 */ /* 0x000fe20000002400 */
[C---:B------:R-:W-:Y:S01]  /*19490*/  ISETP.GE.AND P4, PT, R16.reuse, R2, PT ;  /* 0x000000021000720c */ /* 0x040fe20003f86270 */
[----:B------:R-:W-:Y:S01]  /*194a0*/  HMMA.16816.F32 R176, R148, R18, R176 ;  /* 0x0000001294b0723c */ /* 0x000fe200000018b0 */
[-C--:B------:R-:W-:Y:S01]  /*194b0*/  ISETP.GE.AND P1, PT, R16, R3.reuse, PT ;  /* 0x000000031000720c */ /* 0x080fe20003f26270 */
[----:B------:R-:W-:Y:S01]  /*194c0*/  FMUL.FTZ R15, R153, UR4 ;  /* 0x00000004990f7c20 */ /* 0x000fe20008410000 */
[----:B------:R-:W-:Y:S01]  /*194d0*/  I2FP.F32.S32 R12, R12 ;  /* 0x0000000c000c7245 */ /* 0x000fe20000201400 */
[----:B------:R-:W-:Y:S01]  /*194e0*/  VIADD R14, R4, 0x11 ;  /* 0x00000011040e7836 */ /* 0x000fe20000000000 */
[----:B------:R-:W-:Y:S01]  /*194f0*/  I2FP.F32.S32 R16, R16 ;  /* 0x0000001000107245 */ /* 0x000fe20000201400 */
[----:B------:R-:W2:Y:S01]  /*19500*/  MUFU.TANH R11, R11 ;  /* 0x0000000b000b7308 */ /* 0x000ea20000002400 */
[----:B------:R-:W-:Y:S01]  /*19510*/  FSEL R8, R8, -INF , !P5 ;  /* 0xff80000008087808 */ /* 0x000fe20006800000 */
[CC--:B------:R-:W-:Y:S01]  /*19520*/  FFMA.FTZ R19, R0.reuse, R12.reuse, R25 ;  /* 0x0000000c00137223 */ /* 0x0c0fe20000010019 */
[C---:B-----5:R-:W-:Y:S01]  /*19530*/  FFMA.FTZ R5, R0.reuse, R12, R5 ;  /* 0x0000000c00057223 */ /* 0x060fe20000010005 */
[----:B------:R-:W-:Y:S01]  /*19540*/  FFMA.FTZ R27, R0, R16, R27 ;  /* 0x00000010001b7223 */ /* 0x000fe2000001001b */
[----:B------:R-:W-:Y:S01]  /*19550*/  VIADD R12, R4, 0x18 ;  /* 0x00000018040c7836 */ /* 0x000fe20000000000 */
[----:B------:R-:W-:Y:S01]  /*19560*/  ISETP.GE.AND P5, PT, R14, R2, PT ;  /* 0x000000020e00720c */ /* 0x000fe20003fa6270 */
[----:B------:R-:W-:Y:S01]  /*19570*/  FMUL.FTZ R35, R164, UR4 ;  /* 0x00000004a4237c20 */ /* 0x000fe20008410000 */
[----:B------:R-:W3:Y:S01]  /*19580*/  MUFU.TANH R29, R29 ;  /* 0x0000001d001d7308 */ /* 0x000ee20000002400 */
[----:B------:R-:W-:Y:S01]  /*19590*/  FSEL R19, R19, -INF , !P6 ;  /* 0xff80000013137808 */ /* 0x000fe20007000000 */
[----:B-1----:R-:W-:Y:S01]  /*195a0*/  FFMA.FTZ R9, R0, R16, R9 ;  /* 0x0000001000097223 */ /* 0x002fe20000010009 */
[----:B------:R-:W-:Y:S01]  /*195b0*/  FSEL R6, R5, -INF , !P2 ;  /* 0xff80000005067808 */ /* 0x000fe20005000000 */
[----:B------:R-:W-:Y:S01]  /*195c0*/  FMUL.FTZ R151, R165, UR4 ;  /* 0x00000004a5977c20 */ /* 0x000fe20008410000 */
[----:B------:R-:W-:Y:S01]  /*195d0*/  FSEL R149, R27, -INF , !P4 ;  /* 0xff8000001b957808 */ /* 0x000fe20006000000 */
[----:B------:R-:W-:Y:S01]  /*195e0*/  FMUL.FTZ R166, R166, UR4 ;  /* 0x00000004a6a67c20 */ /* 0x000fe20008410000 */
[-C--:B------:R-:W-:Y:S01]  /*195f0*/  ISETP.GE.AND P6, PT, R14, R3.reuse, PT ;  /* 0x000000030e00720c */ /* 0x080fe20003fc6270 */
[----:B------:R-:W1:Y:S01]  /*19600*/  MUFU.TANH R15, R15 ;  /* 0x0000000f000f7308 */ /* 0x000e620000002400 */
[C---:B------:R-:W-:Y:S01]  /*19610*/  ISETP.GE.AND P2, PT, R12.reuse, R2, PT ;  /* 0x000000020c00720c */ /* 0x040fe20003f46270 */
[----:B------:R-:W-:Y:S01]  /*19620*/  FMUL.FTZ R167, R167, UR4 ;  /* 0x00000004a7a77c20 */ /* 0x000fe20008410000 */
[----:B------:R-:W-:Y:S01]  /*19630*/  ISETP.GE.AND P4, PT, R12, R3, PT ;  /* 0x000000030c00720c */ /* 0x000fe20003f86270 */
[----:B------:R-:W-:Y:S01]  /*19640*/  FMUL.FTZ R144, R144, UR4 ;  /* 0x0000000490907c20 */ /* 0x000fe20008410000 */
[----:B------:R-:W-:Y:S01]  /*19650*/  I2FP.F32.S32 R14, R14 ;  /* 0x0000000e000e7245 */ /* 0x000fe20000201400 */
[----:B------:R-:W-:Y:S01]  /*19660*/  FMUL.FTZ R145, R145, UR4 ;  /* 0x0000000491917c20 */ /* 0x000fe20008410000 */
[----:B------:R-:W-:Y:S01]  /*19670*/  I2FP.F32.S32 R12, R12 ;  /* 0x0000000c000c7245 */ /* 0x000fe20000201400 */
[----:B------:R-:W4:Y:S01]  /*19680*/  MUFU.TANH R31, R31 ;  /* 0x0000001f001f7308 */ /* 0x000f220000002400 */
[----:B------:R-:W-:Y:S01]  /*19690*/  FSEL R202, R9, -INF , !P1 ;  /* 0xff80000009ca7808 */ /* 0x000fe20004800000 */
[CC--:B------:R-:W-:Y:S01]  /*196a0*/  FFMA.FTZ R139, R0.reuse, R14.reuse, R7 ;  /* 0x0000000e008b7223 */ /* 0x0c0fe20000010007 */
[C---:B--2---:R-:W-:Y:S01]  /*196b0*/  FFMA.FTZ R11, R0.reuse, R14, R11 ;  /* 0x0000000e000b7223 */ /* 0x044fe2000001000b */
[----:B------:R-:W-:Y:S01]  /*196c0*/  FFMA.FTZ R137, R0, R12, R13 ;  /* 0x0000000c00897223 */ /* 0x000fe2000001000d */
[----:B------:R-:W-:-:S02]  /*196d0*/  VIADD R13, R4, 0x19 ;  /* 0x00000019040d7836 */ /* 0x000fc40000000000 */
[----:B---3--:R-:W-:Y:S01]  /*196e0*/  FFMA.FTZ R29, R0, R12, R29 ;  /* 0x0000000c001d7223 */ /* 0x008fe2000001001d */
[----:B------:R-:W-:Y:S01]  /*196f0*/  FSEL R139, R139, -INF , !P5 ;  /* 0xff8000008b8b7808 */ /* 0x000fe20006800000 */
[----:B------:R-:W2:Y:S01]  /*19700*/  MUFU.TANH R35, R35 ;  /* 0x0000002300237308 */ /* 0x000ea20000002400 */
[----:B------:R-:W-:Y:S01]  /*19710*/  VIADD R12, R4, 0x20 ;  /* 0x00000020040c7836 */ /* 0x000fe20000000000 */
[CC--:B------:R-:W-:Y:S01]  /*19720*/  ISETP.GE.AND P1, PT, R13.reuse, R2.reuse, PT ;  /* 0x000000020d00720c */ /* 0x0c0fe20003f26270 */
[----:B------:R-:W-:Y:S01]  /*19730*/  FMUL.FTZ R146, R146, UR4 ;  /* 0x0000000492927c20 */ /* 0x000fe20008410000 */
[----:B------:R-:W-:Y:S01]  /*19740*/  ISETP.GE.AND P5, PT, R13, R3, PT ;  /* 0x000000030d00720c */ /* 0x000fe20003fa6270 */
[----:B------:R-:W-:Y:S01]  /*19750*/  FMUL.FTZ R147, R147, UR4 ;  /* 0x0000000493937c20 */ /* 0x000fe20008410000 */
[----:B------:R-:W-:Y:S01]  /*19760*/  I2FP.F32.S32 R13, R13 ;  /* 0x0000000d000d7245 */ /* 0x000fe20000201400 */
[----:B------:R-:W-:Y:S01]  /*19770*/  FMUL.FTZ R224, R224, UR4 ;  /* 0x00000004e0e07c20 */ /* 0x000fe20008410000 */
[----:B------:R-:W-:Y:S01]  /*19780*/  MUFU.TANH R151, R151 ;  /* 0x0000009700977308 */ /* 0x000fe20000002400 */
[----:B------:R-:W-:Y:S01]  /*19790*/  FSEL R200, R11, -INF , !P6 ;  /* 0xff8000000bc87808 */ /* 0x000fe20007000000 */
[----:B------:R-:W-:Y:S01]  /*197a0*/  FMUL.FTZ R225, R225, UR4 ;  /* 0x00000004e1e17c20 */ /* 0x000fe20008410000 */
[CC--:B-1----:R-:W-:Y:S01]  /*197b0*/  FFMA.FTZ R15, R0.reuse, R13.reuse, R15 ;  /* 0x0000000d000f7223 */ /* 0x0c2fe2000001000f */
[----:B------:R-:W-:Y:S01]  /*197c0*/  FSEL R137, R137, -INF , !P2 ;  /* 0xff80000089897808 */ /* 0x000fe20005000000 */
[----:B----4-:R-:W-:Y:S01]  /*197d0*/  FFMA.FTZ R31, R0, R13, R31 ;  /* 0x0000000d001f7223 */ /* 0x010fe2000001001f */
[----:B------:R-:W-:Y:S01]  /*197e0*/  ISETP.GE.AND P6, PT, R12, R2, PT ;  /* 0x000000020c00720c */ /* 0x000fe20003fc6270 */
[----:B------:R-:W-:Y:S01]  /*197f0*/  VIADD R13, R4, 0x28 ;  /* 0x00000028040d7836 */ /* 0x000fe20000000000 */
[----:B------:R-:W1:Y:S01]  /*19800*/  MUFU.TANH R141, R166 ;  /* 0x000000a6008d7308 */ /* 0x000e620000002400 */
[----:B------:R-:W-:Y:S01]  /*19810*/  ISETP.GE.AND P2, PT, R12, R3, PT ;  /* 0x000000030c00720c */ /* 0x000fe20003f46270 */
[----:B------:R-:W-:Y:S01]  /*19820*/  VIADD R14, R4, 0x29 ;  /* 0x00000029040e7836 */ /* 0x000fe20000000000 */
[----:B------:R-:W-:Y:S01]  /*19830*/  I2FP.F32.S32 R12, R12 ;  /* 0x0000000c000c7245 */ /* 0x000fe20000201400 */
[----:B------:R-:W-:Y:S01]  /*19840*/  FMUL.FTZ R227, R227, UR4 ;  /* 0x00000004e3e37c20 */ /* 0x000fe20008410000 */
[----:B------:R-:W-:Y:S01]  /*19850*/  FSEL R150, R29, -INF , !P4 ;  /* 0xff8000001d967808 */ /* 0x000fe20006000000 */
[----:B------:R-:W-:Y:S01]  /*19860*/  FMUL.FTZ R226, R226, UR4 ;  /* 0x00000004e2e27c20 */ /* 0x000fe20008410000 */
[----:B------:R-:W-:Y:S01]  /*19870*/  FSEL R135, R15, -INF , !P1 ;  /* 0xff8000000f877808 */ /* 0x000fe20004800000 */
[----:B------:R3:W-:Y:S01]  /*19880*/  MUFU.TANH R25, R144 ;  /* 0x0000009000197308 */ /* 0x0007e20000002400 */
[----:B--2---:R-:W-:Y:S01]  /*19890*/  FFMA.FTZ R35, R0, R12, R35 ;  /* 0x0000000c00237223 */ /* 0x004fe20000010023 */
[----:B------:R-:W-:Y:S01]  /*198a0*/  FSEL R148, R31, -INF , !P5 ;  /* 0xff8000001f947808 */ /* 0x000fe20006800000 */
[----:B------:R-:W-:Y:S01]  /*198b0*/  FMUL.FTZ R176, R176, UR4 ;  /* 0x00000004b0b07c20 */ /* 0x000fe20008410000 */
[----:B------:R-:W-:Y:S01]  /*198c0*/  ISETP.GE.AND P5, PT, R13, R2, PT ;  /* 0x000000020d00720c */ /* 0x000fe20003fa6270 */
[----:B------:R-:W-:Y:S01]  /*198d0*/  FMUL.FTZ R179, R179, UR4 ;  /* 0x00000004b3b37c20 */ /* 0x000fe20008410000 */
[----:B------:R-:W-:Y:S01]  /*198e0*/  FMUL.FTZ R178, R178, UR4 ;  /* 0x00000004b2b27c20 */ /* 0x000fe20008410000 */
[----:B------:R-:W-:Y:S01]  /*198f0*/  FMUL.FTZ R177, R177, UR4 ;  /* 0x00000004b1b17c20 */ /* 0x000fe20008410000 */
[----:B------:R-:W2:Y:S01]  /*19900*/  MUFU.TANH R167, R167 ;  /* 0x000000a700a77308 */ /* 0x000ea20000002400 */
[----:B-1----:R-:W-:Y:S01]  /*19910*/  FFMA.FTZ R141, R0, R12, R141 ;  /* 0x0000000c008d7223 */ /* 0x002fe2000001008d */
[----:B------:R-:W-:-:S02]  /*19920*/  VIADD R12, R4, 0x30 ;  /* 0x00000030040c7836 */ /* 0x000fc40000000000 */
[----:B------:R-:W-:Y:S02]  /*19930*/  IMAD.MOV.U32 R164, RZ, RZ, R222 ;  /* 0x000000ffffa47224 */ /* 0x000fe400078e00de */
[----:B------:R-:W-:Y:S02]  /*19940*/  IMAD.MOV.U32 R165, RZ, RZ, R223 ;  /* 0x000000ffffa57224 */ /* 0x000fe400078e00df */
[----:B------:R1:W4:Y:S01]  /*19950*/  MUFU.TANH R5, R145 ;  /* 0x0000009100057308 */ /* 0x0003220000002400 */
[----:B---3--:R-:W-:-:S05]  /*19960*/  VIADD R144, R4, 0x21 ;  /* 0x0000002104907836 */ /* 0x008fca0000000000 */
[C---:B------:R-:W-:Y:S02]  /*19970*/  ISETP.GE.AND P4, PT, R144.reuse, R2, PT ;  /* 0x000000029000720c */ /* 0x040fe40003f86270 */
[----:B------:R-:W-:Y:S01]  /*19980*/  ISETP.GE.AND P1, PT, R144, R3, PT ;  /* 0x000000039000720c */ /* 0x000fe20003f26270 */
[----:B------:R3:W-:Y:S01]  /*19990*/  MUFU.TANH R7, R146 ;  /* 0x0000009200077308 */ /* 0x0007e20000002400 */
[----:B------:R-:W-:-:S07]  /*199a0*/  I2FP.F32.S32 R144, R144 ;  /* 0x0000009000907245 */ /* 0x000fce0000201400 */
[----:B------:R5:W4:Y:S01]  /*199b0*/  MUFU.TANH R9, R147 ;  /* 0x0000009300097308 */ /* 0x000b220000002400 */
[CC--:B-1----:R-:W-:Y:S01]  /*199c0*/  FFMA.FTZ R145, R0.reuse, R144.reuse, R151 ;  /* 0x0000009000917223 */ /* 0x0c2fe20000010097 */
[----:B--2---:R-:W-:-:S04]  /*199d0*/  FFMA.FTZ R144, R0, R144, R167 ;  /* 0x0000009000907223 */ /* 0x004fc800000100a7 */
[----:B------:R-:W-:Y:S02]  /*199e0*/  FSEL R145, R145, -INF , !P4 ;  /* 0xff80000091917808 */ /* 0x000fe40006000000 */
[----:B------:R-:W1:Y:S01]  /*199f0*/  MUFU.TANH R11, R224 ;  /* 0x000000e0000b7308 */ /* 0x000e620000002400 */
[----:B---3--:R-:W-:Y:S02]  /*19a00*/  FSEL R146, R141, -INF , !P2 ;  /* 0xff8000008d927808 */ /* 0x008fe40005000000 */
[C---:B------:R-:W-:Y:S01]  /*19a10*/  ISETP.GE.AND P2, PT, R14.reuse, R2, PT ;  /* 0x000000020e00720c */ /* 0x040fe20003f46270 */
[----:B------:R-:W-:Y:S01]  /*19a20*/  BAR.SYNC.DEFER_BLOCKING 0x0 ;  /* 0x0000000000007b1d */ /* 0x000fe20000010000 */
[-C--:B------:R-:W-:Y:S02]  /*19a30*/  ISETP.GE.AND P4, PT, R14, R3.reuse, PT ;  /* 0x000000030e00720c */ /* 0x080fe40003f86270 */
[----:B------:R-:W-:Y:S02]  /*19a40*/  I2FP.F32.S32 R14, R14 ;  /* 0x0000000e000e7245 */ /* 0x000fe40000201400 */
[----:B-----5:R-:W-:Y:S01]  /*19a50*/  FSEL R147, R35, -INF , !P6 ;  /* 0xff80000023937808 */ /* 0x020fe20007000000 */
[----:B------:R-:W2:Y:S01]  /*19a60*/  MUFU.TANH R225, R225 ;  /* 0x000000e100e17308 */ /* 0x000ea20000002400 */
[----:B------:R-:W-:Y:S01]  /*19a70*/  ISETP.GE.AND P6, PT, R13, R3, PT ;  /* 0x000000030d00720c */ /* 0x000fe20003fc6270 */
[CC--:B----4-:R-:W-:Y:S01]  /*19a80*/  FFMA.FTZ R5, R0.reuse, R14.reuse, R5 ;  /* 0x0000000e00057223 */ /* 0x0d0fe20000010005 */
[----:B------:R-:W-:Y:S01]  /*19a90*/  I2FP.F32.S32 R13, R13 ;  /* 0x0000000d000d7245 */ /* 0x000fe20000201400 */
[----:B------:R-:W-:Y:S01]  /*19aa0*/  FFMA.FTZ R140, R0, R14, R9 ;  /* 0x0000000e008c7223 */ /* 0x000fe20000010009 */
[----:B------:R-:W-:-:S02]  /*19ab0*/  FSEL R144, R144, -INF , !P1 ;  /* 0xff80000090907808 */ /* 0x000fc40004800000 */
[----:B------:R-:W-:Y:S01]  /*19ac0*/  ISETP.GE.AND P1, PT, R12, R2, PT ;  /* 0x000000020c00720c */ /* 0x000fe20003f26270 */
[CC--:B------:R-:W-:Y:S01]  /*19ad0*/  FFMA.FTZ R25, R0.reuse, R13.reuse, R25 ;  /* 0x0000000d00197223 */ /* 0x0c0fe20000010019 */
[----:B------:R-:W-:Y:S01]  /*19ae0*/  FFMA.FTZ R7, R0, R13, R7 ;  /* 0x0000000d00077223 */ /* 0x000fe20000010007 */
[----:B------:R-:W-:Y:S01]  /*19af0*/  VIADD R13, R4, 0x31 ;  /* 0x00000031040d7836 */ /* 0x000fe20000000000 */
[----:B------:R-:W3:Y:S01]  /*19b00*/  MUFU.TANH R15, R226 ;  /* 0x000000e2000f7308 */ /* 0x000ee20000002400 */
[----:B------:R-:W-:Y:S02]  /*19b10*/  FSEL R141, R5, -INF , !P2 ;  /* 0xff800000058d7808 */ /* 0x000fe40005000000 */
[----:B------:R-:W-:Y:S02]  /*19b20*/  FSEL R143, R25, -INF , !P5 ;  /* 0xff800000198f7808 */ /* 0x000fe40006800000 */
[----:B------:R-:W-:Y:S02]  /*19b30*/  ISETP.GE.AND P5, PT, R12, R3, PT ;  /* 0x000000030c00720c */ /* 0x000fe40003fa6270 */
[----:B------:R-:W-:Y:S01]  /*19b40*/  I2FP.F32.S32 R12, R12 ;  /* 0x0000000c000c7245 */ /* 0x000fe20000201400 */
[----:B------:R-:W4:Y:S01]  /*19b50*/  MUFU.TANH R227, R227 ;  /* 0x000000e300e37308 */ /* 0x000f220000002400 */
[----:B------:R-:W-:-:S02]  /*19b60*/  FSEL R140, R140, -INF , !P4 ;  /* 0xff8000008c8c7808 */ /* 0x000fc40006000000 */
[C---:B------:R-:W-:Y:S01]  /*19b70*/  ISETP.GE.AND P2, PT, R13.reuse, R2, PT ;  /* 0x000000020d00720c */ /* 0x040fe20003f46270 */
[-C--:B-1----:R-:W-:Y:S01]  /*19b80*/  FFMA.FTZ R11, R0, R12.reuse, R11 ;  /* 0x0000000c000b7223 */ /* 0x082fe2000001000b */
[----:B------:R-:W-:Y:S02]  /*19b90*/  ISETP.GE.AND P4, PT, R13, R3, PT ;  /* 0x000000030d00720c */ /* 0x000fe40003f86270 */
[----:B------:R-:W-:Y:S01]  /*19ba0*/  I2FP.F32.S32 R13, R13 ;  /* 0x0000000d000d7245 */ /* 0x000fe20000201400 */
[----:B------:R-:W1:Y:S01]  /*19bb0*/  MUFU.TANH R9, R176 ;  /* 0x000000b000097308 */ /* 0x000e620000002400 */
[----:B------:R-:W-:Y:S01]  /*19bc0*/  FSEL R142, R7, -INF , !P6 ;  /* 0xff800000078e7808 */ /* 0x000fe20007000000 */
[----:B------:R-:W-:Y:S01]  /*19bd0*/  VIADD R7, R4, 0x38 ;  /* 0x0000003804077836 */ /* 0x000fe20000000000 */
[----:B------:R-:W-:Y:S01]  /*19be0*/  FSEL R173, R11, -INF , !P1 ;  /* 0xff8000000bad7808 */ /* 0x000fe20004800000 */
[CC--:B--2---:R-:W-:Y:S01]  /*19bf0*/  FFMA.FTZ R171, R0.reuse, R13.reuse, R225 ;  /* 0x0000000d00ab7223 */ /* 0x0c4fe200000100e1 */
[----:B---3--:R-:W-:Y:S01]  /*19c00*/  FFMA.FTZ R15, R0, R12, R15 ;  /* 0x0000000c000f7223 */ /* 0x008fe2000001000f */
[----:B------:R-:W-:Y:S01]  /*19c10*/  VIADD R12, R4, 0x39 ;  /* 0x00000039040c7836 */ /* 0x000fe20000000000 */
[----:B------:R-:W-:Y:S01]  /*19c20*/  ISETP.GE.AND P1, PT, R7, R2, PT ;  /* 0x000000020700720c */ /* 0x000fe20003f26270 */
[----:B------:R-:W2:Y:S01]  /*19c30*/  MUFU.TANH R11, R178 ;  /* 0x000000b2000b7308 */ /* 0x000ea20000002400 */
[----:B------:R-:W-:Y:S01]  /*19c40*/  FSEL R171, R171, -INF , !P2 ;  /* 0xff800000abab7808 */ /* 0x000fe20005000000 */
[----:B----4-:R-:W-:Y:S01]  /*19c50*/  FFMA.FTZ R168, R0, R13, R227 ;  /* 0x0000000d00a87223 */ /* 0x010fe200000100e3 */
[----:B------:R-:W-:-:S02]  /*19c60*/  ISETP.GE.AND P2, PT, R7, R3, PT ;  /* 0x000000030700720c */ /* 0x000fc40003f46270 */
[----:B------:R-:W-:Y:S02]  /*19c70*/  I2FP.F32.S32 R7, R7 ;  /* 0x0000000700077245 */ /* 0x000fe40000201400 */
[----:B------:R-:W-:Y:S01]  /*19c80*/  FSEL R170, R15, -INF , !P5 ;  /* 0xff8000000faa7808 */ /* 0x000fe20006800000 */
[----:B------:R-:W3:Y:S01]  /*19c90*/  MUFU.TANH R5, R177 ;  /* 0x000000b100057308 */ /* 0x000ee20000002400 */
[----:B------:R-:W-:Y:S01]  /*19ca0*/  FSEL R168, R168, -INF , !P4 ;  /* 0xff800000a8a87808 */ /* 0x000fe20006000000 */
[----:B-1----:R-:W-:Y:S01]  /*19cb0*/  FFMA.FTZ R9, R0, R7, R9 ;  /* 0x0000000700097223 */ /* 0x002fe20000010009 */
[-C--:B------:R-:W-:Y:S02]  /*19cc0*/  ISETP.GE.AND P6, PT, R4, R2.reuse, PT ;  /* 0x000000020400720c */ /* 0x080fe40003fc6270 */
[----:B------:R-:W-:Y:S02]  /*19cd0*/  ISETP.GE.AND P5, PT, R12, R2, PT ;  /* 0x000000020c00720c */ /* 0x000fe40003fa6270 */
[----:B------:R-:W-:Y:S01]  /*19ce0*/  ISETP.GE.AND P4, PT, R4, R3, PT ;  /* 0x000000030400720c */ /* 0x000fe20003f86270 */
[----:B------:R-:W1:Y:S01]  /*19cf0*/  MUFU.TANH R179, R179 ;  /* 0x000000b300b37308 */ /* 0x000e620000002400 */
[----:B------:R-:W-:Y:S01]  /*19d00*/  I2FP.F32.S32 R4, R4 ;  /* 0x0000000400047245 */ /* 0x000fe20000201400 */
[----:B--2---:R-:W-:Y:S01]  /*19d10*/  FFMA.FTZ R11, R0, R7, R11 ;  /* 0x00000007000b7223 */ /* 0x004fe2000001000b */
[----:B------:R-:W-:-:S02]  /*19d20*/  I2FP.F32.S32 R2, R12 ;  /* 0x0000000c00027245 */ /* 0x000fc40000201400 */
[----:B------:R-:W-:Y:S01]  /*19d30*/  FSEL R169, R9, -INF , !P1 ;  /* 0xff80000009a97808 */ /* 0x000fe20004800000 */
[-C--:B------:R-:W-:Y:S01]  /*19d40*/  FFMA.FTZ R7, R0, R4.reuse, R161 ;  /* 0x0000000400077223 */ /* 0x080fe200000100a1 */
[----:B------:R-:W-:Y:S01]  /*19d50*/  ISETP.GE.AND P1, PT, R12, R3, PT ;  /* 0x000000030c00720c */ /* 0x000fe20003f26270 */
[C---:B------:R-:W-:Y:S01]  /*19d60*/  FFMA.FTZ R12, R0.reuse, R4, R21 ;  /* 0x00000004000c7223 */ /* 0x040fe20000010015 */
[-C--:B---3--:R-:W-:Y:S01]  /*19d70*/  FFMA.FTZ R5, R0, R2.reuse, R5 ;  /* 0x0000000200057223 */ /* 0x088fe20000010005 */
[----:B------:R-:W-:Y:S02]  /*19d80*/  FSEL R166, R11, -INF , !P2 ;  /* 0xff8000000ba67808 */ /* 0x000fe40005000000 */
[----:B------:R-:W-:Y:S02]  /*19d90*/  FSEL R7, R7, -INF , !P6 ;  /* 0xff80000007077808 */ /* 0x000fe40007000000 */
[----:B------:R-:W-:Y:S02]  /*19da0*/  FSEL R12, R12, -INF , !P4 ;  /* 0xff8000000c0c7808 */ /* 0x000fe40006000000 */
[----:B------:R-:W-:Y:S01]  /*19db0*/  FSEL R167, R5, -INF , !P5 ;  /* 0xff80000005a77808 */ /* 0x000fe20006800000 */
[----:B-1----:R-:W-:-:S05]  /*19dc0*/  FFMA.FTZ R162, R0, R2, R179 ;  /* 0x0000000200a27223 */ /* 0x002fca00000100b3 */
        /* <DEDUP_REMOVED lines=13> */
[----:B------:R-:W-:-:S02]  /*19ea0*/  ISETP.GE.AND P0, PT, R16, RZ, PT ;  /* 0x000000ff1000720c */ /* 0x000fc40003f06270 */
[----:B------:R-:W-:Y:S01]  /*19eb0*/  LOP3.LUT R16, RZ, R9, RZ, 0x33, !PT ;  /* 0x00000009ff107212 */ /* 0x000fe200078e33ff */
        /* <DEDUP_REMOVED lines=12> */
[C---:B------:R-:W-:Y:S02]  /*19f80*/  IMAD R3, R2.reuse, R3, R5 ;  /* 0x0000000302037224 */ /* 0x040fe400078e0205 */
[----:B------:R-:W1:Y:S01]  /*19f90*/  LDC.64 R4, c[0x0][0x248] ;  /* 0x00009200ff047b82 */ /* 0x000e620000000a00 */
        /* <DEDUP_REMOVED lines=22> */
[----:B------:R-:W-:Y:S02]  /*1a100*/  SHF.R.S32.HI R9, RZ, 0x1f, R13 ;  /* 0x0000001fff097819 */ /* 0x000fe4000001140d */
[----:B--2---:R-:W-:-:S03]  /*1a110*/  IADD3 R11, -R14, R11, RZ ;  /* 0x0000000b0e0b7210 */ /* 0x004fc60007ffe1ff */
[----:B-1----:R-:W-:Y:S01]  /*1a120*/  IMAD R14, R9, R4, RZ ;  /* 0x00000004090e7224 */ /* 0x002fe200078e02ff */
[----:B------:R-:W-:-:S03]  /*1a130*/  SHF.R.S32.HI R9, RZ, 0x1f, R11 ;  /* 0x0000001fff097819 */ /* 0x000fc6000001140b */
[C---:B------:R-:W-:Y:S02]  /*1a140*/  IMAD R5, R13.reuse, R5, R14 ;  /* 0x000000050d057224 */ /* 0x040fe400078e020e */
[----:B------:R-:W-:-:S04]  /*1a150*/  IMAD.WIDE.U32 R14, R13, R4, RZ ;  /* 0x000000040d0e7225 */ /* 0x000fc800078e00ff */
[-C--:B---3--:R-:W-:Y:S02]  /*1a160*/  IMAD R4, R9, R2.reuse, RZ ;  /* 0x0000000209047224 */ /* 0x088fe400078e02ff */
[----:B------:R-:W-:Y:S02]  /*1a170*/  IMAD.IADD R15, R15, 0x1, R5 ;  /* 0x000000010f0f7824 */ /* 0x000fe400078e0205 */
[C---:B------:R-:W-:Y:S02]  /*1a180*/  IMAD R3, R11.reuse, R3, R4 ;  /* 0x000000030b037224 */ /* 0x040fe400078e0204 */
[----:B------:R-:W-:-:S04]  /*1a190*/  IMAD.WIDE.U32 R14, R11, R2, R14 ;  /* 0x000000020b0e7225 */ /* 0x000fc800078e000e */
[----:B------:R-:W-:Y:S01]  /*1a1a0*/  IMAD.MOV.U32 R2, RZ, RZ, R14 ;  /* 0x000000ffff027224 */ /* 0x000fe200078e000e */
[----:B------:R-:W-:Y:S01]  /*1a1b0*/  IADD3 R3, R15, R3, RZ ;  /* 0x000000030f037210 */ /* 0x000fe20007ffe0ff */
[----:B------:R-:W-:Y:S06]  /*1a1c0*/  BRA `(.L_x_3085) ;  /* 0x00000000000c7947 */ /* 0x000fec0003800000 */
.L_x_3084:
[----:B------:R-:W1:Y:S02]  /*1a1d0*/  LDC R2, c[0x0][0x248] ;  /* 0x00009200ff027b82 */ /* 0x000e640000000800 */
[----:B-1----:R-:W-:-:S04]  /*1a1e0*/  LEA R2, -R2, RZ, 0x6 ;  /* 0x000000ff02027211 */ /* 0x002fc800078e31ff */
[----:B------:R-:W-:-:S07]  /*1a1f0*/  SHF.R.S32.HI R3, RZ, 0x1f, R2 ;  /* 0x0000001fff037819 */ /* 0x000fce0000011402 */
.L_x_3085:
[----:B------:R-:W-:Y:S01]  /*1a200*/  LEA.HI R4, R134, R221, RZ, 0x3 ;  /* 0x000000dd86047211 */ /* 0x000fe200078f18ff */
[----:B------:R-:W-:Y:S01]  /*1a210*/  ULDC UR4, c[0x0][0x2d0] ;  /* 0x0000b40000047ab9 */ /* 0x000fe20000000800 */
[----:B------:R-:W-:Y:S02]  /*1a220*/  LEA R34, P2, R2, R214, 0x1 ;  /* 0x000000d602227211 */ /* 0x000fe400078408ff */
        /* <DEDUP_REMOVED lines=16> */
[----:B------:R-:W-:Y:S01]  /*1a330*/  @!P4 IADD3 R5, P0, R207, R2, RZ ;  /* 0x00000002cf05c210 */ /* 0x000fe20007f1e0ff */
[C-C-:B------:R-:W-:Y:S01]  /*1a340*/  @!P5 IMAD.X R4, R206.reuse, 0x1, R3.reuse, P1 ;  /* 0x00000001ce04d824 */ /* 0x140fe200008e0603 */
        /* <DEDUP_REMOVED lines=12> */
[C---:B------:R-:W-:Y:S02]  /*1a410*/  IADD3.X R14, R206.reuse, R3, R206, P2, P1 ;  /* 0x00000003ce0e7210 */ /* 0x040fe400017e24ce */
[----:B------:R-:W-:Y:S01]  /*1a420*/  IADD3 R5, P1, R207, R9, RZ ;  /* 0x00000009cf057210 */ /* 0x000fe20007f3e0ff */
[----:B------:R-:W-:Y:S01]  /*1a430*/  @!PT LDS RZ, [RZ] ;  /* 0x00000000fffff984 */ /* 0x000fe20000000800 */
[----:B------:R-:W-:Y:S01]  /*1a440*/  @!PT LDS RZ, [RZ] ;  /* 0x00000000fffff984 */ /* 0x000fe20000000800 */
[----:B------:R-:W-:Y:S01]  /*1a450*/  @!PT LDS RZ, [RZ] ;  /* 0x00000000fffff984 */ /* 0x000fe20000000800 */
[----:B------:R1:W-:Y:S01]  /*1a460*/  @P6 LDGSTS.E.BYPASS.LTC128B.128 [R212+0xa000], desc[UR6][R34.64+0x100] ;  /* 0x0a00010022d46fae */ /* 0x0003e2000b901d46 */
[CC--:B------:R-:W-:Y:S02]  /*1a470*/  @!P4 LEA R24, P0, R9.reuse, R214.reuse, 0x1 ;  /* 0x000000d60918c211 */ /* 0x0c0fe400078008ff */
[CC--:B------:R-:W-:Y:S01]  /*1a480*/  @!P5 LEA R30, P2, R9.reuse, R214.reuse, 0x1 ;  /* 0x000000d6091ed211 */ /* 0x0c0fe200078408ff */
[--C-:B------:R-:W-:Y:S01]  /*1a490*/  IMAD.X R4, R206, 0x1, R14.reuse, P1 ;  /* 0x00000001ce047824 */ /* 0x100fe200008e060e */
[C---:B------:R-:W-:Y:S01]  /*1a4a0*/  @!P4 LEA.HI.X R25, R9.reuse, R217, R14, 0x1, P0 ;  /* 0x000000d90919c211 */ /* 0x040fe200000f0c0e */
[----:B------:R1:W-:Y:S01]  /*1a4b0*/  @!P6 STS.128 [R212+0xa000], RZ ;  /* 0x00a000ffd400e388 */ /* 0x0003e20000000c00 */
[----:B------:R-:W-:-:S02]  /*1a4c0*/  @P6 LEA R20, P0, R9, R214, 0x1 ;  /* 0x000000d609146211 */ /* 0x000fc400078008ff */
[----:B------:R-:W-:Y:S01]  /*1a4d0*/  @!P5 LEA R28, P1, R5, R214, 0x1 ;  /* 0x000000d6051cd211 */ /* 0x000fe200078208ff */
[----:B------:R-:W-:Y:S01]  /*1a4e0*/  @!PT LDS RZ, [RZ] ;  /* 0x00000000fffff984 */ /* 0x000fe20000000800 */
[----:B------:R-:W-:Y:S01]  /*1a4f0*/  @!PT LDS RZ, [RZ] ;  /* 0x00000000fffff984 */ /* 0x000fe20000000800 */
[----:B------:R-:W-:Y:S01]  /*1a500*/  @!PT LDS RZ, [RZ] ;  /* 0x00000000fffff984 */ /* 0x000fe20000000800 */
[----:B------:R1:W-:Y:S01]  /*1a510*/  @!P5 LDGSTS.E.BYPASS.LTC128B.128 [R212+0x6800], desc[UR6][R32.64] ;  /* 0x0680000020d4dfae */ /* 0x0003e2000b901d46 */
[CCC-:B------:R-:W-:Y:S02]  /*1a520*/  @!P5 LEA.HI.X R31, R9.reuse, R217.reuse, R14.reuse, 0x1, P2 ;  /* 0x000000d9091fd211 */ /* 0x1c0fe400010f0c0e */
[-C--:B------:R-:W-:Y:S01]  /*1a530*/  @P6 LEA.HI.X R21, R9, R217.reuse, R14, 0x1, P0 ;  /* 0x000000d909156211 */ /* 0x080fe200000f0c0e */
[----:B------:R1:W-:Y:S01]  /*1a540*/  @P5 STS.128 [R212+0x6800], RZ ;  /* 0x006800ffd4005388 */ /* 0x0003e20000000c00 */
[----:B------:R-:W-:Y:S02]  /*1a550*/  @!P5 LEA.HI.X R29, R5, R217, R4, 0x1, P1 ;  /* 0x000000d9051dd211 */ /* 0x000fe400008f0c04 */
[----:B------:R-:W-:Y:S01]  /*1a560*/  @P6 IADD3 R2, P2, R207, R2, RZ ;  /* 0x00000002cf026210 */ /* 0x000fe20007f5e0ff */
[----:B------:R-:W-:Y:S01]  /*1a570*/  @!PT LDS RZ, [RZ] ;  /* 0x00000000fffff984 */ /* 0x000fe20000000800 */
[----:B------:R-:W-:Y:S01]  /*1a580*/  @!PT LDS RZ, [RZ] ;  /* 0x00000000fffff984 */ /* 0x000fe20000000800 */
[----:B------:R-:W-:Y:S01]  /*1a590*/  @!PT LDS RZ, [RZ] ;  /* 0x00000000fffff984 */ /* 0x000fe20000000800 */
[----:B------:R1:W-:Y:S01]  /*1a5a0*/  @!P4 LDGSTS.E.BYPASS.LTC128B.128 [R212+0x8800], desc[UR6][R26.64+0x80] ;  /* 0x088000801ad4cfae */ /* 0x0003e2000b901d46 */
[----:B------:R-:W-:-:S02]  /*1a5b0*/  @!P4 LEA R152, P1, R5, R214, 0x1 ;  /* 0x000000d60598c211 */ /* 0x000fc400078208ff */
[CC--:B------:R-:W-:Y:S01]  /*1a5c0*/  @P6 LEA R14, P0, R5.reuse, R214.reuse, 0x1 ;  /* 0x000000d6050e6211 */ /* 0x0c0fe200078008ff */
[----:B------:R-:W-:Y:S01]  /*1a5d0*/  @P6 IMAD.X R3, R206, 0x1, R3, P2 ;  /* 0x00000001ce036824 */ /* 0x000fe200010e0603 */
[CCC-:B------:R-:W-:Y:S01]  /*1a5e0*/  @!P4 LEA.HI.X R153, R5.reuse, R217.reuse, R4.reuse, 0x1, P1 ;  /* 0x000000d90599c211 */ /* 0x1c0fe200008f0c04 */
[----:B------:R1:W-:Y:S01]  /*1a5f0*/  @P4 STS.128 [R212+0x8800], RZ ;  /* 0x008800ffd4004388 */ /* 0x0003e20000000c00 */
        /* <DEDUP_REMOVED lines=41> */
.L_x_3083:
        /* <DEDUP_REMOVED lines=43> */
[C---:B------:R-:W-:Y:S01]  /*1ab40*/  FMUL.FTZ R172, R158.reuse, UR4 ;  /* 0x000000049eac7c20 */ /* 0x040fe20008410000 */
[----:B--2---:R-:W-:Y:S02]  /*1ab50*/  FMNMX.FTZ R156, R3, R156, !PT ;  /* 0x0000009c039c7209 */ /* 0x004fe40007810000 */
[----:B------:R-:W-:Y:S02]  /*1ab60*/  FSEL R4, R158, RZ, P1 ;  /* 0x000000ff9e047208 */ /* 0x000fe40000800000 */
[----:B------:R-:W-:Y:S01]  /*1ab70*/  FSEL R172, R172, RZ, P1 ;  /* 0x000000ffacac7208 */ /* 0x000fe20000800000 */
[C---:B------:R-:W-:Y:S01]  /*1ab80*/  FMUL.FTZ R163, R156.reuse, UR4 ;  /* 0x000000049ca37c20 */ /* 0x040fe20008410000 */
[C---:B------:R-:W-:Y:S01]  /*1ab90*/  FSETP.NEU.FTZ.AND P0, PT, R156.reuse, -INF , PT ;  /* 0xff8000009c00780b */ /* 0x040fe20003f1d000 */
[----:B------:R-:W-:Y:S02]  /*1aba0*/  FADD.FTZ R4, R133, -R4 ;  /* 0x8000000485047221 */ /* 0x000fe40000010000 */
[--C-:B------:R-:W-:Y:S01]  /*1abb0*/  FFMA.FTZ R155, R17, UR4, -R172.reuse ;  /* 0x00000004119b7c23 */ /* 0x100fe200080108ac */
[--C-:B------:R-:W-:Y:S01]  /*1abc0*/  FFMA.FTZ R153, R19, UR4, -R172.reuse ;  /* 0x0000000413997c23 */ /* 0x100fe200080108ac */
[----:B------:R-:W-:Y:S01]  /*1abd0*/  FSEL R5, R156, RZ, P0 ;  /* 0x000000ff9c057208 */ /* 0x000fe20000000000 */
[----:B------:R-:W1:Y:S01]  /*1abe0*/  LDSM.16.MT88.4 R16, [R194+0xc000] ;  /* 0x00c00000c210783b */ /* 0x000e620000004200 */
[----:B------:R-:W-:Y:S01]  /*1abf0*/  FSEL R163, R163, RZ, P0 ;  /* 0x000000ffa3a37208 */ /* 0x000fe20000000000 */
[--C-:B------:R-:W-:Y:S01]  /*1ac00*/  FFMA.FTZ R157, R7, UR4, -R172.reuse ;  /* 0x00000004079d7c23 */ /* 0x100fe200080108ac */
[--C-:B------:R-:W-:Y:S01]  /*1ac10*/  FFMA.FTZ R154, R23, UR4, -R172.reuse ;  /* 0x00000004179a7c23 */ /* 0x100fe200080108ac */
[----:B------:R-:W-:Y:S01]  /*1ac20*/  FADD.FTZ R5, R132, -R5 ;  /* 0x8000000584057221 */ /* 0x000fe20000010000 */
[----:B------:R-:W-:Y:S01]  /*1ac30*/  FMUL.FTZ R161, R4, UR4 ;  /* 0x0000000404a17c20 */ /* 0x000fe20008410000 */
[--C-:B------:R-:W-:Y:S01]  /*1ac40*/  FFMA.FTZ R152, R12, UR4, -R163.reuse ;  /* 0x000000040c987c23 */ /* 0x100fe200080108a3 */
[--C-:B------:R-:W-:Y:S01]  /*1ac50*/  FFMA.FTZ R3, R10, UR4, -R163.reuse ;  /* 0x000000040a037c23 */ /* 0x100fe200080108a3 */
[--C-:B------:R-:W-:Y:S01]  /*1ac60*/  FFMA.FTZ R2, R8, UR4, -R163.reuse ;  /* 0x0000000408027c23 */ /* 0x100fe200080108a3 */
[--C-:B------:R-:W-:Y:S01]  /*1ac70*/  FFMA.FTZ R159, R6, UR4, -R163.reuse ;  /* 0x00000004069f7c23 */ /* 0x100fe200080108a3 */
        /* <DEDUP_REMOVED lines=16> */
[----:B------:R-:W-:Y:S01]  /*1ad80*/  LDSM.16.MT88.4 R132, [R196+0xc800] ;  /* 0x00c80000c484783b */ /* 0x000fe20000004200 */
        /* <DEDUP_REMOVED lines=8> */
[----:B------:R-:W5:Y:S01]  /*1ae10*/  MUFU.EX2 R153, R153 ;  /* 0x0000009900997308 */ /* 0x000f620000000800 */
[----:B---3--:R-:W-:Y:S01]  /*1ae20*/  F2FP.F16.F32.PACK_AB R4, R155, R157 ;  /* 0x0000009d9b04723e */ /* 0x008fe200000000ff */
[--C-:B------:R-:W-:Y:S01]  /*1ae30*/  FFMA.FTZ R168, R168, UR4, -R163.reuse ;  /* 0x00000004a8a87c23 */ /* 0x100fe200080108a3 */
[----:B------:R-:W-:Y:S01]  /*1ae40*/  LDSM.16.MT88.4 R140, [R194+0xf000] ;  /* 0x00f00000c28c783b */ /* 0x000fe20000004200 */
[----:B------:R-:W-:-:S04]  /*1ae50*/  FFMA.FTZ R166, R166, UR4, -R163 ;  /* 0x00000004a6a67c23 */ /* 0x000fc800080108a3 */
[----:B------:R-:W-:Y:S08]  /*1ae60*/  MUFU.EX2 R152, R152 ;  /* 0x0000009800987308 */ /* 0x000ff00000000800 */
[----:B------:R-:W3:Y:S01]  /*1ae70*/  MUFU.EX2 R3, R3 ;  /* 0x0000000300037308 */ /* 0x000ee20000000800 */
[----:B-----5:R-:W-:-:S07]  /*1ae80*/  F2FP.F16.F32.PACK_AB R6, R153, R154 ;  /* 0x0000009a9906723e */ /* 0x020fce00000000ff */
[----:B------:R-:W-:Y:S08]  /*1ae90*/  MUFU.EX2 R2, R2 ;  /* 0x0000000200027308 */ /* 0x000ff00000000800 */
[----:B------:R-:W5:Y:S01]  /*1aea0*/  MUFU.EX2 R159, R159 ;  /* 0x0000009f009f7308 */ /* 0x000f620000000800 */
[----:B---3--:R-:W-:-:S07]  /*1aeb0*/  F2FP.F16.F32.PACK_AB R5, R3, R152 ;  /* 0x000000980305723e */ /* 0x008fce00000000ff */
[----:B------:R-:W3:Y:S08]  /*1aec0*/  MUFU.EX2 R161, R161 ;  /* 0x000000a100a17308 */ /* 0x000ef00000000800 */
[----:B------:R-:W1:Y:S01]  /*1aed0*/  MUFU.EX2 R160, R160 ;  /* 0x000000a000a07308 */ /* 0x000e620000000800 */
[----:B-----5:R-:W-:-:S07]  /*1aee0*/  F2FP.F16.F32.PACK_AB R7, R159, R2 ;  /* 0x000000029f07723e */ /* 0x020fce00000000ff */
[----:B------:R-:W5:Y:S01]  /*1aef0*/  MUFU.EX2 R174, R174 ;  /* 0x000000ae00ae7308 */ /* 0x000f620000000800 */
        /* <DEDUP_REMOVED lines=15> */
[----:B------:R-:W-:Y:S01]  /*1aff0*/  LDSM.16.MT88.4 R112, [R194+0xe000] ;  /* 0x00e00000c270783b */ /* 0x000fe20000004200 */
        /* <DEDUP_REMOVED lines=17> */
[----:B------:R-:W3:Y:S01]  /*1b110*/  MUFU.EX2 R177, R177 ;  /* 0x000000b100b17308 */ /* 0x000ee20000000800 */
        /* <DEDUP_REMOVED lines=15> */
[----:B------:R-:W2:Y:S01]  /*1b210*/  MUFU.EX2 R175, R175 ;  /* 0x000000af00af7308 */ /* 0x000ea20000000800 */
[C---:B------:R-:W-:Y:S01]  /*1b220*/  HMMA.16816.F32 R8, R4.reuse, R10, R124 ;  /* 0x0000000a0408723c */ /* 0x040fe2000000187c */
[----:B------:R-:W-:Y:S01]  /*1b230*/  LDSM.16.MT88.4 R124, [R192+0xc800] ;  /* 0x00c80000c07c783b */ /* 0x000fe20000004200 */
[-C--:B------:R-:W-:Y:S01]  /*1b240*/  FMUL.FTZ R92, R92, R161.reuse ;  /* 0x000000a15c5c7220 */ /* 0x080fe20000410000 */
[-C--:B------:R-:W-:Y:S01]  /*1b250*/  FMUL.FTZ R93, R93, R161.reuse ;  /* 0x000000a15d5d7220 */ /* 0x080fe20000410000 */
[-C--:B------:R-:W-:Y:S01]  /*1b260*/  FMUL.FTZ R94, R94, R160.reuse ;  /* 0x000000a05e5e7220 */ /* 0x080fe20000410000 */
[----:B------:R-:W-:Y:S01]  /*1b270*/  LDSM.16.MT88.4 R120, [R196+0xe800] ;  /* 0x00e80000c478783b */ /* 0x000fe20000004200 */
[C---:B------:R-:W-:Y:S01]  /*1b280*/  HMMA.16816.F32 R100, R4.reuse, R32, R108 ;  /* 0x000000200464723c */ /* 0x040fe2000000186c */
[----:B------:R-:W2:Y:S01]  /*1b290*/  MUFU.EX2 R176, R176 ;  /* 0x000000b000b07308 */ /* 0x000ea20000000800 */
[-C--:B------:R-:W-:Y:S01]  /*1b2a0*/  FMUL.FTZ R95, R95, R160.reuse ;  /* 0x000000a05f5f7220 */ /* 0x080fe20000410000 */
[----:B------:R-:W2:Y:S01]  /*1b2b0*/  LDSM.16.MT88.4 R108, [R193+0xe000] ;  /* 0x00e00000c16c783b */ /* 0x000ea20000004200 */
[-C--:B------:R-:W-:Y:S01]  /*1b2c0*/  FMUL.FTZ R96, R96, R161.reuse ;  /* 0x000000a160607220 */ /* 0x080fe20000410000 */
[-C--:B------:R-:W-:Y:S01]  /*1b2d0*/  FMUL.FTZ R97, R97, R161.reuse ;  /* 0x000000a161617220 */ /* 0x080fe20000410000 */
[C---:B------:R-:W-:Y:S01]  /*1b2e0*/  HMMA.16816.F32 R32, R4.reuse, R34, R104 ;  /* 0x000000220420723c */ /* 0x040fe20000001868 */
[-C--:B------:R-:W-:Y:S01]  /*1b2f0*/  FMUL.FTZ R98, R98, R160.reuse ;  /* 0x000000a062627220 */ /* 0x080fe20000410000 */
[-C--:B------:R-:W-:Y:S01]  /*1b300*/  FMUL.FTZ R99, R99, R160.reuse ;  /* 0x000000a063637220 */ /* 0x080fe20000410000 */
[----:B------:R-:W-:Y:S01]  /*1b310*/  MUFU.EX2 R178, R178 ;  /* 0x000000b200b27308 */ /* 0x000fe20000000800 */
[-C--:B------:R-:W-:Y:S01]  /*1b320*/  FFMA.FTZ R220, R220, R161.reuse, R157 ;  /* 0x000000a1dcdc7223 */ /* 0x080fe2000001009d */
[-C--:B------:R-:W-:Y:S01]  /*1b330*/  FFMA.FTZ R152, R219, R160.reuse, R152 ;  /* 0x000000a0db987223 */ /* 0x080fe20000010098 */
[C---:B----4-:R-:W-:Y:S01]  /*1b340*/  HMMA.16816.F32 R92, R4.reuse, R136, R92 ;  /* 0x00000088045c723c */ /* 0x050fe2000000185c */
        /* <DEDUP_REMOVED lines=9> */
[----:B------:R-:W-:Y:S01]  /*1b3e0*/  FADD.FTZ R155, R155, R220 ;  /* 0x000000dc9b9b7221 */ /* 0x000fe20000010000 */
[----:B-1----:R-:W-:Y:S01]  /*1b3f0*/  HMMA.16816.F32 R40, R4, R116, R104 ;  /* 0x000000740428723c */ /* 0x002fe20000001868 */
[----:B------:R-:W1:Y:S01]  /*1b400*/  LDSM.16.MT88.4 R104, [R192+0xe000] ;  /* 0x00e00000c068783b */ /* 0x000e620000004200 */
[----:B------:R-:W-:Y:S01]  /*1b410*/  FADD.FTZ R3, R3, R152 ;  /* 0x0000009803037221 */ /* 0x000fe20000010000 */
[----:B------:R-:W-:-:S03]  /*1b420*/  FADD.FTZ R154, R154, R155 ;  /* 0x0000009b9a9a7221 */ /* 0x000fc60000010000 */
[C---:B------:R-:W-:Y:S01]  /*1b430*/  HMMA.16816.F32 R36, R4.reuse, R118, R36 ;  /* 0x000000760424723c */ /* 0x040fe20000001824 */
[-C--:B------:R-:W-:Y:S01]  /*1b440*/  FMUL.FTZ R116, R44, R161.reuse ;  /* 0x000000a12c747220 */ /* 0x080fe20000410000 */
[-C--:B------:R-:W-:Y:S01]  /*1b450*/  FMUL.FTZ R117, R45, R161.reuse ;  /* 0x000000a12d757220 */ /* 0x080fe20000410000 */
[-C--:B------:R-:W-:Y:S01]  /*1b460*/  FMUL.FTZ R44, R48, R161.reuse ;  /* 0x000000a1302c7220 */ /* 0x080fe20000410000 */
[----:B------:R-:W-:Y:S01]  /*1b470*/  FMUL.FTZ R45, R49, R161 ;  /* 0x000000a1312d7220 */ /* 0x000fe20000410000 */
[----:B------:R-:W-:Y:S01]  /*1b480*/  MUFU.EX2 R179, R179 ;  /* 0x000000b300b37308 */ /* 0x000fe20000000800 */
[----:B------:R-:W-:Y:S01]  /*1b490*/  FADD.FTZ R2, R2, R3 ;  /* 0x0000000302027221 */ /* 0x000fe20000010000 */
[-C--:B------:R-:W-:Y:S01]  /*1b4a0*/  FMUL.FTZ R118, R46, R160.reuse ;  /* 0x000000a02e767220 */ /* 0x080fe20000410000 */
[-C--:B------:R-:W-:Y:S01]  /*1b4b0*/  FMUL.FTZ R119, R47, R160.reuse ;  /* 0x000000a02f777220 */ /* 0x080fe20000410000 */
[-C--:B------:R-:W-:Y:S01]  /*1b4c0*/  FMUL.FTZ R46, R50, R160.reuse ;  /* 0x000000a0322e7220 */ /* 0x080fe20000410000 */
[----:B------:R-:W-:Y:S01]  /*1b4d0*/  FMUL.FTZ R47, R51, R160 ;  /* 0x000000a0332f7220 */ /* 0x000fe20000410000 */
[----:B------:R-:W-:Y:S01]  /*1b4e0*/  FADD.FTZ R153, R153, R154 ;  /* 0x0000009a99997221 */ /* 0x000fe20000010000 */
[----:B------:R-:W-:Y:S01]  /*1b4f0*/  FADD.FTZ R159, R159, R2 ;  /* 0x000000029f9f7221 */ /* 0x000fe20000010000 */
[----:B------:R-:W4:Y:S02]  /*1b500*/  MUFU.EX2 R200, R200 ;  /* 0x000000c800c87308 */ /* 0x000f240000000800 */
[----:B------:R-:W-:Y:S01]  /*1b510*/  HMMA.16816.F32 R48, R4, R112, R116 ;  /* 0x000000700430723c */ /* 0x000fe20000001874 */
[----:B-----5:R-:W-:-:S04]  /*1b520*/  FADD.FTZ R2, R174, R153 ;  /* 0x00000099ae027221 */ /* 0x020fc80000010000 */
[----:B---3--:R-:W-:Y:S01]  /*1b530*/  FADD.FTZ R2, R177, R2 ;  /* 0x00000002b1027221 */ /* 0x008fe20000010000 */
[C---:B------:R-:W-:Y:S01]  /*1b540*/  HMMA.16816.F32 R44, R4.reuse, R114, R44 ;  /* 0x00000072042c723c */ /* 0x040fe2000000182c */
[----:B------:R-:W3:Y:S01]  /*1b550*/  LDSM.16.MT88.4 R112, [R196+0x10000] ;  /* 0x01000000c470783b */ /* 0x000ee20000004200 */
        /* <DEDUP_REMOVED lines=8> */
[----:B------:R-:W-:Y:S01]  /*1b5e0*/  MUFU.EX2 R202, R202 ;  /* 0x000000ca00ca7308 */ /* 0x000fe20000000800 */
[----:B--2---:R-:W-:Y:S01]  /*1b5f0*/  FADD.FTZ R3, R175, R2 ;  /* 0x00000002af037221 */ /* 0x004fe20000010000 */
[----:B------:R-:W-:Y:S03]  /*1b600*/  HMMA.16816.F32 R56, R4, R108, R116 ;  /* 0x0000006c0438723c */ /* 0x000fe60000001874 */
[----:B------:R-:W-:-:S03]  /*1b610*/  FADD.FTZ R3, R176, R3 ;  /* 0x00000003b0037221 */ /* 0x000fc60000010000 */
        /* <DEDUP_REMOVED lines=10> */
[----:B------:R-:W5:Y:S02]  /*1b6c0*/  MUFU.EX2 R203, R203 ;  /* 0x000000cb00cb7308 */ /* 0x000f640000000800 */
        /* <DEDUP_REMOVED lines=20> */
[----:B--2---:R-:W-:Y:S01]  /*1b810*/  HMMA.16816.F32 R76, R4, R108, R76 ;  /* 0x0000006c044c723c */ /* 0x004fe2000000184c */
[-C--:B------:R-:W-:Y:S01]  /*1b820*/  FMUL.FTZ R114, R82, R160.reuse ;  /* 0x000000a052727220 */ /* 0x080fe20000410000 */
[-C--:B------:R-:W-:Y:S01]  /*1b830*/  FMUL.FTZ R115, R83, R160.reuse ;  /* 0x000000a053737220 */ /* 0x080fe20000410000 */
[-C--:B------:R-:W-:Y:S01]  /*1b840*/  FMUL.FTZ R82, R86, R160.reuse ;  /* 0x000000a056527220 */ /* 0x080fe20000410000 */
[----:B------:R-:W-:-:S03]  /*1b850*/  FMUL.FTZ R83, R87, R160 ;  /* 0x000000a057537220 */ /* 0x000fc60000410000 */
[----:B------:R-:W-:Y:S02]  /*1b860*/  MUFU.EX2 R218, R218 ;  /* 0x000000da00da7308 */ /* 0x000fe40000000800 */
[C---:B------:R-:W-:Y:S01]  /*1b870*/  HMMA.16816.F32 R84, R4.reuse, R110, R112 ;  /* 0x0000006e0454723c */ /* 0x040fe20000001870 */
[----:B------:R-:W2:Y:S04]  /*1b880*/  LDSM.16.MT88.4 R112, [R194+0xe800] ;  /* 0x00e80000c270783b */ /* 0x000ea80000004200 */
[----:B------:R-:W5:Y:S01]  /*1b890*/  LDSM.16.MT88.4 R108, [R193+0xe800] ;  /* 0x00e80000c16c783b */ /* 0x000f620000004200 */
[----:B------:R-:W5:Y:S01]  /*1b8a0*/  MUFU.EX2 R223, R223 ;  /* 0x000000df00df7308 */ /* 0x000f620000000800 */
[C---:B-1----:R-:W-:Y:S06]  /*1b8b0*/  HMMA.16816.F32 R80, R4.reuse, R104, R80 ;  /* 0x000000680450723c */ /* 0x042fec0000001850 */
[----:B------:R-:W-:Y:S01]  /*1b8c0*/  HMMA.16816.F32 R88, R4, R106, R88 ;  /* 0x0000006a0458723c */ /* 0x000fe20000001858 */
[----:B------:R-:W-:Y:S01]  /*1b8d0*/  F2FP.F16.F32.PACK_AB R104, R177, R174 ;  /* 0x000000aeb168723e */ /* 0x000fe200000000ff */
[----:B------:R-:W-:Y:S01]  /*1b8e0*/  MUFU.EX2 R222, R222 ;  /* 0x000000de00de7308 */ /* 0x000fe20000000800 */
[----:B----4-:R-:W-:-:S03]  /*1b8f0*/  F2FP.F16.F32.PACK_AB R105, R201, R178 ;  /* 0x000000b2c969723e */ /* 0x010fc600000000ff */
[----:B------:R-:W-:Y:S01]  /*1b900*/  HMMA.16816.F32 R4, R4, R138, R96 ;  /* 0x0000008a0404723c */ /* 0x000fe20000001860 */
[----:B------:R-:W-:Y:S01]  /*1b910*/  F2FP.F16.F32.PACK_AB R106, R176, R175 ;  /* 0x000000afb06a723e */ /* 0x000fe200000000ff */
[----:B------:R-:W-:Y:S01]  /*1b920*/  LDSM.16.MT88.4 R96, [R193+0x10800] ;  /* 0x01080000c160783b */ /* 0x000fe20000004200 */
[----:B------:R-:W-:Y:S01]  /*1b930*/  F2FP.F16.F32.PACK_AB R107, R200, R179 ;  /* 0x000000b3c86b723e */ /* 0x000fe200000000ff */
[----:B------:R-:W1:Y:S02]  /*1b940*/  MUFU.EX2 R225, R225 ;  /* 0x000000e100e17308 */ /* 0x000e640000000800 */
[----:B------:R-:W-:Y:S04]  /*1b950*/  LDSM.16.MT88.4 R136, [R192+0xf000] ;  /* 0x00f00000c088783b */ /* 0x000fe80000004200 */
[C---:B---3--:R-:W-:Y:S02]  /*1b960*/  HMMA.16816.F32 R20, R104.reuse, R116, R20 ;  /* 0x000000746814723c */ /* 0x048fe40000001814 */
[----:B------:R-:W-:Y:S04]  /*1b970*/  MUFU.EX2 R168, R168 ;  /* 0x000000a800a87308 */ /* 0x000fe80000000800 */
[C---:B------:R-:W-:Y:S01]  /*1b980*/  HMMA.16816.F32 R16, R104.reuse, R118, R16 ;  /* 0x000000766810723c */ /* 0x040fe20000001810 */
[----:B------:R-:W3:Y:S03]  /*1b990*/  LDSM.16.MT88.4 R116, [R192+0xe800] ;  /* 0x00e80000c074783b */ /* 0x000ee60000004200 */
[----:B------:R-:W-:Y:S02]  /*1b9a0*/  MUFU.EX2 R166, R166 ;  /* 0x000000a600a67308 */ /* 0x000fe40000000800 */
[C---:B------:R-:W-:Y:S06]  /*1b9b0*/  HMMA.16816.F32 R28, R104.reuse, R128, R28 ;  /* 0x00000080681c723c */ /* 0x040fec000000181c */
[C---:B------:R-:W-:Y:S01]  /*1b9c0*/  HMMA.16816.F32 R24, R104.reuse, R130, R24 ;  /* 0x000000826818723c */ /* 0x040fe20000001818 */
[----:B------:R-:W4:Y:S05]  /*1b9d0*/  LDSM.16.MT88.4 R128, [R196+0x10800] ;  /* 0x01080000c480783b */ /* 0x000f2a0000004200 */
[C---:B------:R-:W-:Y:S06]  /*1b9e0*/  HMMA.16816.F32 R100, R104.reuse, R124, R100 ;  /* 0x0000007c6864723c */ /* 0x040fec0000001864 */
[C---:B------:R-:W-:Y:S01]  /*1b9f0*/  HMMA.16816.F32 R32, R104.reuse, R126, R32 ;  /* 0x0000007e6820723c */ /* 0x040fe20000001820 */
[----:B------:R-:W-:Y:S05]  /*1ba00*/  LDSM.16.MT88.4 R124, [R196+0xd000] ;  /* 0x00d00000c47c783b */ /* 0x000fea0000004200 */
[C---:B--2---:R-:W-:Y:S06]  /*1ba10*/  HMMA.16816.F32 R48, R104.reuse, R112, R48 ;  /* 0x000000706830723c */ /* 0x044fec0000001830 */
[C---:B------:R-:W-:Y:S01]  /*1ba20*/  HMMA.16816.F32 R44, R104.reuse, R114, R44 ;  /* 0x00000072682c723c */ /* 0x040fe2000000182c */
[----:B------:R-:W2:Y:S05]  /*1ba30*/  LDSM.16.MT88.4 R112, [R192+0x10800] ;  /* 0x01080000c070783b */ /* 0x000eaa0000004200 */
[C---:B-----5:R-:W-:Y:S06]  /*1ba40*/  HMMA.16816.F32 R56, R104.reuse, R108, R56 ;  /* 0x0000006c6838723c */ /* 0x060fec0000001838 */
        /* <DEDUP_REMOVED lines=16> */
[----:B----4-:R-:W-:Y:S01]  /*1bb50*/  HMMA.16816.F32 R72, R104, R128, R72 ;  /* 0x000000806848723c */ /* 0x010fe20000001848 */
[----:B------:R-:W-:Y:S01]  /*1bb60*/  F2FP.F16.F32.PACK_AB R98, R221, R216 ;  /* 0x000000d8dd62723e */ /* 0x000fe200000000ff */
[----:B------:R-:W-:Y:S01]  /*1bb70*/  FADD.FTZ R203, R203, R202 ;  /* 0x000000cacbcb7221 */ /* 0x000fe20000010000 */
[----:B-1----:R-:W-:-:S03]  /*1bb80*/  F2FP.F16.F32.PACK_AB R99, R225, R222 ;  /* 0x000000dee163723e */ /* 0x002fc600000000ff */
[----:B------:R-:W-:Y:S01]  /*1bb90*/  HMMA.16816.F32 R68, R104, R130, R68 ;  /* 0x000000826844723c */ /* 0x000fe20000001844 */
[----:B------:R-:W-:-:S04]  /*1bba0*/  FADD.FTZ R216, R216, R203 ;  /* 0x000000cbd8d87221 */ /* 0x000fc80000010000 */
[----:B------:R-:W-:Y:S01]  /*1bbb0*/  FADD.FTZ R221, R221, R216 ;  /* 0x000000d8dddd7221 */ /* 0x000fe20000010000 */
[C---:B--2---:R-:W-:Y:S06]  /*1bbc0*/  HMMA.16816.F32 R92, R104.reuse, R112, R92 ;  /* 0x00000070685c723c */ /* 0x044fec000000185c */
        /* <DEDUP_REMOVED lines=88> */
[C---:B------:R-:W-:Y:S01]  /*1c150*/  HMMA.16816.F32 R72, R96.reuse, R134, R72 ;  /* 0x000000866048723c */ /* 0x040fe20000001848 */
[----:B------:R-:W-:Y:S01]  /*1c160*/  FADD.FTZ R2, R222, R223 ;  /* 0x000000dfde027221 */ /* 0x000fe20000010000 */
[----:B------:R-:W-:Y:S02]  /*1c170*/  MOV R132, R156 ;  /* 0x0000009c00847202 */ /* 0x000fe40000000f00 */
[----:B------:R-:W-:Y:S01]  /*1c180*/  MOV R133, R158 ;  /* 0x0000009e00857202 */ /* 0x000fe20000000f00 */
[----:B------:R-:W-:Y:S01]  /*1c190*/  FADD.FTZ R2, R225, R2 ;  /* 0x00000002e1027221 */ /* 0x000fe20000010000 */
[----:B-1----:R-:W-:Y:S03]  /*1c1a0*/  HMMA.16816.F32 R84, R96, R136, R84 ;  /* 0x000000886054723c */ /* 0x002fe60000001854 */
[----:B------:R-:W-:-:S03]  /*1c1b0*/  FADD.FTZ R167, R167, R2 ;  /* 0x00000002a7a77221 */ /* 0x000fc60000010000 */
[----:B------:R-:W-:Y:S01]  /*1c1c0*/  HMMA.16816.F32 R88, R96, R138, R88 ;  /* 0x0000008a6058723c */ /* 0x000fe20000001858 */
[----:B------:R-:W-:-:S04]  /*1c1d0*/  FADD.FTZ R167, R168, R167 ;  /* 0x000000a7a8a77221 */ /* 0x000fc80000010000 */
[----:B------:R-:W-:Y:S01]  /*1c1e0*/  FADD.FTZ R166, R166, R167 ;  /* 0x000000a7a6a67221 */ /* 0x000fe20000010000 */
[----:B--2---:R-:W-:Y:S03]  /*1c1f0*/  HMMA.16816.F32 R92, R96, R16, R92 ;  /* 0x00000010605c723c */ /* 0x004fe6000000185c */
[----:B------:R-:W-:-:S03]  /*1c200*/  FADD.FTZ R219, R163, R166 ;  /* 0x000000a6a3db7221 */ /* 0x000fc60000010000 */
[----:B------:R-:W-:-:S15]  /*1c210*/  HMMA.16816.F32 R96, R96, R18, R4 ;  /* 0x000000126060723c */ /* 0x000fde0000001804 */
[----:B------:R-:W-:-:S09]  /*1c220*/  NOP ;  /* 0x0000000000007918 */ /* 0x000fd20000000000 */
.L_x_3080:
        /* <DEDUP_REMOVED lines=15> */
.L_x_3090:
        /* <DEDUP_REMOVED lines=70> */
.L_x_3087:
[C---:B------:R-:W-:Y:S01]  /*1c780*/  LEA R222, P5, R12.reuse, R164, 0x1 ;  /* 0x000000a40cde7211 */ /* 0x040fe200078a08ff */
[----:B------:R-:W1:Y:S01]  /*1c790*/  S2R R200, SR_TID.X ;  /* 0x0000000000c87919 */ /* 0x000e620000002100 */
[----:B------:R-:W-:Y:S02]  /*1c7a0*/  IADD3 R5, P0, R205, R12, RZ ;  /* 0x0000000ccd057210 */ /* 0x000fe40007f1e0ff */
[--C-:B------:R-:W-:Y:S02]  /*1c7b0*/  LEA.HI.X R223, R12, R165, R7.reuse, 0x1, P5 ;  /* 0x000000a50cdf7211 */ /* 0x100fe400028f0c07 */
[CC--:B------:R-:W-:Y:S01]  /*1c7c0*/  @P4 LEA R22, P6, R5.reuse, R164.reuse, 0x1 ;  /* 0x000000a405164211 */ /* 0x0c0fe200078c08ff */
[C---:B------:R-:W-:Y:S01]  /*1c7d0*/  IMAD.X R6, R204.reuse, 0x1, R7, P0 ;  /* 0x00000001cc067824 */ /* 0x040fe200000e0607 */
[-C--:B------:R-:W-:Y:S01]  /*1c7e0*/  @P2 LEA R20, P5, R5, R164.reuse, 0x1 ;  /* 0x000000a405142211 */ /* 0x080fe200078a08ff */
[----:B------:R-:W-:Y:S01]  /*1c7f0*/  @!PT LDS RZ, [RZ] ;  /* 0x00000000fffff984 */ /* 0x000fe20000000800 */
[----:B------:R-:W-:Y:S01]  /*1c800*/  @!PT LDS RZ, [RZ] ;  /* 0x00000000fffff984 */ /* 0x000fe20000000800 */
[----:B------:R-:W-:Y:S01]  /*1c810*/  @!PT LDS RZ, [RZ] ;  /* 0x00000000fffff984 */ /* 0x000fe20000000800 */
[----:B------:R-:W-:Y:S01]  /*1c820*/  @P4 LDGSTS.E.BYPASS.LTC128B.128 [R212+0xc000], desc[UR8][R222.64] ;  /* 0x0c000000ded44fae */ /* 0x000fe2000b901d48 */
[----:B------:R-:W-:Y:S02]  /*1c830*/  IADD3 R7, P0, R205, R5, RZ ;  /* 0x00000005cd077210 */ /* 0x000fe40007f1e0ff */
[CCC-:B------:R-:W-:Y:S01]  /*1c840*/  @P4 LEA.HI.X R23, R5.reuse, R165.reuse, R6.reuse, 0x1, P6 ;  /* 0x000000a505174211 */ /* 0x1c0fe200030f0c06 */
[----:B------:R-:W-:Y:S01]  /*1c850*/  @!P4 STS.128 [R212+0xc000], RZ ;  /* 0x00c000ffd400c388 */ /* 0x000fe20000000c00 */
[CCC-:B------:R-:W-:Y:S01]  /*1c860*/  @P2 LEA.HI.X R21, R5.reuse, R165.reuse, R6.reuse, 0x1, P5 ;  /* 0x000000a505152211 */ /* 0x1c0fe200028f0c06 */
[C-C-:B------:R-:W-:Y:S01]  /*1c870*/  IMAD.X R4, R204.reuse, 0x1, R6.reuse, P0 ;  /* 0x00000001cc047824 */ /* 0x140fe200000e0606 */
        /* <DEDUP_REMOVED lines=14> */
[C---:B------:R-:W-:Y:S02]  /*1c960*/  @P1 LEA R8, P0, R7.reuse, R164, 0x1 ;  /* 0x000000a407081211 */ /* 0x040fe400078008ff */
[--C-:B------:R-:W-:Y:S01]  /*1c970*/  @P2 LEA.HI.X R11, R7, R165, R4.reuse, 0x1, P5 ;  /* 0x000000a5070b2211 */ /* 0x100fe200028f0c04 */
[----:B------:R-:W-:Y:S01]  /*1c980*/  @!P1 STS.128 [R212+0x10000], RZ ;  /* 0x010000ffd4009388 */ /* 0x000fe20000000c00 */
[----:B------:R-:W-:Y:S02]  /*1c990*/  IADD3 R5, P6, R205, R7, RZ ;  /* 0x00000007cd057210 */ /* 0x000fe40007fde0ff */
[-C--:B------:R-:W-:Y:S01]  /*1c9a0*/  @P1 LEA.HI.X R9, R7, R165.reuse, R4, 0x1, P0 ;  /* 0x000000a507091211 */ /* 0x080fe200000f0c04 */
[----:B------:R-:W-:Y:S01]  /*1c9b0*/  @!PT LDS RZ, [RZ] ;  /* 0x00000000fffff984 */ /* 0x000fe20000000800 */
[----:B------:R-:W-:Y:S01]  /*1c9c0*/  @!PT LDS RZ, [RZ] ;  /* 0x00000000fffff984 */ /* 0x000fe20000000800 */
[----:B------:R-:W-:Y:S01]  /*1c9d0*/  @!PT LDS RZ, [RZ] ;  /* 0x00000000fffff984 */ /* 0x000fe20000000800 */
[----:B------:R-:W-:Y:S01]  /*1c9e0*/  @P4 LDGSTS.E.BYPASS.LTC128B.128 [R212+0xc800], desc[UR8][R22.64] ;  /* 0x0c80000016d44fae */ /* 0x000fe2000b901d48 */
[----:B------:R-:W-:Y:S02]  /*1c9f0*/  IADD3.X R4, R204, R4, RZ, P6, !PT ;  /* 0x00000004cc047210 */ /* 0x000fe400037fe4ff */
[CC--:B------:R-:W-:Y:S01]  /*1ca00*/  @P4 LEA R6, P6, R5.reuse, R164.reuse, 0x1 ;  /* 0x000000a405064211 */ /* 0x0c0fe200078c08ff */
[----:B------:R-:W-:Y:S01]  /*1ca10*/  @!P4 STS.128 [R212+0xc800], RZ ;  /* 0x00c800ffd400c388 */ /* 0x000fe20000000c00 */
[CC--:B------:R-:W-:Y:S02]  /*1ca20*/  @P2 LEA R12, P5, R5.reuse, R164.reuse, 0x1 ;  /* 0x000000a4050c2211 */ /* 0x0c0fe400078a08ff */
[CCC-:B------:R-:W-:Y:S01]  /*1ca30*/  @P4 LEA.HI.X R7, R5.reuse, R165.reuse, R4.reuse, 0x1, P6 ;  /* 0x000000a505074211 */ /* 0x1c0fe200030f0c04 */
[----:B------:R-:W-:Y:S01]  /*1ca40*/  @!PT LDS RZ, [RZ] ;  /* 0x00000000fffff984 */ /* 0x000fe20000000800 */
[----:B------:R-:W-:Y:S01]  /*1ca50*/  @!PT LDS RZ, [RZ] ;  /* 0x00000000fffff984 */ /* 0x000fe20000000800 */
[----:B------:R-:W-:Y:S01]  /*1ca60*/  @!PT LDS RZ, [RZ] ;  /* 0x00000000fffff984 */ /* 0x000fe20000000800 */
[----:B------:R-:W-:Y:S01]  /*1ca70*/  @P2 LDGSTS.E.BYPASS.LTC128B.128 [R212+0xe800], desc[UR8][R20.64+0x80] ;  /* 0x0e80008014d42fae */ /* 0x000fe2000b901d48 */
[CC--:B------:R-:W-:Y:S02]  /*1ca80*/  @P2 LEA.HI.X R13, R5.reuse, R165.reuse, R4, 0x1, P5 ;  /* 0x000000a5050d2211 */ /* 0x0c0fe400028f0c04 */
[C---:B------:R-:W-:Y:S01]  /*1ca90*/  @P1 LEA R14, P0, R5.reuse, R164, 0x1 ;  /* 0x000000a4050e1211 */ /* 0x040fe200078008ff */
[----:B------:R-:W-:Y:S01]  /*1caa0*/  @!P2 STS.128 [R212+0xe800], RZ ;  /* 0x00e800ffd400a388 */ /* 0x000fe20000000c00 */
[----:B-1----:R-:W-:Y:S01]  /*1cab0*/  SHF.R.S32.HI R133, RZ, 0x1f, R200 ;  /* 0x0000001fff857819 */ /* 0x002fe200000114c8 */
[----:B------:R-:W-:Y:S01]  /*1cac0*/  IMAD.MOV.U32 R164, RZ, RZ, 0x20 ;  /* 0x00000020ffa47424 */ /* 0x000fe200078e00ff */
[----:B------:R-:W-:Y:S01]  /*1cad0*/  @P1 LEA.HI.X R15, R5, R165, R4, 0x1, P0 ;  /* 0x000000a5050f1211 */ /* 0x000fe200000f0c04 */
        /* <DEDUP_REMOVED lines=10> */
[----:B------:R-:W-:Y:S02]  /*1cb80*/  @P4 LDGSTS.E.BYPASS.LTC128B.128 [R212+0xd000], desc[UR8][R16.64] ;  /* 0x0d00000010d44fae */ /* 0x000fe4000b901d48 */
[----:B------:R-:W-:Y:S02]  /*1cb90*/  IMAD.IADD R133, R200, 0x1, -R133 ;  /* 0x00000001c8857824 */ /* 0x000fe400078e0a85 */
[----:B------:R-:W-:Y:S03]  /*1cba0*/  @!P4 STS.128 [R212+0xd000], RZ ;  /* 0x00d000ffd400c388 */ /* 0x000fe60000000c00 */
[----:B------:R-:W-:Y:S01]  /*1cbb0*/  SHF.R.S32.HI R4, RZ, 0x1f, R133 ;  /* 0x0000001fff047819 */ /* 0x000fe20000011485 */
[----:B------:R-:W-:Y:S01]  /*1cbc0*/  @!PT LDS RZ, [RZ] ;  /* 0x00000000fffff984 */ /* 0x000fe20000000800 */
[----:B------:R-:W-:Y:S01]  /*1cbd0*/  @!PT LDS RZ, [RZ] ;  /* 0x00000000fffff984 */ /* 0x000fe20000000800 */
[----:B------:R-:W-:Y:S01]  /*1cbe0*/  @!PT LDS RZ, [RZ] ;  /* 0x00000000fffff984 */ /* 0x000fe20000000800 */
[----:B------:R-:W-:Y:S03]  /*1cbf0*/  @P2 LDGSTS.E.BYPASS.LTC128B.128 [R212+0xf000], desc[UR8][R10.64+0x80] ;  /* 0x0f0000800ad42fae */ /* 0x000fe6000b901d48 */
[----:B------:R-:W-:Y:S01]  /*1cc00*/  LEA.HI R4, R4, R133, RZ, 0x3 ;  /* 0x0000008504047211 */ /* 0x000fe200078f18ff */
[----:B------:R-:W-:Y:S03]  /*1cc10*/  @!P2 STS.128 [R212+0xf000], RZ ;  /* 0x00f000ffd400a388 */ /* 0x000fe60000000c00 */
[----:B------:R-:W-:Y:S01]  /*1cc20*/  LOP3.LUT R4, R4, 0xfffffff8, RZ, 0xc0, !PT ;  /* 0xfffffff804047812 */ /* 0x000fe200078ec0ff */
[----:B------:R-:W-:Y:S01]  /*1cc30*/  @!PT LDS RZ, [RZ] ;  /* 0x00000000fffff984 */ /* 0x000fe20000000800 */
[----:B------:R-:W-:Y:S01]  /*1cc40*/  @!PT LDS RZ, [RZ] ;  /* 0x00000000fffff984 */ /* 0x000fe20000000800 */
[----:B------:R-:W-:Y:S01]  /*1cc50*/  @!PT LDS RZ, [RZ] ;  /* 0x00000000fffff984 */ /* 0x000fe20000000800 */
[----:B------:R-:W-:Y:S03]  /*1cc60*/  @P1 LDGSTS.E.BYPASS.LTC128B.128 [R212+0x11000], desc[UR8][R8.64+0x100] ;  /* 0x1100010008d41fae */ /* 0x000fe6000b901d48 */
[----:B------:R-:W-:Y:S01]  /*1cc70*/  IADD3 R4, R133, -R4, RZ ;  /* 0x8000000485047210 */ /* 0x000fe20007ffe0ff */
[----:B------:R-:W-:Y:S03]  /*1cc80*/  @!P1 STS.128 [R212+0x11000], RZ ;  /* 0x011000ffd4009388 */ /* 0x000fe60000000c00 */
[----:B------:R-:W-:Y:S01]  /*1cc90*/  LOP3.LUT P0, RZ, R4, 0x2, RZ, 0xc0, !PT ;  /* 0x0000000204ff7812 */ /* 0x000fe2000780c0ff */
        /* <DEDUP_REMOVED lines=15> */
[----:B------:R-:W-:Y:S01]  /*1cd90*/  LDSM.16.M88.4 R32, [R199] ;  /* 0x00000000c720783b */ /* 0x000fe20000000200 */
[----:B-1----:R-:W-:Y:S03]  /*1cda0*/  IMAD.MOV.U32 R6, RZ, RZ, 0x10 ;  /* 0x00000010ff067424 */ /* 0x002fe600078e00ff */
[----:B------:R-:W1:Y:S04]  /*1cdb0*/  LDSM.16.M88.4 R8, [R198+0x6000] ;  /* 0x00600000c608783b */ /* 0x000e680000000200 */
[----:B------:R-:W2:Y:S01]  /*1cdc0*/  LDSM.16.M88.4 R16, [R198+0x6800] ;  /* 0x00680000c610783b */ /* 0x000ea20000000200 */
[----:B------:R-:W-:Y:S02]  /*1cdd0*/  SEL R6, R6, 0xfffffff0, !P0 ;  /* 0xfffffff006067807 */ /* 0x000fe40004000000 */
[----:B------:R-:W-:Y:S01]  /*1cde0*/  LOP3.LUT P0, RZ, R4, 0x4, RZ, 0xc0, !PT ;  /* 0x0000000404ff7812 */ /* 0x000fe2000780c0ff */
[----:B------:R-:W3:Y:S01]  /*1cdf0*/  LDSM.16.M88.4 R24, [R198+0x7000] ;  /* 0x00700000c618783b */ /* 0x000ee20000000200 */
[-C--:B------:R-:W-:Y:S02]  /*1ce00*/  LEA R203, R6, R199.reuse, 0x1 ;  /* 0x000000c706cb7211 */ /* 0x080fe400078e08ff */
[----:B------:R-:W-:Y:S01]  /*1ce10*/  SEL R164, R164, 0xffffffe0, !P0 ;  /* 0xffffffe0a4a47807 */ /* 0x000fe20004000000 */
[----:B------:R-:W4:Y:S01]  /*1ce20*/  LDSM.16.M88.4 R132, [R198+0x7800] ;  /* 0x00780000c684783b */ /* 0x000f220000000200 */
[----:B------:R-:W-:Y:S02]  /*1ce30*/  ISETP.GE.AND P0, PT, R213, 0x2, PT ;  /* 0x00000002d500780c */ /* 0x000fe40003f06270 */
[C---:B------:R-:W-:Y:S01]  /*1ce40*/  LEA R202, R164.reuse, R199, 0x1 ;  /* 0x000000c7a4ca7211 */ /* 0x040fe200078e08ff */
[----:B------:R-:W0:Y:S01]  /*1ce50*/  LDGDEPBAR ;  /* 0x00000000000079af */ /* 0x000e220000000000 */
[----:B------:R-:W-:Y:S03]  /*1ce60*/  IMAD R201, R164, 0x2, R203 ;  /* 0x00000002a4c97824 */ /* 0x000fe600078e02cb */
        /* <DEDUP_REMOVED lines=10> */
[C---:B--2---:R-:W-:Y:S01]  /*1cf10*/  HMMA.16816.F32 R12, R32.reuse, R16, RZ ;  /* 0x00000010200c723c */ /* 0x044fe200000018ff */
[----:B------:R-:W-:Y:S04]  /*1cf20*/  LDSM.16.M88.4 R168, [R195+0x7800] ;  /* 0x00780000c3a8783b */ /* 0x000fe80000000200 */
[----:B------:R-:W-:Y:S01]  /*1cf30*/  LDSM.16.M88.4 R172, [R201] ;  /* 0x00000000c9ac783b */ /* 0x000fe20000000200 */
[C---:B------:R-:W-:Y:S03]  /*1cf40*/  HMMA.16816.F32 R16, R32.reuse, R18, RZ ;  /* 0x000000122010723c */ /* 0x040fe600000018ff */
[----:B------:R-:W-:Y:S03]  /*1cf50*/  LDSM.16.M88.4 R176, [R188] ;  /* 0x00000000bcb0783b */ /* 0x000fe60000000200 */
[C---:B---3--:R-:W-:Y:S06]  /*1cf60*/  HMMA.16816.F32 R20, R32.reuse, R24, RZ ;  /* 0x000000182014723c */ /* 0x048fec00000018ff */
[C---:B------:R-:W-:Y:S06]  /*1cf70*/  HMMA.16816.F32 R24, R32.reuse, R26, RZ ;  /* 0x0000001a2018723c */ /* 0x040fec00000018ff */
[C---:B----4-:R-:W-:Y:S06]  /*1cf80*/  HMMA.16816.F32 R28, R32.reuse, R132, RZ ;  /* 0x00000084201c723c */ /* 0x050fec00000018ff */
        /* <DEDUP_REMOVED lines=115> */
[C---:B------:R-:W-:Y:S06]  /*1d6c0*/  HMMA.16816.F32 R8, R156.reuse, R162, R8 ;  /* 0x000000a29c08723c */ /* 0x040fec0000001808 */
[C---:B-1----:R-:W-:Y:S06]  /*1d6d0*/  HMMA.16816.F32 R12, R156.reuse, R132, R12 ;  /* 0x000000849c0c723c */ /* 0x042fec000000180c */
        /* <DEDUP_REMOVED lines=32> */
[----:B------:R3:W1:Y:S01]  /*1d8e0*/  MUFU.TANH R179, R13 ;  /* 0x0000000d00b37308 */ /* 0x0006620000002400 */
[C---:B--2---:R-:W-:Y:S06]  /*1d8f0*/  HMMA.16816.F32 R20, R164.reuse, R4, R20 ;  /* 0x00000004a414723c */ /* 0x044fec0000001814 */
[C---:B------:R-:W-:Y:S03]  /*1d900*/  HMMA.16816.F32 R24, R164.reuse, R6, R24 ;  /* 0x00000006a418723c */ /* 0x040fe60000001818 */
[----:B------:R-:W2:Y:S01]  /*1d910*/  MUFU.TANH R139, R139 ;  /* 0x0000008b008b7308 */ /* 0x000ea20000002400 */
[----:B-----5:R-:W5:Y:S02]  /*1d920*/  LDSM.16.M88.4 R8, [R188+0x5800] ;  /* 0x00580000bc08783b */ /* 0x020f640000000200 */
[----:B------:R-:W-:Y:S07]  /*1d930*/  DEPBAR.LE SB0, 0x0 ;  /* 0x000080000000791a */ /* 0x000fee0000000000 */
[----:B------:R-:W1:Y:S01]  /*1d940*/  MUFU.TANH R169, R169 ;  /* 0x000000a900a97308 */ /* 0x000e620000002400 */
[----:B------:R-:W-:Y:S09]  /*1d950*/  BAR.SYNC.DEFER_BLOCKING 0x0 ;  /* 0x0000000000007b1d */ /* 0x000ff20000010000 */
[----:B------:R-:W1:Y:S01]  /*1d960*/  MUFU.TANH R171, R171 ;  /* 0x000000ab00ab7308 */ /* 0x000e620000002400 */
[----:B---3--:R-:W-:Y:S01]  /*1d970*/  FMUL.FTZ R13, R22, UR6 ;  /* 0x00000006160d7c20 */ /* 0x008fe20008410000 */
        /* <DEDUP_REMOVED lines=12> */
[----:B------:R3:W1:Y:S04]  /*1da40*/  MUFU.TANH R143, R16 ;  /* 0x00000010008f7308 */ /* 0x0006680000002400 */
[----:B------:R-:W-:Y:S01]  /*1da50*/  MOV R164, R222 ;  /* 0x000000de00a47202 */ /* 0x000fe20000000f00 */
[----:B------:R-:W-:Y:S05]  /*1da60*/  IMAD.MOV.U32 R165, RZ, RZ, R223 ;  /* 0x000000ffffa57224 */ /* 0x000fea00078e00df */
        /* <DEDUP_REMOVED lines=13> */
[----:B------:R-:W1:Y:S10]  /*1db40*/  MUFU.TANH R13, R13 ;  /* 0x0000000d000d7308 */ /* 0x000e740000002400 */
        /* <DEDUP_REMOVED lines=13> */
[----:B--2-4-:R-:W-:Y:S05]  /*1dc20*/  @!P0 BRA `(.L_x_3088) ;  /* 0x00000008006c8947 */ /* 0x014fea0003800000 */
[----:B------:R-:W-:Y:S02]  /*1dc30*/  MOV R8, UR7 ;  /* 0x0000000700087c02 */ /* 0x000fe40008000f00 */
[----:B------:R-:W-:Y:S01]  /*1dc40*/  MOV R4, UR5 ;  /* 0x0000000500047c02 */ /* 0x000fe20008000f00 */
[----:B------:R-:W-:Y:S06]  /*1dc50*/  @!P3 BRA `(.L_x_3089) ;  /* 0x0000000000fcb947 */ /* 0x000fec0003800000 */
[----:B------:R-:W2:Y:S01]  /*1dc60*/  LDC R8, c[0x0][0x380] ;  /* 0x0000e000ff087b82 */ /* 0x000ea20000000800 */
[----:B---3--:R-:W-:Y:S05]  /*1dc70*/  SHF.L.U32 R15, R213, 0x6, RZ ;  /* 0x00000006d50f7819 */ /* 0x008fea00000006ff */
        /* <DEDUP_REMOVED lines=29> */
[----:B------:R-:W2:Y:S01]  /*1de50*/  LDC.64 R6, c[0x0][0x248] ;  /* 0x00009200ff067b82 */ /* 0x000ea20000000a00 */
        /* <DEDUP_REMOVED lines=13> */
[----:B------:R-:W3:Y:S01]  /*1df30*/  LDG.E R9, desc[UR8][R20.64] ;  /* 0x0000000814097981 */ /* 0x000ee2000c1e1900 */
[C---:B------:R-:W-:Y:S02]  /*1df40*/  LEA.HI.X.SX32 R19, R11.reuse, R211, 0x2, P0 ;  /* 0x000000d30b137211 */ /* 0x040fe400000f16ff */
[----:B------:R-:W-:Y:S02]  /*1df50*/  IADD3 R11, R11, -R5, RZ ;  /* 0x800000050b0b7210 */ /* 0x000fe40007ffe0ff */
[----:B------:R-:W4:Y:S01]  /*1df60*/  LDC.64 R4, c[0x0][0x230] ;  /* 0x00008c00ff047b82 */ /* 0x000f220000000a00 */
[----:B------:R-:W3:Y:S02]  /*1df70*/  LDG.E R10, desc[UR8][R18.64] ;  /* 0x00000008120a7981 */ /* 0x000ee4000c1e1900 */
[----:B------:R-:W-:Y:S04]  /*1df80*/  IMAD R11, R11, R8, -0x40 ;  /* 0xffffffc00b0b7424 */ /* 0x000fe800078e0208 */
[-C--:B--2---:R-:W-:Y:S01]  /*1df90*/  IMAD.WIDE.U32 R16, R11, R6.reuse, RZ ;  /* 0x000000060b107225 */ /* 0x084fe200078e00ff */
[----:B------:R-:W-:Y:S05]  /*1dfa0*/  SHF.R.S32.HI R15, RZ, 0x1f, R11 ;  /* 0x0000001fff0f7819 */ /* 0x000fea000001140b */
[----:B------:R-:W-:Y:S04]  /*1dfb0*/  IMAD R8, R15, R6, RZ ;  /* 0x000000060f087224 */ /* 0x000fe800078e02ff */
[----:B------:R-:W-:Y:S02]  /*1dfc0*/  IMAD R8, R11, R7, R8 ;  /* 0x000000070b087224 */ /* 0x000fe400078e0208 */
[----:B---3--:R-:W-:Y:S03]  /*1dfd0*/  IMAD.IADD R15, R9, 0x1, -R10 ;  /* 0x00000001090f7824 */ /* 0x008fe600078e0a0a */
[----:B------:R-:W-:Y:S01]  /*1dfe0*/  IADD3 R9, R17, R8, RZ ;  /* 0x0000000811097210 */ /* 0x000fe20007ffe0ff */
[----:B------:R-:W-:Y:S01]  /*1dff0*/  IMAD.MOV.U32 R8, RZ, RZ, R16 ;  /* 0x000000ffff087224 */ /* 0x000fe200078e0010 */
[----:B------:R-:W-:Y:S03]  /*1e000*/  SHF.R.S32.HI R7, RZ, 0x1f, R15 ;  /* 0x0000001fff077819 */ /* 0x000fe6000001140f */
[-C--:B----4-:R-:W-:Y:S04]  /*1e010*/  IMAD.WIDE.U32 R8, R15, R4.reuse, R8 ;  /* 0x000000040f087225 */ /* 0x090fe800078e0008 */
[----:B------:R-:W-:Y:S04]  /*1e020*/  IMAD R6, R7, R4, RZ ;  /* 0x0000000407067224 */ /* 0x000fe800078e02ff */
[----:B------:R-:W-:Y:S05]  /*1e030*/  IMAD R6, R15, R5, R6 ;  /* 0x000000050f067224 */ /* 0x000fea00078e0206 */
[----:B------:R-:W-:Y:S07]  /*1e040*/  IADD3 R4, R9, R6, RZ ;  /* 0x0000000609047210 */ /* 0x000fee0007ffe0ff */
.L_x_3089:
[C---:B---3--:R-:W-:Y:S02]  /*1e050*/  LEA R18, P5, R8.reuse, R214, 0x1 ;  /* 0x000000d608127211 */ /* 0x048fe400078a08ff */
        /* <DEDUP_REMOVED lines=8> */
[----:B------:R2:W-:Y:S01]  /*1e0e0*/  @P4 LDGSTS.E.BYPASS.LTC128B.128 [R212+0x6000], desc[UR8][R18.64] ;  /* 0x0600000012d44fae */ /* 0x0005e2000b901d48 */
[----:B------:R-:W-:Y:S02]  /*1e0f0*/  IADD3 R5, P0, R207, R7, RZ ;  /* 0x00000007cf057210 */ /* 0x000fe40007f1e0ff */
[CCC-:B------:R-:W-:Y:S01]  /*1e100*/  @P4 LEA.HI.X R17, R7.reuse, R217.reuse, R6.reuse, 0x1, P6 ;  /* 0x000000d907114211 */ /* 0x1c0fe200030f0c06 */
[----:B------:R2:W-:Y:S01]  /*1e110*/  @!P4 STS.128 [R212+0x6000], RZ ;  /* 0x006000ffd400c388 */ /* 0x0005e20000000c00 */
[CCC-:B------:R-:W-:Y:S01]  /*1e120*/  @P2 LEA.HI.X R11, R7.reuse, R217.reuse, R6.reuse, 0x1, P5 ;  /* 0x000000d9070b2211 */ /* 0x1c0fe200028f0c06 */
        /* <DEDUP_REMOVED lines=26> */
[-C--:B------:R-:W-:Y:S01]  /*1e2d0*/  @P1 LEA R28, P0, R6, R214.reuse, 0x1 ;  /* 0x000000d6061c1211 */ /* 0x080fe200078008ff */
        /* <DEDUP_REMOVED lines=48> */
.L_x_3088:
[----:B------:R-:W-:Y:S01]  /*1e5e0*/  SHF.L.U32 R4, R200, 0x1, RZ ;  /* 0x00000001c8047819 */ /* 0x000fe200000006ff */
[----:B--23--:R-:W-:Y:S01]  /*1e5f0*/  LDSM.16.MT88.4 R16, [R196+0xc000] ;  /* 0x00c00000c410783b */ /* 0x00cfe20000004200 */
[----:B------:R-:W-:Y:S02]  /*1e600*/  IADD3 R5, R213, -0x1, RZ ;  /* 0xffffffffd5057810 */ /* 0x000fe40007ffe0ff */
[----:B------:R-:W-:Y:S04]  /*1e610*/  LOP3.LUT R4, R4, 0x6, RZ, 0xc0, !PT ;  /* 0x0000000604047812 */ /* 0x000fe800078ec0ff */
[----:B------:R-:W-:Y:S01]  /*1e620*/  LEA R4, R5, R4, 0x6 ;  /* 0x0000000405047211 */ /* 0x000fe200078e30ff */
[----:B------:R-:W-:Y:S03]  /*1e630*/  LDSM.16.MT88.4 R24, [R194+0xc000] ;  /* 0x00c00000c218783b */ /* 0x000fe60000004200 */
[C---:B------:R-:W-:Y:S02]  /*1e640*/  IADD3 R10, R4.reuse, 0x1, RZ ;  /* 0x00000001040a7810 */ /* 0x040fe40007ffe0ff */
[----:B------:R-:W-:Y:S02]  /*1e650*/  IADD3 R8, R4, 0x8, RZ ;  /* 0x0000000804087810 */ /* 0x000fe40007ffe0ff */
[----:B------:R-:W-:Y:S01]  /*1e660*/  I2FP.F32.S32 R10, R10 ;  /* 0x0000000a000a7245 */ /* 0x000fe20000201400 */
[----:B------:R-:W-:Y:S01]  /*1e670*/  LDSM.16.MT88.4 R32, [R193+0xc000] ;  /* 0x00c00000c120783b */ /* 0x000fe20000004200 */
[----:B------:R-:W-:Y:S02]  /*1e680*/  I2FP.F32.S32 R8, R8 ;  /* 0x0000000800087245 */ /* 0x000fe40000201400 */
[----:B------:R-:W-:Y:S01]  /*1e690*/  I2FP.F32.S32 R5, R4 ;  /* 0x0000000400057245 */ /* 0x000fe20000201400 */
[CC--:B------:R-:W-:Y:S01]  /*1e6a0*/  FFMA.FTZ R139, R0.reuse, R10.reuse, R139 ;  /* 0x0000000a008b7223 */ /* 0x0c0fe2000001008b */
[----:B-1----:R-:W-:Y:S01]  /*1e6b0*/  FFMA.FTZ R171, R0, R10, R171 ;  /* 0x0000000a00ab7223 */ /* 0x002fe200000100ab */
[----:B------:R-:W-:Y:S01]  /*1e6c0*/  IADD3 R10, R4, 0x10, RZ ;  /* 0x00000010040a7810 */ /* 0x000fe20007ffe0ff */
[CC--:B------:R-:W-:Y:S01]  /*1e6d0*/  FFMA.FTZ R231, R0.reuse, R8.reuse, R231 ;  /* 0x0000000800e77223 */ /* 0x0c0fe200000100e7 */
[----:B------:R-:W-:Y:S01]  /*1e6e0*/  FFMA.FTZ R11, R0, R8, R173 ;  /* 0x00000008000b7223 */ /* 0x000fe200000100ad */
[----:B------:R-:W-:Y:S01]  /*1e6f0*/  IADD3 R8, R4, 0x11, RZ ;  /* 0x0000001104087810 */ /* 0x000fe20007ffe0ff */
[CC--:B------:R-:W-:Y:S01]  /*1e700*/  FFMA.FTZ R169, R0.reuse, R5.reuse, R169 ;  /* 0x0000000500a97223 */ /* 0x0c0fe200000100a9 */
[----:B------:R-:W-:Y:S01]  /*1e710*/  I2FP.F32.S32 R10, R10 ;  /* 0x0000000a000a7245 */ /* 0x000fe20000201400 */
[----:B------:R-:W-:Y:S01]  /*1e720*/  FFMA.FTZ R137, R0, R5, R137 ;  /* 0x0000000500897223 */ /* 0x000fe20000010089 */
[----:B------:R-:W-:Y:S02]  /*1e730*/  I2FP.F32.S32 R8, R8 ;  /* 0x0000000800087245 */ /* 0x000fe40000201400 */
[----:B------:R-:W-:Y:S01]  /*1e740*/  IADD3 R6, R4, 0x9, RZ ;  /* 0x0000000904067810 */ /* 0x000fe20007ffe0ff */
[CC--:B------:R-:W-:Y:S01]  /*1e750*/  FFMA.FTZ R227, R0.reuse, R10.reuse, R227 ;  /* 0x0000000a00e37223 */ /* 0x0c0fe200000100e3 */
[----:B------:R-:W-:Y:S01]  /*1e760*/  FFMA.FTZ R201, R0, R10, R201 ;  /* 0x0000000a00c97223 */ /* 0x000fe200000100c9 */
[----:B------:R-:W-:Y:S01]  /*1e770*/  IADD3 R10, R4, 0x19, RZ ;  /* 0x00000019040a7810 */ /* 0x000fe20007ffe0ff */
[CC--:B------:R-:W-:Y:S01]  /*1e780*/  FFMA.FTZ R179, R0.reuse, R8.reuse, R179 ;  /* 0x0000000800b37223 */ /* 0x0c0fe200000100b3 */
[----:B------:R-:W-:Y:S01]  /*1e790*/  FFMA.FTZ R225, R0, R8, R225 ;  /* 0x0000000800e17223 */ /* 0x000fe200000100e1 */
[----:B------:R-:W-:Y:S02]  /*1e7a0*/  IADD3 R8, R4, 0x20, RZ ;  /* 0x0000002004087810 */ /* 0x000fe40007ffe0ff */
[----:B------:R-:W-:Y:S02]  /*1e7b0*/  I2FP.F32.S32 R10, R10 ;  /* 0x0000000a000a7245 */ /* 0x000fe40000201400 */
[----:B------:R-:W-:Y:S02]  /*1e7c0*/  I2FP.F32.S32 R8, R8 ;  /* 0x0000000800087245 */ /* 0x000fe40000201400 */
[----:B------:R-:W-:Y:S01]  /*1e7d0*/  I2FP.F32.S32 R6, R6 ;  /* 0x0000000600067245 */ /* 0x000fe20000201400 */
[CC--:B------:R-:W-:Y:S01]  /*1e7e0*/  FFMA.FTZ R141, R0.reuse, R10.reuse, R141 ;  /* 0x0000000a008d7223 */ /* 0x0c0fe2000001008d */
[C---:B------:R-:W-:Y:S01]  /*1e7f0*/  FFMA.FTZ R177, R0.reuse, R10, R177 ;  /* 0x0000000a00b17223 */ /* 0x040fe200000100b1 */
[----:B------:R-:W-:Y:S01]  /*1e800*/  FMNMX.FTZ R10, R169, R3, !PT ;  /* 0x00000003a90a7209 */ /* 0x000fe20007810000 */
[C---:B------:R-:W-:Y:S01]  /*1e810*/  FFMA.FTZ R161, R0.reuse, R8, R161 ;  /* 0x0000000800a17223 */ /* 0x040fe200000100a1 */
[----:B------:R-:W-:Y:S01]  /*1e820*/  FMNMX.FTZ R12, R137, R2, !PT ;  /* 0x00000002890c7209 */ /* 0x000fe20007810000 */
[C---:B------:R-:W-:Y:S01]  /*1e830*/  FFMA.FTZ R223, R0.reuse, R8, R13 ;  /* 0x0000000800df7223 */ /* 0x040fe2000001000d */
[----:B------:R-:W-:Y:S01]  /*1e840*/  FMNMX.FTZ R10, R171, R10, !PT ;  /* 0x0000000aab0a7209 */ /* 0x000fe20007810000 */
[C---:B------:R-:W-:Y:S01]  /*1e850*/  FFMA.FTZ R233, R0.reuse, R6, R233 ;  /* 0x0000000600e97223 */ /* 0x040fe200000100e9 */
[----:B------:R-:W-:Y:S01]  /*1e860*/  FMNMX.FTZ R12, R139, R12, !PT ;  /* 0x0000000c8b0c7209 */ /* 0x000fe20007810000 */
[----:B------:R-:W-:Y:S01]  /*1e870*/  FFMA.FTZ R229, R0, R6, R229 ;  /* 0x0000000600e57223 */ /* 0x000fe200000100e5 */
[----:B------:R-:W-:Y:S02]  /*1e880*/  FMNMX.FTZ R8, R231, R10, !PT ;  /* 0x0000000ae7087209 */ /* 0x000fe40007810000 */
[----:B------:R-:W-:Y:S02]  /*1e890*/  IADD3 R6, R4, 0x18, RZ ;  /* 0x0000001804067810 */ /* 0x000fe40007ffe0ff */
[----:B------:R-:W-:Y:S02]  /*1e8a0*/  FMNMX.FTZ R10, R11, R12, !PT ;  /* 0x0000000c0b0a7209 */ /* 0x000fe40007810000 */
[----:B------:R-:W-:Y:S02]  /*1e8b0*/  FMNMX.FTZ R8, R233, R8, !PT ;  /* 0x00000008e9087209 */ /* 0x000fe40007810000 */
[----:B------:R-:W-:Y:S02]  /*1e8c0*/  I2FP.F32.S32 R6, R6 ;  /* 0x0000000600067245 */ /* 0x000fe40000201400 */
[----:B------:R-:W-:Y:S02]  /*1e8d0*/  FMNMX.FTZ R10, R229, R10, !PT ;  /* 0x0000000ae50a7209 */ /* 0x000fe40007810000 */
[----:B------:R-:W-:Y:S01]  /*1e8e0*/  FMNMX.FTZ R8, R227, R8, !PT ;  /* 0x00000008e3087209 */ /* 0x000fe20007810000 */
[C---:B------:R-:W-:Y:S01]  /*1e8f0*/  FFMA.FTZ R175, R0.reuse, R6, R175 ;  /* 0x0000000600af7223 */ /* 0x040fe200000100af */
[----:B------:R-:W-:Y:S01]  /*1e900*/  FMNMX.FTZ R10, R201, R10, !PT ;  /* 0x0000000ac90a7209 */ /* 0x000fe20007810000 */
[----:B------:R-:W-:Y:S01]  /*1e910*/  FFMA.FTZ R143, R0, R6, R143 ;  /* 0x00000006008f7223 */ /* 0x000fe2000001008f */
[----:B------:R-:W-:Y:S02]  /*1e920*/  FMNMX.FTZ R8, R225, R8, !PT ;  /* 0x00000008e1087209 */ /* 0x000fe40007810000 */
[C---:B------:R-:W-:Y:S02]  /*1e930*/  IADD3 R6, R4.reuse, 0x21, RZ ;  /* 0x0000002104067810 */ /* 0x040fe40007ffe0ff */
[----:B------:R-:W-:Y:S02]  /*1e940*/  FMNMX.FTZ R10, R179, R10, !PT ;  /* 0x0000000ab30a7209 */ /* 0x000fe40007810000 */
[----:B------:R-:W-:Y:S02]  /*1e950*/  FMNMX.FTZ R8, R175, R8, !PT ;  /* 0x00000008af087209 */ /* 0x000fe40007810000 */
[----:B------:R-:W-:Y:S02]  /*1e960*/  I2FP.F32.S32 R6, R6 ;  /* 0x0000000600067245 */ /* 0x000fe40000201400 */
[----:B------:R-:W-:Y:S02]  /*1e970*/  IADD3 R7, R4, 0x28, RZ ;  /* 0x0000002804077810 */ /* 0x000fe40007ffe0ff */
[----:B------:R-:W-:Y:S01]  /*1e980*/  FMNMX.FTZ R10, R143, R10, !PT ;  /* 0x0000000a8f0a7209 */ /* 0x000fe20007810000 */
[C---:B------:R-:W-:Y:S01]  /*1e990*/  FFMA.FTZ R159, R0.reuse, R6, R159 ;  /* 0x00000006009f7223 */ /* 0x040fe2000001009f */
[----:B------:R-:W-:Y:S01]  /*1e9a0*/  FMNMX.FTZ R8, R177, R8, !PT ;  /* 0x00000008b1087209 */ /* 0x000fe20007810000 */
[----:B------:R-:W-:Y:S01]  /*1e9b0*/  FFMA.FTZ R221, R0, R6, R221 ;  /* 0x0000000600dd7223 */ /* 0x000fe200000100dd */
[C---:B------:R-:W-:Y:S02]  /*1e9c0*/  IADD3 R5, R4.reuse, 0x29, RZ ;  /* 0x0000002904057810 */ /* 0x040fe40007ffe0ff */
[----:B------:R-:W-:Y:S02]  /*1e9d0*/  I2FP.F32.S32 R7, R7 ;  /* 0x0000000700077245 */ /* 0x000fe40000201400 */
[----:B------:R-:W-:Y:S02]  /*1e9e0*/  FMNMX.FTZ R12, R141, R10, !PT ;  /* 0x0000000a8d0c7209 */ /* 0x000fe40007810000 */
[----:B------:R-:W-:Y:S01]  /*1e9f0*/  IADD3 R6, R4, 0x30, RZ ;  /* 0x0000003004067810 */ /* 0x000fe20007ffe0ff */
[CC--:B------:R-:W-:Y:S01]  /*1ea00*/  FFMA.FTZ R203, R0.reuse, R7.reuse, R203 ;  /* 0x0000000700cb7223 */ /* 0x0c0fe200000100cb */
[----:B------:R-:W-:Y:S01]  /*1ea10*/  FMNMX.FTZ R10, R223, R8, !PT ;  /* 0x00000008df0a7209 */ /* 0x000fe20007810000 */
[C---:B------:R-:W-:Y:S01]  /*1ea20*/  FFMA.FTZ R157, R0.reuse, R7, R157 ;  /* 0x00000007009d7223 */ /* 0x040fe2000001009d */
[----:B------:R-:W-:Y:S02]  /*1ea30*/  I2FP.F32.S32 R5, R5 ;  /* 0x0000000500057245 */ /* 0x000fe40000201400 */
[----:B------:R-:W-:Y:S02]  /*1ea40*/  I2FP.F32.S32 R6, R6 ;  /* 0x0000000600067245 */ /* 0x000fe40000201400 */
[----:B------:R-:W-:Y:S01]  /*1ea50*/  FMNMX.FTZ R10, R221, R10, !PT ;  /* 0x0000000add0a7209 */ /* 0x000fe20007810000 */
[CC--:B------:R-:W-:Y:S01]  /*1ea60*/  FFMA.FTZ R163, R0.reuse, R5.reuse, R163 ;  /* 0x0000000500a37223 */ /* 0x0c0fe200000100a3 */
[----:B------:R-:W-:Y:S01]  /*1ea70*/  FMNMX.FTZ R8, R161, R12, !PT ;  /* 0x0000000ca1087209 */ /* 0x000fe20007810000 */
[-C--:B------:R-:W-:Y:S01]  /*1ea80*/  FFMA.FTZ R153, R0, R6.reuse, R153 ;  /* 0x0000000600997223 */ /* 0x080fe20000010099 */
[----:B------:R-:W-:Y:S01]  /*1ea90*/  IADD3 R7, R4, 0x31, RZ ;  /* 0x0000003104077810 */ /* 0x000fe20007ffe0ff */
[C---:B------:R-:W-:Y:S01]  /*1eaa0*/  FFMA.FTZ R149, R0.reuse, R6, R149 ;  /* 0x0000000600957223 */ /* 0x040fe20000010095 */
[----:B------:R-:W-:Y:S01]  /*1eab0*/  FMNMX.FTZ R10, R203, R10, !PT ;  /* 0x0000000acb0a7209 */ /* 0x000fe20007810000 */
[----:B------:R-:W-:Y:S01]  /*1eac0*/  FFMA.FTZ R155, R0, R5, R155 ;  /* 0x00000005009b7223 */ /* 0x000fe2000001009b */
[----:B------:R-:W-:Y:S02]  /*1ead0*/  FMNMX.FTZ R8, R159, R8, !PT ;  /* 0x000000089f087209 */ /* 0x000fe40007810000 */
[C---:B------:R-:W-:Y:S02]  /*1eae0*/  IADD3 R6, R4.reuse, 0x38, RZ ;  /* 0x0000003804067810 */ /* 0x040fe40007ffe0ff */
[----:B------:R-:W-:Y:S02]  /*1eaf0*/  I2FP.F32.S32 R7, R7 ;  /* 0x0000000700077245 */ /* 0x000fe40000201400 */
[----:B------:R-:W-:Y:S02]  /*1eb00*/  IADD3 R5, R4, 0x39, RZ ;  /* 0x0000003904057810 */ /* 0x000fe40007ffe0ff */
[----:B------:R-:W-:Y:S01]  /*1eb10*/  FMNMX.FTZ R4, R163, R10, !PT ;  /* 0x0000000aa3047209 */ /* 0x000fe20007810000 */
[CC--:B------:R-:W-:Y:S01]  /*1eb20*/  FFMA.FTZ R151, R0.reuse, R7.reuse, R151 ;  /* 0x0000000700977223 */ /* 0x0c0fe20000010097 */
[----:B------:R-:W-:Y:S01]  /*1eb30*/  FMNMX.FTZ R8, R157, R8, !PT ;  /* 0x000000089d087209 */ /* 0x000fe20007810000 */
[C---:B------:R-:W-:Y:S01]  /*1eb40*/  FFMA.FTZ R147, R0.reuse, R7, R147 ;  /* 0x0000000700937223 */ /* 0x040fe20000010093 */
[----:B------:R-:W-:Y:S02]  /*1eb50*/  I2FP.F32.S32 R6, R6 ;  /* 0x0000000600067245 */ /* 0x000fe40000201400 */
[----:B------:R-:W-:Y:S02]  /*1eb60*/  FMNMX.FTZ R4, R153, R4, !PT ;  /* 0x0000000499047209 */ /* 0x000fe40007810000 */
[----:B------:R-:W-:Y:S01]  /*1eb70*/  FMNMX.FTZ R8, R155, R8, !PT ;  /* 0x000000089b087209 */ /* 0x000fe20007810000 */
[CC--:B------:R-:W-:Y:S01]  /*1eb80*/  FFMA.FTZ R135, R0.reuse, R6.reuse, R135 ;  /* 0x0000000600877223 */ /* 0x0c0fe20000010087 */
[----:B------:R-:W-:Y:S01]  /*1eb90*/  I2FP.F32.S32 R5, R5 ;  /* 0x0000000500057245 */ /* 0x000fe20000201400 */
[C---:B------:R-:W-:Y:S01]  /*1eba0*/  FFMA.FTZ R145, R0.reuse, R6, R145 ;  /* 0x0000000600917223 */ /* 0x040fe20000010091 */
[----:B------:R-:W-:Y:S02]  /*1ebb0*/  FMNMX.FTZ R4, R151, R4, !PT ;  /* 0x0000000497047209 */ /* 0x000fe40007810000 */
[----:B------:R-:W-:Y:S01]  /*1ebc0*/  FMNMX.FTZ R8, R149, R8, !PT ;  /* 0x0000000895087209 */ /* 0x000fe20007810000 */
[CC--:B------:R-:W-:Y:S01]  /*1ebd0*/  FFMA.FTZ R134, R0.reuse, R5.reuse, R134 ;  /* 0x0000000500867223 */ /* 0x0c0fe20000010086 */
[----:B------:R-:W-:Y:S01]  /*1ebe0*/  FMNMX.FTZ R9, R135, R4, !PT ;  /* 0x0000000487097209 */ /* 0x000fe20007810000 */
[----:B------:R-:W-:Y:S01]  /*1ebf0*/  FFMA.FTZ R144, R0, R5, R144 ;  /* 0x0000000500907223 */ /* 0x000fe20000010090 */
        /* <DEDUP_REMOVED lines=69> */
[--C-:B------:R-:W-:Y:S01]  /*1f050*/  FFMA.FTZ R232, R147, UR4, -R146.reuse ;  /* 0x0000000493e87c23 */ /* 0x100fe20008010892 */
[--C-:B------:R-:W-:Y:S01]  /*1f060*/  FFMA.FTZ R231, R145, UR4, -R146.reuse ;  /* 0x0000000491e77c23 */ /* 0x100fe20008010892 */
[----:B------:R-:W-:Y:S03]  /*1f070*/  FFMA.FTZ R234, R144, UR4, -R146 ;  /* 0x0000000490ea7c23 */ /* 0x000fe60008010892 */
[----:B------:R-:W-:Y:S01]  /*1f080*/  MUFU.EX2 R172, R172 ;  /* 0x000000ac00ac7308 */ /* 0x000fe20000000800 */
[C---:B------:R-:W-:Y:S01]  /*1f090*/  FMUL.FTZ R38, R2.reuse, R38 ;  /* 0x0000002602267220 */ /* 0x040fe20000410000 */
[----:B------:R-:W-:Y:S01]  /*1f0a0*/  LDSM.16.MT88.4 R112, [R196+0x10000] ;  /* 0x01000000c470783b */ /* 0x000fe20000004200 */
[C---:B------:R-:W-:Y:S01]  /*1f0b0*/  FMUL.FTZ R39, R2.reuse, R39 ;  /* 0x0000002702277220 */ /* 0x040fe20000410000 */
[C---:B------:R-:W-:Y:S01]  /*1f0c0*/  FMUL.FTZ R36, R3.reuse, R36 ;  /* 0x0000002403247220 */ /* 0x040fe20000410000 */
[C---:B------:R-:W-:Y:S01]  /*1f0d0*/  FMUL.FTZ R37, R3.reuse, R37 ;  /* 0x0000002503257220 */ /* 0x040fe20000410000 */
[C---:B------:R-:W-:Y:S01]  /*1f0e0*/  FMUL.FTZ R42, R2.reuse, R42 ;  /* 0x0000002a022a7220 */ /* 0x040fe20000410000 */
[----:B------:R-:W-:Y:S03]  /*1f0f0*/  FMUL.FTZ R43, R2, R43 ;  /* 0x0000002b022b7220 */ /* 0x000fe60000410000 */
[----:B------:R-:W5:Y:S01]  /*1f100*/  MUFU.EX2 R171, R171 ;  /* 0x000000ab00ab7308 */ /* 0x000f620000000800 */
[----:B----4-:R-:W-:Y:S01]  /*1f110*/  F2FP.F16.F32.PACK_AB R131, R166, R167 ;  /* 0x000000a7a683723e */ /* 0x010fe200000000ff */
[----:B------:R-:W-:Y:S01]  /*1f120*/  LDSM.16.MT88.4 R124, [R196+0xe800] ;  /* 0x00e80000c47c783b */ /* 0x000fe20000004200 */
[C---:B------:R-:W-:Y:S01]  /*1f130*/  FMUL.FTZ R40, R3.reuse, R40 ;  /* 0x0000002803287220 */ /* 0x040fe20000410000 */
[C---:B------:R-:W-:Y:S01]  /*1f140*/  FMUL.FTZ R41, R3.reuse, R41 ;  /* 0x0000002903297220 */ /* 0x040fe20000410000 */
[C---:B------:R-:W-:Y:S01]  /*1f150*/  FMUL.FTZ R46, R2.reuse, R46 ;  /* 0x0000002e022e7220 */ /* 0x040fe20000410000 */
[C---:B------:R-:W-:Y:S01]  /*1f160*/  FMUL.FTZ R47, R2.reuse, R47 ;  /* 0x0000002f022f7220 */ /* 0x040fe20000410000 */
[C---:B------:R-:W-:Y:S03]  /*1f170*/  FMUL.FTZ R44, R3.reuse, R44 ;  /* 0x0000002c032c7220 */ /* 0x040fe60000410000 */
[----:B------:R-:W-:Y:S01]  /*1f180*/  MUFU.EX2 R170, R170 ;  /* 0x000000aa00aa7308 */ /* 0x000fe20000000800 */
[C---:B------:R-:W-:Y:S01]  /*1f190*/  FMUL.FTZ R45, R3.reuse, R45 ;  /* 0x0000002d032d7220 */ /* 0x040fe20000410000 */
[----:B------:R-:W-:Y:S01]  /*1f1a0*/  LDSM.16.MT88.4 R140, [R193+0xe800] ;  /* 0x00e80000c18c783b */ /* 0x000fe20000004200 */
[C---:B------:R-:W-:Y:S01]  /*1f1b0*/  FMUL.FTZ R50, R2.reuse, R50 ;  /* 0x0000003202327220 */ /* 0x040fe20000410000 */
[C---:B------:R-:W-:Y:S01]  /*1f1c0*/  FMUL.FTZ R51, R2.reuse, R51 ;  /* 0x0000003302337220 */ /* 0x040fe20000410000 */
[C---:B------:R-:W-:Y:S01]  /*1f1d0*/  FMUL.FTZ R48, R3.reuse, R48 ;  /* 0x0000003003307220 */ /* 0x040fe20000410000 */
[----:B------:R-:W-:Y:S01]  /*1f1e0*/  FMUL.FTZ R49, R3, R49 ;  /* 0x0000003103317220 */ /* 0x000fe20000410000 */
[C---:B------:R-:W-:Y:S03]  /*1f1f0*/  FMUL.FTZ R54, R2.reuse, R54 ;  /* 0x0000003602367220 */ /* 0x040fe60000410000 */
[----:B------:R-:W4:Y:S01]  /*1f200*/  MUFU.EX2 R169, R169 ;  /* 0x000000a900a97308 */ /* 0x000f220000000800 */
[----:B-----5:R-:W-:Y:S01]  /*1f210*/  F2FP.F16.F32.PACK_AB R128, R171, R172 ;  /* 0x000000acab80723e */ /* 0x020fe200000000ff */
        /* <DEDUP_REMOVED lines=15> */
[----:B----4-:R-:W-:Y:S01]  /*1f310*/  F2FP.F16.F32.PACK_AB R130, R169, R170 ;  /* 0x000000aaa982723e */ /* 0x010fe200000000ff */
[C---:B------:R-:W-:Y:S01]  /*1f320*/  FMUL.FTZ R70, R2.reuse, R70 ;  /* 0x0000004602467220 */ /* 0x040fe20000410000 */
[C---:B------:R-:W-:Y:S01]  /*1f330*/  FMUL.FTZ R71, R2.reuse, R71 ;  /* 0x0000004702477220 */ /* 0x040fe20000410000 */
[C---:B------:R-:W-:Y:S01]  /*1f340*/  FMUL.FTZ R68, R3.reuse, R68 ;  /* 0x0000004403447220 */ /* 0x040fe20000410000 */
[C---:B------:R-:W-:Y:S01]  /*1f350*/  FMUL.FTZ R69, R3.reuse, R69 ;  /* 0x0000004503457220 */ /* 0x040fe20000410000 */
[C---:B------:R-:W-:Y:S01]  /*1f360*/  FMUL.FTZ R74, R2.reuse, R74 ;  /* 0x0000004a024a7220 */ /* 0x040fe20000410000 */
        /* <DEDUP_REMOVED lines=9> */
[C---:B------:R-:W-:Y:S01]  /*1f400*/  FMUL.FTZ R18, R2.reuse, R118 ;  /* 0x0000007602127220 */ /* 0x040fe20000410000 */
[C---:B------:R-:W-:Y:S01]  /*1f410*/  FMUL.FTZ R19, R2.reuse, R119 ;  /* 0x0000007702137220 */ /* 0x040fe20000410000 */
[C---:B------:R-:W-:Y:S02]  /*1f420*/  FMUL.FTZ R17, R3.reuse, R117 ;  /* 0x0000007503117220 */ /* 0x040fe40000410000 */
[C---:B------:R-:W-:Y:S01]  /*1f430*/  FMUL.FTZ R24, R3.reuse, R108 ;  /* 0x0000006c03187220 */ /* 0x040fe20000410000 */
[----:B------:R-:W-:Y:S01]  /*1f440*/  LDSM.16.MT88.4 R116, [R193+0xc800] ;  /* 0x00c80000c174783b */ /* 0x000fe20000004200 */
[----:B------:R-:W-:Y:S02]  /*1f450*/  MUFU.EX2 R201, R201 ;  /* 0x000000c900c97308 */ /* 0x000fe40000000800 */
[C---:B------:R-:W-:Y:S01]  /*1f460*/  FMUL.FTZ R25, R3.reuse, R109 ;  /* 0x0000006d03197220 */ /* 0x040fe20000410000 */
[C---:B------:R-:W-:Y:S01]  /*1f470*/  FMUL.FTZ R73, R3.reuse, R73 ;  /* 0x0000004903497220 */ /* 0x040fe20000410000 */
[C---:B------:R-:W-:Y:S01]  /*1f480*/  FMUL.FTZ R78, R2.reuse, R78 ;  /* 0x0000004e024e7220 */ /* 0x040fe20000410000 */
[C---:B------:R-:W-:Y:S03]  /*1f490*/  HMMA.16816.F32 R16, R128.reuse, R26, R16 ;  /* 0x0000001a8010723c */ /* 0x040fe60000001810 */
[C---:B------:R-:W-:Y:S01]  /*1f4a0*/  FMUL.FTZ R79, R2.reuse, R79 ;  /* 0x0000004f024f7220 */ /* 0x040fe20000410000 */
[C---:B------:R-:W-:Y:S01]  /*1f4b0*/  FMUL.FTZ R76, R3.reuse, R76 ;  /* 0x0000004c034c7220 */ /* 0x040fe20000410000 */
[C---:B------:R-:W-:Y:S01]  /*1f4c0*/  FMUL.FTZ R77, R3.reuse, R77 ;  /* 0x0000004d034d7220 */ /* 0x040fe20000410000 */
[C---:B------:R-:W-:Y:S01]  /*1f4d0*/  HMMA.16816.F32 R20, R128.reuse, R32, R20 ;  /* 0x000000208014723c */ /* 0x040fe20000001814 */
[----:B------:R-:W-:Y:S04]  /*1f4e0*/  MUFU.EX2 R202, R202 ;  /* 0x000000ca00ca7308 */ /* 0x000fe80000000800 */
[C---:B------:R-:W-:Y:S01]  /*1f4f0*/  FMUL.FTZ R26, R2.reuse, R110 ;  /* 0x0000006e021a7220 */ /* 0x040fe20000410000 */
[C---:B------:R-:W-:Y:S01]  /*1f500*/  FMUL.FTZ R27, R2.reuse, R111 ;  /* 0x0000006f021b7220 */ /* 0x040fe20000410000 */
[C---:B------:R-:W-:Y:S01]  /*1f510*/  FMUL.FTZ R32, R3.reuse, R100 ;  /* 0x0000006403207220 */ /* 0x040fe20000410000 */
[----:B------:R-:W4:Y:S03]  /*1f520*/  LDSM.16.MT88.4 R108, [R193+0xe000] ;  /* 0x00e00000c16c783b */ /* 0x000f260000004200 */
[----:B------:R-:W-:Y:S01]  /*1f530*/  MUFU.EX2 R224, R224 ;  /* 0x000000e000e07308 */ /* 0x000fe20000000800 */
[C---:B------:R-:W-:Y:S01]  /*1f540*/  FMUL.FTZ R33, R3.reuse, R101 ;  /* 0x0000006503217220 */ /* 0x040fe20000410000 */
[C---:B------:R-:W-:Y:S01]  /*1f550*/  FMUL.FTZ R82, R2.reuse, R82 ;  /* 0x0000005202527220 */ /* 0x040fe20000410000 */
[C---:B------:R-:W-:Y:S03]  /*1f560*/  HMMA.16816.F32 R24, R128.reuse, R34, R24 ;  /* 0x000000228018723c */ /* 0x040fe60000001818 */
[C---:B------:R-:W-:Y:S01]  /*1f570*/  FMUL.FTZ R83, R2.reuse, R83 ;  /* 0x0000005302537220 */ /* 0x040fe20000410000 */
[C---:B------:R-:W-:Y:S01]  /*1f580*/  FMUL.FTZ R80, R3.reuse, R80 ;  /* 0x0000005003507220 */ /* 0x040fe20000410000 */
[C---:B------:R-:W-:Y:S01]  /*1f590*/  FMUL.FTZ R81, R3.reuse, R81 ;  /* 0x0000005103517220 */ /* 0x040fe20000410000 */
[C---:B---3--:R-:W-:Y:S01]  /*1f5a0*/  HMMA.16816.F32 R28, R128.reuse, R136, R28 ;  /* 0x00000088801c723c */ /* 0x048fe2000000181c */
[----:B------:R-:W-:Y:S04]  /*1f5b0*/  MUFU.EX2 R226, R226 ;  /* 0x000000e200e27308 */ /* 0x000fe80000000800 */
[C---:B------:R-:W-:Y:S01]  /*1f5c0*/  FMUL.FTZ R34, R2.reuse, R102 ;  /* 0x0000006602227220 */ /* 0x040fe20000410000 */
[C---:B------:R-:W-:Y:S01]  /*1f5d0*/  FMUL.FTZ R35, R2.reuse, R103 ;  /* 0x0000006702237220 */ /* 0x040fe20000410000 */
[C---:B------:R-:W-:Y:S01]  /*1f5e0*/  FMUL.FTZ R86, R2.reuse, R86 ;  /* 0x0000005602567220 */ /* 0x040fe20000410000 */
[----:B------:R-:W3:Y:S03]  /*1f5f0*/  LDSM.16.MT88.4 R100, [R192+0xe000] ;  /* 0x00e00000c064783b */ /* 0x000ee60000004200 */
[----:B------:R-:W-:Y:S01]  /*1f600*/  MUFU.EX2 R228, R228 ;  /* 0x000000e400e47308 */ /* 0x000fe20000000800 */
[C---:B------:R-:W-:Y:S01]  /*1f610*/  FMUL.FTZ R87, R2.reuse, R87 ;  /* 0x0000005702577220 */ /* 0x040fe20000410000 */
[C---:B------:R-:W-:Y:S01]  /*1f620*/  FMUL.FTZ R84, R3.reuse, R84 ;  /* 0x0000005403547220 */ /* 0x040fe20000410000 */
[C---:B------:R-:W-:Y:S02]  /*1f630*/  HMMA.16816.F32 R32, R128.reuse, R138, R32 ;  /* 0x0000008a8020723c */ /* 0x040fe40000001820 */
[----:B------:R-:W-:Y:S01]  /*1f640*/  LDSM.16.MT88.4 R136, [R194+0xe800] ;  /* 0x00e80000c288783b */ /* 0x000fe20000004200 */
[----:B------:R-:W-:Y:S01]  /*1f650*/  FMUL.FTZ R85, R3, R85 ;  /* 0x0000005503557220 */ /* 0x000fe20000410000 */
[--C-:B------:R-:W-:Y:S02]  /*1f660*/  FFMA.FTZ R174, R227, UR4, -R148.reuse ;  /* 0x00000004e3ae7c23 */ /* 0x100fe40008010894 */
[C---:B--2---:R-:W-:Y:S01]  /*1f670*/  HMMA.16816.F32 R36, R128.reuse, R120, R36 ;  /* 0x000000788024723c */ /* 0x044fe20000001824 */
[----:B------:R-:W-:Y:S04]  /*1f680*/  MUFU.EX2 R230, R230 ;  /* 0x000000e600e67308 */ /* 0x000fe80000000800 */
[--C-:B------:R-:W-:Y:S01]  /*1f690*/  FFMA.FTZ R227, R153, UR4, -R148.reuse ;  /* 0x0000000499e37c23 */ /* 0x100fe20008010894 */
[C---:B------:R-:W-:Y:S01]  /*1f6a0*/  HMMA.16816.F32 R40, R128.reuse, R122, R40 ;  /* 0x0000007a8028723c */ /* 0x040fe20000001828 */
[----:B------:R-:W-:Y:S04]  /*1f6b0*/  LDSM.16.MT88.4 R120, [R192+0xc800] ;  /* 0x00c80000c078783b */ /* 0x000fe80000004200 */
[----:B------:R-:W-:Y:S01]  /*1f6c0*/  MUFU.EX2 R174, R174 ;  /* 0x000000ae00ae7308 */ /* 0x000fe20000000800 */
[--C-:B------:R-:W-:Y:S01]  /*1f6d0*/  FFMA.FTZ R176, R175, UR4, -R148.reuse ;  /* 0x00000004afb07c23 */ /* 0x100fe20008010894 */
[C---:B-1----:R-:W-:Y:S02]  /*1f6e0*/  HMMA.16816.F32 R44, R128.reuse, R104, R44 ;  /* 0x00000068802c723c */ /* 0x042fe4000000182c */
[----:B------:R-:W-:Y:S02]  /*1f6f0*/  LDSM.16.MT88.4 R152, [R193+0xf800] ;  /* 0x00f80000c198783b */ /* 0x000fe40000004200 */
[--C-:B------:R-:W-:Y:S02]  /*1f700*/  FFMA.FTZ R177, R177, UR4, -R148.reuse ;  /* 0x00000004b1b17c23 */ /* 0x100fe40008010894 */
[C---:B------:R-:W-:Y:S02]  /*1f710*/  HMMA.16816.F32 R48, R128.reuse, R106, R48 ;  /* 0x0000006a8030723c */ /* 0x040fe40000001830 */
[----:B------:R-:W-:Y:S02]  /*1f720*/  MUFU.EX2 R176, R176 ;  /* 0x000000b000b07308 */ /* 0x000fe40000000800 */
[----:B------:R-:W1:Y:S02]  /*1f730*/  LDSM.16.MT88.4 R104, [R194+0x10000] ;  /* 0x01000000c268783b */ /* 0x000e640000004200 */
[C---:B----4-:R-:W-:Y:S06]  /*1f740*/  HMMA.16816.F32 R52, R128.reuse, R108, R52 ;  /* 0x0000006c8034723c */ /* 0x050fec0000001834 */
[----:B------:R-:W-:Y:S01]  /*1f750*/  MUFU.EX2 R177, R177 ;  /* 0x000000b100b17308 */ /* 0x000fe20000000800 */
[----:B------:R-:W-:Y:S01]  /*1f760*/  FFMA.FTZ R225, R225, UR4, -R148 ;  /* 0x00000004e1e17c23 */ /* 0x000fe20008010894 */
[C---:B------:R-:W-:Y:S01]  /*1f770*/  HMMA.16816.F32 R56, R128.reuse, R110, R56 ;  /* 0x0000006e8038723c */ /* 0x040fe20000001838 */
[----:B------:R-:W-:Y:S02]  /*1f780*/  LDSM.16.MT88.4 R108, [R196+0xc800] ;  /* 0x00c80000c46c783b */ /* 0x000fe40000004200 */
[C---:B------:R-:W-:Y:S03]  /*1f790*/  FMUL.FTZ R90, R2.reuse, R90 ;  /* 0x0000005a025a7220 */ /* 0x040fe60000410000 */
[C---:B---3--:R-:W-:Y:S02]  /*1f7a0*/  HMMA.16816.F32 R60, R128.reuse, R100, R60 ;  /* 0x00000064803c723c */ /* 0x048fe4000000183c */
[----:B------:R2:W3:Y:S03]  /*1f7b0*/  MUFU.EX2 R175, R225 ;  /* 0x000000e100af7308 */ /* 0x0004e60000000800 */
[C---:B------:R-:W-:Y:S01]  /*1f7c0*/  FMUL.FTZ R91, R2.reuse, R91 ;  /* 0x0000005b025b7220 */ /* 0x040fe20000410000 */
[C---:B------:R-:W-:Y:S01]  /*1f7d0*/  HMMA.16816.F32 R64, R128.reuse, R102, R64 ;  /* 0x000000668040723c */ /* 0x040fe20000001840 */
[----:B------:R-:W4:Y:S05]  /*1f7e0*/  LDSM.16.MT88.4 R100, [R193+0x10000] ;  /* 0x01000000c164783b */ /* 0x000f2a0000004200 */
[----:B------:R-:W-:Y:S01]  /*1f7f0*/  MUFU.EX2 R227, R227 ;  /* 0x000000e300e37308 */ /* 0x000fe20000000800 */
[C---:B------:R-:W-:Y:S01]  /*1f800*/  FMUL.FTZ R88, R3.reuse, R88 ;  /* 0x0000005803587220 */ /* 0x040fe20000410000 */
[C---:B------:R-:W-:Y:S03]  /*1f810*/  HMMA.16816.F32 R68, R128.reuse, R112, R68 ;  /* 0x000000708044723c */ /* 0x040fe60000001844 */
[----:B------:R-:W-:Y:S03]  /*1f820*/  FMUL.FTZ R89, R3, R89 ;  /* 0x0000005903597220 */ /* 0x000fe60000410000 */
[C---:B------:R-:W-:Y:S01]  /*1f830*/  HMMA.16816.F32 R72, R128.reuse, R114, R72 ;  /* 0x000000728048723c */ /* 0x040fe20000001848 */
[----:B------:R-:W-:Y:S01]  /*1f840*/  LDSM.16.MT88.4 R112, [R194+0xc800] ;  /* 0x00c80000c270783b */ /* 0x000fe20000004200 */
[----:B------:R-:W-:Y:S03]  /*1f850*/  MUFU.EX2 R229, R229 ;  /* 0x000000e500e57308 */ /* 0x000fe60000000800 */
[----:B--2---:R-:W-:Y:S01]  /*1f860*/  FFMA.FTZ R225, R157, UR4, -R146 ;  /* 0x000000049de17c23 */ /* 0x004fe20008010892 */
[C---:B------:R-:W-:Y:S01]  /*1f870*/  FMUL.FTZ R94, R2.reuse, R94 ;  /* 0x0000005e025e7220 */ /* 0x040fe20000410000 */
[C---:B------:R-:W-:Y:S01]  /*1f880*/  FMUL.FTZ R95, R2.reuse, R95 ;  /* 0x0000005f025f7220 */ /* 0x040fe20000410000 */
[C---:B------:R-:W-:Y:S01]  /*1f890*/  FMUL.FTZ R92, R3.reuse, R92 ;  /* 0x0000005c035c7220 */ /* 0x040fe20000410000 */
[C---:B-1----:R-:W-:Y:S01]  /*1f8a0*/  HMMA.16816.F32 R76, R128.reuse, R104, R76 ;  /* 0x00000068804c723c */ /* 0x042fe2000000184c */
[----:B------:R-:W-:Y:S02]  /*1f8b0*/  LDSM.16.MT88.4 R156, [R192+0xf800] ;  /* 0x00f80000c09c783b */ /* 0x000fe40000004200 */
[----:B------:R-:W-:Y:S01]  /*1f8c0*/  MUFU.EX2 R225, R225 ;  /* 0x000000e100e17308 */ /* 0x000fe20000000800 */
[C---:B------:R-:W-:Y:S01]  /*1f8d0*/  FMUL.FTZ R93, R3.reuse, R93 ;  /* 0x0000005d035d7220 */ /* 0x040fe20000410000 */
[C---:B------:R-:W-:Y:S01]  /*1f8e0*/  FMUL.FTZ R98, R2.reuse, R98 ;  /* 0x0000006202627220 */ /* 0x040fe20000410000 */
[----:B------:R-:W-:Y:S01]  /*1f8f0*/  FMUL.FTZ R99, R2, R99 ;  /* 0x0000006302637220 */ /* 0x000fe20000410000 */
[C---:B------:R-:W-:Y:S02]  /*1f900*/  HMMA.16816.F32 R80, R128.reuse, R106, R80 ;  /* 0x0000006a8050723c */ /* 0x040fe40000001850 */
[----:B------:R-:W1:Y:S04]  /*1f910*/  LDSM.16.MT88.4 R104, [R192+0x10000] ;  /* 0x01000000c068783b */ /* 0x000e680000004200 */
[----:B------:R-:W-:Y:S01]  /*1f920*/  MUFU.EX2 R232, R232 ;  /* 0x000000e800e87308 */ /* 0x000fe20000000800 */
[C---:B------:R-:W-:Y:S01]  /*1f930*/  FMUL.FTZ R96, R3.reuse, R96 ;  /* 0x0000006003607220 */ /* 0x040fe20000410000 */
[----:B------:R-:W-:Y:S03]  /*1f940*/  FMUL.FTZ R97, R3, R97 ;  /* 0x0000006103617220 */ /* 0x000fe60000410000 */
[----:B------:R-:W-:Y:S01]  /*1f950*/  FFMA.FTZ R222, R223, UR4, -R148 ;  /* 0x00000004dfde7c23 */ /* 0x000fe20008010894 */
[----:B------:R-:W-:Y:S02]  /*1f960*/  FFMA.FTZ R223, R161, UR4, -R146 ;  /* 0x00000004a1df7c23 */ /* 0x000fe40008010892 */
[----:B------:R-:W-:Y:S01]  /*1f970*/  LDSM.16.MT88.4 R144, [R196+0xf800] ;  /* 0x00f80000c490783b */ /* 0x000fe20000004200 */
[--C-:B------:R-:W-:Y:S01]  /*1f980*/  FFMA.FTZ R221, R221, UR4, -R148.reuse ;  /* 0x00000004dddd7c23 */ /* 0x100fe20008010894 */
[--C-:B------:R-:W-:Y:S01]  /*1f990*/  FFMA.FTZ R203, R203, UR4, -R148.reuse ;  /* 0x00000004cbcb7c23 */ /* 0x100fe20008010894 */
[C---:B----4-:R-:W-:Y:S01]  /*1f9a0*/  HMMA.16816.F32 R84, R128.reuse, R100, R84 ;  /* 0x000000648054723c */ /* 0x050fe20000001854 */
[----:B------:R-:W2:Y:S02]  /*1f9b0*/  MUFU.EX2 R222, R222 ;  /* 0x000000de00de7308 */ /* 0x000ea40000000800 */
[--C-:B------:R-:W-:Y:S01]  /*1f9c0*/  FFMA.FTZ R135, R135, UR4, -R148.reuse ;  /* 0x0000000487877c23 */ /* 0x100fe20008010894 */
[----:B------:R-:W-:Y:S01]  /*1f9d0*/  FFMA.FTZ R148, R134, UR4, -R148 ;  /* 0x0000000486947c23 */ /* 0x000fe20008010894 */
[----:B------:R-:W-:Y:S01]  /*1f9e0*/  LDSM.16.MT88.4 R160, [R196+0x11800] ;  /* 0x01180000c4a0783b */ /* 0x000fe20000004200 */
[C---:B------:R-:W-:Y:S05]  /*1f9f0*/  HMMA.16816.F32 R88, R128.reuse, R102, R88 ;  /* 0x000000668058723c */ /* 0x040fea0000001858 */
[----:B------:R4:W-:Y:S01]  /*1fa00*/  MUFU.EX2 R134, R148 ;  /* 0x0000009400867308 */ /* 0x0009e20000000800 */
[----:B---3--:R-:W-:Y:S01]  /*1fa10*/  F2FP.F16.F32.PACK_AB R101, R175, R174 ;  /* 0x000000aeaf65723e */ /* 0x008fe200000000ff */
[----:B------:R-:W-:Y:S01]  /*1fa20*/  FFMA.FTZ R173, R2, R219, R173 ;  /* 0x000000db02ad7223 */ /* 0x000fe200000100ad */
[----:B------:R-:W-:Y:S03]  /*1fa30*/  F2FP.F16.F32.PACK_AB R103, R177, R176 ;  /* 0x000000b0b167723e */ /* 0x000fe600000000ff */
[----:B------:R-:W-:Y:S01]  /*1fa40*/  FFMA.FTZ R172, R3, R220, R172 ;  /* 0x000000dc03ac7223 */ /* 0x000fe200000100ac */
[----:B------:R-:W-:Y:S03]  /*1fa50*/  F2FP.F16.F32.PACK_AB R100, R179, R178 ;  /* 0x000000b2b364723e */ /* 0x000fe600000000ff */
[----:B------:R-:W3:Y:S01]  /*1fa60*/  MUFU.EX2 R221, R221 ;  /* 0x000000dd00dd7308 */ /* 0x000ee20000000800 */
[----:B------:R-:W-:Y:S01]  /*1fa70*/  F2FP.F16.F32.PACK_AB R102, R202, R201 ;  /* 0x000000c9ca66723e */ /* 0x000fe200000000ff */
[----:B------:R-:W-:Y:S01]  /*1fa80*/  FADD.FTZ R168, R168, R173 ;  /* 0x000000ada8a87221 */ /* 0x000fe20000010000 */
[----:B------:R-:W-:Y:S03]  /*1fa90*/  FADD.FTZ R171, R171, R172 ;  /* 0x000000acabab7221 */ /* 0x000fe60000010000 */
[----:B------:R-:W-:Y:S01]  /*1faa0*/  FADD.FTZ R3, R167, R168 ;  /* 0x000000a8a7037221 */ /* 0x000fe20000010000 */
[----:B------:R-:W-:Y:S01]  /*1fab0*/  FADD.FTZ R170, R170, R171 ;  /* 0x000000abaaaa7221 */ /* 0x000fe20000010000 */
[----:B----4-:R-:W-:Y:S02]  /*1fac0*/  LDSM.16.MT88.4 R148, [R194+0xf800] ;  /* 0x00f80000c294783b */ /* 0x010fe40000004200 */
[----:B------:R-:W4:Y:S01]  /*1fad0*/  MUFU.EX2 R203, R203 ;  /* 0x000000cb00cb7308 */ /* 0x000f220000000800 */
[----:B------:R-:W-:Y:S01]  /*1fae0*/  FADD.FTZ R3, R166, R3 ;  /* 0x00000003a6037221 */ /* 0x000fe20000010000 */
[C---:B-1----:R-:W-:Y:S03]  /*1faf0*/  HMMA.16816.F32 R92, R128.reuse, R104, R92 ;  /* 0x00000068805c723c */ /* 0x042fe6000000185c */
[----:B------:R-:W-:Y:S01]  /*1fb00*/  FADD.FTZ R169, R169, R170 ;  /* 0x000000aaa9a97221 */ /* 0x000fe20000010000 */
[----:B------:R-:W-:Y:S01]  /*1fb10*/  FADD.FTZ R174, R174, R3 ;  /* 0x00000003aeae7221 */ /* 0x000fe20000010000 */
[----:B------:R-:W-:Y:S01]  /*1fb20*/  MOV R3, R132 ;  /* 0x0000008400037202 */ /* 0x000fe20000000f00 */
[----:B------:R-:W-:Y:S01]  /*1fb30*/  HMMA.16816.F32 R96, R128, R106, R96 ;  /* 0x0000006a8060723c */ /* 0x000fe20000001860 */
[----:B------:R-:W1:Y:S01]  /*1fb40*/  LDSM.16.MT88.4 R104, [R192+0xe800] ;  /* 0x00e80000c068783b */ /* 0x000e620000004200 */
[----:B------:R-:W5:Y:S03]  /*1fb50*/  MUFU.EX2 R223, R223 ;  /* 0x000000df00df7308 */ /* 0x000f660000000800 */
[----:B------:R-:W-:Y:S01]  /*1fb60*/  FADD.FTZ R178, R178, R169 ;  /* 0x000000a9b2b27221 */ /* 0x000fe20000010000 */
[C---:B------:R-:W-:Y:S03]  /*1fb70*/  HMMA.16816.F32 R4, R100.reuse, R108, R4 ;  /* 0x0000006c6404723c */ /* 0x040fe60000001804 */
[----:B------:R-:W-:Y:S03]  /*1fb80*/  LDSM.16.MT88.4 R128, [R192+0xd000] ;  /* 0x00d00000c080783b */ /* 0x000fe60000004200 */
[----:B------:R-:W5:Y:S01]  /*1fb90*/  MUFU.EX2 R135, R135 ;  /* 0x0000008700877308 */ /* 0x000f620000000800 */
[----:B------:R-:W-:Y:S01]  /*1fba0*/  FADD.FTZ R175, R175, R174 ;  /* 0x000000aeafaf7221 */ /* 0x000fe20000010000 */
[C---:B------:R-:W-:Y:S03]  /*1fbb0*/  HMMA.16816.F32 R8, R100.reuse, R110, R8 ;  /* 0x0000006e6408723c */ /* 0x040fe60000001808 */
[----:B------:R-:W4:Y:S03]  /*1fbc0*/  LDSM.16.MT88.4 R108, [R196+0x10800] ;  /* 0x01080000c46c783b */ /* 0x000f260000004200 */
[C---:B------:R-:W-:Y:S02]  /*1fbd0*/  HMMA.16816.F32 R12, R100.reuse, R112, R12 ;  /* 0x00000070640c723c */ /* 0x040fe4000000180c */
[----:B------:R-:W-:Y:S03]  /*1fbe0*/  MUFU.EX2 R231, R231 ;  /* 0x000000e700e77308 */ /* 0x000fe60000000800 */
[----:B------:R-:W-:Y:S01]  /*1fbf0*/  FADD.FTZ R178, R179, R178 ;  /* 0x000000b2b3b27221 */ /* 0x000fe20000010000 */
[C---:B------:R-:W-:Y:S01]  /*1fc00*/  HMMA.16816.F32 R16, R100.reuse, R114, R16 ;  /* 0x000000726410723c */ /* 0x040fe20000001810 */
[----:B------:R-:W5:Y:S05]  /*1fc10*/  LDSM.16.MT88.4 R112, [R194+0x10800] ;  /* 0x01080000c270783b */ /* 0x000f6a0000004200 */
[----:B------:R-:W5:Y:S01]  /*1fc20*/  MUFU.EX2 R234, R234 ;  /* 0x000000ea00ea7308 */ /* 0x000f620000000800 */
[----:B------:R-:W-:Y:S01]  /*1fc30*/  FADD.FTZ R176, R176, R175 ;  /* 0x000000afb0b07221 */ /* 0x000fe20000010000 */
[C---:B------:R-:W-:Y:S03]  /*1fc40*/  HMMA.16816.F32 R20, R100.reuse, R116, R20 ;  /* 0x000000746414723c */ /* 0x040fe60000001814 */
[----:B------:R-:W-:Y:S03]  /*1fc50*/  FADD.FTZ R201, R201, R178 ;  /* 0x000000b2c9c97221 */ /* 0x000fe60000010000 */
[C---:B------:R-:W-:Y:S01]  /*1fc60*/  HMMA.16816.F32 R24, R100.reuse, R118, R24 ;  /* 0x000000766418723c */ /* 0x040fe20000001818 */
[----:B------:R-:W5:Y:S04]  /*1fc70*/  LDSM.16.MT88.4 R116, [R193+0x10800] ;  /* 0x01080000c174783b */ /* 0x000f680000004200 */
[----:B------:R-:W-:Y:S01]  /*1fc80*/  FADD.FTZ R177, R177, R176 ;  /* 0x000000b0b1b17221 */ /* 0x000fe20000010000 */
[C---:B------:R-:W-:Y:S05]  /*1fc90*/  HMMA.16816.F32 R28, R100.reuse, R120, R28 ;  /* 0x00000078641c723c */ /* 0x040fea000000181c */
[----:B------:R-:W-:Y:S01]  /*1fca0*/  FADD.FTZ R202, R202, R201 ;  /* 0x000000c9caca7221 */ /* 0x000fe20000010000 */
[C---:B------:R-:W-:Y:S01]  /*1fcb0*/  HMMA.16816.F32 R32, R100.reuse, R122, R32 ;  /* 0x0000007a6420723c */ /* 0x040fe20000001820 */
[----:B------:R-:W-:Y:S04]  /*1fcc0*/  LDSM.16.MT88.4 R120, [R196+0xd000] ;  /* 0x00d00000c478783b */ /* 0x000fe80000004200 */
[----:B--2---:R-:W-:Y:S01]  /*1fcd0*/  FADD.FTZ R2, R222, R177 ;  /* 0x000000b1de027221 */ /* 0x004fe20000010000 */
[C---:B------:R-:W-:Y:S05]  /*1fce0*/  HMMA.16816.F32 R36, R100.reuse, R124, R36 ;  /* 0x0000007c6424723c */ /* 0x040fea0000001824 */
[C---:B---3--:R-:W-:Y:S01]  /*1fcf0*/  FADD.FTZ R2, R221.reuse, R2 ;  /* 0x00000002dd027221 */ /* 0x048fe20000010000 */
        /* <DEDUP_REMOVED lines=13> */
[----:B------:R-:W-:Y:S01]  /*1fdd0*/  F2FP.F16.F32.PACK_AB R109, R221, R222 ;  /* 0x000000dedd6d723e */ /* 0x000fe200000000ff */
[C---:B-----5:R-:W-:Y:S05]  /*1fde0*/  HMMA.16816.F32 R76, R100.reuse, R112, R76 ;  /* 0x00000070644c723c */ /* 0x060fea000000184c */
[----:B------:R-:W-:Y:S01]  /*1fdf0*/  F2FP.F16.F32.PACK_AB R111, R224, R203 ;  /* 0x000000cbe06f723e */ /* 0x000fe200000000ff */
[C---:B------:R-:W-:Y:S01]  /*1fe00*/  HMMA.16816.F32 R80, R100.reuse, R114, R80 ;  /* 0x000000726450723c */ /* 0x040fe20000001850 */
[----:B------:R-:W2:Y:S04]  /*1fe10*/  LDSM.16.MT88.4 R112, [R193+0xd000] ;  /* 0x00d00000c170783b */ /* 0x000ea80000004200 */
[----:B------:R-:W-:Y:S01]  /*1fe20*/  F2FP.F16.F32.PACK_AB R108, R226, R223 ;  /* 0x000000dfe26c723e */ /* 0x000fe200000000ff */
        /* <DEDUP_REMOVED lines=12> */
[----:B------:R-:W-:Y:S01]  /*1fef0*/  IADD3 R2, R213, -0x1, RZ ;  /* 0xffffffffd5027810 */ /* 0x000fe20007ffe0ff */
        /* <DEDUP_REMOVED lines=11> */
[----:B------:R-:W-:Y:S01]  /*1ffb0*/  MOV R213, R2 ;  /* 0x0000000200d57202 */ /* 0x000fe20000000f00 */
[C---:B------:R-:W-:Y:S05]  /*1ffc0*/  HMMA.16816.F32 R28, R108.reuse, R128, R28 ;  /* 0x000000806c1c723c */ /* 0x040fea000000181c */
[----:B------:R-:W-:Y:S01]  /*1ffd0*/  MOV R2, R133 ;  /* 0x0000008500027202 */ /* 0x000fe20000000f00 */
        /* <DEDUP_REMOVED lines=63> */
.L_x_3086:
        /* <DEDUP_REMOVED lines=264> */
.L_x_3091:
[----:B------:R-:W1:Y:S01]  /*21450*/  S2R R32, SR_CTAID.Z ;  /* 0x0000000000207919 */ /* 0x000e620000002700 */
[----:B------:R-:W1:Y:S01]  /*21460*/  LDC R2, c[0x0][0x270] ;  /* 0x00009c00ff027b82 */ /* 0x000e620000000800 */
[----:B---3--:R-:W1:Y:S07]  /*21470*/  S2R R17, SR_CTAID.Y ;  /* 0x0000000000117919 */ /* 0x008e6e0000002600 */
[----:B------:R-:W2:Y:S01]  /*21480*/  LDC R3, c[0x0][0x2c4] ;  /* 0x0000b100ff037b82 */ /* 0x000ea20000000800 */
[----:B-1----:R-:W-:-:S04]  /*21490*/  IMAD R2, R17, R2, R32 ;  /* 0x0000000211027224 */ /* 0x002fc800078e0220 */
[----:B--2---:R-:W-:-:S07]  /*214a0*/  IMAD R3, R2, R3, RZ ;  /* 0x0000000302037224 */ /* 0x004fce00078e02ff */
.L_x_3092:
        /* <DEDUP_REMOVED lines=34> */
.L_x_3094:
[----:B------:R-:W-:Y:S05]  /*216d0*/  BSYNC B0 ;  /* 0x0000000000007941 */ /* 0x000fea0003800000 */
.L_x_3093:
[----:B------:R-:W2:Y:S01]  /*216e0*/  S2UR UR5, SR_CTAID.X ;  /* 0x00000000000579c3 */ /* 0x000ea20000002500 */
[----:B-1----:R-:W-:Y:S01]  /*216f0*/  LEA.HI R11, R7, R0, RZ, 0x3 ;  /* 0x00000000070b7211 */ /* 0x002fe200078f18ff */
[----:B------:R1:W3:Y:S01]  /*21700*/  LDS.128 R12, [R212+0x1800] ;  /* 0x00180000d40c7984 */ /* 0x0002e20000000c00 */
[----:B------:R-:W-:Y:S01]  /*21710*/  SHF.R.S32.HI R19, RZ, 0x1f, R17 ;  /* 0x0000001fff137819 */ /* 0x000fe20000011411 */
[----:B------:R-:W-:Y:S01]  /*21720*/  BSSY B0, `(.L_x_3095) ;  /* 0x0000040000007945 */ /* 0x000fe20003800000 */
[----:B------:R-:W-:Y:S02]  /*21730*/  LOP3.LUT R11, R11, 0xfffffff8, RZ, 0xc0, !PT ;  /* 0xfffffff80b0b7812 */ /* 0x000fe400078ec0ff */
[----:B------:R-:W-:Y:S01]  /*21740*/  ISETP.NE.AND P0, PT, R209, -0x1, PT ;  /* 0xffffffffd100780c */ /* 0x000fe20003f05270 */
[----:B------:R-:W4:Y:S01]  /*21750*/  LDC.64 R2, c[0x0][0x290] ;  /* 0x0000a400ff027b82 */ /* 0x000f220000000a00 */
[----:B------:R-:W-:Y:S01]  /*21760*/  LEA.HI R9, R9, R8, RZ, 0x3 ;  /* 0x0000000809097211 */ /* 0x000fe200078f18ff */
[----:B------:R-:W-:-:S03]  /*21770*/  IMAD.IADD R28, R0, 0x1, -R11 ;  /* 0x00000001001c7824 */ /* 0x000fc600078e0a0b */
[----:B------:R-:W-:Y:S01]  /*21780*/  SHF.R.S32.HI R6, RZ, 0x3, R9 ;  /* 0x00000003ff067819 */ /* 0x000fe20000011409 */
[----:B------:R-:W-:Y:S01]  /*21790*/  IMAD.SHL.U32 R28, R28, 0x8, RZ ;  /* 0x000000081c1c7824 */ /* 0x000fe200078e00ff */
[----:B------:R-:W-:Y:S01]  /*217a0*/  LOP3.LUT R9, R9, 0xfffffff8, RZ, 0xc0, !PT ;  /* 0xfffffff809097812 */ /* 0x000fe200078ec0ff */
[----:B------:R-:W5:Y:S02]  /*217b0*/  LDC.64 R4, c[0x0][0x298] ;  /* 0x0000a600ff047b82 */ /* 0x000f640000000a00 */
[----:B------:R-:W-:Y:S01]  /*217c0*/  VIADD R10, R6, 0x10 ;  /* 0x00000010060a7836 */ /* 0x000fe20000000000 */
[----:B------:R-:W-:Y:S02]  /*217d0*/  SHF.R.S32.HI R29, RZ, 0x1f, R28 ;  /* 0x0000001fff1d7819 */ /* 0x000fe4000001141c */
[----:B------:R-:W-:Y:S01]  /*217e0*/  IADD3 R0, -R9, R8, RZ ;  /* 0x0000000809007210 */ /* 0x000fe20007ffe1ff */
[----:B--2---:R-:W-:-:S04]  /*217f0*/  USHF.L.U32 UR5, UR5, 0x6, URZ ;  /* 0x0000000605057899 */ /* 0x004fc8000800063f */
[----:B------:R-:W-:Y:S01]  /*21800*/  IMAD.SHL.U32 R0, R0, 0x8, RZ ;  /* 0x0000000800007824 */ /* 0x000fe200078e00ff */
[----:B------:R-:W-:Y:S01]  /*21810*/  USHF.R.S32.HI UR4, URZ, 0x1f, UR5 ;  /* 0x0000001f3f047899 */ /* 0x000fe20008011405 */
[----:B------:R-:W-:Y:S02]  /*21820*/  VIADD R7, R208, -UR5 ;  /* 0x80000005d0077c36 */ /* 0x000fe40008000000 */
[-C--:B----4-:R-:W-:Y:S02]  /*21830*/  IMAD R16, R19, R2.reuse, RZ ;  /* 0x0000000213107224 */ /* 0x090fe400078e02ff */
[C---:B------:R-:W-:Y:S01]  /*21840*/  IMAD.WIDE.U32 R24, R17.reuse, R2, RZ ;  /* 0x0000000211187225 */ /* 0x040fe200078e00ff */
[----:B------:R-:W-:Y:S02]  /*21850*/  ISETP.GE.AND P6, PT, R10, R7, PT ;  /* 0x000000070a00720c */ /* 0x000fe40003fc6270 */
[----:B------:R1:W2:Y:S01]  /*21860*/  LDS.128 R8, [R212+0x3800] ;  /* 0x00380000d4087984 */ /* 0x0002a20000000c00 */
[----:B------:R-:W-:Y:S01]  /*21870*/  IMAD R3, R17, R3, R16 ;  /* 0x0000000311037224 */ /* 0x000fe200078e0210 */
[----:B------:R-:W-:Y:S01]  /*21880*/  SHF.R.S32.HI R17, RZ, 0x1f, R32 ;  /* 0x0000001fff117819 */ /* 0x000fe20000011420 */
[----:B-----5:R-:W-:-:S04]  /*21890*/  IMAD.WIDE.U32 R22, R209, R4, RZ ;  /* 0x00000004d1167225 */ /* 0x020fc800078e00ff */
        /* <DEDUP_REMOVED lines=10> */
[----:B------:R1:W4:Y:S01]  /*21940*/  LDS.128 R24, [R212] ;  /* 0x00000000d4187984 */ /* 0x0003220000000c00 */
[----:B------:R-:W-:Y:S01]  /*21950*/  IADD3.X R21, R18, R21, R3, P0, !PT ;  /* 0x0000001512157210 */ /* 0x000fe200007fe403 */
[----:B------:R-:W-:Y:S01]  /*21960*/  VIADD R2, R6, 0x30 ;  /* 0x0000003006027836 */ /* 0x000fe20000000000 */
[-C--:B------:R-:W-:Y:S01]  /*21970*/  ISETP.GE.AND P5, PT, R16, R7.reuse, PT ;  /* 0x000000071000720c */ /* 0x080fe20003fa6270 */
[----:B------:R-:W-:Y:S01]  /*21980*/  IMAD R35, R32, UR5, R17 ;  /* 0x0000000520237c24 */ /* 0x000fe2000f8e0211 */
[-C--:B------:R-:W-:Y:S01]  /*21990*/  ISETP.GE.AND P0, PT, R6, R7.reuse, PT ;  /* 0x000000070600720c */ /* 0x080fe20003f06270 */
[----:B------:R-:W-:Y:S01]  /*219a0*/  IMAD.WIDE.U32 R32, R32, UR4, R20 ;  /* 0x0000000420207c25 */ /* 0x000fe2000f8e0014 */
[----:B------:R1:W1:Y:S01]  /*219b0*/  LDS.128 R16, [R212+0x4000] ;  /* 0x00400000d4107984 */ /* 0x0002620000000c00 */
[----:B------:R-:W-:-:S02]  /*219c0*/  ISETP.GE.AND P4, PT, R2, R7, PT ;  /* 0x000000070200720c */ /* 0x000fc40003f86270 */
[C---:B------:R-:W-:Y:S01]  /*219d0*/  IADD3 R2, R0.reuse, 0x80, RZ ;  /* 0x0000008000027810 */ /* 0x040fe20007ffe0ff */
[----:B------:R1:W1:Y:S01]  /*219e0*/  LDS.128 R20, [R212+0x2000] ;  /* 0x00200000d4147984 */ /* 0x0002620000000c00 */
[----:B------:R-:W-:Y:S01]  /*219f0*/  SHF.R.S32.HI R3, RZ, 0x1f, R6 ;  /* 0x0000001fff037819 */ /* 0x000fe20000011406 */
[----:B------:R-:W-:Y:S01]  /*21a00*/  VIADD R0, R0, 0x40 ;  /* 0x0000004000007836 */ /* 0x000fe20000000000 */
[----:B------:R-:W-:-:S04]  /*21a10*/  IADD3 R35, R35, R33, RZ ;  /* 0x0000002123237210 */ /* 0x000fc80007ffe0ff */
[----:B---3--:R-:W-:Y:S05]  /*21a20*/  @P0 BRA `(.L_x_3096) ;  /* 0x00000000003c0947 */ /* 0x008fea0003800000 */
        /* <DEDUP_REMOVED lines=12> */
[----:B----4-:R3:W-:Y:S04]  /*21af0*/  @!P2 STG.E.128 desc[UR6][R36.64], R24 ;  /* 0x000000182400a986 */ /* 0x0107e8000c101d06 */
[----:B-1----:R3:W-:Y:S04]  /*21b00*/  @!P1 STG.E.128 desc[UR6][R36.64+0x80], R20 ;  /* 0x0000801424009986 */ /* 0x0027e8000c101d06 */
[----:B------:R3:W-:Y:S02]  /*21b10*/  @!P0 STG.E.128 desc[UR6][R36.64+0x100], R16 ;  /* 0x0001001024008986 */ /* 0x0007e4000c101d06 */
.L_x_3096:
[----:B------:R-:W-:Y:S05]  /*21b20*/  BSYNC B0 ;  /* 0x0000000000007941 */ /* 0x000fea0003800000 */
.L_x_3095:
[----:B---34-:R3:W4:Y:S01]  /*21b30*/  LDS.128 R24, [R212+0x800] ;  /* 0x00080000d4187984 */ /* 0x0187220000000c00 */
        /* <DEDUP_REMOVED lines=22> */
.L_x_3098:
[----:B------:R-:W-:Y:S05]  /*21ca0*/  BSYNC B0 ;  /* 0x0000000000007941 */ /* 0x000fea0003800000 */
.L_x_3097:
        /* <DEDUP_REMOVED lines=23> */
.L_x_3100:
[----:B------:R-:W-:Y:S05]  /*21e20*/  BSYNC B0 ;  /* 0x0000000000007941 */ /* 0x000fea0003800000 */
.L_x_3099:
[----:B---34-:R-:W3:Y:S01]  /*21e30*/  LDS.128 R212, [R212+0x5800] ;  /* 0x00580000d4d47984 */ /* 0x018ee20000000c00 */
[----:B------:R-:W-:Y:S05]  /*21e40*/  @P4 EXIT ;  /* 0x000000000000494d */ /* 0x000fea0003800000 */
[----:B------:R-:W-:Y:S01]  /*21e50*/  IADD3 R6, P0, R6, 0x30, RZ ;  /* 0x0000003006067810 */ /* 0x000fe20007f1e0ff */
[----:B-12---:R-:W-:Y:S01]  /*21e60*/  IMAD.MOV.U32 R16, RZ, RZ, R32 ;  /* 0x000000ffff107224 */ /* 0x006fe200078e0020 */
        /* <DEDUP_REMOVED lines=16> */
[----:B---3--:R-:W-:Y:S01]  /*21f70*/  STG.E.128 desc[UR6][R4.64+0x100], R212 ;  /* 0x000100d404007986 */ /* 0x008fe2000c101d06 */
[----:B------:R-:W-:Y:S05]  /*21f80*/  EXIT ;  /* 0x000000000000794d */ /* 0x000fea0003800000 */
.L_x_3101:
        /* <DEDUP_REMOVED lines=15> */
.L_x_4173:


//--------------------- .text._ZN5flash24flash_fwd_splitkv_kernelI23Flash_fwd_kernel_traitsILi192ELi64ELi64ELi4ELb0ELb0EN7cutlass6half_tE19Flash_kernel_traitsILi192ELi64ELi64ELi4ES3_EELb1ELb0ELb0ELb0ELb1ELb0ELb1ELb0EEEvNS_16Flash_fwd_paramsE --------------------------
	.section	.text._ZN5flash24flash_fwd_splitkv_kernelI23Flash_fwd_kernel_traitsILi192ELi64ELi64ELi4ELb0ELb0EN7cutlass6half_tE19Flash_kernel_traitsILi192ELi64ELi64ELi4ES3_EELb1ELb0ELb0ELb0ELb1ELb0ELb1ELb0EEEvNS_16Flash_fwd_paramsE,"ax",@progbits
	.align	128
        .global         _ZN5flash24flash_fwd_splitkv_kernelI23Flash_fwd_kernel_traitsILi192ELi64ELi64ELi4ELb0ELb0EN7cutlass6half_tE19Flash_kernel_traitsILi192ELi64ELi64ELi4ES3_EELb1ELb0ELb0ELb0ELb1ELb0ELb1ELb0EEEvNS_16Flash_fwd_paramsE
        .type           _ZN5flash24flash_fwd_splitkv_kernelI23Flash_fwd_kernel_traitsILi192ELi64ELi64ELi4ELb0ELb0EN7cutlass6half_tE19Flash_kernel_traitsILi192ELi64ELi64ELi4ES3_EELb1ELb0ELb0ELb0ELb1ELb0ELb1ELb0EEEvNS_16Flash_fwd_paramsE,@function
        .size           _ZN5flash24flash_fwd_splitkv_kernelI23Flash_fwd_kernel_traitsILi192ELi64ELi64ELi4ELb0ELb0EN7cutlass6half_tE19Flash_kernel_traitsILi192ELi64ELi64ELi4ES3_EELb1ELb0ELb0ELb0ELb1ELb0ELb1ELb0EEEvNS_16Flash_fwd_paramsE,(.L_x_4174 - _ZN5flash24flash_fwd_splitkv_kernelI23Flash_fwd_kernel_traitsILi192ELi64ELi64ELi4ELb0ELb0EN7cutlass6half_tE19Flash_kernel_traitsILi192ELi64ELi64ELi4ES3_EELb1ELb0ELb0ELb0ELb1ELb0ELb1ELb0EEEvNS_16Flash_fwd_paramsE)
        .other          _ZN5flash24flash_fwd_splitkv_kernelI23Flash_fwd_kernel_traitsILi192ELi64ELi64ELi4ELb0ELb0EN7cutlass6half_tE19Flash_kernel_traitsILi192ELi64ELi64ELi4ES3_EELb1ELb0ELb0ELb0ELb1ELb0ELb1ELb0EEEvNS_16Flash_fwd_paramsE,@"STO_CUDA_ENTRY STV_DEFAULT"
_ZN5flash24flash_fwd_splitkv_kernelI23Flash_fwd_kernel_traitsILi192ELi64ELi64ELi4ELb0ELb0EN7cutlass6half_tE19Flash_kernel_traitsILi192ELi64ELi64ELi4ES3_EELb1ELb0ELb0ELb0ELb1ELb0ELb1ELb0EEEvNS_16Flash_fwd_paramsE:
.text._ZN5flash24flash_fwd_splitkv_kernelI23Flash_fwd_kernel_traitsILi192ELi64ELi64ELi4ELb0ELb0EN7cutlass6half_tE19Flash_kernel_traitsILi192ELi64ELi64ELi4ES3_EELb1ELb0ELb0ELb0ELb1ELb0ELb1ELb0EEEvNS_16Flash_fwd_paramsE:
[----:B------:R-:W-:Y:S08]  /*0000*/  LDC R1, c[0x0][0x28] ;  /* 0x00000a00ff017b82 */ /* 0x000ff00000000800 */
[----:B------:R-:W1:Y:S01]  /*0010*/  LDC R7, c[0x0][0x270] ;  /* 0x00009c00ff077b82 */ /* 0x000e620000000800 */
[----:B------:R-:W2:Y:S01]  /*0020*/  S2R R14, SR_CTAID.Z ;  /* 0x00000000000e7919 */ /* 0x000ea20000002700 */
[----:B------:R-:W-:Y:S01]  /*0030*/  MOV R2, RZ ;  /* 0x000000ff00027202 */ /* 0x000fe20000000f00 */
[----:B------:R-:W-:Y:S01]  /*0040*/  ULDC.64 UR10, c[0x0][0x208] ;  /* 0x00008200000a7ab9 */ /* 0x000fe20000000a00 */
[----:B------:R-:W-:-:S04]  /*0050*/  MOV R11, 0xffffffff ;  /* 0xffffffff000b7802 */ /* 0x000fc80000000f00 */
[----:B------:R-:W3:Y:S08]  /*0060*/  LDC.64 R8, c[0x0][0x2f0] ;  /* 0x0000bc00ff087b82 */ /* 0x000ef00000000a00 */
[----:B------:R-:W4:Y:S01]  /*0070*/  LDC.64 R12, c[0x0][0x2f8] ;  /* 0x0000be00ff0c7b82 */ /* 0x000f220000000a00 */
        /* <DEDUP_REMOVED lines=20> */
[----:B------:R-:W-:Y:S02]  /*01c0*/  ISETP.GE.U32.AND P3, PT, R0, R7, PT ;  /* 0x000000070000720c */ /* 0x000fe40003f66070 */
[----:B------:R-:W-:-:S03]  /*01d0*/  ISETP.NE.AND.EX P1, PT, R5, RZ, PT, P1 ;  /* 0x000000ff0500720c */ /* 0x000fc60003f25310 */
[----:B------:R-:W2:Y:S08]  /*01e0*/  LDC.U8 R0, c[0x0][0x3c2] ;  /* 0x0000f080ff007b82 */ /* 0x000eb00000000000 */
[----:B------:R-:W-:Y:S01]  /*01f0*/  @P3 VIADD R209, R209, 0x1 ;  /* 0x00000001d1d13836 */ /* 0x000fe20000000000 */
[----:B------:R-:W-:-:S05]  /*0200*/  @!P2 LOP3.LUT R209, RZ, R7, RZ, 0x33, !PT ;  /* 0x00000007ffd1a212 */ /* 0x000fca00078e33ff */
[----:B---3--:R-:W-:Y:S02]  /*0210*/  IMAD.WIDE R18, R209, 0x4, R8 ;  /* 0x00000004d1127825 */ /* 0x008fe400078e0208 */
[----:B------:R-:W3:Y:S03]  /*0220*/  @P0 LDC.64 R8, c[0x0][0x300] ;  /* 0x0000c000ff080b82 */ /* 0x000ee60000000a00 */
[----:B------:R-:W4:Y:S04]  /*0230*/  @P1 LDG.E R11, desc[UR10][R18.64] ;  /* 0x0000000a120b1981 */ /* 0x000f28000c1e1900 */
[----:B------:R-:W4:Y:S01]  /*0240*/  @P1 LDG.E R6, desc[UR10][R18.64+0x4] ;  /* 0x0000040a12061981 */ /* 0x000f22000c1e1900 */
[----:B--2---:R-:W-:Y:S01]  /*0250*/  ISETP.NE.AND P3, PT, R0, RZ, PT ;  /* 0x000000ff0000720c */ /* 0x004fe20003f65270 */
[----:B------:R-:W-:Y:S01]  /*0260*/  IMAD.MOV.U32 R5, RZ, RZ, RZ ;  /* 0x000000ffff057224 */ /* 0x000fe200078e00ff */
[----:B-1----:R-:W-:-:S02]  /*0270*/  ISETP.EQ.U32.AND P2, PT, R2, RZ, PT ;  /* 0x000000ff0200720c */ /* 0x002fc40003f42070 */
[----:B------:R-:W-:Y:S02]  /*0280*/  MOV R10, 0xffffffff ;  /* 0xffffffff000a7802 */ /* 0x000fe40000000f00 */
[----:B------:R-:W-:Y:S01]  /*0290*/  ISETP.EQ.OR.EX P2, PT, R3, RZ, !P3, P2 ;  /* 0x000000ff0300720c */ /* 0x000fe20005f42720 */
[----:B---3--:R-:W-:-:S04]  /*02a0*/  @P0 IMAD.WIDE R16, R209, 0x4, R8 ;  /* 0x00000004d1100825 */ /* 0x008fc800078e0208 */
[C---:B----4-:R-:W-:Y:S01]  /*02b0*/  IMAD.WIDE R8, R209.reuse, 0x4, R12 ;  /* 0x00000004d1087825 */ /* 0x050fe200078e020c */
[----:B------:R1:W5:Y:S07]  /*02c0*/  @P0 LDG.E R5, desc[UR10][R16.64] ;  /* 0x0000000a10050981 */ /* 0x00036e000c1e1900 */
[----:B------:R1:W5:Y:S01]  /*02d0*/  @!P2 LDG.E R10, desc[UR10][R8.64] ;  /* 0x0000000a080aa981 */ /* 0x000362000c1e1900 */
[----:B------:R-:W-:Y:S02]  /*02e0*/  ISETP.NE.U32.AND P0, PT, R2, RZ, PT ;  /* 0x000000ff0200720c */ /* 0x000fe40003f05070 */
[----:B------:R-:W-:Y:S01]  /*02f0*/  IADD3 R2, -R209, RZ, RZ ;  /* 0x000000ffd1027210 */ /* 0x000fe20007ffe1ff */
[----:B------:R-:W2:Y:S01]  /*0300*/  S2R R33, SR_CTAID.X ;  /* 0x0000000000217919 */ /* 0x000ea20000002500 */
[----:B------:R-:W-:Y:S01]  /*0310*/  ISETP.NE.AND.EX P0, PT, R3, RZ, PT, P0 ;  /* 0x000000ff0300720c */ /* 0x000fe20003f05300 */
[----:B------:R-:W3:Y:S02]  /*0320*/  S2R R0, SR_CTAID.Y ;  /* 0x0000000000007919 */ /* 0x000ee40000002600 */
[----:B------:R-:W-:Y:S01]  /*0330*/  IMAD R14, R7, R2, R14 ;  /* 0x00000002070e7224 */ /* 0x000fe200078e020e */
[----:B------:R-:W4:Y:S01]  /*0340*/  S2R R4, SR_TID.X ;  /* 0x0000000000047919 */ /* 0x000f220000002100 */
[----:B------:R-:W-:-:S06]  /*0350*/  @P1 IMAD.IADD R89, R6, 0x1, -R11 ;  /* 0x0000000106591824 */ /* 0x000fcc00078e0a0b */
[----:B------:R-:W1:Y:S02]  /*0360*/  @!P1 LDC R89, c[0x0][0x2c4] ;  /* 0x0000b100ff599b82 */ /* 0x000e640000000800 */
[----:B--234-:R-:W-:Y:S05]  /*0370*/  @!P0 BRA `(.L_x_3102) ;  /* 0x0000000000108947 */ /* 0x01cfea0003800000 */
[----:B------:R-:W2:Y:S02]  /*0380*/  @P3 LDG.E R3, desc[UR10][R8.64+0x4] ;  /* 0x0000040a08033981 */ /* 0x000ea4000c1e1900 */
[----:B--2--5:R-:W-:-:S06]  /*0390*/  @P3 IADD3 R6, R3, -R10, RZ ;  /* 0x8000000a03063210 */ /* 0x024fcc0007ffe0ff */
[----:B------:R3:W5:Y:S01]  /*03a0*/  @!P3 LDG.E R6, desc[UR10][R8.64] ;  /* 0x0000000a0806b981 */ /* 0x000762000c1e1900 */
[----:B------:R-:W-:Y:S05]  /*03b0*/  BRA `(.L_x_3103) ;  /* 0x0000000000047947 */ /* 0x000fea0003800000 */
.L_x_3102:
[----:B------:R-:W2:Y:S02]  /*03c0*/  LDC R6, c[0x0][0x2c8] ;  /* 0x0000b200ff067b82 */ /* 0x000ea40000000800 */
.L_x_3103:
[----:B------:R-:W4:Y:S02]  /*03d0*/  LDC.64 R2, c[0x0][0x308] ;  /* 0x0000c200ff027b82 */ /* 0x000f240000000a00 */
[----:B----4-:R-:W-:-:S04]  /*03e0*/  ISETP.NE.U32.AND P3, PT, R2, RZ, PT ;  /* 0x000000ff0200720c */ /* 0x010fc80003f65070 */
[----:B------:R-:W-:-:S13]  /*03f0*/  ISETP.NE.AND.EX P3, PT, R3, RZ, PT, P3 ;  /* 0x000000ff0300720c */ /* 0x000fda0003f65330 */
[----:B------:R-:W4:Y:S02]  /*0400*/  @P3 LDC.64 R2, c[0x0][0x308] ;  /* 0x0000c200ff023b82 */ /* 0x000f240000000a00 */
[----:B----4-:R-:W-:-:S05]  /*0410*/  @P3 IMAD.WIDE R2, R209, 0x4, R2 ;  /* 0x00000004d1023825 */ /* 0x010fca00078e0202 */
[----:B------:R4:W5:Y:S01]  /*0420*/  @P3 LDG.E R84, desc[UR10][R2.64] ;  /* 0x0000000a02543981 */ /* 0x000962000c1e1900 */
[----:B------:R-:W-:-:S05]  /*0430*/  IMAD.SHL.U32 R88, R33, 0x40, RZ ;  /* 0x0000004021587824 */ /* 0x000fca00078e00ff */
[----:B-1----:R-:W-:-:S13]  /*0440*/  ISETP.GT.AND P0, PT, R89, R88, PT ;  /* 0x000000585900720c */ /* 0x002fda0003f04270 */
[----:B------:R-:W-:Y:S05]  /*0450*/  @!P0 EXIT ;  /* 0x000000000000894d */ /* 0x000fea0003800000 */
[----:B---3--:R-:W1:Y:S01]  /*0460*/  LDC R9, c[0x0][0x10] ;  /* 0x00000400ff097b82 */ /* 0x008e620000000800 */
[----:B-----5:R-:W-:-:S07]  /*0470*/  @P3 IMAD.IADD R84, R84, 0x1, -R5 ;  /* 0x0000000154543824 */ /* 0x020fce00078e0a05 */
[----:B----4-:R-:W3:Y:S08]  /*0480*/  LDC R3, c[0x0][0x2c8] ;  /* 0x0000b200ff037b82 */ /* 0x010ef00000000800 */
[----:B------:R-:W4:Y:S01]  /*0490*/  LDC R87, c[0x0][0x398] ;  /* 0x0000e600ff577b82 */ /* 0x000f220000000800 */
[----:B-1----:R-:W-:-:S04]  /*04a0*/  IABS R13, R9 ;  /* 0x00000009000d7213 */ /* 0x002fc80000000000 */
[----:B------:R-:W1:Y:S01]  /*04b0*/  I2F.RP R2, R13 ;  /* 0x0000000d00027306 */ /* 0x000e620000209400 */
[----:B---3--:R-:W-:-:S05]  /*04c0*/  VIADD R3, R3, 0x3f ;  /* 0x0000003f03037836 */ /* 0x008fca0000000000 */
[----:B------:R-:W-:-:S04]  /*04d0*/  SHF.R.S32.HI R18, RZ, 0x1f, R3 ;  /* 0x0000001fff127819 */ /* 0x000fc80000011403 */
[----:B------:R-:W-:Y:S01]  /*04e0*/  LEA.HI R18, R18, R3, RZ, 0x6 ;  /* 0x0000000312127211 */ /* 0x000fe200078f30ff */
[----:B-1----:R-:W1:Y:S03]  /*04f0*/  MUFU.RCP R16, R2 ;  /* 0x0000000200107308 */ /* 0x002e660000001000 */
[----:B------:R-:W-:-:S05]  /*0500*/  LEA.HI.SX32 R18, R18, R9, 0x1a ;  /* 0x0000000912127211 */ /* 0x000fca00078fd2ff */
[----:B------:R-:W-:-:S05]  /*0510*/  VIADD R18, R18, 0xffffffff ;  /* 0xffffffff12127836 */ /* 0x000fca0000000000 */
[----:B------:R-:W-:Y:S02]  /*0520*/  IABS R3, R18 ;  /* 0x0000001200037213 */ /* 0x000fe40000000000 */
[-C--:B------:R-:W-:Y:S01]  /*0530*/  LOP3.LUT R18, R18, R9.reuse, RZ, 0x3c, !PT ;  /* 0x0000000912127212 */ /* 0x080fe200078e3cff */
[----:B-1----:R-:W-:Y:S01]  /*0540*/  VIADD R16, R16, 0xffffffe ;  /* 0x0ffffffe10107836 */ /* 0x002fe20000000000 */
[----:B------:R-:W-:Y:S02]  /*0550*/  IABS R2, R9 ;  /* 0x0000000900027213 */ /* 0x000fe40000000000 */
[----:B------:R-:W-:Y:S01]  /*0560*/  ISETP.GE.AND P0, PT, R18, RZ, PT ;  /* 0x000000ff1200720c */ /* 0x000fe20003f06270 */
[----:B------:R-:W1:Y:S02]  /*0570*/  F2I.FTZ.U32.TRUNC.NTZ R17, R16 ;  /* 0x0000001000117305 */ /* 0x000e64000021f000 */
[----:B------:R-:W-:Y:S02]  /*0580*/  IMAD.MOV R2, RZ, RZ, -R2 ;  /* 0x000000ffff027224 */ /* 0x000fe400078e0a02 */
[----:B-1----:R-:W-:-:S02]  /*0590*/  IMAD.MOV R8, RZ, RZ, -R17 ;  /* 0x000000ffff087224 */ /* 0x002fc400078e0a11 */
[----:B------:R-:W-:Y:S02]  /*05a0*/  IMAD.MOV.U32 R16, RZ, RZ, RZ ;  /* 0x000000ffff107224 */ /* 0x000fe400078e00ff */
[----:B------:R-:W-:-:S04]  /*05b0*/  IMAD R8, R8, R13, RZ ;  /* 0x0000000d08087224 */ /* 0x000fc800078e02ff */
[----:B------:R-:W-:-:S06]  /*05c0*/  IMAD.HI.U32 R8, R17, R8, R16 ;  /* 0x0000000811087227 */ /* 0x000fcc00078e0010 */
[----:B------:R-:W-:Y:S02]  /*05d0*/  IMAD.HI.U32 R12, R8, R3, RZ ;  /* 0x00000003080c7227 */ /* 0x000fe400078e00ff */
[----:B------:R-:W1:Y:S02]  /*05e0*/  @!P3 LDC R8, c[0x0][0x2cc] ;  /* 0x0000b300ff08bb82 */ /* 0x000e640000000800 */
[----:B------:R-:W-:-:S05]  /*05f0*/  IMAD R16, R12, R2, R3 ;  /* 0x000000020c107224 */ /* 0x000fca00078e0203 */
[----:B------:R-:W-:Y:S01]  /*0600*/  ISETP.GT.U32.AND P1, PT, R13, R16, PT ;  /* 0x000000100d00720c */ /* 0x000fe20003f24070 */
[----:B------:R-:W3:-:S12]  /*0610*/  @!P3 LDC.64 R2, c[0x0][0x318] ;  /* 0x0000c600ff02bb82 */ /* 0x000ed80000000a00 */
[----:B------:R-:W-:Y:S02]  /*0620*/  @!P1 IMAD.IADD R16, R16, 0x1, -R13 ;  /* 0x0000000110109824 */ /* 0x000fe400078e0a0d */
[----:B------:R-:W-:Y:S01]  /*0630*/  @!P1 VIADD R12, R12, 0x1 ;  /* 0x000000010c0c9836 */ /* 0x000fe20000000000 */
[----:B------:R-:W-:Y:S02]  /*0640*/  ISETP.NE.AND P1, PT, R9, RZ, PT ;  /* 0x000000ff0900720c */ /* 0x000fe40003f25270 */
[----:B------:R-:W-:Y:S02]  /*0650*/  ISETP.GE.U32.AND P4, PT, R16, R13, PT ;  /* 0x0000000d1000720c */ /* 0x000fe40003f86070 */
[----:B---3--:R-:W-:-:S04]  /*0660*/  @!P3 ISETP.NE.U32.AND P2, PT, R2, RZ, PT ;  /* 0x000000ff0200b20c */ /* 0x008fc80003f45070 */
[----:B------:R-:W-:Y:S02]  /*0670*/  @!P3 ISETP.NE.AND.EX P2, PT, R3, RZ, PT, P2 ;  /* 0x000000ff0300b20c */ /* 0x000fe40003f45320 */
[----:B------:R-:W-:-:S05]  /*0680*/  IADD3 R3, -R89, 0x7f, R88 ;  /* 0x0000007f59037810 */ /* 0x000fca0007ffe158 */
[----:B------:R-:W-:Y:S01]  /*0690*/  @P4 VIADD R12, R12, 0x1 ;  /* 0x000000010c0c4836 */ /* 0x000fe20000000000 */
[----:B-1----:R-:W-:-:S03]  /*06a0*/  @!P3 SEL R8, R8, RZ, P2 ;  /* 0x000000ff0808b207 */ /* 0x002fc60001000000 */
[----:B------:R-:W-:Y:S01]  /*06b0*/  @!P0 IMAD.MOV R12, RZ, RZ, -R12 ;  /* 0x000000ffff0c8224 */ /* 0x000fe200078e0a0c */
[----:B--2---:R-:W-:Y:S02]  /*06c0*/  @!P3 IADD3 R84, R8, R6, -R5 ;  /* 0x000000060854b210 */ /* 0x004fe40007ffe805 */
[----:B------:R-:W-:Y:S02]  /*06d0*/  @!P1 LOP3.LUT R12, RZ, R9, RZ, 0x33, !PT ;  /* 0x00000009ff0c9212 */ /* 0x000fe400078e33ff */
[----:B----4-:R-:W-:Y:S01]  /*06e0*/  IADD3 R3, R3, R87, R84 ;  /* 0x0000005703037210 */ /* 0x010fe20007ffe054 */
[----:B------:R-:W-:Y:S02]  /*06f0*/  VIADD R13, R84, 0x3f ;  /* 0x0000003f540d7836 */ /* 0x000fe40000000000 */
[----:B------:R-:W-:Y:S01]  /*0700*/  IMAD R200, R12, R0, RZ ;  /* 0x000000000cc87224 */ /* 0x000fe200078e02ff */
[----:B------:R-:W-:Y:S02]  /*0710*/  SHF.R.S32.HI R2, RZ, 0x1f, R3 ;  /* 0x0000001fff027819 */ /* 0x000fe40000011403 */
[----:B------:R-:W-:-:S02]  /*0720*/  SHF.R.S32.HI R6, RZ, 0x1f, R13 ;  /* 0x0000001fff067819 */ /* 0x000fc4000001140d */
        /* <DEDUP_REMOVED lines=11> */
[----:B------:R-:W-:Y:S01]  /*07e0*/  IMAD.IADD R89, R89, 0x1, -R88 ;  /* 0x0000000159597824 */ /* 0x000fe200078e0a58 */
[----:B------:R-:W-:Y:S02]  /*07f0*/  LOP3.LUT P6, RZ, R4, 0xf, RZ, 0xc0, !PT ;  /* 0x0000000f04ff7812 */ /* 0x000fe400078cc0ff */
[----:B------:R-:W-:-:S04]  /*0800*/  LEA.HI R5, R5, R4, RZ, 0x4 ;  /* 0x0000000405057211 */ /* 0x000fc800078f20ff */
[----:B------:R-:W-:-:S05]  /*0810*/  LOP3.LUT R9, R5, 0x3ffffff0, RZ, 0xc0, !PT ;  /* 0x3ffffff005097812 */ /* 0x000fca00078ec0ff */
[----:B------:R-:W-:-:S04]  /*0820*/  IMAD.IADD R9, R4, 0x1, -R9 ;  /* 0x0000000104097824 */ /* 0x000fc800078e0a09 */
[----:B------:R-:W-:Y:S02]  /*0830*/  IMAD.SHL.U32 R6, R9, 0x4, RZ ;  /* 0x0000000409067824 */ /* 0x000fe400078e00ff */
[----:B-1----:R-:W-:Y:S01]  /*0840*/  IMAD R2, R0, R2, R209 ;  /* 0x0000000200027224 */ /* 0x002fe200078e02d1 */
[----:B------:R-:W-:-:S03]  /*0850*/  SHF.R.S32.HI R0, RZ, 0x4, R5 ;  /* 0x00000004ff007819 */ /* 0x000fc60000011405 */
[----:B------:R-:W-:Y:S01]  /*0860*/  IMAD R2, R2, R7, R14 ;  /* 0x0000000702027224 */ /* 0x000fe200078e020e */
[----:B------:R-:W-:Y:S01]  /*0870*/  SHF.R.S32.HI R7, RZ, 0x1f, R6 ;  /* 0x0000001fff077819 */ /* 0x000fe20000011406 */
[C---:B------:R-:W-:Y:S01]  /*0880*/  VIADD R10, R0.reuse, 0x18 ;  /* 0x00000018000a7836 */ /* 0x040fe20000000000 */
[----:B------:R-:W-:Y:S01]  /*0890*/  ISETP.GE.AND P3, PT, R0, R89, PT ;  /* 0x000000590000720c */ /* 0x000fe20003f66270 */
[----:B------:R-:W-:Y:S02]  /*08a0*/  IMAD R3, R2, R3, R88 ;  /* 0x0000000302037224 */ /* 0x000fe400078e0258 */
[----:B------:R-:W-:-:S04]  /*08b0*/  IMAD.WIDE R6, R0, 0xc0, R6 ;  /* 0x000000c000067825 */ /* 0x000fc800078e0206 */
[----:B------:R-:W-:Y:S01]  /*08c0*/  IMAD R5, R3, UR4, RZ ;  /* 0x0000000403057c24 */ /* 0x000fe2000f8e02ff */
[----:B------:R-:W-:Y:S01]  /*08d0*/  ULDC.64 UR4, c[0x0][0x288] ;  /* 0x0000a20000047ab9 */ /* 0x000fe20000000a00 */
[C---:B------:R-:W-:Y:S02]  /*08e0*/  VIADD R4, R0.reuse, 0x10 ;  /* 0x0000001000047836 */ /* 0x040fe40000000000 */
[C---:B------:R-:W-:Y:S01]  /*08f0*/  VIADD R8, R0.reuse, 0x20 ;  /* 0x0000002000087836 */ /* 0x040fe20000000000 */
[C---:B------:R-:W-:Y:S01]  /*0900*/  IADD3 R2, P0, R5.reuse, R6, RZ ;  /* 0x0000000605027210 */ /* 0x040fe20007f1e0ff */
[----:B------:R-:W-:Y:S01]  /*0910*/  VIADD R6, R0, 0x8 ;  /* 0x0000000800067836 */ /* 0x000fe20000000000 */
[----:B------:R-:W-:Y:S02]  /*0920*/  ISETP.GE.AND P1, PT, R4, R89, PT ;  /* 0x000000590400720c */ /* 0x000fe40003f26270 */
[----:B------:R-:W-:Y:S02]  /*0930*/  LEA.HI.X.SX32 R5, R5, R7, 0x1, P0 ;  /* 0x0000000705057211 */ /* 0x000fe400000f0eff */
[----:B------:R-:W-:-:S02]  /*0940*/  LEA R12, P0, R2, UR4, 0x2 ;  /* 0x00000004020c7c11 */ /* 0x000fc4000f8010ff */
[-C--:B------:R-:W-:Y:S02]  /*0950*/  ISETP.GE.AND P2, PT, R6, R89.reuse, PT ;  /* 0x000000590600720c */ /* 0x080fe40003f46270 */
[----:B------:R-:W-:Y:S01]  /*0960*/  LEA.HI.X R13, R2, UR5, R5, 0x2, P0 ;  /* 0x00000005020d7c11 */ /* 0x000fe200080f1405 */
[----:B------:R-:W-:Y:S01]  /*0970*/  VIADD R2, R0, 0x38 ;  /* 0x0000003800027836 */ /* 0x000fe20000000000 */
[-C--:B------:R-:W-:Y:S01]  /*0980*/  ISETP.GE.AND P0, PT, R10, R89.reuse, PT ;  /* 0x000000590a00720c */ /* 0x080fe20003f06270 */
[----:B------:R-:W-:Y:S01]  /*0990*/  ULDC.64 UR4, c[0x0][0x2b8] ;  /* 0x0000ae0000047ab9 */ /* 0x000fe20000000a00 */
[-C--:B------:R-:W-:Y:S01]  /*09a0*/  ISETP.GE.OR P5, PT, R6, R89.reuse, P6 ;  /* 0x000000590600720c */ /* 0x080fe200037a6670 */
[----:B------:R-:W-:Y:S01]  /*09b0*/  @!P3 STG.E.128 desc[UR10][R12.64], RZ ;  /* 0x000000ff0c00b986 */ /* 0x000fe2000c101d0a */
[----:B------:R-:W-:Y:S01]  /*09c0*/  ISETP.GE.OR P4, PT, R4, R89, P6 ;  /* 0x000000590400720c */ /* 0x000fe20003786670 */
[C---:B------:R-:W-:Y:S01]  /*09d0*/  VIADD R6, R0.reuse, 0x28 ;  /* 0x0000002800067836 */ /* 0x040fe20000000000 */
[----:B------:R-:W-:Y:S01]  /*09e0*/  SHF.R.S32.HI R5, RZ, 0x1f, R3 ;  /* 0x0000001fff057819 */ /* 0x000fe20000011403 */
[----:B------:R-:W-:Y:S01]  /*09f0*/  @!P3 STG.E.128 desc[UR10][R12.64+0x100], RZ ;  /* 0x000100ff0c00b986 */ /* 0x000fe2000c101d0a */
[----:B------:R-:W-:-:S03]  /*0a00*/  VIADD R4, R0, 0x30 ;  /* 0x0000003000047836 */ /* 0x000fc60000000000 */
[----:B------:R-:W-:Y:S01]  /*0a10*/  @!P3 STG.E.128 desc[UR10][R12.64+0x200], RZ ;  /* 0x000200ff0c00b986 */ /* 0x000fe2000c101d0a */
[----:B------:R-:W-:-:S03]  /*0a20*/  ISETP.GE.AND P3, PT, R8, R89, PT ;  /* 0x000000590800720c */ /* 0x000fc60003f66270 */
[----:B------:R-:W-:Y:S02]  /*0a30*/  @!P0 STG.E.128 desc[UR10][R12.64+0x4800], RZ ;  /* 0x004800ff0c008986 */ /* 0x000fe4000c101d0a */
[----:B------:R-:W-:Y:S02]  /*0a40*/  @!P4 IMAD.MOV.U32 R15, RZ, RZ, -0x800000 ;  /* 0xff800000ff0fc424 */ /* 0x000fe400078e00ff */
[----:B------:R-:W-:Y:S04]  /*0a50*/  @!P0 STG.E.128 desc[UR10][R12.64+0x4900], RZ ;  /* 0x004900ff0c008986 */ /* 0x000fe8000c101d0a */
[----:B------:R-:W-:Y:S01]  /*0a60*/  @!P0 STG.E.128 desc[UR10][R12.64+0x4a00], RZ ;  /* 0x004a00ff0c008986 */ /* 0x000fe2000c101d0a */
[----:B------:R-:W-:-:S03]  /*0a70*/  IADD3 R3, P0, R3, R0, RZ ;  /* 0x0000000003037210 */ /* 0x000fc60007f1e0ff */
[----:B------:R-:W-:Y:S01]  /*0a80*/  @!P2 STG.E.128 desc[UR10][R12.64+0x1800], RZ ;  /* 0x001800ff0c00a986 */ /* 0x000fe2000c101d0a */
[----:B------:R-:W-:Y:S02]  /*0a90*/  LEA.HI.X.SX32 R14, R0, R5, 0x1, P0 ;  /* 0x00000005000e7211 */ /* 0x000fe400000f0eff */
[C---:B------:R-:W-:Y:S01]  /*0aa0*/  LEA R16, P0, R3.reuse, UR4, 0x2 ;  /* 0x0000000403107c11 */ /* 0x040fe2000f8010ff */
[----:B------:R-:W-:Y:S03]  /*0ab0*/  @!P2 STG.E.128 desc[UR10][R12.64+0x1900], RZ ;  /* 0x001900ff0c00a986 */ /* 0x000fe6000c101d0a */
[----:B------:R-:W-:Y:S01]  /*0ac0*/  LEA.HI.X R17, R3, UR5, R14, 0x2, P0 ;  /* 0x0000000503117c11 */ /* 0x000fe200080f140e */
[----:B------:R-:W-:Y:S01]  /*0ad0*/  @!P2 STG.E.128 desc[UR10][R12.64+0x1a00], RZ ;  /* 0x001a00ff0c00a986 */ /* 0x000fe2000c101d0a */
[-C--:B------:R-:W-:Y:S01]  /*0ae0*/  ISETP.GE.AND P2, PT, R6, R89.reuse, PT ;  /* 0x000000590600720c */ /* 0x080fe20003f46270 */
[----:B------:R-:W-:Y:S01]  /*0af0*/  @!P5 IMAD.MOV.U32 R3, RZ, RZ, -0x800000 ;  /* 0xff800000ff03d424 */ /* 0x000fe200078e00ff */
[CC--:B------:R-:W-:Y:S01]  /*0b00*/  ISETP.GE.OR P0, PT, R4.reuse, R89.reuse, P6 ;  /* 0x000000590400720c */ /* 0x0c0fe20003706670 */
[----:B------:R-:W-:Y:S04]  /*0b10*/  @!P1 STG.E.128 desc[UR10][R12.64+0x3000], RZ ;  /* 0x003000ff0c009986 */ /* 0x000fe8000c101d0a */
[----:B------:R-:W-:Y:S04]  /*0b20*/  @!P1 STG.E.128 desc[UR10][R12.64+0x3100], RZ ;  /* 0x003100ff0c009986 */ /* 0x000fe8000c101d0a */
[----:B------:R-:W-:Y:S01]  /*0b30*/  @!P1 STG.E.128 desc[UR10][R12.64+0x3200], RZ ;  /* 0x003200ff0c009986 */ /* 0x000fe2000c101d0a */
[----:B------:R-:W-:-:S03]  /*0b40*/  ISETP.GE.AND P1, PT, R4, R89, PT ;  /* 0x000000590400720c */ /* 0x000fc60003f26270 */
[----:B------:R-:W-:Y:S01]  /*0b50*/  @!P3 STG.E.128 desc[UR10][R12.64+0x6000], RZ ;  /* 0x006000ff0c00b986 */ /* 0x000fe2000c101d0a */
[----:B------:R-:W-:-:S03]  /*0b60*/  @!P0 IMAD.MOV.U32 R5, RZ, RZ, -0x800000 ;  /* 0xff800000ff058424 */ /* 0x000fc600078e00ff */
[----:B------:R-:W-:Y:S04]  /*0b70*/  @!P3 STG.E.128 desc[UR10][R12.64+0x6100], RZ ;  /* 0x006100ff0c00b986 */ /* 0x000fe8000c101d0a */
[----:B------:R-:W-:Y:S01]  /*0b80*/  @!P3 STG.E.128 desc[UR10][R12.64+0x6200], RZ ;  /* 0x006200ff0c00b986 */ /* 0x000fe2000c101d0a */
[----:B------:R-:W-:-:S03]  /*0b90*/  ISETP.GE.AND P3, PT, R2, R89, PT ;  /* 0x000000590200720c */ /* 0x000fc60003f66270 */
[----:B------:R-:W-:Y:S04]  /*0ba0*/  @!P2 STG.E.128 desc[UR10][R12.64+0x7800], RZ ;  /* 0x007800ff0c00a986 */ /* 0x000fe8000c101d0a */
[----:B------:R-:W-:Y:S04]  /*0bb0*/  @!P2 STG.E.128 desc[UR10][R12.64+0x7900], RZ ;  /* 0x007900ff0c00a986 */ /* 0x000fe8000c101d0a */
[----:B------:R-:W-:Y:S01]  /*0bc0*/  @!P2 STG.E.128 desc[UR10][R12.64+0x7a00], RZ ;  /* 0x007a00ff0c00a986 */ /* 0x000fe2000c101d0a */
[----:B------:R-:W-:-:S03]  /*0bd0*/  ISETP.GE.OR P2, PT, R10, R89, P6 ;  /* 0x000000590a00720c */ /* 0x000fc60003746670 */
[----:B------:R-:W-:Y:S04]  /*0be0*/  @!P1 STG.E.128 desc[UR10][R12.64+0x9000], RZ ;  /* 0x009000ff0c009986 */ /* 0x000fe8000c101d0a */
[----:B------:R-:W-:Y:S04]  /*0bf0*/  @!P1 STG.E.128 desc[UR10][R12.64+0x9100], RZ ;  /* 0x009100ff0c009986 */ /* 0x000fe8000c101d0a */
[----:B------:R-:W-:Y:S01]  /*0c00*/  @!P1 STG.E.128 desc[UR10][R12.64+0x9200], RZ ;  /* 0x009200ff0c009986 */ /* 0x000fe2000c101d0a */
[----:B------:R-:W-:Y:S01]  /*0c10*/  ISETP.GE.OR P1, PT, R8, R89, P6 ;  /* 0x000000590800720c */ /* 0x000fe20003726670 */
[----:B------:R-:W-:-:S02]  /*0c20*/  @!P2 IMAD.MOV.U32 R11, RZ, RZ, -0x800000 ;  /* 0xff800000ff0ba424 */ /* 0x000fc400078e00ff */
[----:B------:R-:W-:Y:S04]  /*0c30*/  @!P3 STG.E.128 desc[UR10][R12.64+0xa800], RZ ;  /* 0x00a800ff0c00b986 */ /* 0x000fe8000c101d0a */
[----:B------:R-:W-:Y:S04]  /*0c40*/  @!P3 STG.E.128 desc[UR10][R12.64+0xa900], RZ ;  /* 0x00a900ff0c00b986 */ /* 0x000fe8000c101d0a */
[----:B------:R1:W-:Y:S01]  /*0c50*/  @!P3 STG.E.128 desc[UR10][R12.64+0xaa00], RZ ;  /* 0x00aa00ff0c00b986 */ /* 0x0003e2000c101d0a */
[----:B------:R-:W-:Y:S01]  /*0c60*/  ISETP.GE.OR P3, PT, R6, R89, P6 ;  /* 0x000000590600720c */ /* 0x000fe20003766670 */
[----:B------:R-:W-:-:S02]  /*0c70*/  @!P1 IMAD.MOV.U32 R9, RZ, RZ, -0x800000 ;  /* 0xff800000ff099424 */ /* 0x000fc400078e00ff */
[----:B------:R2:W-:Y:S01]  /*0c80*/  @!P5 STG.E desc[UR10][R16.64+0x20], R3 ;  /* 0x000020031000d986 */ /* 0x0005e2000c10190a */
[-C--:B------:R-:W-:Y:S02]  /*0c90*/  ISETP.GE.OR P5, PT, R0, R89.reuse, P6 ;  /* 0x000000590000720c */ /* 0x080fe400037a6670 */
[----:B------:R-:W-:Y:S01]  /*0ca0*/  ISETP.GE.OR P6, PT, R2, R89, P6 ;  /* 0x000000590200720c */ /* 0x000fe200037c6670 */
[----:B------:R2:W-:Y:S04]  /*0cb0*/  @!P4 STG.E desc[UR10][R16.64+0x40], R15 ;  /* 0x0000400f1000c986 */ /* 0x0005e8000c10190a */
[----:B------:R2:W-:Y:S02]  /*0cc0*/  @!P2 STG.E desc[UR10][R16.64+0x60], R11 ;  /* 0x0000600b1000a986 */ /* 0x0005e4000c10190a */
[----:B------:R-:W-:-:S02]  /*0cd0*/  @!P3 IMAD.MOV.U32 R7, RZ, RZ, -0x800000 ;  /* 0xff800000ff07b424 */ /* 0x000fc400078e00ff */
[----:B------:R2:W-:Y:S04]  /*0ce0*/  @!P1 STG.E desc[UR10][R16.64+0x80], R9 ;  /* 0x0000800910009986 */ /* 0x0005e8000c10190a */
[----:B------:R2:W-:Y:S04]  /*0cf0*/  @!P3 STG.E desc[UR10][R16.64+0xa0], R7 ;  /* 0x0000a0071000b986 */ /* 0x0005e8000c10190a */
[----:B------:R2:W-:Y:S01]  /*0d00*/  @!P0 STG.E desc[UR10][R16.64+0xc0], R5 ;  /* 0x0000c00510008986 */ /* 0x0005e2000c10190a */
[----:B-1----:R-:W-:-:S05]  /*0d10*/  @!P5 IMAD.MOV.U32 R13, RZ, RZ, -0x800000 ;  /* 0xff800000ff0dd424 */ /* 0x002fca00078e00ff */
[----:B------:R2:W-:Y:S01]  /*0d20*/  @!P5 STG.E desc[UR10][R16.64], R13 ;  /* 0x0000000d1000d986 */ /* 0x0005e2000c10190a */
[----:B------:R-:W-:Y:S05]  /*0d30*/  @P6 EXIT ;  /* 0x000000000000694d */ /* 0x000fea0003800000 */
[----:B--2---:R-:W-:-:S05]  /*0d40*/  MOV R3, 0xff800000 ;  /* 0xff80000000037802 */ /* 0x004fca0000000f00 */
[----:B------:R-:W-:Y:S01]  /*0d50*/  STG.E desc[UR10][R16.64+0xe0], R3 ;  /* 0x0000e00310007986 */ /* 0x000fe2000c10190a */
[----:B------:R-:W-:Y:S05]  /*0d60*/  EXIT ;  /* 0x000000000000794d */ /* 0x000fea0003800000 */
.L_x_3104:
        /* <DEDUP_REMOVED lines=24> */
.L_x_3105:
[----:B------:R-:W-:Y:S05]  /*0ef0*/  @!P0 BRA `(.L_x_3106) ;  /* 0x00000004003c8947 */ /* 0x000fea0003800000 */
[----:B------:R-:W1:Y:S01]  /*0f00*/  LDC R8, c[0x0][0x380] ;  /* 0x0000e000ff087b82 */ /* 0x000e620000000800 */
[----:B------:R-:W-:Y:S01]  /*0f10*/  LEA R13, R145, 0xffffffc0, 0x6 ;  /* 0xffffffc0910d7811 */ /* 0x000fe200078e30ff */
[----:B------:R-:W-:Y:S01]  /*0f20*/  IMAD.MOV.U32 R16, RZ, RZ, RZ ;  /* 0x000000ffff107224 */ /* 0x000fe200078e00ff */
[----:B------:R-:W-:Y:S02]  /*0f30*/  ULDC.64 UR4, c[0x0][0x230] ;  /* 0x00008c0000047ab9 */ /* 0x000fe40000000a00 */
[----:B-----5:R-:W-:-:S03]  /*0f40*/  IABS R0, R13 ;  /* 0x0000000d00007213 */ /* 0x020fc60000000000 */
        /* <DEDUP_REMOVED lines=11> */
[----:B------:R-:W-:Y:S02]  /*1000*/  IMAD.HI.U32 R9, R7, R2, RZ ;  /* 0x0000000207097227 */ /* 0x000fe400078e00ff */
[----:B------:R-:W1:Y:S03]  /*1010*/  LDC R7, c[0x0][0x278] ;  /* 0x00009e00ff077b82 */ /* 0x000e660000000800 */
        /* <DEDUP_REMOVED lines=19> */
[----:B-1----:R-:W-:Y:S02]  /*1150*/  IADD3 R3, RZ, -R17, RZ ;  /* 0x80000011ff037210 */ /* 0x002fe40007ffe0ff */
[----:B------:R-:W-:-:S03]  /*1160*/  IADD3 R6, -R9, RZ, RZ ;  /* 0x000000ff09067210 */ /* 0x000fc60007ffe1ff */
[----:B------:R-:W-:Y:S01]  /*1170*/  IMAD R5, R3, R2, RZ ;  /* 0x0000000203057224 */ /* 0x000fe200078e02ff */
[----:B------:R-:W-:Y:S01]  /*1180*/  IABS R3, R14 ;  /* 0x0000000e00037213 */ /* 0x000fe20000000000 */
[----:B------:R-:W-:Y:S02]  /*1190*/  IMAD R13, R8, R6, R13 ;  /* 0x00000006080d7224 */ /* 0x000fe400078e020d */
[----:B------:R-:W-:Y:S01]  /*11a0*/  IMAD.HI.U32 R16, R17, R5, R16 ;  /* 0x0000000511107227 */ /* 0x000fe200078e0010 */
[----:B------:R-:W-:Y:S02]  /*11b0*/  MOV R5, R3 ;  /* 0x0000000300057202 */ /* 0x000fe40000000f00 */
[----:B------:R-:W-:-:S03]  /*11c0*/  SHF.R.S32.HI R23, RZ, 0x1f, R13 ;  /* 0x0000001fff177819 */ /* 0x000fc6000001140d */
        /* <DEDUP_REMOVED lines=24> */
[-C--:B--2---:R-:W-:Y:S01]  /*1350*/  IMAD R6, R23, R172.reuse, RZ ;  /* 0x000000ac17067224 */ /* 0x084fe200078e02ff */
[----:B------:R-:W-:Y:S01]  /*1360*/  IADD3 R10, R27, R3, RZ ;  /* 0x000000031b0a7210 */ /* 0x000fe20007ffe0ff */
[----:B------:R-:W-:-:S04]  /*1370*/  IMAD.WIDE.U32 R8, R13, R172, R8 ;  /* 0x000000ac0d087225 */ /* 0x000fc800078e0008 */
[----:B------:R-:W-:-:S04]  /*1380*/  IMAD R6, R13, R173, R6 ;  /* 0x000000ad0d067224 */ /* 0x000fc800078e0206 */
[----:B------:R-:W-:Y:S02]  /*1390*/  IMAD.IADD R9, R9, 0x1, R6 ;  /* 0x0000000109097824 */ /* 0x000fe400078e0206 */
[----:B------:R-:W-:Y:S02]  /*13a0*/  IMAD R6, R21, UR4, RZ ;  /* 0x0000000415067c24 */ /* 0x000fe4000f8e02ff */
[----:B------:R-:W-:-:S04]  /*13b0*/  IMAD.WIDE.U32 R36, R17, UR4, R8 ;  /* 0x0000000411247c25 */ /* 0x000fc8000f8e0008 */
[----:B------:R-:W-:-:S05]  /*13c0*/  IMAD R6, R17, UR5, R6 ;  /* 0x0000000511067c24 */ /* 0x000fca000f8e0206 */
[----:B------:R-:W-:Y:S01]  /*13d0*/  IADD3 R8, R37, R6, RZ ;  /* 0x0000000625087210 */ /* 0x000fe20007ffe0ff */
[----:B------:R-:W-:Y:S06]  /*13e0*/  BRA `(.L_x_3107) ;  /* 0x0000000400347947 */ /* 0x000fec0003800000 */
.L_x_3106:
        /* <DEDUP_REMOVED lines=49> */
.L_x_3108:
        /* <DEDUP_REMOVED lines=28> */
.L_x_3107:
[----:B------:R-:W-:Y:S01]  /*18c0*/  ISETP.NE.AND P3, PT, R11, -0x1, PT ;  /* 0xffffffff0b00780c */ /* 0x000fe20003f65270 */
[----:B------:R-:W-:Y:S01]  /*18d0*/  IMAD.IADD R199, R89, 0x1, -R88 ;  /* 0x0000000159c77824 */ /* 0x000fe200078e0a58 */
[----:B------:R-:W-:Y:S01]  /*18e0*/  SHF.R.S32.HI R5, RZ, 0x1f, R4 ;  /* 0x0000001fff057819 */ /* 0x000fe20000011404 */
[----:B------:R-:W-:Y:S01]  /*18f0*/  ULDC.64 UR4, c[0x0][0x258] ;  /* 0x0000960000047ab9 */ /* 0x000fe20000000a00 */
[----:B------:R-:W-:Y:S01]  /*1900*/  SHF.R.S32.HI R35, RZ, 0x1f, R14 ;  /* 0x0000001fff237819 */ /* 0x000fe2000001140e */
[----:B------:R-:W1:Y:S01]  /*1910*/  S2UR UR6, SR_CgaCtaId ;  /* 0x00000000000679c3 */ /* 0x000e620000008800 */
[----:B-----5:R-:W-:Y:S01]  /*1920*/  LEA.HI R0, R5, R4, RZ, 0x3 ;  /* 0x0000000405007211 */ /* 0x020fe200078f18ff */
[----:B------:R-:W-:Y:S01]  /*1930*/  ULDC.64 UR8, c[0x0][0x220] ;  /* 0x0000880000087ab9 */ /* 0x000fe20000000a00 */
[----:B------:R-:W-:Y:S01]  /*1940*/  IADD3 R205, R145, -0x1, RZ ;  /* 0xffffffff91cd7810 */ /* 0x000fe20007ffe0ff */
[----:B------:R-:W-:Y:S01]  /*1950*/  IMAD R35, R35, UR4, RZ ;  /* 0x0000000423237c24 */ /* 0x000fe2000f8e02ff */
[----:B------:R-:W-:-:S02]  /*1960*/  SHF.R.S32.HI R18, RZ, 0x3, R0 ;  /* 0x00000003ff127819 */ /* 0x000fc40000011400 */
[----:B------:R-:W-:Y:S01]  /*1970*/  LEA.HI R90, R5, R4, RZ, 0x5 ;  /* 0x00000004055a7211 */ /* 0x000fe200078f28ff */
[----:B------:R-:W2:Y:S01]  /*1980*/  @P3 LDC.64 R6, c[0x0][0x240] ;  /* 0x00009000ff063b82 */ /* 0x000ea20000000a00 */
[CC--:B------:R-:W-:Y:S01]  /*1990*/  ISETP.GE.AND P6, PT, R18.reuse, R199.reuse, PT ;  /* 0x000000c71200720c */ /* 0x0c0fe20003fc6270 */
[C---:B------:R-:W-:Y:S01]  /*19a0*/  VIADD R24, R18.reuse, 0x10 ;  /* 0x0000001012187836 */ /* 0x040fe20000000000 */
[----:B------:R-:W-:Y:S01]  /*19b0*/  @!P3 SHF.R.S32.HI R9, RZ, 0x1f, R209 ;  /* 0x0000001fff09b819 */ /* 0x000fe200000114d1 */
[C---:B------:R-:W-:Y:S01]  /*19c0*/  VIADD R22, R18.reuse, 0x20 ;  /* 0x0000002012167836 */ /* 0x040fe20000000000 */
[--C-:B------:R-:W-:Y:S01]  /*19d0*/  SHF.R.S32.HI R19, RZ, 0x1f, R18.reuse ;  /* 0x0000001fff137819 */ /* 0x100fe20000011412 */
[----:B------:R-:W-:Y:S01]  /*19e0*/  VIADD R20, R18, 0x30 ;  /* 0x0000003012147836 */ /* 0x000fe20000000000 */
[-C--:B------:R-:W-:Y:S01]  /*19f0*/  ISETP.GE.AND P1, PT, R24, R199.reuse, PT ;  /* 0x000000c71800720c */ /* 0x080fe20003f26270 */
[----:B------:R-:W3:Y:S01]  /*1a00*/  @!P3 LDC.64 R2, c[0x0][0x228] ;  /* 0x00008a00ff02bb82 */ /* 0x000ee20000000a00 */
[-C--:B------:R-:W-:Y:S01]  /*1a10*/  ISETP.GE.AND P4, PT, R22, R199.reuse, PT ;  /* 0x000000c71600720c */ /* 0x080fe20003f86270 */
[----:B------:R-:W-:Y:S01]  /*1a20*/  IMAD.SHL.U32 R12, R18, 0x40, RZ ;  /* 0x00000040120c7824 */ /* 0x000fe200078e00ff */
[----:B------:R-:W-:Y:S01]  /*1a30*/  ISETP.GE.AND P2, PT, R20, R199, PT ;  /* 0x000000c71400720c */ /* 0x000fe20003f46270 */
[----:B------:R-:W-:Y:S01]  /*1a40*/  IMAD.WIDE R32, R33, 0x40, R18 ;  /* 0x0000004021207825 */ /* 0x000fe200078e0212 */
[----:B------:R-:W-:-:S02]  /*1a50*/  SHF.R.S32.HI R86, RZ, 0x5, R90 ;  /* 0x00000005ff567819 */ /* 0x000fc4000001145a */
[----:B------:R-:W-:Y:S01]  /*1a60*/  LOP3.LUT R12, R12, 0x1c0, RZ, 0xc0, !PT ;  /* 0x000001c00c0c7812 */ /* 0x000fe200078ec0ff */
[----:B------:R-:W-:Y:S01]  /*1a70*/  IMAD R35, R14, UR5, R35 ;  /* 0x000000050e237c24 */ /* 0x000fe2000f8e0223 */
[----:B------:R-:W4:Y:S02]  /*1a80*/  LDC.64 R174, c[0x0][0x250] ;  /* 0x00009400ffae7b82 */ /* 0x000f240000000a00 */
[----:B------:R-:W-:-:S03]  /*1a90*/  SHF.R.U32.HI R39, RZ, 0x3, R12 ;  /* 0x00000003ff277819 */ /* 0x000fc6000001160c */
[----:B------:R-:W1:Y:S01]  /*1aa0*/  @!P4 S2R R25, SR_CgaCtaId ;  /* 0x000000000019c919 */ /* 0x000e620000008800 */
[----:B--2---:R-:W-:-:S04]  /*1ab0*/  @P3 IMAD.WIDE.U32 R30, R11, R6, RZ ;  /* 0x000000060b1e3225 */ /* 0x004fc800078e00ff */
[----:B------:R-:W-:Y:S01]  /*1ac0*/  @P3 IMAD R11, R11, R7, R31 ;  /* 0x000000070b0b3224 */ /* 0x000fe200078e021f */
[----:B------:R-:W-:Y:S01]  /*1ad0*/  LOP3.LUT R7, R0, 0xfffffff8, RZ, 0xc0, !PT ;  /* 0xfffffff800077812 */ /* 0x000fe200078ec0ff */
[----:B---3--:R-:W-:-:S04]  /*1ae0*/  @!P3 IMAD R6, R9, R2, RZ ;  /* 0x000000020906b224 */ /* 0x008fc800078e02ff */
[----:B------:R-:W-:Y:S01]  /*1af0*/  IMAD.IADD R0, R4, 0x1, -R7 ;  /* 0x0000000104007824 */ /* 0x000fe200078e0a07 */
[----:B------:R-:W2:Y:S01]  /*1b00*/  @!P1 S2R R9, SR_CgaCtaId ;  /* 0x0000000000099919 */ /* 0x000ea20000008800 */
[C---:B------:R-:W-:Y:S02]  /*1b10*/  @!P3 IMAD R3, R209.reuse, R3, R6 ;  /* 0x00000003d103b224 */ /* 0x040fe400078e0206 */
[----:B------:R-:W-:Y:S01]  /*1b20*/  @!P3 IMAD.WIDE.U32 R28, R209, R2, RZ ;  /* 0x00000002d11cb225 */ /* 0x000fe200078e00ff */
[----:B------:R-:W3:Y:S03]  /*1b30*/  @!P6 LDC.64 R6, c[0x0][0x240] ;  /* 0x00009000ff06eb82 */ /* 0x000ee60000000a00 */
[----:B------:R-:W-:Y:S02]  /*1b40*/  IMAD.SHL.U32 R31, R0, 0x8, RZ ;  /* 0x00000008001f7824 */ /* 0x000fe400078e00ff */
[----:B------:R-:W-:Y:S01]  /*1b50*/  @!P3 IMAD.MOV.U32 R30, RZ, RZ, R28 ;  /* 0x000000ffff1eb224 */ /* 0x000fe200078e001c */
[----:B------:R-:W-:Y:S01]  /*1b60*/  @!P1 MOV R28, 0x400 ;  /* 0x00000400001c9802 */ /* 0x000fe20000000f00 */
[----:B------:R-:W-:Y:S01]  /*1b70*/  @!P3 IMAD.IADD R11, R29, 0x1, R3 ;  /* 0x000000011d0bb824 */ /* 0x000fe200078e0203 */
[C---:B------:R-:W-:Y:S01]  /*1b80*/  IADD3 R26, P5, R31.reuse, R26, RZ ;  /* 0x0000001a1f1a7210 */ /* 0x040fe20007fbe0ff */
[----:B------:R-:W4:Y:S01]  /*1b90*/  @!P2 S2R R29, SR_CgaCtaId ;  /* 0x00000000001da919 */ /* 0x000f220000008800 */
[----:B------:R-:W-:Y:S01]  /*1ba0*/  SHF.R.S32.HI R15, RZ, 0x1f, R31 ;  /* 0x0000001fff0f7819 */ /* 0x000fe2000001141f */
[----:B------:R-:W4:Y:S01]  /*1bb0*/  @!P6 LDC.64 R2, c[0x0][0x210] ;  /* 0x00008400ff02eb82 */ /* 0x000f220000000a00 */
[----:B------:R-:W-:-:S02]  /*1bc0*/  IADD3 R30, P3, R31, R30, RZ ;  /* 0x0000001e1f1e7210 */ /* 0x000fc40007f7e0ff */
[----:B------:R-:W-:Y:S01]  /*1bd0*/  LOP3.LUT R16, R12, 0x38, R31, 0xf8, !PT ;  /* 0x000000380c107812 */ /* 0x000fe200078ef81f */
[----:B------:R-:W-:Y:S01]  /*1be0*/  IMAD.X R27, R15, 0x1, R10, P5 ;  /* 0x000000010f1b7824 */ /* 0x000fe200028e060a */
[----:B------:R-:W-:Y:S01]  /*1bf0*/  IADD3 R36, P5, R31, R36, RZ ;  /* 0x000000241f247210 */ /* 0x000fe20007fbe0ff */
[C---:B------:R-:W-:Y:S01]  /*1c00*/  IMAD.X R31, R15.reuse, 0x1, R11, P3 ;  /* 0x000000010f1f7824 */ /* 0x040fe200018e060b */
[----:B------:R-:W-:Y:S01]  /*1c10*/  @!P4 MOV R12, 0x400 ;  /* 0x00000400000cc802 */ /* 0x000fe20000000f00 */
[----:B------:R-:W4:Y:S01]  /*1c20*/  @!P1 LDC.64 R10, c[0x0][0x240] ;  /* 0x00009000ff0a9b82 */ /* 0x000f220000000a00 */
[----:B------:R-:W-:Y:S01]  /*1c30*/  @!P1 IADD3 R40, P3, R32, 0x10, RZ ;  /* 0x0000001020289810 */ /* 0x000fe20007f7e0ff */
[----:B------:R-:W-:Y:S01]  /*1c40*/  IMAD.X R37, R15, 0x1, R8, P5 ;  /* 0x000000010f257824 */ /* 0x000fe200028e0608 */
[----:B-1----:R-:W-:Y:S01]  /*1c50*/  @!P4 LEA R25, R25, R12, 0x18 ;  /* 0x0000000c1919c211 */ /* 0x002fe200078ec0ff */
[----:B------:R-:W-:Y:S01]  /*1c60*/  IMAD.WIDE.U32 R14, R14, UR4, R30 ;  /* 0x000000040e0e7c25 */ /* 0x000fe2000f8e001e */
[----:B------:R-:W-:Y:S01]  /*1c70*/  @!P2 MOV R12, 0x400 ;  /* 0x00000400000ca802 */ /* 0x000fe20000000f00 */
[----:B------:R-:W-:Y:S01]  /*1c80*/  UMOV UR4, 0x400 ;  /* 0x0000040000047882 */ /* 0x000fe20000000000 */
[----:B------:R-:W-:Y:S01]  /*1c90*/  LOP3.LUT R16, R16, R39, RZ, 0x3c, !PT ;  /* 0x0000002710107212 */ /* 0x000fe200078e3cff */
[----:B---3--:R-:W-:Y:S01]  /*1ca0*/  @!P6 IMAD R8, R33, R6, RZ ;  /* 0x000000062108e224 */ /* 0x008fe200078e02ff */
[----:B------:R-:W-:Y:S01]  /*1cb0*/  ULEA UR4, UR6, UR4, 0x18 ;  /* 0x0000000406047291 */ /* 0x000fe2000f8ec03f */
[----:B------:R-:W-:Y:S01]  /*1cc0*/  IMAD.IADD R35, R15, 0x1, R35 ;  /* 0x000000010f237824 */ /* 0x000fe200078e0223 */
[----:B--2---:R-:W-:Y:S01]  /*1cd0*/  @!P1 LEA R15, R9, R28, 0x18 ;  /* 0x0000001c090f9211 */ /* 0x004fe200078ec0ff */
[----:B------:R-:W-:Y:S01]  /*1ce0*/  @!P6 IMAD.MOV.U32 R34, RZ, RZ, R14 ;  /* 0x000000ffff22e224 */ /* 0x000fe200078e000e */
[----:B------:R-:W-:Y:S01]  /*1cf0*/  ULDC.64 UR6, c[0x0][0x268] ;  /* 0x00009a0000067ab9 */ /* 0x000fe20000000a00 */
[C---:B------:R-:W-:Y:S01]  /*1d00*/  @!P6 IMAD R8, R32.reuse, R7, R8 ;  /* 0x000000072008e224 */ /* 0x040fe200078e0208 */
[----:B------:R-:W-:Y:S01]  /*1d10*/  LEA.HI R7, R5, R4, RZ, 0x6 ;  /* 0x0000000405077211 */ /* 0x000fe200078f30ff */
[----:B------:R-:W-:-:S04]  /*1d20*/  @!P6 IMAD.WIDE.U32 R30, R32, R6, R34 ;  /* 0x00000006201ee225 */ /* 0x000fc800078e0022 */
[----:B------:R-:W-:Y:S01]  /*1d30*/  @!P6 IMAD.IADD R6, R31, 0x1, R8 ;  /* 0x000000011f06e824 */ /* 0x000fe200078e0208 */
[C---:B----4-:R-:W-:Y:S01]  /*1d40*/  @!P6 LEA R38, P5, R30.reuse, R2, 0x1 ;  /* 0x000000021e26e211 */ /* 0x050fe200078a08ff */
[----:B------:R-:W1:Y:S01]  /*1d50*/  @!P1 LDC.64 R8, c[0x0][0x210] ;  /* 0x00008400ff089b82 */ /* 0x000e620000000a00 */
[----:B------:R-:W-:Y:S01]  /*1d60*/  IMAD.SHL.U32 R7, R7, 0x8, RZ ;  /* 0x0000000807077824 */ /* 0x000fe200078e00ff */
[----:B------:R-:W-:Y:S01]  /*1d70*/  @!P2 LEA R29, R29, R12, 0x18 ;  /* 0x0000000c1d1da211 */ /* 0x000fe200078ec0ff */
[----:B------:R-:W-:Y:S01]  /*1d80*/  @!P1 IMAD.X R31, RZ, RZ, R33, P3 ;  /* 0x000000ffff1f9224 */ /* 0x000fe200018e0621 */
[----:B------:R-:W-:Y:S01]  /*1d90*/  @!P6 LEA.HI.X R39, R30, R3, R6, 0x1, P5 ;  /* 0x000000031e27e211 */ /* 0x000fe200028f0c06 */
[----:B------:R-:W-:Y:S01]  /*1da0*/  @!P1 IMAD.MOV.U32 R12, RZ, RZ, R14 ;  /* 0x000000ffff0c9224 */ /* 0x000fe200078e000e */
[----:B------:R-:W-:Y:S01]  /*1db0*/  IADD3 R146, P3, R18, R13, RZ ;  /* 0x0000000d12927210 */ /* 0x000fe20007f7e0ff */
[-C--:B------:R-:W-:Y:S01]  /*1dc0*/  @!P1 IMAD R30, R31, R10.reuse, RZ ;  /* 0x0000000a1f1e9224 */ /* 0x080fe200078e02ff */
[----:B------:R-:W-:Y:S01]  /*1dd0*/  LOP3.LUT R16, R16, 0xfffffe00, R7, 0xf8, !PT ;  /* 0xfffffe0010107812 */ /* 0x000fe200078ef807 */
[----:B------:R-:W-:Y:S01]  /*1de0*/  @!P1 IMAD.MOV.U32 R13, RZ, RZ, R35 ;  /* 0x000000ffff0d9224 */ /* 0x000fe200078e0023 */
[----:B------:R-:W2:Y:S01]  /*1df0*/  @!P4 LDC.64 R6, c[0x0][0x240] ;  /* 0x00009000ff06cb82 */ /* 0x000ea20000000a00 */
[----:B------:R-:W-:Y:S01]  /*1e00*/  @!P1 IMAD R30, R40, R11, R30 ;  /* 0x0000000b281e9224 */ /* 0x000fe200078e021e */
[----:B------:R-:W-:Y:S01]  /*1e10*/  LEA R207, R16, UR4, 0x1 ;  /* 0x0000000410cf7c11 */ /* 0x000fe2000f8e08ff */
[----:B------:R-:W-:-:S04]  /*1e20*/  @!P1 IMAD.WIDE.U32 R40, R40, R10, R12 ;  /* 0x0000000a28289225 */ /* 0x000fc800078e000c */
[----:B------:R-:W-:Y:S01]  /*1e30*/  @!PT LDS RZ, [RZ] ;  /* 0x00000000fffff984 */ /* 0x000fe20000000800 */
[----:B------:R-:W-:Y:S01]  /*1e40*/  @!PT LDS RZ, [RZ] ;  /* 0x00000000fffff984 */ /* 0x000fe20000000800 */
[----:B------:R-:W-:Y:S01]  /*1e50*/  @!PT LDS RZ, [RZ] ;  /* 0x00000000fffff984 */ /* 0x000fe20000000800 */
[----:B------:R-:W-:Y:S01]  /*1e60*/  @!P6 LDGSTS.E.BYPASS.LTC128B.128 [R207], desc[UR10][R38.64] ;  /* 0x0000000026cfefae */ /* 0x000fe2000b901d4a */
[----:B------:R-:W3:Y:S01]  /*1e70*/  @!P2 LDC.64 R10, c[0x0][0x240] ;  /* 0x00009000ff0aab82 */ /* 0x000ee20000000a00 */
[----:B------:R-:W-:Y:S02]  /*1e80*/  IMAD.SHL.U32 R3, R205, 0x40, RZ ;  /* 0x00000040cd037824 */ /* 0x000fe400078e00ff */
[----:B------:R-:W-:Y:S01]  /*1e90*/  @!P6 LDGSTS.E.BYPASS.LTC128B.128 [R207+0x2000], desc[UR10][R38.64+0x80] ;  /* 0x0200008026cfefae */ /* 0x000fe2000b901d4a */
[C---:B------:R-:W-:Y:S02]  /*1ea0*/  IMAD.X R23, R19.reuse, 0x1, R23, P3 ;  /* 0x0000000113177824 */ /* 0x040fe400018e0617 */
[-C--:B------:R-:W-:Y:S01]  /*1eb0*/  IMAD R2, R19, R172.reuse, RZ ;  /* 0x000000ac13027224 */ /* 0x080fe200078e02ff */
[----:B------:R1:W-:Y:S01]  /*1ec0*/  @!P6 LDGSTS.E.BYPASS.LTC128B.128 [R207+0x4000], desc[UR10][R38.64+0x100] ;  /* 0x0400010026cfefae */ /* 0x0003e2000b901d4a */
[C---:B------:R-:W-:Y:S01]  /*1ed0*/  @!P4 IADD3 R28, P6, R32.reuse, 0x20, RZ ;  /* 0x00000020201cc810 */ /* 0x040fe20007fde0ff */
[----:B------:R-:W4:Y:S01]  /*1ee0*/  @!P4 LDC.64 R12, c[0x0][0x210] ;  /* 0x00008400ff0ccb82 */ /* 0x000f220000000a00 */
[----:B------:R-:W-:Y:S01]  /*1ef0*/  @!P2 IADD3 R19, P5, R32, 0x30, RZ ;  /* 0x000000302013a810 */ /* 0x000fe20007fbe0ff */
[----:B------:R-:W-:-:S04]  /*1f00*/  IMAD.WIDE.U32 R42, R18, R172, R36 ;  /* 0x000000ac122a7225 */ /* 0x000fc800078e0024 */
[----:B------:R-:W-:Y:S01]  /*1f10*/  IMAD.IADD R31, R84, 0x1, -R3 ;  /* 0x00000001541f7824 */ /* 0x000fe200078e0a03 */
[----:B------:R-:W-:Y:S01]  /*1f20*/  MOV R133, R42 ;  /* 0x0000002a00857202 */ /* 0x000fe20000000f00 */
[--C-:B------:R-:W-:Y:S02]  /*1f30*/  @!P4 IMAD.X R37, RZ, RZ, R33.reuse, P6 ;  /* 0x000000ffff25c224 */ /* 0x100fe400030e0621 */
[----:B------:R-:W-:Y:S01]  /*1f40*/  @!P1 IMAD.IADD R30, R41, 0x1, R30 ;  /* 0x00000001291e9824 */ /* 0x000fe200078e021e */
[-C--:B------:R-:W-:Y:S01]  /*1f50*/  ISETP.GE.AND P3, PT, R24, R31.reuse, PT ;  /* 0x0000001f1800720c */ /* 0x080fe20003f66270 */
[----:B------:R-:W-:Y:S01]  /*1f60*/  @!P2 IMAD.X R33, RZ, RZ, R33, P5 ;  /* 0x000000ffff21a224 */ /* 0x000fe200028e0621 */
[C---:B------:R-:W-:Y:S01]  /*1f70*/  ISETP.GE.AND P5, PT, R18.reuse, R31, PT ;  /* 0x0000001f1200720c */ /* 0x040fe20003fa6270 */
[----:B------:R-:W-:Y:S02]  /*1f80*/  IMAD R2, R18, R173, R2 ;  /* 0x000000ad12027224 */ /* 0x000fe400078e0202 */
[----:B------:R-:W-:-:S02]  /*1f90*/  @!P4 IMAD.MOV.U32 R42, RZ, RZ, R14 ;  /* 0x000000ffff2ac224 */ /* 0x000fc400078e000e */
[----:B------:R-:W-:Y:S02]  /*1fa0*/  IMAD.IADD R2, R43, 0x1, R2 ;  /* 0x000000012b027824 */ /* 0x000fe400078e0202 */
[----:B------:R-:W-:Y:S02]  /*1fb0*/  @!P2 IMAD.MOV.U32 R34, RZ, RZ, R14 ;  /* 0x000000ffff22a224 */ /* 0x000fe400078e000e */
[----:B--2---:R-:W-:Y:S02]  /*1fc0*/  @!P4 IMAD R37, R37, R6, RZ ;  /* 0x000000062525c224 */ /* 0x004fe400078e02ff */
[----:B------:R-:W-:Y:S01]  /*1fd0*/  @!P4 IMAD.MOV.U32 R43, RZ, RZ, R35 ;  /* 0x000000ffff2bc224 */ /* 0x000fe200078e0023 */
[----:B-1----:R-:W-:Y:S01]  /*1fe0*/  @!P1 LEA R38, P6, R40, R8, 0x1 ;  /* 0x0000000828269211 */ /* 0x002fe200078c08ff */
[----:B---3--:R-:W-:Y:S02]  /*1ff0*/  @!P2 IMAD R14, R33, R10, RZ ;  /* 0x0000000a210ea224 */ /* 0x008fe400078e02ff */
[----:B------:R-:W-:Y:S01]  /*2000*/  @!P1 IMAD R41, R16, 0x2, R15 ;  /* 0x0000000210299824 */ /* 0x000fe200078e020f */
[----:B------:R-:W-:Y:S01]  /*2010*/  @!P1 LEA.HI.X R39, R40, R9, R30, 0x1, P6 ;  /* 0x0000000928279211 */ /* 0x000fe200030f0c1e */
[C---:B------:R-:W-:Y:S01]  /*2020*/  @!P4 IMAD R37, R28.reuse, R7, R37 ;  /* 0x000000071c25c224 */ /* 0x040fe200078e0225 */
[----:B------:R-:W1:Y:S01]  /*2030*/  @!P2 LDC.64 R8, c[0x0][0x210] ;  /* 0x00008400ff08ab82 */ /* 0x000e620000000a00 */
[----:B------:R-:W-:-:S02]  /*2040*/  @!P4 IMAD.WIDE.U32 R42, R28, R6, R42 ;  /* 0x000000061c2ac225 */ /* 0x000fc400078e002a */
[----:B------:R-:W-:Y:S02]  /*2050*/  @!P1 LDGSTS.E.BYPASS.LTC128B.128 [R41+0x800], desc[UR10][R38.64] ;  /* 0x0080000026299fae */ /* 0x000fe4000b901d4a */
[C---:B------:R-:W-:Y:S02]  /*2060*/  @!P2 IMAD R11, R19.reuse, R11, R14 ;  /* 0x0000000b130ba224 */ /* 0x040fe400078e020e */
[----:B------:R-:W-:Y:S01]  /*2070*/  @!P1 LDGSTS.E.BYPASS.LTC128B.128 [R41+0x2800], desc[UR10][R38.64+0x80] ;  /* 0x0280008026299fae */ /* 0x000fe2000b901d4a */
[----:B------:R-:W2:Y:S01]  /*2080*/  @!P3 LDC.64 R6, c[0x0][0x218] ;  /* 0x00008600ff06bb82 */ /* 0x000ea20000000a00 */
[----:B------:R-:W-:Y:S01]  /*2090*/  @!P2 IMAD.WIDE.U32 R34, R19, R10, R34 ;  /* 0x0000000a1322a225 */ /* 0x000fe200078e0022 */
[----:B------:R-:W-:Y:S01]  /*20a0*/  @!P3 MOV R19, 0x400 ;  /* 0x000004000013b802 */ /* 0x000fe20000000f00 */
[----:B------:R-:W-:Y:S01]  /*20b0*/  @!P1 LDGSTS.E.BYPASS.LTC128B.128 [R41+0x4800], desc[UR10][R38.64+0x100] ;  /* 0x0480010026299fae */ /* 0x000fe2000b901d4a */
[----:B----4-:R-:W-:Y:S01]  /*20c0*/  @!P4 LEA R32, P1, R42, R12, 0x1 ;  /* 0x0000000c2a20c211 */ /* 0x010fe200078208ff */
[----:B------:R-:W-:Y:S01]  /*20d0*/  @!P4 IMAD.IADD R37, R43, 0x1, R37 ;  /* 0x000000012b25c824 */ /* 0x000fe200078e0225 */
[----:B------:R-:W3:Y:S02]  /*20e0*/  @!P3 S2R R10, SR_CgaCtaId ;  /* 0x00000000000ab919 */ /* 0x000ee40000008800 */
[----:B------:R-:W4:Y:S01]  /*20f0*/  @!P5 LDC.64 R14, c[0x0][0x218] ;  /* 0x00008600ff0edb82 */ /* 0x000f220000000a00 */
[----:B------:R-:W-:Y:S01]  /*2100*/  @!P4 IMAD R25, R16, 0x2, R25 ;  /* 0x000000021019c824 */ /* 0x000fe200078e0219 */
[----:B------:R-:W-:Y:S01]  /*2110*/  @!P4 LEA.HI.X R33, R42, R13, R37, 0x1, P1 ;  /* 0x0000000d2a21c211 */ /* 0x000fe200008f0c25 */
[----:B------:R-:W3:Y:S01]  /*2120*/  @!P5 S2R R12, SR_CgaCtaId ;  /* 0x00000000000cd919 */ /* 0x000ee20000008800 */
[----:B------:R-:W-:Y:S01]  /*2130*/  ISETP.GE.AND P1, PT, R22, R31, PT ;  /* 0x0000001f1600720c */ /* 0x000fe20003f26270 */
[----:B------:R-:W-:-:S02]  /*2140*/  @!P2 IMAD.IADD R11, R35, 0x1, R11 ;  /* 0x00000001230ba824 */ /* 0x000fc400078e020b */
[----:B------:R-:W-:Y:S01]  /*2150*/  @!P4 LDGSTS.E.BYPASS.LTC128B.128 [R25+0x1000], desc[UR10][R32.64] ;  /* 0x010000002019cfae */ /* 0x000fe2000b901d4a */
[----:B-1----:R-:W-:Y:S01]  /*2160*/  @!P2 LEA R36, P6, R34, R8, 0x1 ;  /* 0x000000082224a211 */ /* 0x002fe200078c08ff */
[----:B------:R-:W-:Y:S02]  /*2170*/  @!P2 IMAD R29, R16, 0x2, R29 ;  /* 0x00000002101da824 */ /* 0x000fe400078e021d */
[----:B------:R-:W-:Y:S01]  /*2180*/  @!P4 LDGSTS.E.BYPASS.LTC128B.128 [R25+0x3000], desc[UR10][R32.64+0x80] ;  /* 0x030000802019cfae */ /* 0x000fe2000b901d4a */
[----:B------:R-:W-:Y:S01]  /*2190*/  @!P2 LEA.HI.X R37, R34, R9, R11, 0x1, P6 ;  /* 0x000000092225a211 */ /* 0x000fe200030f0c0b */
[----:B------:R-:W-:Y:S01]  /*21a0*/  IMAD.SHL.U32 R11, R173, 0x20, RZ ;  /* 0x00000020ad0b7824 */ /* 0x000fe200078e00ff */
[----:B------:R-:W-:Y:S01]  /*21b0*/  ISETP.GE.AND P6, PT, R20, R31, PT ;  /* 0x0000001f1400720c */ /* 0x000fe20003fc6270 */
[----:B------:R1:W-:Y:S01]  /*21c0*/  @!P4 LDGSTS.E.BYPASS.LTC128B.128 [R25+0x5000], desc[UR10][R32.64+0x100] ;  /* 0x050001002019cfae */ /* 0x0003e2000b901d4a */
[C---:B------:R-:W-:Y:S01]  /*21d0*/  @!P3 LEA R13, P4, R172.reuse, R133, 0x4 ;  /* 0x00000085ac0db211 */ /* 0x040fe200078820ff */
[----:B------:R-:W1:Y:S01]  /*21e0*/  @!P1 LDC.64 R8, c[0x0][0x218] ;  /* 0x00008600ff089b82 */ /* 0x000e620000000a00 */
[----:B------:R-:W-:Y:S01]  /*21f0*/  IMAD.WIDE.U32 R26, R17, UR6, R26 ;  /* 0x00000006111a7c25 */ /* 0x000fe2000f8e001a */
[----:B------:R-:W-:Y:S01]  /*2200*/  @!P2 LDGSTS.E.BYPASS.LTC128B.128 [R29+0x1800], desc[UR10][R36.64] ;  /* 0x01800000241dafae */ /* 0x000fe2000b901d4a */
[----:B------:R-:W-:-:S02]  /*2210*/  @!P3 LEA.HI.X R28, R172, R2, R173, 0x4, P4 ;  /* 0x00000002ac1cb211 */ /* 0x000fc400020f24ad */
[----:B--2---:R-:W-:Y:S01]  /*2220*/  @!P3 LEA R6, P4, R13, R6, 0x1 ;  /* 0x000000060d06b211 */ /* 0x004fe200078808ff */
[----:B------:R-:W-:Y:S01]  /*2230*/  @!P2 LDGSTS.E.BYPASS.LTC128B.128 [R29+0x3800], desc[UR10][R36.64+0x80] ;  /* 0x03800080241dafae */ /* 0x000fe2000b901d4a */
[----:B------:R-:W-:Y:S02]  /*2240*/  IMAD R23, R23, R174, RZ ;  /* 0x000000ae17177224 */ /* 0x000fe400078e02ff */
[----:B------:R-:W-:Y:S01]  /*2250*/  @!P3 LEA.HI.X R7, R13, R7, R28, 0x1, P4 ;  /* 0x000000070d07b211 */ /* 0x000fe200020f0c1c */
[----:B------:R2:W-:Y:S01]  /*2260*/  @!P2 LDGSTS.E.BYPASS.LTC128B.128 [R29+0x5800], desc[UR10][R36.64+0x100] ;  /* 0x05800100241dafae */ /* 0x0005e2000b901d4a */
[C---:B----4-:R-:W-:Y:S01]  /*2270*/  @!P5 LEA R14, P2, R133.reuse, R14, 0x1 ;  /* 0x0000000e850ed211 */ /* 0x050fe200078408ff */
[----:B------:R-:W-:Y:S01]  /*2280*/  IMAD R23, R146, R175, R23 ;  /* 0x000000af92177224 */ /* 0x000fe200078e0217 */
[----:B------:R-:W-:Y:S02]  /*2290*/  ISETP.GE.AND P4, PT, R24, R31, PT ;  /* 0x0000001f1800720c */ /* 0x000fe40003f86270 */
[----:B------:R-:W-:-:S02]  /*22a0*/  @!P5 LEA.HI.X R15, R133, R15, R2, 0x1, P2 ;  /* 0x0000000f850fd211 */ /* 0x000fc400010f0c02 */
[----:B---3--:R-:W-:Y:S02]  /*22b0*/  @!P3 LEA R19, R10, R19, 0x18 ;  /* 0x000000130a13b211 */ /* 0x008fe400078ec0ff */
[----:B------:R-:W3:Y:S03]  /*22c0*/  @!P6 S2R R10, SR_CgaCtaId ;  /* 0x00000000000ae919 */ /* 0x000ee60000008800 */
[----:B------:R-:W-:Y:S02]  /*22d0*/  @!P3 IMAD R19, R16, 0x2, R19 ;  /* 0x000000021013b824 */ /* 0x000fe400078e0213 */
[----:B-1----:R-:W-:Y:S01]  /*22e0*/  IMAD.WIDE.U32 R32, R172, 0x20, RZ ;  /* 0x00000020ac207825 */ /* 0x002fe200078e00ff */
[----:B------:R-:W-:Y:S02]  /*22f0*/  @!P5 MOV R25, 0x400 ;  /* 0x000004000019d802 */ /* 0x000fe40000000f00 */
[----:B------:R-:W-:-:S02]  /*2300*/  @!P1 IADD3 R13, P2, R133, R32, RZ ;  /* 0x00000020850d9210 */ /* 0x000fc40007f5e0ff */
[----:B------:R-:W-:Y:S02]  /*2310*/  @!P5 LEA R25, R12, R25, 0x18 ;  /* 0x000000190c19d211 */ /* 0x000fe400078ec0ff */
[----:B------:R-:W-:Y:S02]  /*2320*/  @!P1 IADD3.X R24, R2, R33, R11, P2, !PT ;  /* 0x0000002102189210 */ /* 0x000fe400017fe40b */
[----:B------:R-:W1:Y:S01]  /*2330*/  @!P1 S2R R11, SR_CgaCtaId ;  /* 0x00000000000b9919 */ /* 0x000e620000008800 */
[----:B------:R-:W-:Y:S01]  /*2340*/  LEA.HI R12, R5, R4, RZ, 0x4 ;  /* 0x00000004050c7211 */ /* 0x000fe200078f20ff */
[----:B------:R-:W-:Y:S01]  /*2350*/  @!P5 IMAD R25, R16, 0x2, R25 ;  /* 0x000000021019d824 */ /* 0x000fe200078e0219 */
[C---:B------:R-:W-:Y:S02]  /*2360*/  @!P1 LEA R8, P2, R13.reuse, R8, 0x1 ;  /* 0x000000080d089211 */ /* 0x040fe400078408ff */
[----:B------:R-:W-:Y:S02]  /*2370*/  SHF.R.S32.HI R28, RZ, 0x4, R12 ;  /* 0x00000004ff1c7819 */ /* 0x000fe4000001140c */
[----:B------:R-:W-:Y:S01]  /*2380*/  @!P5 LDGSTS.E.BYPASS.LTC128B.128 [R25+0x6000], desc[UR10][R14.64] ;  /* 0x060000000e19dfae */ /* 0x000fe2000b901d4a */
[----:B------:R-:W-:-:S02]  /*2390*/  @!P1 LEA.HI.X R9, R13, R9, R24, 0x1, P2 ;  /* 0x000000090d099211 */ /* 0x000fc400010f0c18 */
[----:B--2---:R-:W-:Y:S01]  /*23a0*/  LOP3.LUT R29, R12, 0xfffffff0, RZ, 0xc0, !PT ;  /* 0xfffffff00c1d7812 */ /* 0x004fe200078ec0ff */
[----:B------:R-:W-:Y:S01]  /*23b0*/  @!P5 LDGSTS.E.BYPASS.LTC128B.128 [R25+0x8000], desc[UR10][R14.64+0x80] ;  /* 0x080000800e19dfae */ /* 0x000fe2000b901d4a */
[----:B------:R-:W-:Y:S02]  /*23c0*/  LEA.HI R13, R28, R28, RZ, 0x1 ;  /* 0x0000001c1c0d7211 */ /* 0x000fe400078f08ff */
[----:B------:R-:W-:Y:S01]  /*23d0*/  ISETP.GE.AND P2, PT, R20, R31, PT ;  /* 0x0000001f1400720c */ /* 0x000fe20003f46270 */
[----:B------:R2:W-:Y:S01]  /*23e0*/  @!P5 LDGSTS.E.BYPASS.LTC128B.128 [R25+0xa000], desc[UR10][R14.64+0x100] ;  /* 0x0a0001000e19dfae */ /* 0x0005e2000b901d4a */
[----:B------:R-:W-:Y:S01]  /*23f0*/  LOP3.LUT R13, R13, 0xfffffffe, RZ, 0xc0, !PT ;  /* 0xfffffffe0d0d7812 */ /* 0x000fe200078ec0ff */
[----:B------:R-:W-:Y:S01]  /*2400*/  IMAD.IADD R12, R4, 0x1, -R29 ;  /* 0x00000001040c7824 */ /* 0x000fe200078e0a1d */
[----:B------:R-:W-:Y:S01]  /*2410*/  @!P1 MOV R20, 0x400 ;  /* 0x0000040000149802 */ /* 0x000fe20000000f00 */
[----:B------:R-:W-:Y:S01]  /*2420*/  @!P3 LDGSTS.E.BYPASS.LTC128B.128 [R19+0x6800], desc[UR10][R6.64] ;  /* 0x068000000613bfae */ /* 0x000fe2000b901d4a */
[----:B------:R-:W-:-:S02]  /*2430*/  IADD3 R28, R28, -R13, RZ ;  /* 0x8000000d1c1c7210 */ /* 0x000fc40007ffe0ff */
[----:B------:R-:W-:Y:S01]  /*2440*/  SHF.R.S32.HI R13, RZ, 0x1f, R12 ;  /* 0x0000001fff0d7819 */ /* 0x000fe2000001140c */
[----:B------:R-:W-:Y:S01]  /*2450*/  @!P3 LDGSTS.E.BYPASS.LTC128B.128 [R19+0x8800], desc[UR10][R6.64+0x80] ;  /* 0x088000800613bfae */ /* 0x000fe2000b901d4a */
[CC--:B------:R-:W-:Y:S01]  /*2460*/  ISETP.GE.AND P5, PT, R18.reuse, R31.reuse, PT ;  /* 0x0000001f1200720c */ /* 0x0c0fe20003fa6270 */
[----:B------:R-:W-:Y:S01]  /*2470*/  IMAD.SHL.U32 R18, R18, 0x8, RZ ;  /* 0x0000000812127824 */ /* 0x000fe200078e00ff */
[----:B------:R-:W-:Y:S01]  /*2480*/  LEA.HI R13, R13, R12, RZ, 0x3 ;  /* 0x0000000c0d0d7211 */ /* 0x000fe200078f18ff */
[----:B------:R4:W-:Y:S01]  /*2490*/  @!P3 LDGSTS.E.BYPASS.LTC128B.128 [R19+0xa800], desc[UR10][R6.64+0x100] ;  /* 0x0a8001000613bfae */ /* 0x0009e2000b901d4a */
[----:B------:R-:W-:-:S03]  /*24a0*/  ISETP.GE.AND P3, PT, R22, R31, PT ;  /* 0x0000001f1600720c */ /* 0x000fc60003f66270 */
[----:B------:R-:W-:-:S05]  /*24b0*/  IMAD.SHL.U32 R85, R13, 0x40, RZ ;  /* 0x000000400d557824 */ /* 0x000fca00078e00ff */
[----:B------:R-:W-:-:S05]  /*24c0*/  LOP3.LUT R85, R85, 0xfffffe00, RZ, 0xc0, !PT ;  /* 0xfffffe0055557812 */ /* 0x000fca00078ec0ff */
[----:B------:R-:W-:Y:S01]  /*24d0*/  IMAD R5, R86, 0x400, R85 ;  /* 0x0000040056057824 */ /* 0x000fe200078e0255 */
[----:B--2---:R-:W-:Y:S01]  /*24e0*/  LOP3.LUT R15, R13, 0xfffffff8, RZ, 0xc0, !PT ;  /* 0xfffffff80d0f7812 */ /* 0x004fe200078ec0ff */
[----:B------:R-:W-:Y:S02]  /*24f0*/  IMAD R14, R21, UR6, RZ ;  /* 0x00000006150e7c24 */ /* 0x000fe4000f8e02ff */
[----:B------:R-:W-:Y:S02]  /*2500*/  @!P6 IMAD.MOV.U32 R21, RZ, RZ, R2 ;  /* 0x000000ffff15e224 */ /* 0x000fe400078e0002 */
[----:B------:R-:W-:Y:S01]  /*2510*/  IMAD R14, R17, UR7, R14 ;  /* 0x00000007110e7c24 */ /* 0x000fe2000f8e020e */
[----:B------:R-:W-:Y:S01]  /*2520*/  @!P6 MOV R17, 0x400 ;  /* 0x000004000011e802 */ /* 0x000fe20000000f00 */
[----:B------:R-:W-:Y:S02]  /*2530*/  IMAD.IADD R12, R12, 0x1, -R15 ;  /* 0x000000010c0c7824 */ /* 0x000fe400078e0a0f */
[----:B------:R-:W-:-:S02]  /*2540*/  IMAD.IADD R27, R27, 0x1, R14 ;  /* 0x000000011b1b7824 */ /* 0x000fc400078e020e */
[----:B------:R-:W-:Y:S01]  /*2550*/  @!P2 IMAD R14, R175, 0x60, RZ ;  /* 0x00000060af0ea824 */ /* 0x000fe200078e02ff */
[----:B----4-:R-:W2:Y:S01]  /*2560*/  @!P6 LDC.64 R6, c[0x0][0x218] ;  /* 0x00008600ff06eb82 */ /* 0x010ea20000000a00 */
[----:B-1----:R-:W-:Y:S01]  /*2570*/  @!P1 LEA R19, R11, R20, 0x18 ;  /* 0x000000140b139211 */ /* 0x002fe200078ec0ff */
[----:B------:R-:W-:Y:S01]  /*2580*/  @!P6 IMAD.MOV.U32 R20, RZ, RZ, R133 ;  /* 0x000000ffff14e224 */ /* 0x000fe200078e0085 */
[----:B---3--:R-:W-:Y:S01]  /*2590*/  @!P6 LEA R11, R10, R17, 0x18 ;  /* 0x000000110a0be211 */ /* 0x008fe200078ec0ff */
[----:B------:R-:W-:Y:S02]  /*25a0*/  IMAD.SHL.U32 R10, R0, 0x40, RZ ;  /* 0x00000040000a7824 */ /* 0x000fe400078e00ff */
[----:B------:R-:W-:Y:S02]  /*25b0*/  @!P1 IMAD R19, R16, 0x2, R19 ;  /* 0x0000000210139824 */ /* 0x000fe400078e0213 */
[----:B------:R-:W-:Y:S01]  /*25c0*/  @!P6 IMAD.WIDE.U32 R20, R172, 0x30, R20 ;  /* 0x00000030ac14e825 */ /* 0x000fe200078e0014 */
[----:B------:R-:W-:-:S02]  /*25d0*/  LOP3.LUT R15, R10, 0x1c0, RZ, 0xc0, !PT ;  /* 0x000001c00a0f7812 */ /* 0x000fc400078ec0ff */
[----:B------:R-:W-:Y:S01]  /*25e0*/  @!P1 LDGSTS.E.BYPASS.LTC128B.128 [R19+0x7000], desc[UR10][R8.64] ;  /* 0x0700000008139fae */ /* 0x000fe2000b901d4a */
[----:B------:R-:W-:Y:S01]  /*25f0*/  @!P6 IMAD R10, R173, 0x30, RZ ;  /* 0x00000030ad0ae824 */ /* 0x000fe200078e02ff */
[----:B------:R-:W-:Y:S01]  /*2600*/  LOP3.LUT R18, R15, 0x8, R18, 0xf8, !PT ;  /* 0x000000080f127812 */ /* 0x000fe200078ef812 */
[----:B------:R-:W-:Y:S01]  /*2610*/  IMAD.WIDE.U32 R146, R146, R174, R26 ;  /* 0x000000ae92927225 */ /* 0x000fe200078e001a */
[----:B------:R-:W-:Y:S01]  /*2620*/  @!P1 LDGSTS.E.BYPASS.LTC128B.128 [R19+0x9000], desc[UR10][R8.64+0x80] ;  /* 0x0900008008139fae */ /* 0x000fe2000b901d4a */
[----:B------:R-:W-:Y:S02]  /*2630*/  SHF.R.U32.HI R15, RZ, 0x3, R15 ;  /* 0x00000003ff0f7819 */ /* 0x000fe4000001160f */
[----:B------:R-:W-:Y:S01]  /*2640*/  @!P6 IMAD.IADD R10, R21, 0x1, R10 ;  /* 0x00000001150ae824 */ /* 0x000fe200078e020a */
[----:B------:R1:W-:Y:S01]  /*2650*/  @!P1 LDGSTS.E.BYPASS.LTC128B.128 [R19+0xb000], desc[UR10][R8.64+0x100] ;  /* 0x0b00010008139fae */ /* 0x0003e2000b901d4a */
[----:B------:R-:W-:Y:S01]  /*2660*/  @!P6 IMAD R21, R16, 0x2, R11 ;  /* 0x000000021015e824 */ /* 0x000fe200078e020b */
[----:B------:R-:W-:Y:S01]  /*2670*/  LOP3.LUT R15, R18, R15, RZ, 0x3c, !PT ;  /* 0x0000000f120f7212 */ /* 0x000fe200078e3cff */
[----:B------:R-:W-:Y:S01]  /*2680*/  IMAD.IADD R144, R147, 0x1, R23 ;  /* 0x0000000193907824 */ /* 0x000fe200078e0217 */
[----:B--2---:R-:W-:Y:S01]  /*2690*/  @!P6 LEA R6, P1, R20, R6, 0x1 ;  /* 0x000000061406e211 */ /* 0x004fe200078208ff */
[----:B------:R-:W-:Y:S01]  /*26a0*/  IMAD R86, R86, 0x10, R88 ;  /* 0x0000001056567824 */ /* 0x000fe200078e0258 */
[----:B------:R-:W-:-:S02]  /*26b0*/  LEA R197, R28, R15, 0x9 ;  /* 0x0000000f1cc57211 */ /* 0x000fc400078e48ff */
[----:B------:R-:W-:Y:S01]  /*26c0*/  @!P6 LEA.HI.X R7, R20, R7, R10, 0x1, P1 ;  /* 0x000000071407e211 */ /* 0x000fe200008f0c0a */
[----:B------:R-:W-:Y:S01]  /*26d0*/  IMAD.WIDE.U32 R10, R174, 0x20, RZ ;  /* 0x00000020ae0a7825 */ /* 0x000fe200078e00ff */
[C---:B------:R-:W-:Y:S02]  /*26e0*/  LEA R202, P1, R146.reuse, UR8, 0x1 ;  /* 0x0000000892ca7c11 */ /* 0x040fe4000f8208ff */
[----:B------:R-:W-:Y:S01]  /*26f0*/  LEA R197, R197, UR4, 0x1 ;  /* 0x00000004c5c57c11 */ /* 0x000fe2000f8e08ff */
[----:B------:R-:W-:Y:S01]  /*2700*/  @!P6 LDGSTS.E.BYPASS.LTC128B.128 [R21+0x7800], desc[UR10][R6.64] ;  /* 0x078000000615efae */ /* 0x000fe2000b901d4a */
[----:B------:R-:W-:Y:S02]  /*2710*/  LEA.HI.X R201, R146, UR9, R144, 0x1, P1 ;  /* 0x0000000992c97c11 */ /* 0x000fe400088f0c90 */
[----:B------:R-:W-:Y:S01]  /*2720*/  @!P4 IADD3 R10, P1, R202, R10, RZ ;  /* 0x0000000aca0ac210 */ /* 0x000fe20007f3e0ff */
[----:B------:R-:W-:Y:S01]  /*2730*/  @!P6 LDGSTS.E.BYPASS.LTC128B.128 [R21+0x9800], desc[UR10][R6.64+0x80] ;  /* 0x098000800615efae */ /* 0x000fe2000b901d4a */
[----:B------:R-:W-:-:S02]  /*2740*/  VIADD R195, R197, 0x6020 ;  /* 0x00006020c5c37836 */ /* 0x000fc40000000000 */
[----:B------:R-:W-:Y:S01]  /*2750*/  @!P2 IMAD.MOV.U32 R203, RZ, RZ, R201 ;  /* 0x000000ffffcba224 */ /* 0x000fe200078e00c9 */
[----:B------:R2:W-:Y:S01]  /*2760*/  @!P6 LDGSTS.E.BYPASS.LTC128B.128 [R21+0xb800], desc[UR10][R6.64+0x100] ;  /* 0x0b8001000615efae */ /* 0x0005e2000b901d4a */
[----:B------:R-:W-:-:S03]  /*2770*/  @!P2 IMAD.WIDE.U32 R16, R174, 0x60, R202 ;  /* 0x00000060ae10a825 */ /* 0x000fc600078e00ca */
[----:B------:R-:W0:Y:S01]  /*2780*/  LDGDEPBAR ;  /* 0x00000000000079af */ /* 0x000e220000000000 */
[----:B-1----:R-:W-:Y:S02]  /*2790*/  IMAD.SHL.U32 R8, R12, 0x40, RZ ;  /* 0x000000400c087824 */ /* 0x002fe400078e00ff */
[----:B------:R-:W-:Y:S02]  /*27a0*/  IMAD.SHL.U32 R9, R28, 0x8, RZ ;  /* 0x000000081c097824 */ /* 0x000fe400078e00ff */
[----:B------:R-:W-:Y:S01]  /*27b0*/  @!P5 IMAD.MOV.U32 R203, RZ, RZ, R201 ;  /* 0x000000ffffcbd224 */ /* 0x000fe200078e00c9 */
[----:B------:R-:W-:Y:S01]  /*27c0*/  LOP3.LUT R8, R8, 0x1c0, RZ, 0xc0, !PT ;  /* 0x000001c008087812 */ /* 0x000fe200078ec0ff */
[----:B------:R-:W-:Y:S02]  /*27d0*/  @!P2 IMAD.IADD R15, R17, 0x1, R14 ;  /* 0x00000001110fa824 */ /* 0x000fe400078e020e */
[----:B------:R-:W-:Y:S01]  /*27e0*/  @!P2 IMAD.MOV.U32 R14, RZ, RZ, R16 ;  /* 0x000000ffff0ea224 */ /* 0x000fe200078e0010 */
[----:B--2---:R-:W-:Y:S01]  /*27f0*/  LOP3.LUT R7, R8, 0x8, R9, 0xf8, !PT ;  /* 0x0000000808077812 */ /* 0x004fe200078ef809 */
[----:B------:R-:W-:-:S04]  /*2800*/  DEPBAR.LE SB0, 0x0 ;  /* 0x000080000000791a */ /* 0x000fc80000000000 */
[----:B------:R-:W-:Y:S01]  /*2810*/  BAR.SYNC.DEFER_BLOCKING 0x0 ;  /* 0x0000000000007b1d */ /* 0x000fe20000010000 */
[----:B------:R-:W-:Y:S01]  /*2820*/  SHF.R.U32.HI R6, RZ, 0x3, R8 ;  /* 0x00000003ff067819 */ /* 0x000fe20000011608 */
[----:B------:R-:W-:-:S03]  /*2830*/  IMAD.SHL.U32 R8, R175, 0x20, RZ ;  /* 0x00000020af087824 */ /* 0x000fc600078e00ff */
[----:B------:R-:W-:Y:S01]  /*2840*/  LOP3.LUT R6, R7, R6, RZ, 0x3c, !PT ;  /* 0x0000000607067212 */ /* 0x000fe200078e3cff */
[----:B------:R-:W-:Y:S01]  /*2850*/  IMAD.MOV.U32 R7, RZ, RZ, 0x10 ;  /* 0x00000010ff077424 */ /* 0x000fe200078e00ff */
[----:B------:R-:W-:Y:S02]  /*2860*/  @!P4 IADD3.X R11, R201, R11, R8, P1, !PT ;  /* 0x0000000bc90bc210 */ /* 0x000fe40000ffe408 */
[----:B------:R-:W-:Y:S01]  /*2870*/  @!P3 LEA R16, P1, R174, R202, 0x6 ;  /* 0x000000caae10b211 */ /* 0x000fe200078230ff */
[----:B------:R-:W-:Y:S02]  /*2880*/  IMAD.IADD R198, R6, 0x1, R5 ;  /* 0x0000000106c67824 */ /* 0x000fe400078e0205 */
[----:B------:R-:W-:Y:S01]  /*2890*/  IMAD.MOV.U32 R5, RZ, RZ, 0x20 ;  /* 0x00000020ff057424 */ /* 0x000fe200078e00ff */
[----:B------:R-:W-:Y:S02]  /*28a0*/  @!P3 LEA.HI.X R17, R174, R201, R175, 0x6, P1 ;  /* 0x000000c9ae11b211 */ /* 0x000fe400008f34af */
        /* <DEDUP_REMOVED lines=38> */
[----:B------:R-:W-:Y:S02]  /*2b10*/  LDSM.16.M88.4 R32, [R198] ;  /* 0x00000000c620783b */ /* 0x000fe40000000200 */
[----:B------:R-:W-:Y:S02]  /*2b20*/  SEL R7, R7, 0xfffffff0, !P1 ;  /* 0xfffffff007077807 */ /* 0x000fe40004800000 */
[----:B-1----:R-:W3:Y:S01]  /*2b30*/  LDSM.16.M88.4 R8, [R197+0x6000] ;  /* 0x00600000c508783b */ /* 0x002ee20000000200 */
[----:B------:R-:W-:Y:S02]  /*2b40*/  SEL R5, R5, 0xffffffe0, !P2 ;  /* 0xffffffe005057807 */ /* 0x000fe40005000000 */
[----:B------:R-:W-:Y:S01]  /*2b50*/  R2P PR, R0, 0x6 ;  /* 0x0000000600007804 */ /* 0x000fe20000000000 */
[----:B------:R-:W1:Y:S01]  /*2b60*/  LDSM.16.M88.4 R40, [R197+0x7000] ;  /* 0x00700000c528783b */ /* 0x000e620000000200 */
[----:B------:R-:W-:Y:S01]  /*2b70*/  IADD3 R0, R197, 0x6000, RZ ;  /* 0x00006000c5007810 */ /* 0x000fe20007ffe0ff */
[----:B------:R-:W-:-:S02]  /*2b80*/  IMAD R196, R7, 0x2, R198 ;  /* 0x0000000207c47824 */ /* 0x000fc400078e02c6 */
[----:B------:R-:W-:Y:S01]  /*2b90*/  LDSM.16.M88.4 R72, [R197+0x6800] ;  /* 0x00680000c548783b */ /* 0x000fe20000000200 */
[C---:B------:R-:W-:Y:S02]  /*2ba0*/  IMAD R194, R5.reuse, 0x2, R198 ;  /* 0x0000000205c27824 */ /* 0x040fe400078e02c6 */
[----:B------:R-:W-:Y:S01]  /*2bb0*/  IMAD R193, R5, 0x2, R196 ;  /* 0x0000000205c17824 */ /* 0x000fe200078e02c4 */
[----:B------:R-:W-:Y:S04]  /*2bc0*/  LDSM.16.M88.4 R56, [R196] ;  /* 0x00000000c438783b */ /* 0x000fe80000000200 */
[----:B------:R-:W-:Y:S01]  /*2bd0*/  @P1 VIADD R195, R0, 0xffffffe0 ;  /* 0xffffffe000c31836 */ /* 0x000fe20000000000 */
[----:B------:R-:W-:Y:S01]  /*2be0*/  LDSM.16.M88.4 R64, [R197+0x7800] ;  /* 0x00780000c540783b */ /* 0x000fe20000000200 */
[----:B------:R-:W-:-:S02]  /*2bf0*/  IMAD.MOV.U32 R0, RZ, RZ, 0x40 ;  /* 0x00000040ff007424 */ /* 0x000fc400078e00ff */
[C---:B------:R-:W-:Y:S01]  /*2c00*/  VIADD R186, R195.reuse, 0x1000 ;  /* 0x00001000c3ba7836 */ /* 0x040fe20000000000 */
[----:B--2---:R-:W2:Y:S01]  /*2c10*/  LDSM.16.M88.4 R16, [R195] ;  /* 0x00000000c310783b */ /* 0x004ea20000000200 */
[C---:B------:R-:W-:Y:S01]  /*2c20*/  IADD3 R187, R195.reuse, 0x800, RZ ;  /* 0x00000800c3bb7810 */ /* 0x040fe20007ffe0ff */
[----:B------:R-:W-:Y:S01]  /*2c30*/  VIADD R185, R195, 0x1800 ;  /* 0x00001800c3b97836 */ /* 0x000fe20000000000 */
[----:B------:R-:W-:Y:S01]  /*2c40*/  SEL R0, R0, 0xffffffc0, !P2 ;  /* 0xffffffc000007807 */ /* 0x000fe20005000000 */
[----:B------:R-:W4:Y:S01]  /*2c50*/  LDSM.16.M88.4 R52, [R195+0x1000] ;  /* 0x00100000c334783b */ /* 0x000f220000000200 */
[----:B------:R-:W-:Y:S01]  /*2c60*/  ISETP.GT.AND P2, PT, R205, R200, PT ;  /* 0x000000c8cd00720c */ /* 0x000fe20003f44270 */
[----:B------:R-:W-:Y:S02]  /*2c70*/  VIADD R183, R195, 0x2000 ;  /* 0x00002000c3b77836 */ /* 0x000fe40000000000 */
[----:B------:R-:W-:Y:S01]  /*2c80*/  IMAD.IADD R191, R197, 0x1, R0 ;  /* 0x00000001c5bf7824 */ /* 0x000fe200078e0200 */
[----:B------:R-:W-:Y:S01]  /*2c90*/  LDSM.16.M88.4 R28, [R194] ;  /* 0x00000000c21c783b */ /* 0x000fe20000000200 */
[----:B------:R-:W-:-:S02]  /*2ca0*/  IMAD.IADD R184, R0, 0x1, R195 ;  /* 0x0000000100b87824 */ /* 0x000fc400078e02c3 */
[C---:B------:R-:W-:Y:S01]  /*2cb0*/  VIADD R182, R195.reuse, 0x2800 ;  /* 0x00002800c3b67836 */ /* 0x040fe20000000000 */
[----:B------:R-:W4:Y:S01]  /*2cc0*/  LDSM.16.M88.4 R24, [R191+0x6000] ;  /* 0x00600000bf18783b */ /* 0x000f220000000200 */
[C---:B------:R-:W-:Y:S02]  /*2cd0*/  VIADD R181, R195.reuse, 0x3000 ;  /* 0x00003000c3b57836 */ /* 0x040fe40000000000 */
[C---:B------:R-:W-:Y:S01]  /*2ce0*/  VIADD R180, R195.reuse, 0x3800 ;  /* 0x00003800c3b47836 */ /* 0x040fe20000000000 */
[----:B------:R-:W4:Y:S01]  /*2cf0*/  LDSM.16.M88.4 R60, [R195+0x800] ;  /* 0x00080000c33c783b */ /* 0x000f220000000200 */
[----:B------:R-:W2:Y:S01]  /*2d00*/  @!P2 LDC.64 R134, c[0x0][0x218] ;  /* 0x00008600ff86ab82 */ /* 0x000ea20000000a00 */
[----:B---3--:R-:W-:Y:S01]  /*2d10*/  HMMA.16816.F32 R12, R32, R8, RZ ;  /* 0x00000008200c723c */ /* 0x008fe200000018ff */
[C---:B------:R-:W-:Y:S01]  /*2d20*/  VIADD R179, R195.reuse, 0x4000 ;  /* 0x00004000c3b37836 */ /* 0x040fe20000000000 */
[----:B------:R-:W3:Y:S01]  /*2d30*/  LDSM.16.M88.4 R48, [R195+0x1800] ;  /* 0x00180000c330783b */ /* 0x000ee20000000200 */
[----:B------:R-:W-:-:S02]  /*2d40*/  VIADD R178, R195, 0x4800 ;  /* 0x00004800c3b27836 */ /* 0x000fc40000000000 */
[C---:B------:R-:W-:Y:S01]  /*2d50*/  VIADD R177, R195.reuse, 0x5000 ;  /* 0x00005000c3b17836 */ /* 0x040fe20000000000 */
[----:B------:R-:W-:Y:S01]  /*2d60*/  HMMA.16816.F32 R8, R32, R10, RZ ;  /* 0x0000000a2008723c */ /* 0x000fe200000018ff */
[----:B------:R-:W-:Y:S01]  /*2d70*/  LDSM.16.M88.4 R68, [R193] ;  /* 0x00000000c144783b */ /* 0x000fe20000000200 */
[----:B------:R-:W-:-:S03]  /*2d80*/  VIADD R176, R195, 0x5800 ;  /* 0x00005800c3b07836 */ /* 0x000fc60000000000 */
[----:B------:R-:W-:Y:S01]  /*2d90*/  LDSM.16.M88.4 R20, [R191+0x6800] ;  /* 0x00680000bf14783b */ /* 0x000fe20000000200 */
[C---:B-1----:R-:W-:Y:S03]  /*2da0*/  HMMA.16816.F32 R44, R32.reuse, R40, RZ ;  /* 0x00000028202c723c */ /* 0x042fe600000018ff */
[----:B------:R-:W-:Y:S03]  /*2db0*/  LDSM.16.M88.4 R80, [R191+0x7800] ;  /* 0x00780000bf50783b */ /* 0x000fe60000000200 */
[----:B------:R-:W-:Y:S01]  /*2dc0*/  HMMA.16816.F32 R40, R32, R42, RZ ;  /* 0x0000002a2028723c */ /* 0x000fe200000018ff */
[----:B------:R-:W0:Y:S01]  /*2dd0*/  LDGDEPBAR ;  /* 0x00000000000079af */ /* 0x000e220000000000 */
[----:B--2---:R-:W-:-:S04]  /*2de0*/  @!P2 LEA R212, P1, R133, R134, 0x1 ;  /* 0x0000008685d4a211 */ /* 0x004fc800078208ff */
[----:B------:R-:W-:Y:S01]  /*2df0*/  HMMA.16816.F32 R12, R56, R16, R12 ;  /* 0x00000010380c723c */ /* 0x000fe2000000180c */
[----:B------:R-:W-:-:S05]  /*2e00*/  @!P2 LEA.HI.X R213, R133, R135, R2, 0x1, P1 ;  /* 0x0000008785d5a211 */ /* 0x000fca00008f0c02 */
[----:B------:R-:W-:Y:S01]  /*2e10*/  HMMA.16816.F32 R8, R56, R18, R8 ;  /* 0x000000123808723c */ /* 0x000fe20000001808 */
[----:B------:R-:W1:Y:S05]  /*2e20*/  LDSM.16.M88.4 R16, [R191+0x7000] ;  /* 0x00700000bf10783b */ /* 0x000e6a0000000200 */
[C---:B------:R-:W-:Y:S06]  /*2e30*/  HMMA.16816.F32 R76, R32.reuse, R72, RZ ;  /* 0x00000048204c723c */ /* 0x040fec00000018ff */
[C---:B------:R-:W-:Y:S06]  /*2e40*/  HMMA.16816.F32 R72, R32.reuse, R74, RZ ;  /* 0x0000004a2048723c */ /* 0x040fec00000018ff */
[C---:B------:R-:W-:Y:S06]  /*2e50*/  HMMA.16816.F32 R36, R32.reuse, R64, RZ ;  /* 0x000000402024723c */ /* 0x040fec00000018ff */
[----:B------:R-:W-:Y:S01]  /*2e60*/  HMMA.16816.F32 R32, R32, R66, RZ ;  /* 0x000000422020723c */ /* 0x000fe200000018ff */
[----:B------:R-:W2:Y:S05]  /*2e70*/  LDSM.16.M88.4 R64, [R184] ;  /* 0x00000000b840783b */ /* 0x000eaa0000000200 */
[----:B----4-:R-:W-:Y:S06]  /*2e80*/  HMMA.16816.F32 R44, R56, R52, R44 ;  /* 0x00000034382c723c */ /* 0x010fec000000182c */
[----:B------:R-:W-:Y:S06]  /*2e90*/  HMMA.16816.F32 R12, R28, R24, R12 ;  /* 0x000000181c0c723c */ /* 0x000fec000000180c */
[----:B------:R-:W-:Y:S01]  /*2ea0*/  HMMA.16816.F32 R40, R56, R54, R40 ;  /* 0x000000363828723c */ /* 0x000fe20000001828 */
[----:B------:R-:W-:Y:S05]  /*2eb0*/  LDSM.16.M88.4 R52, [R198+0x2000] ;  /* 0x00200000c634783b */ /* 0x000fea0000000200 */
[----:B------:R-:W-:Y:S01]  /*2ec0*/  HMMA.16816.F32 R8, R28, R26, R8 ;  /* 0x0000001a1c08723c */ /* 0x000fe20000001808 */
[----:B------:R-:W4:Y:S05]  /*2ed0*/  LDSM.16.M88.4 R24, [R184+0x1000] ;  /* 0x00100000b818783b */ /* 0x000f2a0000000200 */
[C---:B------:R-:W-:Y:S06]  /*2ee0*/  HMMA.16816.F32 R76, R56.reuse, R60, R76 ;  /* 0x0000003c384c723c */ /* 0x040fec000000184c */
[C---:B------:R-:W-:Y:S01]  /*2ef0*/  HMMA.16816.F32 R72, R56.reuse, R62, R72 ;  /* 0x0000003e3848723c */ /* 0x040fe20000001848 */
[----:B------:R-:W-:Y:S05]  /*2f00*/  LDSM.16.M88.4 R60, [R184+0x800] ;  /* 0x00080000b83c783b */ /* 0x000fea0000000200 */
[C---:B---3--:R-:W-:Y:S06]  /*2f10*/  HMMA.16816.F32 R36, R56.reuse, R48, R36 ;  /* 0x000000303824723c */ /* 0x048fec0000001824 */
[----:B------:R-:W-:Y:S01]  /*2f20*/  HMMA.16816.F32 R32, R56, R50, R32 ;  /* 0x000000323820723c */ /* 0x000fe20000001820 */
[----:B------:R-:W3:Y:S04]  /*2f30*/  LDSM.16.M88.4 R48, [R197+0x8000] ;  /* 0x00800000c530783b */ /* 0x000ee80000000200 */
[----:B------:R-:W3:Y:S01]  /*2f40*/  LDSM.16.M88.4 R56, [R184+0x1800] ;  /* 0x00180000b838783b */ /* 0x000ee20000000200 */
[----:B-1----:R-:W-:Y:S06]  /*2f50*/  HMMA.16816.F32 R44, R28, R16, R44 ;  /* 0x000000101c2c723c */ /* 0x002fec000000182c */
[----:B--2---:R-:W-:Y:S06]  /*2f60*/  HMMA.16816.F32 R12, R68, R64, R12 ;  /* 0x00000040440c723c */ /* 0x004fec000000180c */
[----:B------:R-:W-:Y:S01]  /*2f70*/  HMMA.16816.F32 R40, R28, R18, R40 ;  /* 0x000000121c28723c */ /* 0x000fe20000001828 */
[----:B------:R-:W1:Y:S05]  /*2f80*/  LDSM.16.M88.4 R16, [R197+0x9000] ;  /* 0x00900000c510783b */ /* 0x000e6a0000000200 */
        /* <DEDUP_REMOVED lines=8> */
[----:B------:R-:W2:Y:S01]  /*3010*/  LDSM.16.M88.4 R80, [R197+0x9800] ;  /* 0x00980000c550783b */ /* 0x000ea20000000200 */
[----:B----4-:R-:W-:Y:S06]  /*3020*/  HMMA.16816.F32 R44, R68, R24, R44 ;  /* 0x00000018442c723c */ /* 0x010fec000000182c */
[----:B---3--:R-:W-:Y:S06]  /*3030*/  HMMA.16816.F32 R12, R52, R48, R12 ;  /* 0x00000030340c723c */ /* 0x008fec000000180c */
[----:B------:R-:W-:Y:S01]  /*3040*/  HMMA.16816.F32 R40, R68, R26, R40 ;  /* 0x0000001a4428723c */ /* 0x000fe20000001828 */
[----:B------:R-:W3:Y:S05]  /*3050*/  LDSM.16.M88.4 R24, [R195+0x3000] ;  /* 0x00300000c318783b */ /* 0x000eea0000000200 */
[----:B------:R-:W-:Y:S01]  /*3060*/  HMMA.16816.F32 R8, R52, R50, R8 ;  /* 0x000000323408723c */ /* 0x000fe20000001808 */
[----:B------:R-:W-:Y:S05]  /*3070*/  LDSM.16.M88.4 R48, [R191+0x8000] ;  /* 0x00800000bf30783b */ /* 0x000fea0000000200 */
[C---:B------:R-:W-:Y:S06]  /*3080*/  HMMA.16816.F32 R76, R68.reuse, R60, R76 ;  /* 0x0000003c444c723c */ /* 0x040fec000000184c */
[C---:B------:R-:W-:Y:S01]  /*3090*/  HMMA.16816.F32 R72, R68.reuse, R62, R72 ;  /* 0x0000003e4448723c */ /* 0x040fe20000001848 */
[----:B------:R-:W-:Y:S05]  /*30a0*/  LDSM.16.M88.4 R60, [R195+0x2800] ;  /* 0x00280000c33c783b */ /* 0x000fea0000000200 */
[C---:B------:R-:W-:Y:S06]  /*30b0*/  HMMA.16816.F32 R36, R68.reuse, R56, R36 ;  /* 0x000000384424723c */ /* 0x040fec0000001824 */
[----:B------:R-:W-:Y:S01]  /*30c0*/  HMMA.16816.F32 R32, R68, R58, R32 ;  /* 0x0000003a4420723c */ /* 0x000fe20000001820 */
[----:B------:R-:W4:Y:S04]  /*30d0*/  LDSM.16.M88.4 R56, [R194+0x2000] ;  /* 0x00200000c238783b */ /* 0x000f280000000200 */
[----:B------:R-:W4:Y:S01]  /*30e0*/  LDSM.16.M88.4 R68, [R195+0x3800] ;  /* 0x00380000c344783b */ /* 0x000f220000000200 */
        /* <DEDUP_REMOVED lines=13> */
[----:B---3--:R-:W-:Y:S06]  /*31c0*/  HMMA.16816.F32 R44, R64, R24, R44 ;  /* 0x00000018402c723c */ /* 0x008fec000000182c */
[----:B----4-:R-:W-:Y:S06]  /*31d0*/  HMMA.16816.F32 R12, R56, R48, R12 ;  /* 0x00000030380c723c */ /* 0x010fec000000180c */
        /* <DEDUP_REMOVED lines=45> */
[----:B------:R-:W2:Y:S05]  /*34b0*/  LDSM.16.M88.4 R20, [R191+0xa800] ;  /* 0x00a80000bf14783b */ /* 0x000eaa0000000200 */
[C---:B------:R-:W-:Y:S06]  /*34c0*/  HMMA.16816.F32 R36, R64.reuse, R80, R36 ;  /* 0x000000504024723c */ /* 0x040fec0000001824 */
[----:B------:R-:W-:Y:S01]  /*34d0*/  HMMA.16816.F32 R32, R64, R82, R32 ;  /* 0x000000524020723c */ /* 0x000fe20000001820 */
[----:B------:R-:W2:Y:S04]  /*34e0*/  LDSM.16.M88.4 R80, [R191+0xb800] ;  /* 0x00b80000bf50783b */ /* 0x000ea80000000200 */
[----:B------:R-:W-:Y:S01]  /*34f0*/  LDSM.16.M88.4 R64, [R184+0x4000] ;  /* 0x00400000b840783b */ /* 0x000fe20000000200 */
[----:B---3--:R-:W-:Y:S06]  /*3500*/  HMMA.16816.F32 R44, R56, R24, R44 ;  /* 0x00000018382c723c */ /* 0x008fec000000182c */
[C---:B----4-:R-:W-:Y:S06]  /*3510*/  HMMA.16816.F32 R12, R52.reuse, R48, R12 ;  /* 0x00000030340c723c */ /* 0x050fec000000180c */
[----:B------:R-:W-:Y:S01]  /*3520*/  HMMA.16816.F32 R48, R52, R50, R8 ;  /* 0x000000323430723c */ /* 0x000fe20000001808 */
[----:B------:R-:W3:Y:S05]  /*3530*/  LDSM.16.M88.4 R8, [R184+0x5000] ;  /* 0x00500000b808783b */ /* 0x000eea0000000200 */
[C---:B------:R-:W-:Y:S06]  /*3540*/  HMMA.16816.F32 R76, R56.reuse, R60, R76 ;  /* 0x0000003c384c723c */ /* 0x040fec000000184c */
[C---:B------:R-:W-:Y:S01]  /*3550*/  HMMA.16816.F32 R72, R56.reuse, R62, R72 ;  /* 0x0000003e3848723c */ /* 0x040fe20000001848 */
[----:B------:R-:W4:Y:S05]  /*3560*/  LDSM.16.M88.4 R60, [R184+0x4800] ;  /* 0x00480000b83c783b */ /* 0x000f2a0000000200 */
[----:B------:R-:W-:Y:S01]  /*3570*/  HMMA.16816.F32 R40, R56, R26, R40 ;  /* 0x0000001a3828723c */ /* 0x000fe20000001828 */
[----:B------:R-:W4:Y:S01]  /*3580*/  LDSM.16.M88.4 R24, [R184+0x5800] ;  /* 0x00580000b818783b */ /* 0x000f220000000200 */
[----:B------:R-:W-:-:S04]  /*3590*/  DEPBAR.LE SB0, 0x0 ;  /* 0x000080000000791a */ /* 0x000fc80000000000 */
[C---:B------:R-:W-:Y:S06]  /*35a0*/  HMMA.16816.F32 R36, R56.reuse, R68, R36 ;  /* 0x000000443824723c */ /* 0x040fec0000001824 */
[----:B------:R-:W-:Y:S06]  /*35b0*/  HMMA.16816.F32 R32, R56, R70, R32 ;  /* 0x000000463820723c */ /* 0x000fec0000001820 */
[C---:B-1----:R-:W-:Y:S06]  /*35c0*/  HMMA.16816.F32 R44, R52.reuse, R16, R44 ;  /* 0x00000010342c723c */ /* 0x042fec000000182c */
[----:B--2---:R-:W-:Y:S01]  /*35d0*/  HMMA.16816.F32 R76, R52, R20, R76 ;  /* 0x00000014344c723c */ /* 0x004fe2000000184c */
[----:B------:R-:W-:-:S05]  /*35e0*/  LOP3.LUT R17, R90, 0xffffffe0, RZ, 0xc0, !PT ;  /* 0xffffffe05a117812 */ /* 0x000fca00078ec0ff */
[----:B------:R-:W-:Y:S01]  /*35f0*/  IMAD.IADD R17, R4, 0x1, -R17 ;  /* 0x0000000104117824 */ /* 0x000fe200078e0a11 */
[C---:B------:R-:W-:Y:S04]  /*3600*/  HMMA.16816.F32 R72, R52.reuse, R22, R72 ;  /* 0x000000163448723c */ /* 0x040fe80000001848 */
[----:B------:R-:W-:Y:S02]  /*3610*/  SHF.R.S32.HI R0, RZ, 0x1f, R17 ;  /* 0x0000001fff007819 */ /* 0x000fe40000011411 */
[----:B------:R-:W-:Y:S02]  /*3620*/  HMMA.16816.F32 R40, R52, R18, R40 ;  /* 0x000000123428723c */ /* 0x000fe40000001828 */
[----:B------:R-:W-:-:S04]  /*3630*/  LEA.HI R0, R0, R17, RZ, 0x2 ;  /* 0x0000001100007211 */ /* 0x000fc800078f10ff */
[C---:B------:R-:W-:Y:S06]  /*3640*/  HMMA.16816.F32 R36, R52.reuse, R80, R36 ;  /* 0x000000503424723c */ /* 0x040fec0000001824 */
[----:B------:R-:W-:Y:S06]  /*3650*/  HMMA.16816.F32 R32, R52, R82, R32 ;  /* 0x000000523420723c */ /* 0x000fec0000001820 */
[C---:B---3--:R-:W-:Y:S06]  /*3660*/  HMMA.16816.F32 R44, R28.reuse, R8, R44 ;  /* 0x000000081c2c723c */ /* 0x048fec000000182c */
[----:B------:R-:W-:Y:S01]  /*3670*/  HMMA.16816.F32 R12, R28, R64, R12 ;  /* 0x000000401c0c723c */ /* 0x000fe2000000180c */
[----:B------:R-:W-:-:S04]  /*3680*/  SHF.R.S32.HI R9, RZ, 0x2, R0 ;  /* 0x00000002ff097819 */ /* 0x000fc80000011400 */
[----:B------:R-:W-:Y:S01]  /*3690*/  IADD3 R9, R86, 0x1, R9 ;  /* 0x0000000156097810 */ /* 0x000fe20007ffe009 */
[----:B------:R-:W-:Y:S03]  /*36a0*/  HMMA.16816.F32 R48, R28, R66, R48 ;  /* 0x000000421c30723c */ /* 0x000fe60000001830 */
[----:B------:R-:W-:-:S03]  /*36b0*/  IADD3 R0, R84, R9, -R89 ;  /* 0x0000000954007210 */ /* 0x000fc60007ffe859 */
[----:B----4-:R-:W-:Y:S02]  /*36c0*/  HMMA.16816.F32 R76, R28, R60, R76 ;  /* 0x0000003c1c4c723c */ /* 0x010fe4000000184c */
[----:B------:R-:W-:Y:S01]  /*36d0*/  IMAD.IADD R87, R0, 0x1, R87 ;  /* 0x0000000100577824 */ /* 0x000fe200078e0257 */
[----:B------:R-:W-:-:S03]  /*36e0*/  LOP3.LUT R0, R6, R85, RZ, 0xfc, !PT ;  /* 0x0000005506007212 */ /* 0x000fc600078efcff */
[----:B------:R-:W-:Y:S01]  /*36f0*/  HMMA.16816.F32 R72, R28, R62, R72 ;  /* 0x0000003e1c48723c */ /* 0x000fe20000001848 */
[C---:B------:R-:W-:Y:S02]  /*3700*/  VIMNMX R204, R87.reuse, R84, PT ;  /* 0x0000005457cc7248 */ /* 0x040fe40003fe0100 */
[----:B------:R-:W-:-:S03]  /*3710*/  VIADDMNMX R203, R87, 0x8, R84, PT ;  /* 0x0000000857cb7846 */ /* 0x000fc60003800154 */
[C---:B------:R-:W-:Y:S06]  /*3720*/  HMMA.16816.F32 R40, R28.reuse, R10, R40 ;  /* 0x0000000a1c28723c */ /* 0x040fec0000001828 */
[C---:B------:R-:W-:Y:S06]  /*3730*/  HMMA.16816.F32 R36, R28.reuse, R24, R36 ;  /* 0x000000181c24723c */ /* 0x040fec0000001824 */
        /* <DEDUP_REMOVED lines=12> */
[----:B------:R-:W1:Y:S02]  /*3800*/  I2F.RP R9, R6 ;  /* 0x0000000600097306 */ /* 0x000e640000209400 */
[----:B------:R-:W-:-:S06]  /*3810*/  ISETP.GE.AND P1, PT, R19, RZ, PT ;  /* 0x000000ff1300720c */ /* 0x000fcc0003f26270 */
        /* <DEDUP_REMOVED lines=21> */
[----:B------:R-:W-:-:S02]  /*3970*/  LOP3.LUT R6, R3, R8, RZ, 0x3c, !PT ;  /* 0x0000000803067212 */ /* 0x000fc400078e3cff */
[----:B------:R-:W-:Y:S02]  /*3980*/  ISETP.NE.AND P2, PT, R8, RZ, PT ;  /* 0x000000ff0800720c */ /* 0x000fe40003f45270 */
[----:B------:R-:W-:Y:S02]  /*3990*/  ISETP.GE.AND P3, PT, R6, RZ, PT ;  /* 0x000000ff0600720c */ /* 0x000fe40003f66270 */
[----:B------:R-:W-:-:S03]  /*39a0*/  LOP3.LUT R6, RZ, R8, RZ, 0x33, !PT ;  /* 0x00000008ff067212 */ /* 0x000fc600078e33ff */
        /* <DEDUP_REMOVED lines=13> */
[----:B------:R-:W-:-:S04]  /*3a80*/  IMAD R6, R11, R172, RZ ;  /* 0x000000ac0b067224 */ /* 0x000fc800078e02ff */
[----:B------:R-:W-:Y:S01]  /*3a90*/  IMAD R6, R9, R173, R6 ;  /* 0x000000ad09067224 */ /* 0x000fe200078e0206 */
[----:B--2---:R-:W-:Y:S01]  /*3aa0*/  IADD3 R10, -R17, R10, RZ ;  /* 0x0000000a110a7210 */ /* 0x004fe20007ffe1ff */
[----:B------:R-:W-:-:S03]  /*3ab0*/  IMAD.WIDE.U32 R16, R9, R172, RZ ;  /* 0x000000ac09107225 */ /* 0x000fc600078e00ff */
[----:B------:R-:W-:Y:S01]  /*3ac0*/  SHF.R.S32.HI R8, RZ, 0x1f, R10 ;  /* 0x0000001fff087819 */ /* 0x000fe2000001140a */
[----:B------:R-:W-:-:S04]  /*3ad0*/  IMAD.IADD R17, R17, 0x1, R6 ;  /* 0x0000000111117824 */ /* 0x000fc800078e0206 */
[----:B------:R-:W-:-:S04]  /*3ae0*/  IMAD R9, R8, UR6, RZ ;  /* 0x0000000608097c24 */ /* 0x000fc8000f8e02ff */
[C---:B------:R-:W-:Y:S02]  /*3af0*/  IMAD R9, R10.reuse, UR7, R9 ;  /* 0x000000070a097c24 */ /* 0x040fe4000f8e0209 */
[----:B------:R-:W-:-:S04]  /*3b00*/  IMAD.WIDE.U32 R10, R10, UR6, R16 ;  /* 0x000000060a0a7c25 */ /* 0x000fc8000f8e0010 */
[----:B------:R-:W-:Y:S01]  /*3b10*/  IMAD.MOV.U32 R6, RZ, RZ, R10 ;  /* 0x000000ffff067224 */ /* 0x000fe200078e000a */
[----:B------:R-:W-:Y:S01]  /*3b20*/  IADD3 R11, R11, R9, RZ ;  /* 0x000000090b0b7210 */ /* 0x000fe20007ffe0ff */
[----:B------:R-:W-:Y:S06]  /*3b30*/  BRA `(.L_x_3111) ;  /* 0x0000000000087947 */ /* 0x000fec0003800000 */
.L_x_3110:
[----:B------:R-:W-:-:S04]  /*3b40*/  LEA R6, -R172, RZ, 0x6 ;  /* 0x000000ffac067211 */ /* 0x000fc800078e31ff */
[----:B------:R-:W-:-:S07]  /*3b50*/  SHF.R.S32.HI R11, RZ, 0x1f, R6 ;  /* 0x0000001fff0b7819 */ /* 0x000fce0000011406 */
.L_x_3111:
[----:B------:R-:W1:Y:S01]  /*3b60*/  LDC.64 R134, c[0x0][0x218] ;  /* 0x00008600ff867b82 */ /* 0x000e620000000a00 */
[----:B------:R-:W-:Y:S01]  /*3b70*/  IADD3 R133, P1, R6, R133, RZ ;  /* 0x0000008506857210 */ /* 0x000fe20007f3e0ff */
[C---:B------:R-:W-:Y:S01]  /*3b80*/  IMAD.SHL.U32 R9, R172.reuse, 0x20, RZ ;  /* 0x00000020ac097824 */ /* 0x040fe200078e00ff */
[----:B------:R-:W-:-:S03]  /*3b90*/  SHF.L.U64.HI R6, R172, 0x5, R173 ;  /* 0x00000005ac067819 */ /* 0x000fc600000102ad */
[----:B------:R-:W-:Y:S01]  /*3ba0*/  IMAD.X R2, R11, 0x1, R2, P1 ;  /* 0x000000010b027824 */ /* 0x000fe200008e0602 */
[----:B-1----:R-:W-:-:S04]  /*3bb0*/  LEA R212, P2, R133, R134, 0x1 ;  /* 0x0000008685d47211 */ /* 0x002fc800078408ff */
[----:B------:R-:W-:Y:S02]  /*3bc0*/  IADD3 R10, P1, R9, R212, RZ ;  /* 0x000000d4090a7210 */ /* 0x000fe40007f3e0ff */
[----:B------:R-:W-:Y:S02]  /*3bd0*/  LEA.HI.X R213, R133, R135, R2, 0x1, P2 ;  /* 0x0000008785d57211 */ /* 0x000fe400010f0c02 */
[----:B------:R-:W-:-:S03]  /*3be0*/  IADD3 R8, P2, R9, R10, RZ ;  /* 0x0000000a09087210 */ /* 0x000fc60007f5e0ff */
[C---:B------:R-:W-:Y:S01]  /*3bf0*/  IMAD.X R11, R6.reuse, 0x1, R213, P1 ;  /* 0x00000001060b7824 */ /* 0x040fe200008e06d5 */
        /* <DEDUP_REMOVED lines=19> */
.L_x_3109:
[----:B------:R-:W-:Y:S01]  /*3d30*/  IMAD.SHL.U32 R4, R4, 0x2, RZ ;  /* 0x0000000204047824 */ /* 0x000fe200078e00ff */
[----:B------:R-:W-:Y:S01]  /*3d40*/  ULDC UR6, c[0x0][0x2ec] ;  /* 0x0000bb0000067ab9 */ /* 0x000fe20000000800 */
[----:B------:R-:W-:-:S03]  /*3d50*/  LEA R192, R0, UR4, 0x1 ;  /* 0x0000000400c07c11 */ /* 0x000fc6000f8e08ff */
[----:B------:R-:W-:Y:S02]  /*3d60*/  LOP3.LUT R4, R4, 0x6, RZ, 0xc0, !PT ;  /* 0x0000000604047812 */ /* 0x000fe400078ec0ff */
[--C-:B------:R-:W-:Y:S01]  /*3d70*/  IMAD R190, R7, 0x2, R192.reuse ;  /* 0x0000000207be7824 */ /* 0x100fe200078e02c0 */
[----:B------:R-:W-:Y:S01]  /*3d80*/  LDSM.16.MT88.4 R68, [R192+0xe000] ;  /* 0x00e00000c044783b */ /* 0x000fe20000004200 */
[----:B------:R-:W-:Y:S02]  /*3d90*/  IMAD R189, R5, 0x2, R192 ;  /* 0x0000000205bd7824 */ /* 0x000fe400078e02c0 */
[----:B------:R-:W-:Y:S01]  /*3da0*/  IMAD.IADD R4, R3, 0x1, R4 ;  /* 0x0000000103047824 */ /* 0x000fe200078e0204 */
[----:B------:R-:W-:Y:S01]  /*3db0*/  LDSM.16.MT88.4 R100, [R192+0x10000] ;  /* 0x01000000c064783b */ /* 0x000fe20000004200 */
[----:B------:R-:W-:Y:S02]  /*3dc0*/  IMAD R188, R5, 0x2, R190 ;  /* 0x0000000205bc7824 */ /* 0x000fe400078e02be */
[C---:B------:R-:W-:Y:S01]  /*3dd0*/  VIADD R6, R4.reuse, 0x1 ;  /* 0x0000000104067836 */ /* 0x040fe20000000000 */
[----:B------:R-:W-:Y:S01]  /*3de0*/  LDSM.16.MT88.4 R84, [R189+0xe000] ;  /* 0x00e00000bd54783b */ /* 0x000fe20000004200 */
[----:B------:R-:W-:-:S02]  /*3df0*/  VIADD R3, R4, 0x8 ;  /* 0x0000000804037836 */ /* 0x000fc40000000000 */
[----:B-1----:R-:W-:Y:S01]  /*3e00*/  VIADD R8, R4, 0x20 ;  /* 0x0000002004087836 */ /* 0x002fe20000000000 */
[-C--:B------:R-:W-:Y:S01]  /*3e10*/  ISETP.GE.AND P2, PT, R6, R204.reuse, PT ;  /* 0x000000cc0600720c */ /* 0x080fe20003f46270 */
[----:B------:R-:W-:Y:S01]  /*3e20*/  VIADD R10, R4, 0x30 ;  /* 0x00000030040a7836 */ /* 0x000fe20000000000 */
[-C--:B------:R-:W-:Y:S01]  /*3e30*/  ISETP.GE.AND P5, PT, R6, R203.reuse, PT ;  /* 0x000000cb0600720c */ /* 0x080fe20003fa6270 */
[C---:B------:R-:W-:Y:S01]  /*3e40*/  VIADD R6, R4.reuse, 0x9 ;  /* 0x0000000904067836 */ /* 0x040fe20000000000 */
[CC--:B------:R-:W-:Y:S01]  /*3e50*/  ISETP.GE.AND P1, PT, R3.reuse, R204.reuse, PT ;  /* 0x000000cc0300720c */ /* 0x0c0fe20003f26270 */
[----:B------:R-:W-:Y:S01]  /*3e60*/  LDSM.16.MT88.4 R92, [R188+0xe000] ;  /* 0x00e00000bc5c783b */ /* 0x000fe20000004200 */
[-C--:B------:R-:W-:Y:S01]  /*3e70*/  ISETP.GE.AND P3, PT, R3, R203.reuse, PT ;  /* 0x000000cb0300720c */ /* 0x080fe20003f66270 */
[----:B------:R-:W-:Y:S01]  /*3e80*/  VIADD R3, R4, 0x10 ;  /* 0x0000001004037836 */ /* 0x000fe20000000000 */
        /* <DEDUP_REMOVED lines=13> */
[----:B------:R-:W-:Y:S02]  /*3f60*/  ISETP.GE.AND P6, PT, R6, R204, PT ;  /* 0x000000cc0600720c */ /* 0x000fe40003fc6270 */
[----:B------:R-:W-:Y:S01]  /*3f70*/  FSEL R25, R76, -INF , !P1 ;  /* 0xff8000004c197808 */ /* 0x000fe20004800000 */
[----:B------:R-:W-:Y:S01]  /*3f80*/  LDSM.16.MT88.4 R136, [R192+0xc800] ;  /* 0x00c80000c088783b */ /* 0x000fe20000004200 */
[----:B------:R-:W-:-:S02]  /*3f90*/  FSEL R19, R78, -INF , !P3 ;  /* 0xff8000004e137808 */ /* 0x000fc40005800000 */
[----:B------:R-:W-:Y:S02]  /*3fa0*/  FSEL R51, R51, -INF , !P4 ;  /* 0xff80000033337808 */ /* 0x000fe40006000000 */
[CC--:B------:R-:W-:Y:S02]  /*3fb0*/  ISETP.GE.AND P1, PT, R3.reuse, R204.reuse, PT ;  /* 0x000000cc0300720c */ /* 0x0c0fe40003f26270 */
[-C--:B------:R-:W-:Y:S01]  /*3fc0*/  ISETP.GE.AND P3, PT, R3, R203.reuse, PT ;  /* 0x000000cb0300720c */ /* 0x080fe20003f66270 */
[----:B------:R-:W-:Y:S01]  /*3fd0*/  VIADD R3, R4, 0x19 ;  /* 0x0000001904037836 */ /* 0x000fe20000000000 */
[----:B------:R-:W-:Y:S01]  /*3fe0*/  ISETP.GE.AND P4, PT, R6, R203, PT ;  /* 0x000000cb0600720c */ /* 0x000fe20003f86270 */
[C---:B------:R-:W-:Y:S01]  /*3ff0*/  VIADD R6, R4.reuse, 0x21 ;  /* 0x0000002104067836 */ /* 0x040fe20000000000 */
[----:B------:R-:W-:Y:S02]  /*4000*/  FSEL R23, R77, -INF , !P6 ;  /* 0xff8000004d177808 */ /* 0x000fe40007000000 */
[----:B------:R-:W-:-:S02]  /*4010*/  ISETP.GE.AND P6, PT, R4, R204, PT ;  /* 0x000000cc0400720c */ /* 0x000fc40003fc6270 */
[----:B------:R-:W-:Y:S02]  /*4020*/  FSEL R17, R79, -INF , !P4 ;  /* 0xff8000004f117808 */ /* 0x000fe40006000000 */
[----:B------:R-:W-:Y:S01]  /*4030*/  FSEL R31, R13, -INF , !P2 ;  /* 0xff8000000d1f7808 */ /* 0x000fe20005000000 */
[----:B------:R-:W-:Y:S01]  /*4040*/  LDSM.16.MT88.4 R76, [R190+0xe000] ;  /* 0x00e00000be4c783b */ /* 0x000fe20000004200 */
[C---:B------:R-:W-:Y:S02]  /*4050*/  ISETP.GE.AND P2, PT, R3.reuse, R204, PT ;  /* 0x000000cc0300720c */ /* 0x040fe40003f46270 */
[----:B------:R-:W-:Y:S02]  /*4060*/  ISETP.GE.AND P4, PT, R3, R203, PT ;  /* 0x000000cb0300720c */ /* 0x000fe40003f86270 */
[----:B------:R-:W-:Y:S02]  /*4070*/  FSEL R3, R12, -INF , !P6 ;  /* 0xff8000000c037808 */ /* 0x000fe40007000000 */
[----:B------:R-:W-:-:S02]  /*4080*/  FSEL R21, R72, -INF , !P1 ;  /* 0xff80000048157808 */ /* 0x000fc40004800000 */
[----:B------:R-:W-:Y:S02]  /*4090*/  FSEL R11, R74, -INF , !P3 ;  /* 0xff8000004a0b7808 */ /* 0x000fe40005800000 */
[C---:B------:R-:W-:Y:S02]  /*40a0*/  ISETP.GE.AND P1, PT, R8.reuse, R204, PT ;  /* 0x000000cc0800720c */ /* 0x040fe40003f26270 */
[----:B------:R-:W-:Y:S02]  /*40b0*/  ISETP.GE.AND P3, PT, R8, R203, PT ;  /* 0x000000cb0800720c */ /* 0x000fe40003f66270 */
[----:B------:R-:W-:Y:S02]  /*40c0*/  FMNMX.FTZ R8, R3, R31, !PT ;  /* 0x0000001f03087209 */ /* 0x000fe40007810000 */
[----:B------:R-:W-:Y:S02]  /*40d0*/  FSEL R9, R75, -INF , !P4 ;  /* 0xff8000004b097808 */ /* 0x000fe40006000000 */
[----:B------:R-:W-:-:S02]  /*40e0*/  FMNMX.FTZ R8, R29, R8, !PT ;  /* 0x000000081d087209 */ /* 0x000fc40007810000 */
[----:B------:R-:W-:Y:S02]  /*40f0*/  ISETP.GE.AND P4, PT, R4, R203, PT ;  /* 0x000000cb0400720c */ /* 0x000fe40003f86270 */
[----:B------:R-:W-:Y:S02]  /*4100*/  FMNMX.FTZ R8, R49, R8, !PT ;  /* 0x0000000831087209 */ /* 0x000fe40007810000 */
[----:B------:R-:W-:Y:S02]  /*4110*/  FSEL R15, R15, -INF , !P5 ;  /* 0xff8000000f0f7808 */ /* 0x000fe40006800000 */
[----:B------:R-:W-:Y:S02]  /*4120*/  FMNMX.FTZ R8, R25, R8, !PT ;  /* 0x0000000819087209 */ /* 0x000fe40007810000 */
[----:B------:R-:W-:Y:S02]  /*4130*/  FSEL R53, R14, -INF , !P4 ;  /* 0xff8000000e357808 */ /* 0x000fe40006000000 */
[----:B------:R-:W-:Y:S01]  /*4140*/  FMNMX.FTZ R14, R23, R8, !PT ;  /* 0x00000008170e7209 */ /* 0x000fe20007810000 */
[----:B------:R-:W-:Y:S01]  /*4150*/  VIADD R8, R4, 0x31 ;  /* 0x0000003104087836 */ /* 0x000fe20000000000 */
[----:B------:R-:W-:-:S02]  /*4160*/  FMNMX.FTZ R12, R53, R15, !PT ;  /* 0x0000000f350c7209 */ /* 0x000fc40007810000 */
[----:B------:R-:W-:Y:S02]  /*4170*/  FSEL R13, R73, -INF , !P2 ;  /* 0xff800000490d7808 */ /* 0x000fe40005000000 */
[C---:B------:R-:W-:Y:S02]  /*4180*/  ISETP.GE.AND P6, PT, R6.reuse, R204, PT ;  /* 0x000000cc0600720c */ /* 0x040fe40003fc6270 */
[----:B------:R-:W-:Y:S01]  /*4190*/  ISETP.GE.AND P2, PT, R6, R203, PT ;  /* 0x000000cb0600720c */ /* 0x000fe20003f46270 */
[----:B------:R-:W-:Y:S01]  /*41a0*/  VIADD R6, R4, 0x28 ;  /* 0x0000002804067836 */ /* 0x000fe20000000000 */
[----:B------:R-:W-:Y:S02]  /*41b0*/  FMNMX.FTZ R14, R21, R14, !PT ;  /* 0x0000000e150e7209 */ /* 0x000fe40007810000 */
[----:B------:R-:W-:Y:S02]  /*41c0*/  FMNMX.FTZ R12, R27, R12, !PT ;  /* 0x0000000c1b0c7209 */ /* 0x000fe40007810000 */
[----:B------:R-:W-:-:S02]  /*41d0*/  FSEL R237, R44, -INF , !P1 ;  /* 0xff8000002ced7808 */ /* 0x000fc40004800000 */
[----:B------:R-:W-:Y:S02]  /*41e0*/  FMNMX.FTZ R14, R13, R14, !PT ;  /* 0x0000000e0d0e7209 */ /* 0x000fe40007810000 */
[----:B------:R-:W-:Y:S02]  /*41f0*/  FMNMX.FTZ R12, R51, R12, !PT ;  /* 0x0000000c330c7209 */ /* 0x000fe40007810000 */
[C---:B------:R-:W-:Y:S02]  /*4200*/  ISETP.GE.AND P5, PT, R6.reuse, R204, PT ;  /* 0x000000cc0600720c */ /* 0x040fe40003fa6270 */
[----:B------:R-:W-:Y:S01]  /*4210*/  ISETP.GE.AND P1, PT, R6, R203, PT ;  /* 0x000000cb0600720c */ /* 0x000fe20003f26270 */
[----:B------:R-:W-:Y:S01]  /*4220*/  VIADD R6, R4, 0x29 ;  /* 0x0000002904067836 */ /* 0x000fe20000000000 */
[----:B------:R-:W-:Y:S02]  /*4230*/  FSEL R165, R45, -INF , !P6 ;  /* 0xff8000002da57808 */ /* 0x000fe40007000000 */
[----:B------:R-:W-:-:S02]  /*4240*/  FMNMX.FTZ R14, R237, R14, !PT ;  /* 0x0000000eed0e7209 */ /* 0x000fc40007810000 */
[----:B------:R-:W-:Y:S02]  /*4250*/  FMNMX.FTZ R12, R19, R12, !PT ;  /* 0x0000000c130c7209 */ /* 0x000fe40007810000 */
[----:B------:R-:W-:Y:S02]  /*4260*/  FSEL R233, R46, -INF , !P3 ;  /* 0xff8000002ee97808 */ /* 0x000fe40005800000 */
[----:B------:R-:W-:Y:S02]  /*4270*/  ISETP.GE.AND P3, PT, R6, R204, PT ;  /* 0x000000cc0600720c */ /* 0x000fe40003f66270 */
[----:B------:R-:W-:Y:S02]  /*4280*/  FSEL R235, R40, -INF , !P5 ;  /* 0xff80000028eb7808 */ /* 0x000fe40006800000 */
[----:B------:R-:W-:Y:S02]  /*4290*/  FMNMX.FTZ R14, R165, R14, !PT ;  /* 0x0000000ea50e7209 */ /* 0x000fe40007810000 */
[----:B------:R-:W-:-:S02]  /*42a0*/  FMNMX.FTZ R12, R17, R12, !PT ;  /* 0x0000000c110c7209 */ /* 0x000fc40007810000 */
[----:B------:R-:W-:Y:S02]  /*42b0*/  FSEL R171, R47, -INF , !P2 ;  /* 0xff8000002fab7808 */ /* 0x000fe40005000000 */
[----:B------:R-:W-:Y:S01]  /*42c0*/  ISETP.GE.AND P2, PT, R10, R204, PT ;  /* 0x000000cc0a00720c */ /* 0x000fe20003f46270 */
[----:B------:R-:W-:Y:S01]  /*42d0*/  LDSM.16.MT88.4 R44, [R190+0xc000] ;  /* 0x00c00000be2c783b */ /* 0x000fe20000004200 */
[----:B------:R-:W-:Y:S02]  /*42e0*/  FSEL R167, R41, -INF , !P3 ;  /* 0xff80000029a77808 */ /* 0x000fe40005800000 */
[----:B------:R-:W-:Y:S02]  /*42f0*/  FMNMX.FTZ R14, R235, R14, !PT ;  /* 0x0000000eeb0e7209 */ /* 0x000fe40007810000 */
[----:B------:R-:W-:Y:S02]  /*4300*/  FMNMX.FTZ R12, R11, R12, !PT ;  /* 0x0000000c0b0c7209 */ /* 0x000fe40007810000 */
[----:B------:R-:W-:Y:S01]  /*4310*/  ISETP.GE.AND P4, PT, R6, R203, PT ;  /* 0x000000cb0600720c */ /* 0x000fe20003f86270 */
[----:B------:R-:W-:Y:S01]  /*4320*/  VIADD R6, R4, 0x38 ;  /* 0x0000003804067836 */ /* 0x000fe20000000000 */
[----:B------:R-:W-:Y:S01]  /*4330*/  ISETP.GE.AND P3, PT, R8, R204, PT ;  /* 0x000000cc0800720c */ /* 0x000fe20003f66270 */
[----:B------:R-:W-:Y:S01]  /*4340*/  VIADD R4, R4, 0x39 ;  /* 0x0000003904047836 */ /* 0x000fe20000000000 */
[----:B------:R-:W-:-:S02]  /*4350*/  FSEL R229, R36, -INF , !P2 ;  /* 0xff80000024e57808 */ /* 0x000fc40005000000 */
[----:B------:R-:W-:Y:S02]  /*4360*/  FMNMX.FTZ R14, R167, R14, !PT ;  /* 0x0000000ea70e7209 */ /* 0x000fe40007810000 */
[----:B------:R-:W-:Y:S02]  /*4370*/  FMNMX.FTZ R12, R9, R12, !PT ;  /* 0x0000000c090c7209 */ /* 0x000fe40007810000 */
[----:B------:R-:W-:Y:S02]  /*4380*/  ISETP.GE.AND P2, PT, R6, R204, PT ;  /* 0x000000cc0600720c */ /* 0x000fe40003f46270 */
        /* <DEDUP_REMOVED lines=8> */
[----:B------:R-:W-:-:S02]  /*4410*/  FSEL R223, R33, -INF , !P3 ;  /* 0xff80000021df7808 */ /* 0x000fc40005800000 */
[----:B------:R-:W-:Y:S02]  /*4420*/  FMNMX.FTZ R14, R225, R14, !PT ;  /* 0x0000000ee10e7209 */ /* 0x000fe40007810000 */
[-C--:B------:R-:W-:Y:S02]  /*4430*/  ISETP.GE.AND P1, PT, R10, R203.reuse, PT ;  /* 0x000000cb0a00720c */ /* 0x080fe40003f26270 */
[----:B------:R-:W-:Y:S02]  /*4440*/  FSEL R219, R43, -INF , !P4 ;  /* 0xff8000002bdb7808 */ /* 0x000fe40006000000 */
[----:B------:R-:W-:Y:S02]  /*4450*/  FMNMX.FTZ R12, R231, R12, !PT ;  /* 0x0000000ce70c7209 */ /* 0x000fe40007810000 */
[----:B------:R-:W-:Y:S02]  /*4460*/  FMNMX.FTZ R10, R223, R14, !PT ;  /* 0x0000000edf0a7209 */ /* 0x000fe40007810000 */
[----:B------:R-:W-:-:S02]  /*4470*/  ISETP.GE.AND P2, PT, R8, R203, PT ;  /* 0x000000cb0800720c */ /* 0x000fc40003f46270 */
[----:B------:R-:W-:Y:S01]  /*4480*/  FSEL R221, R38, -INF , !P1 ;  /* 0xff80000026dd7808 */ /* 0x000fe20004800000 */
[----:B------:R-:W1:Y:S01]  /*4490*/  SHFL.BFLY PT, R33, R10, 0x2, 0x1f ;  /* 0x0c401f000a217f89 */ /* 0x000e6200000e0000 */
[----:B------:R-:W-:Y:S02]  /*44a0*/  FMNMX.FTZ R12, R219, R12, !PT ;  /* 0x0000000cdb0c7209 */ /* 0x000fe40007810000 */
[-C--:B------:R-:W-:Y:S02]  /*44b0*/  ISETP.GE.AND P1, PT, R6, R203.reuse, PT ;  /* 0x000000cb0600720c */ /* 0x080fe40003f26270 */
[----:B------:R-:W-:Y:S02]  /*44c0*/  FSEL R217, R39, -INF , !P2 ;  /* 0xff80000027d97808 */ /* 0x000fe40005000000 */
[----:B------:R-:W-:Y:S02]  /*44d0*/  FMNMX.FTZ R12, R221, R12, !PT ;  /* 0x0000000cdd0c7209 */ /* 0x000fe40007810000 */
[----:B------:R-:W-:-:S02]  /*44e0*/  ISETP.GE.AND P2, PT, R4, R203, PT ;  /* 0x000000cb0400720c */ /* 0x000fc40003f46270 */
[----:B------:R-:W-:Y:S02]  /*44f0*/  FSEL R215, R34, -INF , !P1 ;  /* 0xff80000022d77808 */ /* 0x000fe40004800000 */
[----:B------:R-:W-:Y:S02]  /*4500*/  FMNMX.FTZ R12, R217, R12, !PT ;  /* 0x0000000cd90c7209 */ /* 0x000fe40007810000 */
[----:B------:R-:W-:Y:S02]  /*4510*/  FSEL R169, R35, -INF , !P2 ;  /* 0xff80000023a97808 */ /* 0x000fe40005000000 */
[----:B------:R-:W-:Y:S02]  /*4520*/  FMNMX.FTZ R12, R215, R12, !PT ;  /* 0x0000000cd70c7209 */ /* 0x000fe40007810000 */
[----:B------:R-:W-:Y:S02]  /*4530*/  ISETP.GT.AND P4, PT, R205, R200, PT ;  /* 0x000000c8cd00720c */ /* 0x000fe40003f84270 */
[----:B------:R-:W-:-:S02]  /*4540*/  FMNMX.FTZ R37, R169, R12, !PT ;  /* 0x0000000ca9257209 */ /* 0x000fc40007810000 */
        /* <DEDUP_REMOVED lines=43> */
[----:B------:R-:W3:Y:S01]  /*4800*/  LDSM.16.MT88.4 R12, [R190+0xc800] ;  /* 0x00c80000be0c783b */ /* 0x000ee20000004200 */
[----:B-1----:R-:W-:Y:S01]  /*4810*/  F2FP.F16.F32.PACK_AB R116, R158, R161 ;  /* 0x000000a19e74723e */ /* 0x002fe200000000ff */
[--C-:B------:R-:W-:Y:S01]  /*4820*/  FFMA.FTZ R153, R19, UR6, -R168.reuse ;  /* 0x0000000613997c23 */ /* 0x100fe200080108a8 */
[--C-:B------:R-:W-:Y:S01]  /*4830*/  FFMA.FTZ R150, R17, UR6, -R168.reuse ;  /* 0x0000000611967c23 */ /* 0x100fe200080108a8 */
[----:B------:R-:W1:Y:S01]  /*4840*/  LDSM.16.MT88.4 R8, [R192+0xe800] ;  /* 0x00e80000c008783b */ /* 0x000e620000004200 */
[----:B------:R-:W-:Y:S01]  /*4850*/  MUFU.EX2 R160, R160 ;  /* 0x000000a000a07308 */ /* 0x000fe20000000800 */
[--C-:B------:R-:W-:Y:S01]  /*4860*/  FFMA.FTZ R166, R233, UR6, -R168.reuse ;  /* 0x00000006e9a67c23 */ /* 0x100fe200080108a8 */
[--C-:B------:R-:W-:Y:S01]  /*4870*/  FFMA.FTZ R171, R171, UR6, -R168.reuse ;  /* 0x00000006abab7c23 */ /* 0x100fe200080108a8 */
[----:B------:R-:W4:Y:S01]  /*4880*/  LDSM.16.MT88.4 R52, [R189+0xc000] ;  /* 0x00c00000bd34783b */ /* 0x000f220000004200 */
[--C-:B------:R-:W-:Y:S01]  /*4890*/  FFMA.FTZ R170, R231, UR6, -R168.reuse ;  /* 0x00000006e7aa7c23 */ /* 0x100fe200080108a8 */
[--C-:B------:R-:W-:Y:S01]  /*48a0*/  FFMA.FTZ R219, R219, UR6, -R168.reuse ;  /* 0x00000006dbdb7c23 */ /* 0x100fe200080108a8 */
[--C-:B------:R-:W-:Y:S01]  /*48b0*/  FFMA.FTZ R206, R221, UR6, -R168.reuse ;  /* 0x00000006ddce7c23 */ /* 0x100fe200080108a8 */
[----:B------:R-:W5:Y:S01]  /*48c0*/  LDSM.16.MT88.4 R16, [R188+0xe800] ;  /* 0x00e80000bc10783b */ /* 0x000f620000004200 */
[----:B------:R-:W3:Y:S01]  /*48d0*/  MUFU.EX2 R163, R163 ;  /* 0x000000a300a37308 */ /* 0x000ee20000000800 */
[----:B--2---:R-:W-:Y:S01]  /*48e0*/  F2FP.F16.F32.PACK_AB R118, R154, R157 ;  /* 0x0000009d9a76723e */ /* 0x004fe200000000ff */
[--C-:B------:R-:W-:Y:S01]  /*48f0*/  FFMA.FTZ R217, R217, UR6, -R168.reuse ;  /* 0x00000006d9d97c23 */ /* 0x100fe200080108a8 */
[----:B------:R-:W-:Y:S01]  /*4900*/  LDSM.16.MT88.4 R24, [R190+0xe800] ;  /* 0x00e80000be18783b */ /* 0x000fe20000004200 */
[--C-:B------:R-:W-:Y:S01]  /*4910*/  FFMA.FTZ R215, R215, UR6, -R168.reuse ;  /* 0x00000006d7d77c23 */ /* 0x100fe200080108a8 */
[----:B------:R-:W-:Y:S01]  /*4920*/  FFMA.FTZ R168, R169, UR6, -R168 ;  /* 0x00000006a9a87c23 */ /* 0x000fe200080108a8 */
[----:B------:R-:W-:-:S02]  /*4930*/  FADD.FTZ R158, R161, R158 ;  /* 0x0000009ea19e7221 */ /* 0x000fc40000010000 */
[----:B------:R-:W-:Y:S02]  /*4940*/  MUFU.EX2 R159, R159 ;  /* 0x0000009f009f7308 */ /* 0x000fe40000000800 */
[----:B------:R-:W-:-:S04]  /*4950*/  FADD.FTZ R157, R157, R158 ;  /* 0x0000009e9d9d7221 */ /* 0x000fc80000010000 */
[----:B------:R-:W-:Y:S02]  /*4960*/  FADD.FTZ R154, R154, R157 ;  /* 0x0000009d9a9a7221 */ /* 0x000fe40000010000 */
[----:B------:R-:W2:Y:S01]  /*4970*/  MUFU.EX2 R156, R156 ;  /* 0x0000009c009c7308 */ /* 0x000ea20000000800 */
[----:B---3--:R-:W-:Y:S01]  /*4980*/  F2FP.F16.F32.PACK_AB R117, R163, R160 ;  /* 0x000000a0a375723e */ /* 0x008fe200000000ff */
[----:B------:R-:W-:-:S06]  /*4990*/  FADD.FTZ R160, R160, R163 ;  /* 0x000000a3a0a07221 */ /* 0x000fcc0000010000 */
[----:B------:R-:W-:Y:S08]  /*49a0*/  MUFU.EX2 R155, R155 ;  /* 0x0000009b009b7308 */ /* 0x000ff00000000800 */
[----:B------:R-:W3:Y:S01]  /*49b0*/  MUFU.EX2 R152, R152 ;  /* 0x0000009800987308 */ /* 0x000ee20000000800 */
[----:B--2---:R-:W-:Y:S01]  /*49c0*/  F2FP.F16.F32.PACK_AB R119, R156, R159 ;  /* 0x0000009f9c77723e */ /* 0x004fe200000000ff */
[----:B------:R-:W-:-:S04]  /*49d0*/  FADD.FTZ R159, R159, R160 ;  /* 0x000000a09f9f7221 */ /* 0x000fc80000010000 */
[----:B------:R-:W-:Y:S02]  /*49e0*/  FADD.FTZ R156, R156, R159 ;  /* 0x0000009f9c9c7221 */ /* 0x000fe40000010000 */
[C---:B------:R-:W-:Y:S01]  /*49f0*/  HMMA.16816.F32 R40, R116.reuse, R44, RZ ;  /* 0x0000002c7428723c */ /* 0x040fe200000018ff */
[----:B------:R-:W-:Y:S05]  /*4a00*/  MUFU.EX2 R151, R151 ;  /* 0x0000009700977308 */ /* 0x000fea0000000800 */
[C---:B------:R-:W-:Y:S03]  /*4a10*/  HMMA.16816.F32 R64, R116.reuse, R68, RZ ;  /* 0x000000447440723c */ /* 0x040fe600000018ff */
[----:B------:R-:W2:Y:S01]  /*4a20*/  MUFU.EX2 R0, R0 ;  /* 0x0000000000007308 */ /* 0x000ea20000000800 */
        /* <DEDUP_REMOVED lines=27> */
[C---:B------:R-:W-:Y:S01]  /*4be0*/  HMMA.16816.F32 R40, R4.reuse, R12, R40 ;  /* 0x0000000c0428723c */ /* 0x040fe20000001828 */
[----:B------:R-:W-:Y:S05]  /*4bf0*/  MUFU.EX2 R164, R164 ;  /* 0x000000a400a47308 */ /* 0x000fea0000000800 */
[C---:B------:R-:W-:Y:S01]  /*4c00*/  HMMA.16816.F32 R44, R4.reuse, R14, R44 ;  /* 0x0000000e042c723c */ /* 0x040fe2000000182c */
[----:B------:R-:W3:Y:S02]  /*4c10*/  LDSM.16.MT88.4 R12, [R192+0x10800] ;  /* 0x01080000c00c783b */ /* 0x000ee40000004200 */
[----:B------:R-:W-:Y:S03]  /*4c20*/  MUFU.EX2 R167, R167 ;  /* 0x000000a700a77308 */ /* 0x000fe60000000800 */
[C---:B-1----:R-:W-:Y:S05]  /*4c30*/  HMMA.16816.F32 R64, R4.reuse, R8, R64 ;  /* 0x000000080440723c */ /* 0x042fea0000001840 */
[----:B------:R-:W-:Y:S01]  /*4c40*/  MUFU.EX2 R166, R166 ;  /* 0x000000a600a67308 */ /* 0x000fe20000000800 */
[----:B------:R-:W-:Y:S01]  /*4c50*/  HMMA.16816.F32 R68, R4, R10, R68 ;  /* 0x0000000a0444723c */ /* 0x000fe20000001844 */
[----:B------:R-:W1:Y:S05]  /*4c60*/  LDSM.16.MT88.4 R8, [R190+0x10800] ;  /* 0x01080000be08783b */ /* 0x000e6a0000004200 */
[C---:B------:R-:W-:Y:S01]  /*4c70*/  HMMA.16816.F32 R124, R116.reuse, R126, RZ ;  /* 0x0000007e747c723c */ /* 0x040fe200000018ff */
[----:B------:R-:W2:Y:S05]  /*4c80*/  MUFU.EX2 R171, R171 ;  /* 0x000000ab00ab7308 */ /* 0x000eaa0000000800 */
[----:B----4-:R-:W-:Y:S03]  /*4c90*/  HMMA.16816.F32 R48, R116, R52, RZ ;  /* 0x000000347430723c */ /* 0x010fe600000018ff */
        /* <DEDUP_REMOVED lines=15> */
[----:B------:R-:W-:Y:S04]  /*4d90*/  MUFU.EX2 R223, R223 ;  /* 0x000000df00df7308 */ /* 0x000fe80000000800 */
        /* <DEDUP_REMOVED lines=38> */
[----:B------:R-:W-:Y:S01]  /*5000*/  F2FP.F16.F32.PACK_AB R5, R171, R166 ;  /* 0x000000a6ab05723e */ /* 0x000fe200000000ff */
[----:B------:R-:W-:Y:S01]  /*5010*/  FADD.FTZ R166, R166, R149 ;  /* 0x00000095a6a67221 */ /* 0x000fe20000010000 */
[----:B------:R-:W-:Y:S01]  /*5020*/  F2FP.F16.F32.PACK_AB R6, R167, R164 ;  /* 0x000000a4a706723e */ /* 0x000fe200000000ff */
[----:B------:R-:W-:Y:S01]  /*5030*/  FADD.FTZ R165, R165, R162 ;  /* 0x000000a2a5a57221 */ /* 0x000fe20000010000 */
[----:B----4-:R-:W-:Y:S01]  /*5040*/  F2FP.F16.F32.PACK_AB R7, R219, R170 ;  /* 0x000000aadb07723e */ /* 0x010fe200000000ff */
[----:B------:R-:W-:-:S02]  /*5050*/  FADD.FTZ R171, R171, R166 ;  /* 0x000000a6abab7221 */ /* 0x000fc40000010000 */
[----:B------:R-:W-:Y:S02]  /*5060*/  FADD.FTZ R164, R164, R165 ;  /* 0x000000a5a4a47221 */ /* 0x000fe40000010000 */
[----:B------:R-:W-:Y:S02]  /*5070*/  FADD.FTZ R170, R170, R171 ;  /* 0x000000abaaaa7221 */ /* 0x000fe40000010000 */
[----:B---3--:R-:W-:Y:S01]  /*5080*/  HMMA.16816.F32 R48, R4, R12, R48 ;  /* 0x0000000c0430723c */ /* 0x008fe20000001830 */
[----:B------:R-:W-:Y:S01]  /*5090*/  FADD.FTZ R167, R167, R164 ;  /* 0x000000a4a7a77221 */ /* 0x000fe20000010000 */
[----:B------:R-:W-:-:S04]  /*50a0*/  FADD.FTZ R219, R219, R170 ;  /* 0x000000aadbdb7221 */ /* 0x000fc80000010000 */
        /* <DEDUP_REMOVED lines=140> */
.L_x_3113:
[----:B------:R-:W-:-:S04]  /*5970*/  LEA R0, -R174, RZ, 0x6 ;  /* 0x000000ffae007211 */ /* 0x000fc800078e31ff */
[----:B------:R-:W-:-:S07]  /*5980*/  SHF.R.S32.HI R5, RZ, 0x1f, R0 ;  /* 0x0000001fff057819 */ /* 0x000fce0000011400 */
.L_x_3114:
[----:B------:R-:W-:Y:S02]  /*5990*/  IADD3 R7, P1, R0, R146, RZ ;  /* 0x0000009200077210 */ /* 0x000fe40007f3e0ff */
[----:B------:R-:W-:Y:S02]  /*59a0*/  LEA R9, P2, R174, R0, 0x4 ;  /* 0x00000000ae097211 */ /* 0x000fe400078420ff */
[----:B------:R-:W-:Y:S01]  /*59b0*/  LEA R202, P4, R0, R202, 0x1 ;  /* 0x000000ca00ca7211 */ /* 0x000fe200078808ff */
[----:B------:R-:W-:Y:S01]  /*59c0*/  IMAD.X R4, R5, 0x1, R144, P1 ;  /* 0x0000000105047824 */ /* 0x000fe200008e0690 */
[----:B------:R-:W-:Y:S02]  /*59d0*/  IADD3 R146, P1, R9, R146, RZ ;  /* 0x0000009209927210 */ /* 0x000fe40007f3e0ff */
[----:B------:R-:W-:Y:S01]  /*59e0*/  LEA.HI.X R9, R174, R5, R175, 0x4, P2 ;  /* 0x00000005ae097211 */ /* 0x000fe200010f24af */
[----:B------:R-:W-:Y:S01]  /*59f0*/  IMAD.MOV.U32 R12, RZ, RZ, R202 ;  /* 0x000000ffff0c7224 */ /* 0x000fe200078e00ca */
[----:B------:R-:W-:Y:S01]  /*5a00*/  LEA.HI.X R201, R0, R201, R5, 0x1, P4 ;  /* 0x000000c900c97211 */ /* 0x000fe200020f0c05 */
[C---:B------:R-:W-:Y:S01]  /*5a10*/  IMAD.SHL.U32 R5, R174.reuse, 0x20, RZ ;  /* 0x00000020ae057824 */ /* 0x040fe200078e00ff */
[----:B------:R-:W-:Y:S01]  /*5a20*/  SHF.L.U64.HI R0, R174, 0x5, R175 ;  /* 0x00000005ae007819 */ /* 0x000fe200000102af */
[----:B------:R-:W-:Y:S01]  /*5a30*/  IMAD.X R9, R9, 0x1, R144, P1 ;  /* 0x0000000109097824 */ /* 0x000fe200008e0690 */
[----:B------:R-:W-:Y:S01]  /*5a40*/  LEA R8, P1, R146, UR8, 0x1 ;  /* 0x0000000892087c11 */ /* 0x000fe2000f8208ff */
[----:B------:R-:W-:Y:S01]  /*5a50*/  IMAD.MOV.U32 R13, RZ, RZ, R201 ;  /* 0x000000ffff0d7224 */ /* 0x000fe200078e00c9 */
[----:B------:R-:W-:-:S02]  /*5a60*/  IADD3 R10, P2, R5, R202, RZ ;  /* 0x000000ca050a7210 */ /* 0x000fc40007f5e0ff */
[C---:B------:R-:W-:Y:S02]  /*5a70*/  LEA R6, P3, R7.reuse, UR8, 0x1 ;  /* 0x0000000807067c11 */ /* 0x040fe4000f8608ff */
[----:B------:R-:W-:Y:S01]  /*5a80*/  LEA.HI.X R9, R146, UR9, R9, 0x1, P1 ;  /* 0x0000000992097c11 */ /* 0x000fe200088f0c09 */
[----:B------:R-:W-:Y:S01]  /*5a90*/  IMAD.X R11, R0, 0x1, R201, P2 ;  /* 0x00000001000b7824 */ /* 0x000fe200010e06c9 */
[-C--:B------:R-:W-:Y:S01]  /*5aa0*/  IADD3 R16, P1, R10, R5.reuse, RZ ;  /* 0x000000050a107210 */ /* 0x080fe20007f3e0ff */
[----:B------:R-:W-:Y:S01]  /*5ab0*/  @!PT LDS RZ, [RZ] ;  /* 0x00000000fffff984 */ /* 0x000fe20000000800 */
[----:B------:R-:W-:Y:S01]  /*5ac0*/  @!PT LDS RZ, [RZ] ;  /* 0x00000000fffff984 */ /* 0x000fe20000000800 */
[----:B------:R-:W-:Y:S01]  /*5ad0*/  @!PT LDS RZ, [RZ] ;  /* 0x00000000fffff984 */ /* 0x000fe20000000800 */
[----:B------:R1:W-:Y:S01]  /*5ae0*/  LDGSTS.E.BYPASS.LTC128B.128 [R207+0xc000], desc[UR10][R12.64] ;  /* 0x0c0000000ccf7fae */ /* 0x0003e2000b901d4a */
[----:B------:R-:W-:Y:S02]  /*5af0*/  LEA.HI.X R7, R7, UR9, R4, 0x1, P3 ;  /* 0x0000000907077c11 */ /* 0x000fe400098f0c04 */
[-C--:B------:R-:W-:Y:S01]  /*5b00*/  IADD3 R28, P3, R8, R5.reuse, RZ ;  /* 0x00000005081c7210 */ /* 0x080fe20007f7e0ff */
[--C-:B------:R-:W-:Y:S01]  /*5b10*/  IMAD.X R17, R11, 0x1, R0.reuse, P1 ;  /* 0x000000010b117824 */ /* 0x100fe200008e0600 */
[-C--:B------:R-:W-:Y:S01]  /*5b20*/  IADD3 R18, P2, R16, R5.reuse, RZ ;  /* 0x0000000510127210 */ /* 0x080fe20007f5e0ff */
[----:B------:R-:W-:Y:S01]  /*5b30*/  LDGSTS.E.BYPASS.LTC128B.128 [R207+0xe000], desc[UR10][R6.64+0x80] ;  /* 0x0e00008006cf7fae */ /* 0x000fe2000b901d4a */
[----:B------:R-:W-:Y:S01]  /*5b40*/  IADD3 R30, P1, R28, R5, RZ ;  /* 0x000000051c1e7210 */ /* 0x000fe20007f3e0ff */
[----:B------:R-:W-:-:S02]  /*5b50*/  IMAD.X R29, R9, 0x1, R0, P3 ;  /* 0x00000001091d7824 */ /* 0x000fc400018e0600 */
[----:B------:R2:W-:Y:S01]  /*5b60*/  LDGSTS.E.BYPASS.LTC128B.128 [R207+0x10000], desc[UR10][R6.64+0x100] ;  /* 0x1000010006cf7fae */ /* 0x0005e2000b901d4a */
[--C-:B------:R-:W-:Y:S02]  /*5b70*/  IMAD.X R19, R17, 0x1, R0.reuse, P2 ;  /* 0x0000000111137824 */ /* 0x100fe400010e0600 */
[----:B------:R-:W-:Y:S01]  /*5b80*/  IMAD.X R31, R29, 0x1, R0, P1 ;  /* 0x000000011d1f7824 */ /* 0x000fe200008e0600 */
[----:B------:R-:W-:Y:S04]  /*5b90*/  LDGSTS.E.BYPASS.LTC128B.128 [R207+0xc800], desc[UR10][R10.64] ;  /* 0x0c8000000acf7fae */ /* 0x000fe8000b901d4a */
[----:B------:R-:W-:Y:S04]  /*5ba0*/  LDGSTS.E.BYPASS.LTC128B.128 [R207+0xe800], desc[UR10][R8.64+0x80] ;  /* 0x0e80008008cf7fae */ /* 0x000fe8000b901d4a */
[----:B------:R-:W-:Y:S04]  /*5bb0*/  LDGSTS.E.BYPASS.LTC128B.128 [R207+0x10800], desc[UR10][R8.64+0x100] ;  /* 0x1080010008cf7fae */ /* 0x000fe8000b901d4a */
[----:B------:R-:W-:Y:S04]  /*5bc0*/  LDGSTS.E.BYPASS.LTC128B.128 [R207+0xd000], desc[UR10][R16.64] ;  /* 0x0d00000010cf7fae */ /* 0x000fe8000b901d4a */
[----:B------:R-:W-:Y:S04]  /*5bd0*/  LDGSTS.E.BYPASS.LTC128B.128 [R207+0xf000], desc[UR10][R28.64+0x80] ;  /* 0x0f0000801ccf7fae */ /* 0x000fe8000b901d4a */
[----:B------:R-:W-:Y:S04]  /*5be0*/  LDGSTS.E.BYPASS.LTC128B.128 [R207+0x11000], desc[UR10][R28.64+0x100] ;  /* 0x110001001ccf7fae */ /* 0x000fe8000b901d4a */
[----:B------:R-:W-:Y:S04]  /*5bf0*/  LDGSTS.E.BYPASS.LTC128B.128 [R207+0xd800], desc[UR10][R18.64] ;  /* 0x0d80000012cf7fae */ /* 0x000fe8000b901d4a */
[----:B------:R-:W-:Y:S04]  /*5c00*/  LDGSTS.E.BYPASS.LTC128B.128 [R207+0xf800], desc[UR10][R30.64+0x80] ;  /* 0x0f8000801ecf7fae */ /* 0x000fe8000b901d4a */
[----:B------:R3:W-:Y:S04]  /*5c10*/  LDGSTS.E.BYPASS.LTC128B.128 [R207+0x11800], desc[UR10][R30.64+0x100] ;  /* 0x118001001ecf7fae */ /* 0x0007e8000b901d4a */
[----:B------:R-:W-:Y:S04]  /*5c20*/  LDSM.16.M88.4 R164, [R198] ;  /* 0x00000000c6a4783b */ /* 0x000fe80000000200 */
[----:B-1----:R-:W1:Y:S04]  /*5c30*/  LDSM.16.M88.4 R12, [R197+0x6000] ;  /* 0x00600000c50c783b */ /* 0x002e680000000200 */
[----:B------:R-:W4:Y:S04]  /*5c40*/  LDSM.16.M88.4 R140, [R197+0x6800] ;  /* 0x00680000c58c783b */ /* 0x000f280000000200 */
[----:B------:R-:W5:Y:S04]  /*5c50*/  LDSM.16.M88.4 R32, [R197+0x7000] ;  /* 0x00700000c520783b */ /* 0x000f680000000200 */
[----:B------:R-:W5:Y:S04]  /*5c60*/  LDSM.16.M88.4 R24, [R197+0x7800] ;  /* 0x00780000c518783b */ /* 0x000f680000000200 */
[----:B------:R-:W-:Y:S04]  /*5c70*/  LDSM.16.M88.4 R20, [R196] ;  /* 0x00000000c414783b */ /* 0x000fe80000000200 */
[----:B--2---:R-:W2:Y:S04]  /*5c80*/  LDSM.16.M88.4 R4, [R195] ;  /* 0x00000000c304783b */ /* 0x004ea80000000200 */
[----:B------:R-:W2:Y:S04]  /*5c90*/  LDSM.16.M88.4 R228, [R187] ;  /* 0x00000000bbe4783b */ /* 0x000ea80000000200 */
[----:B------:R-:W2:Y:S04]  /*5ca0*/  LDSM.16.M88.4 R156, [R186] ;  /* 0x00000000ba9c783b */ /* 0x000ea80000000200 */
[----:B------:R-:W2:Y:S04]  /*5cb0*/  LDSM.16.M88.4 R152, [R185] ;  /* 0x00000000b998783b */ /* 0x000ea80000000200 */
[----:B---3--:R-:W-:Y:S01]  /*5cc0*/  LDSM.16.M88.4 R28, [R194] ;  /* 0x00000000c21c783b */ /* 0x008fe20000000200 */
[C---:B-1----:R-:W-:Y:S03]  /*5cd0*/  HMMA.16816.F32 R16, R164.reuse, R12, RZ ;  /* 0x0000000ca410723c */ /* 0x042fe600000018ff */
[----:B------:R-:W1:Y:S04]  /*5ce0*/  LDSM.16.M88.4 R8, [R191+0x6000] ;  /* 0x00600000bf08783b */ /* 0x000e680000000200 */
[----:B------:R-:W3:Y:S01]  /*5cf0*/  LDSM.16.M88.4 R224, [R191+0x6800] ;  /* 0x00680000bfe0783b */ /* 0x000ee20000000200 */
[C---:B------:R-:W-:Y:S03]  /*5d00*/  HMMA.16816.F32 R12, R164.reuse, R14, RZ ;  /* 0x0000000ea40c723c */ /* 0x040fe600000018ff */
[----:B------:R-:W3:Y:S03]  /*5d10*/  LDSM.16.M88.4 R160, [R191+0x7000] ;  /* 0x00700000bfa0783b */ /* 0x000ee60000000200 */
[C---:B----4-:R-:W-:Y:S01]  /*5d20*/  HMMA.16816.F32 R144, R164.reuse, R140, RZ ;  /* 0x0000008ca490723c */ /* 0x050fe200000018ff */
[----:B------:R-:W4:Y:S01]  /*5d30*/  LDSM.16.M88.4 R148, [R191+0x7800] ;  /* 0x00780000bf94783b */ /* 0x000f220000000200 */
[----:B------:R-:W1:Y:S04]  /*5d40*/  S2R R0, SR_TID.X ;  /* 0x0000000000007919 */ /* 0x000e680000002100 */
[C---:B------:R-:W-:Y:S01]  /*5d50*/  HMMA.16816.F32 R140, R164.reuse, R142, RZ ;  /* 0x0000008ea48c723c */ /* 0x040fe200000018ff */
[----:B------:R-:W0:Y:S05]  /*5d60*/  LDGDEPBAR ;  /* 0x00000000000079af */ /* 0x000e2a0000000000 */
[C---:B-----5:R-:W-:Y:S06]  /*5d70*/  HMMA.16816.F32 R136, R164.reuse, R32, RZ ;  /* 0x00000020a488723c */ /* 0x060fec00000018ff */
[C---:B------:R-:W-:Y:S06]  /*5d80*/  HMMA.16816.F32 R32, R164.reuse, R34, RZ ;  /* 0x00000022a420723c */ /* 0x040fec00000018ff */
[C---:B------:R-:W-:Y:S06]  /*5d90*/  HMMA.16816.F32 R168, R164.reuse, R24, RZ ;  /* 0x00000018a4a8723c */ /* 0x040fec00000018ff */
[----:B------:R-:W-:Y:S01]  /*5da0*/  HMMA.16816.F32 R164, R164, R26, RZ ;  /* 0x0000001aa4a4723c */ /* 0x000fe200000018ff */
[----:B------:R-:W-:Y:S05]  /*5db0*/  LDSM.16.M88.4 R24, [R193] ;  /* 0x00000000c118783b */ /* 0x000fea0000000200 */
[----:B--2---:R-:W-:Y:S01]  /*5dc0*/  HMMA.16816.F32 R16, R20, R4, R16 ;  /* 0x000000041410723c */ /* 0x004fe20000001810 */
[----:B-1----:R-:W-:-:S05]  /*5dd0*/  IMAD.SHL.U32 R0, R0, 0x2, RZ ;  /* 0x0000000200007824 */ /* 0x002fca00078e00ff */
[----:B------:R-:W-:Y:S01]  /*5de0*/  HMMA.16816.F32 R12, R20, R6, R12 ;  /* 0x00000006140c723c */ /* 0x000fe2000000180c */
[----:B------:R-:W1:Y:S01]  /*5df0*/  LDSM.16.M88.4 R4, [R184] ;  /* 0x00000000b804783b */ /* 0x000e620000000200 */
[----:B------:R-:W-:-:S04]  /*5e00*/  LOP3.LUT R0, R0, 0x6, RZ, 0xc0, !PT ;  /* 0x0000000600007812 */ /* 0x000fc800078ec0ff */
[----:B------:R-:W-:Y:S01]  /*5e10*/  HMMA.16816.F32 R144, R20, R228, R144 ;  /* 0x000000e41490723c */ /* 0x000fe20000001890 */
[----:B------:R-:W-:-:S05]  /*5e20*/  IMAD R0, R205, 0x40, R0 ;  /* 0x00000040cd007824 */ /* 0x000fca00078e0200 */
[C---:B------:R-:W-:Y:S01]  /*5e30*/  HMMA.16816.F32 R140, R20.reuse, R230, R140 ;  /* 0x000000e6148c723c */ /* 0x040fe2000000188c */
[----:B------:R-:W2:Y:S05]  /*5e40*/  LDSM.16.M88.4 R228, [R184+0x800] ;  /* 0x00080000b8e4783b */ /* 0x000eaa0000000200 */
[C---:B------:R-:W-:Y:S06]  /*5e50*/  HMMA.16816.F32 R136, R20.reuse, R156, R136 ;  /* 0x0000009c1488723c */ /* 0x040fec0000001888 */
[C---:B------:R-:W-:Y:S01]  /*5e60*/  HMMA.16816.F32 R32, R20.reuse, R158, R32 ;  /* 0x0000009e1420723c */ /* 0x040fe20000001820 */
[----:B------:R-:W5:Y:S05]  /*5e70*/  LDSM.16.M88.4 R156, [R184+0x1000] ;  /* 0x00100000b89c783b */ /* 0x000f6a0000000200 */
[C---:B------:R-:W-:Y:S06]  /*5e80*/  HMMA.16816.F32 R168, R20.reuse, R152, R168 ;  /* 0x0000009814a8723c */ /* 0x040fec00000018a8 */
[----:B------:R-:W-:Y:S01]  /*5e90*/  HMMA.16816.F32 R164, R20, R154, R164 ;  /* 0x0000009a14a4723c */ /* 0x000fe200000018a4 */
[----:B------:R-:W5:Y:S04]  /*5ea0*/  LDSM.16.M88.4 R152, [R184+0x1800] ;  /* 0x00180000b898783b */ /* 0x000f680000000200 */
[----:B------:R-:W-:Y:S01]  /*5eb0*/  LDSM.16.M88.4 R20, [R198+0x2000] ;  /* 0x00200000c614783b */ /* 0x000fe20000000200 */
[C---:B------:R-:W-:Y:S06]  /*5ec0*/  HMMA.16816.F32 R16, R28.reuse, R8, R16 ;  /* 0x000000081c10723c */ /* 0x040fec0000001810 */
[C---:B------:R-:W-:Y:S01]  /*5ed0*/  HMMA.16816.F32 R12, R28.reuse, R10, R12 ;  /* 0x0000000a1c0c723c */ /* 0x040fe2000000180c */
[----:B------:R-:W5:Y:S05]  /*5ee0*/  LDSM.16.M88.4 R8, [R197+0x8000] ;  /* 0x00800000c508783b */ /* 0x000f6a0000000200 */
[C---:B---3--:R-:W-:Y:S06]  /*5ef0*/  HMMA.16816.F32 R144, R28.reuse, R224, R144 ;  /* 0x000000e01c90723c */ /* 0x048fec0000001890 */
[C---:B------:R-:W-:Y:S01]  /*5f00*/  HMMA.16816.F32 R140, R28.reuse, R226, R140 ;  /* 0x000000e21c8c723c */ /* 0x040fe2000000188c */
[----:B------:R-:W3:Y:S05]  /*5f10*/  LDSM.16.M88.4 R224, [R197+0x8800] ;  /* 0x00880000c5e0783b */ /* 0x000eea0000000200 */
[C---:B------:R-:W-:Y:S06]  /*5f20*/  HMMA.16816.F32 R136, R28.reuse, R160, R136 ;  /* 0x000000a01c88723c */ /* 0x040fec0000001888 */
[C---:B------:R-:W-:Y:S01]  /*5f30*/  HMMA.16816.F32 R32, R28.reuse, R162, R32 ;  /* 0x000000a21c20723c */ /* 0x040fe20000001820 */
[----:B------:R-:W3:Y:S05]  /*5f40*/  LDSM.16.M88.4 R160, [R197+0x9000] ;  /* 0x00900000c5a0783b */ /* 0x000eea0000000200 */
[C---:B----4-:R-:W-:Y:S06]  /*5f50*/  HMMA.16816.F32 R168, R28.reuse, R148, R168 ;  /* 0x000000941ca8723c */ /* 0x050fec00000018a8 */
[----:B------:R-:W-:Y:S01]  /*5f60*/  HMMA.16816.F32 R164, R28, R150, R164 ;  /* 0x000000961ca4723c */ /* 0x000fe200000018a4 */
[----:B------:R-:W4:Y:S04]  /*5f70*/  LDSM.16.M88.4 R28, [R197+0x9800] ;  /* 0x00980000c51c783b */ /* 0x000f280000000200 */
[----:B------:R-:W-:Y:S01]  /*5f80*/  LDSM.16.M88.4 R148, [R196+0x2000] ;  /* 0x00200000c494783b */ /* 0x000fe20000000200 */
[C---:B-1----:R-:W-:Y:S06]  /*5f90*/  HMMA.16816.F32 R16, R24.reuse, R4, R16 ;  /* 0x000000041810723c */ /* 0x042fec0000001810 */
[C---:B------:R-:W-:Y:S01]  /*5fa0*/  HMMA.16816.F32 R12, R24.reuse, R6, R12 ;  /* 0x00000006180c723c */ /* 0x040fe2000000180c */
[----:B------:R-:W1:Y:S05]  /*5fb0*/  LDSM.16.M88.4 R4, [R183] ;  /* 0x00000000b704783b */ /* 0x000e6a0000000200 */
[C---:B--2---:R-:W-:Y:S06]  /*5fc0*/  HMMA.16816.F32 R144, R24.reuse, R228, R144 ;  /* 0x000000e41890723c */ /* 0x044fec0000001890 */
[C---:B------:R-:W-:Y:S01]  /*5fd0*/  HMMA.16816.F32 R140, R24.reuse, R230, R140 ;  /* 0x000000e6188c723c */ /* 0x040fe2000000188c */
[----:B------:R-:W2:Y:S05]  /*5fe0*/  LDSM.16.M88.4 R228, [R182] ;  /* 0x00000000b6e4783b */ /* 0x000eaa0000000200 */
[C---:B-----5:R-:W-:Y:S06]  /*5ff0*/  HMMA.16816.F32 R136, R24.reuse, R156, R136 ;  /* 0x0000009c1888723c */ /* 0x060fec0000001888 */
[C---:B------:R-:W-:Y:S01]  /*6000*/  HMMA.16816.F32 R32, R24.reuse, R158, R32 ;  /* 0x0000009e1820723c */ /* 0x040fe20000001820 */
[----:B------:R-:W5:Y:S05]  /*6010*/  LDSM.16.M88.4 R156, [R181] ;  /* 0x00000000b59c783b */ /* 0x000f6a0000000200 */
[C---:B------:R-:W-:Y:S06]  /*6020*/  HMMA.16816.F32 R168, R24.reuse, R152, R168 ;  /* 0x0000009818a8723c */ /* 0x040fec00000018a8 */
[----:B------:R-:W-:Y:S01]  /*6030*/  HMMA.16816.F32 R164, R24, R154, R164 ;  /* 0x0000009a18a4723c */ /* 0x000fe200000018a4 */
[----:B------:R-:W5:Y:S04]  /*6040*/  LDSM.16.M88.4 R152, [R180] ;  /* 0x00000000b498783b */ /* 0x000f680000000200 */
        /* <DEDUP_REMOVED lines=9> */
[----:B------:R-:W-:Y:S05]  /*60e0*/  LDSM.16.M88.4 R160, [R191+0x9000] ;  /* 0x00900000bfa0783b */ /* 0x000fea0000000200 */
[C---:B----4-:R-:W-:Y:S06]  /*60f0*/  HMMA.16816.F32 R168, R20.reuse, R28, R168 ;  /* 0x0000001c14a8723c */ /* 0x050fec00000018a8 */
        /* <DEDUP_REMOVED lines=8> */
[----:B------:R-:W-:Y:S05]  /*6180*/  LDSM.16.M88.4 R228, [R198+0x4000] ;  /* 0x00400000c6e4783b */ /* 0x000fea0000000200 */
[C---:B-----5:R-:W-:Y:S06]  /*6190*/  HMMA.16816.F32 R136, R148.reuse, R156, R136 ;  /* 0x0000009c9488723c */ /* 0x060fec0000001888 */
[C---:B------:R-:W-:Y:S01]  /*61a0*/  HMMA.16816.F32 R32, R148.reuse, R158, R32 ;  /* 0x0000009e9420723c */ /* 0x040fe20000001820 */
        /* <DEDUP_REMOVED lines=8> */
[C---:B---3--:R-:W-:Y:S06]  /*6230*/  HMMA.16816.F32 R144, R8.reuse, R224, R144 ;  /* 0x000000e00890723c */ /* 0x048fec0000001890 */
[C---:B------:R-:W-:Y:S01]  /*6240*/  HMMA.16816.F32 R140, R8.reuse, R226, R140 ;  /* 0x000000e2088c723c */ /* 0x040fe2000000188c */
[----:B------:R-:W-:Y:S05]  /*6250*/  LDSM.16.M88.4 R224, [R197+0xb800] ;  /* 0x00b80000c5e0783b */ /* 0x000fea0000000200 */
[C---:B----4-:R-:W-:Y:S06]  /*6260*/  HMMA.16816.F32 R168, R8.reuse, R20, R168 ;  /* 0x0000001408a8723c */ /* 0x050fec00000018a8 */
        /* <DEDUP_REMOVED lines=12> */
[----:B-----5:R-:W-:Y:S06]  /*6330*/  HMMA.16816.F32 R16, R228, R24, R16 ;  /* 0x00000018e410723c */ /* 0x020fec0000001810 */
        /* <DEDUP_REMOVED lines=30> */
[C---:B------:R-:W-:Y:S06]  /*6520*/  HMMA.16816.F32 R136, R160.reuse, R152, R136 ;  /* 0x00000098a088723c */ /* 0x040fec0000001888 */
[----:B------:R-:W-:Y:S06]  /*6530*/  HMMA.16816.F32 R32, R160, R154, R32 ;  /* 0x0000009aa020723c */ /* 0x000fec0000001820 */
[----:B-1----:R-:W-:Y:S06]  /*6540*/  HMMA.16816.F32 R16, R8, R4, R16 ;  /* 0x000000040810723c */ /* 0x002fec0000001810 */
[----:B------:R-:W-:Y:S01]  /*6550*/  HMMA.16816.F32 R168, R160, R148, R168 ;  /* 0x00000094a0a8723c */ /* 0x000fe200000018a8 */
[----:B------:R-:W-:-:S02]  /*6560*/  VIADD R4, R0, 0x1 ;  /* 0x0000000100047836 */ /* 0x000fc40000000000 */
[----:B------:R-:W-:-:S03]  /*6570*/  VIADD R5, R0, 0x8 ;  /* 0x0000000800057836 */ /* 0x000fc60000000000 */
[CC--:B------:R-:W-:Y:S01]  /*6580*/  ISETP.GE.AND P3, PT, R4.reuse, R204.reuse, PT ;  /* 0x000000cc0400720c */ /* 0x0c0fe20003f66270 */
[----:B------:R-:W-:Y:S01]  /*6590*/  HMMA.16816.F32 R164, R160, R150, R164 ;  /* 0x00000096a0a4723c */ /* 0x000fe200000018a4 */
[-C--:B------:R-:W-:Y:S01]  /*65a0*/  ISETP.GE.AND P4, PT, R4, R203.reuse, PT ;  /* 0x000000cb0400720c */ /* 0x080fe20003f86270 */
[C---:B------:R-:W-:Y:S01]  /*65b0*/  VIADD R4, R0.reuse, 0x9 ;  /* 0x0000000900047836 */ /* 0x040fe20000000000 */
[CC--:B------:R-:W-:Y:S01]  /*65c0*/  ISETP.GE.AND P6, PT, R5.reuse, R204.reuse, PT ;  /* 0x000000cc0500720c */ /* 0x0c0fe20003fc6270 */
[----:B------:R-:W-:Y:S01]  /*65d0*/  VIADD R149, R0, 0x10 ;  /* 0x0000001000957836 */ /* 0x000fe20000000000 */
[-C--:B------:R-:W-:Y:S01]  /*65e0*/  ISETP.GE.AND P2, PT, R5, R203.reuse, PT ;  /* 0x000000cb0500720c */ /* 0x080fe20003f46270 */
[----:B------:R-:W-:Y:S01]  /*65f0*/  HMMA.16816.F32 R12, R8, R6, R12 ;  /* 0x00000006080c723c */ /* 0x000fe2000000180c */
[----:B------:R-:W-:Y:S01]  /*6600*/  ISETP.GE.AND P5, PT, R4, R204, PT ;  /* 0x000000cc0400720c */ /* 0x000fe20003fa6270 */
[----:B------:R-:W-:Y:S01]  /*6610*/  VIADD R148, R0, 0x11 ;  /* 0x0000001100947836 */ /* 0x000fe20000000000 */
[----:B------:R-:W-:-:S02]  /*6620*/  ISETP.GE.AND P1, PT, R4, R203, PT ;  /* 0x000000cb0400720c */ /* 0x000fc40003f26270 */
[----:B------:R-:W1:Y:S01]  /*6630*/  LDSM.16.M88.4 R4, [R184+0x5800] ;  /* 0x00580000b804783b */ /* 0x000e620000000200 */
[----:B--2---:R-:W-:Y:S01]  /*6640*/  HMMA.16816.F32 R136, R28, R156, R136 ;  /* 0x0000009c1c88723c */ /* 0x004fe20000001888 */
[----:B------:R-:W-:Y:S01]  /*6650*/  FSEL R19, R19, -INF , !P4 ;  /* 0xff80000013137808 */ /* 0x000fe20006000000 */
[----:B------:R-:W-:-:S04]  /*6660*/  DEPBAR.LE SB0, 0x0 ;  /* 0x000080000000791a */ /* 0x000fc80000000000 */
[----:B------:R-:W-:Y:S01]  /*6670*/  HMMA.16816.F32 R32, R28, R158, R32 ;  /* 0x0000009e1c20723c */ /* 0x000fe20000001820 */
[----:B------:R-:W-:Y:S02]  /*6680*/  FSEL R156, R17, -INF , !P3 ;  /* 0xff800000119c7808 */ /* 0x000fe40005800000 */
[-C--:B------:R-:W-:Y:S02]  /*6690*/  ISETP.GE.AND P3, PT, R149, R204.reuse, PT ;  /* 0x000000cc9500720c */ /* 0x080fe40003f66270 */
[----:B------:R-:W-:Y:S01]  /*66a0*/  ISETP.GE.AND P4, PT, R0, R204, PT ;  /* 0x000000cc0000720c */ /* 0x000fe20003f86270 */
[----:B----4-:R-:W-:Y:S03]  /*66b0*/  HMMA.16816.F32 R144, R8, R224, R144 ;  /* 0x000000e00890723c */ /* 0x010fe60000001890 */
[----:B------:R-:W-:Y:S02]  /*66c0*/  FSEL R16, R16, -INF , !P4 ;  /* 0xff80000010107808 */ /* 0x000fe40006000000 */
[----:B------:R-:W-:Y:S01]  /*66d0*/  ISETP.GT.AND P4, PT, R205, R200, PT ;  /* 0x000000c8cd00720c */ /* 0x000fe20003f84270 */
[----:B---3--:R-:W-:Y:S01]  /*66e0*/  HMMA.16816.F32 R168, R28, R20, R168 ;  /* 0x000000141ca8723c */ /* 0x008fe200000018a8 */
[----:B------:R-:W-:-:S02]  /*66f0*/  FSEL R17, R14, -INF , !P2 ;  /* 0xff8000000e117808 */ /* 0x000fc40005000000 */
[----:B------:R-:W-:Y:S01]  /*6700*/  FSEL R14, R13, -INF , !P5 ;  /* 0xff8000000d0e7808 */ /* 0x000fe20006800000 */
[----:B------:R-:W-:Y:S01]  /*6710*/  VIADD R13, R0, 0x18 ;  /* 0x00000018000d7836 */ /* 0x000fe20000000000 */
[----:B------:R-:W-:Y:S01]  /*6720*/  FSEL R15, R15, -INF , !P1 ;  /* 0xff8000000f0f7808 */ /* 0x000fe20004800000 */
[----:B------:R-:W-:Y:S01]  /*6730*/  HMMA.16816.F32 R140, R8, R226, R140 ;  /* 0x000000e2088c723c */ /* 0x000fe2000000188c */
[-C--:B------:R-:W-:Y:S01]  /*6740*/  ISETP.GE.AND P5, PT, R148, R203.reuse, PT ;  /* 0x000000cb9400720c */ /* 0x080fe20003fa6270 */
[----:B------:R-:W-:Y:S01]  /*6750*/  VIADD R20, R0, 0x19 ;  /* 0x0000001900147836 */ /* 0x000fe20000000000 */
[----:B------:R-:W-:Y:S02]  /*6760*/  ISETP.GE.AND P1, PT, R13, R204, PT ;  /* 0x000000cc0d00720c */ /* 0x000fe40003f26270 */
[----:B------:R-:W-:Y:S01]  /*6770*/  FSEL R12, R12, -INF , !P6 ;  /* 0xff8000000c0c7808 */ /* 0x000fe20007000000 */
[----:B------:R-:W-:Y:S01]  /*6780*/  HMMA.16816.F32 R164, R28, R22, R164 ;  /* 0x000000161ca4723c */ /* 0x000fe200000018a4 */
[----:B------:R-:W-:-:S02]  /*6790*/  ISETP.GE.AND P6, PT, R149, R203, PT ;  /* 0x000000cb9500720c */ /* 0x000fc40003fc6270 */
[----:B------:R-:W-:-:S03]  /*67a0*/  ISETP.GE.AND P2, PT, R148, R204, PT ;  /* 0x000000cc9400720c */ /* 0x000fc60003f46270 */
[C---:B------:R-:W-:Y:S01]  /*67b0*/  HMMA.16816.F32 R136, R8.reuse, R24, R136 ;  /* 0x000000180888723c */ /* 0x040fe20000001888 */
[----:B------:R-:W-:Y:S02]  /*67c0*/  FSEL R154, R144, -INF , !P3 ;  /* 0xff800000909a7808 */ /* 0x000fe40005800000 */
[----:B------:R-:W-:Y:S01]  /*67d0*/  ISETP.GE.AND P3, PT, R13, R203, PT ;  /* 0x000000cb0d00720c */ /* 0x000fe20003f66270 */
[----:B------:R-:W-:Y:S01]  /*67e0*/  VIADD R13, R0, 0x20 ;  /* 0x00000020000d7836 */ /* 0x000fe20000000000 */
[----:B------:R-:W-:Y:S01]  /*67f0*/  FSEL R157, R147, -INF , !P5 ;  /* 0xff800000939d7808 */ /* 0x000fe20006800000 */
[C---:B------:R-:W-:Y:S01]  /*6800*/  HMMA.16816.F32 R32, R8.reuse, R26, R32 ;  /* 0x0000001a0820723c */ /* 0x040fe20000001820 */
[----:B------:R-:W-:Y:S01]  /*6810*/  FSEL R159, R146, -INF , !P6 ;  /* 0xff800000929f7808 */ /* 0x000fe20007000000 */
[----:B------:R-:W-:Y:S01]  /*6820*/  BAR.SYNC.DEFER_BLOCKING 0x0 ;  /* 0x0000000000007b1d */ /* 0x000fe20000010000 */
[----:B------:R-:W-:Y:S02]  /*6830*/  ISETP.GE.AND P5, PT, R13, R204, PT ;  /* 0x000000cc0d00720c */ /* 0x000fe40003fa6270 */
[----:B------:R-:W-:Y:S01]  /*6840*/  FSEL R152, R145, -INF , !P2 ;  /* 0xff80000091987808 */ /* 0x000fe20005000000 */
[----:B-1----:R-:W-:Y:S01]  /*6850*/  HMMA.16816.F32 R168, R8, R4, R168 ;  /* 0x0000000408a8723c */ /* 0x002fe200000018a8 */
[----:B------:R-:W-:-:S02]  /*6860*/  FSEL R140, R140, -INF , !P1 ;  /* 0xff8000008c8c7808 */ /* 0x000fc40004800000 */
[-C--:B------:R-:W-:Y:S01]  /*6870*/  ISETP.GE.AND P1, PT, R13, R203.reuse, PT ;  /* 0x000000cb0d00720c */ /* 0x080fe20003f26270 */
[----:B------:R-:W-:Y:S01]  /*6880*/  VIADD R13, R0, 0x21 ;  /* 0x00000021000d7836 */ /* 0x000fe20000000000 */
[CC--:B------:R-:W-:Y:S01]  /*6890*/  ISETP.GE.AND P6, PT, R20.reuse, R204.reuse, PT ;  /* 0x000000cc1400720c */ /* 0x0c0fe20003fc6270 */
[----:B------:R-:W-:Y:S01]  /*68a0*/  HMMA.16816.F32 R164, R8, R6, R164 ;  /* 0x0000000608a4723c */ /* 0x000fe200000018a4 */
[----:B------:R-:W-:Y:S01]  /*68b0*/  ISETP.GE.AND P2, PT, R20, R203, PT ;  /* 0x000000cb1400720c */ /* 0x000fe20003f46270 */
[----:B------:R-:W-:Y:S01]  /*68c0*/  VIADD R20, R0, 0x28 ;  /* 0x0000002800147836 */ /* 0x000fe20000000000 */
[----:B------:R-:W-:Y:S01]  /*68d0*/  FSEL R155, R142, -INF , !P3 ;  /* 0xff8000008e9b7808 */ /* 0x000fe20005800000 */
[C---:B------:R-:W-:Y:S01]  /*68e0*/  VIADD R5, R0.reuse, 0x29 ;  /* 0x0000002900057836 */ /* 0x040fe20000000000 */
[----:B------:R-:W-:Y:S01]  /*68f0*/  ISETP.GE.AND P3, PT, R13, R204, PT ;  /* 0x000000cc0d00720c */ /* 0x000fe20003f66270 */
[----:B------:R-:W-:Y:S01]  /*6900*/  VIADD R4, R0, 0x30 ;  /* 0x0000003000047836 */ /* 0x000fe20000000000 */
[----:B------:R-:W-:-:S02]  /*6910*/  FSEL R142, R141, -INF , !P6 ;  /* 0xff8000008d8e7808 */ /* 0x000fc40007000000 */
[----:B------:R-:W-:Y:S02]  /*6920*/  FSEL R153, R143, -INF , !P2 ;  /* 0xff8000008f997808 */ /* 0x000fe40005000000 */
[----:B------:R-:W-:Y:S02]  /*6930*/  ISETP.GE.AND P6, PT, R13, R203, PT ;  /* 0x000000cb0d00720c */ /* 0x000fe40003fc6270 */
[----:B------:R-:W-:Y:S02]  /*6940*/  ISETP.GE.AND P2, PT, R20, R204, PT ;  /* 0x000000cc1400720c */ /* 0x000fe40003f46270 */
[----:B------:R-:W-:Y:S02]  /*6950*/  FSEL R151, R138, -INF , !P1 ;  /* 0xff8000008a977808 */ /* 0x000fe40004800000 */
[----:B------:R-:W-:Y:S02]  /*6960*/  FSEL R148, R137, -INF , !P3 ;  /* 0xff80000089947808 */ /* 0x000fe40005800000 */
[----:B------:R-:W-:-:S02]  /*6970*/  FSEL R150, R136, -INF , !P5 ;  /* 0xff80000088967808 */ /* 0x000fc40006800000 */
[CC--:B------:R-:W-:Y:S02]  /*6980*/  ISETP.GE.AND P1, PT, R5.reuse, R204.reuse, PT ;  /* 0x000000cc0500720c */ /* 0x0c0fe40003f26270 */
[-C--:B------:R-:W-:Y:S01]  /*6990*/  ISETP.GE.AND P3, PT, R5, R203.reuse, PT ;  /* 0x000000cb0500720c */ /* 0x080fe20003f66270 */
[----:B------:R-:W-:Y:S01]  /*69a0*/  VIADD R5, R0, 0x31 ;  /* 0x0000003100057836 */ /* 0x000fe20000000000 */
[----:B------:R-:W-:Y:S02]  /*69b0*/  ISETP.GE.AND P5, PT, R20, R203, PT ;  /* 0x000000cb1400720c */ /* 0x000fe40003fa6270 */
[----:B------:R-:W-:Y:S02]  /*69c0*/  FSEL R149, R139, -INF , !P6 ;  /* 0xff8000008b957808 */ /* 0x000fe40007000000 */
[----:B------:R-:W-:Y:S02]  /*69d0*/  FSEL R146, R32, -INF , !P2 ;  /* 0xff80000020927808 */ /* 0x000fe40005000000 */
[----:B------:R-:W-:-:S02]  /*69e0*/  ISETP.GE.AND P6, PT, R4, R204, PT ;  /* 0x000000cc0400720c */ /* 0x000fc40003fc6270 */
[-C--:B------:R-:W-:Y:S01]  /*69f0*/  ISETP.GE.AND P2, PT, R4, R203.reuse, PT ;  /* 0x000000cb0400720c */ /* 0x080fe20003f46270 */
[----:B------:R-:W-:Y:S01]  /*6a00*/  VIADD R4, R0, 0x38 ;  /* 0x0000003800047836 */ /* 0x000fe20000000000 */
[----:B------:R-:W-:Y:S02]  /*6a10*/  FSEL R147, R35, -INF , !P3 ;  /* 0xff80000023937808 */ /* 0x000fe40005800000 */
[----:B------:R-:W-:Y:S02]  /*6a20*/  FSEL R145, R34, -INF , !P5 ;  /* 0xff80000022917808 */ /* 0x000fe40006800000 */
[----:B------:R-:W-:Y:S02]  /*6a30*/  FSEL R144, R33, -INF , !P1 ;  /* 0xff80000021907808 */ /* 0x000fe40004800000 */
[C---:B------:R-:W-:Y:S01]  /*6a40*/  ISETP.GE.AND P3, PT, R0.reuse, R203, PT ;  /* 0x000000cb0000720c */ /* 0x040fe20003f66270 */
[----:B------:R-:W-:Y:S01]  /*6a50*/  VIADD R0, R0, 0x39 ;  /* 0x0000003900007836 */ /* 0x000fe20000000000 */
[----:B------:R-:W-:-:S02]  /*6a60*/  ISETP.GE.AND P5, PT, R5, R204, PT ;  /* 0x000000cc0500720c */ /* 0x000fc40003fa6270 */
[----:B------:R-:W-:Y:S02]  /*6a70*/  ISETP.GE.AND P1, PT, R5, R203, PT ;  /* 0x000000cb0500720c */ /* 0x000fe40003f26270 */
[----:B------:R-:W-:Y:S02]  /*6a80*/  FSEL R226, R168, -INF , !P6 ;  /* 0xff800000a8e27808 */ /* 0x000fe40007000000 */
[----:B------:R-:W-:Y:S02]  /*6a90*/  FSEL R223, R170, -INF , !P2 ;  /* 0xff800000aadf7808 */ /* 0x000fe40005000000 */
[----:B------:R-:W-:Y:S02]  /*6aa0*/  FSEL R222, R169, -INF , !P5 ;  /* 0xff800000a9de7808 */ /* 0x000fe40006800000 */
[----:B------:R-:W-:Y:S02]  /*6ab0*/  FSEL R171, R171, -INF , !P1 ;  /* 0xff800000abab7808 */ /* 0x000fe40004800000 */
[----:B------:R-:W-:-:S02]  /*6ac0*/  ISETP.GE.AND P6, PT, R4, R204, PT ;  /* 0x000000cc0400720c */ /* 0x000fc40003fc6270 */
[-C--:B------:R-:W-:Y:S02]  /*6ad0*/  ISETP.GE.AND P2, PT, R4, R203.reuse, PT ;  /* 0x000000cb0400720c */ /* 0x080fe40003f46270 */
[C---:B------:R-:W-:Y:S02]  /*6ae0*/  ISETP.GE.AND P5, PT, R0.reuse, R204, PT ;  /* 0x000000cc0000720c */ /* 0x040fe40003fa6270 */
[----:B------:R-:W-:Y:S02]  /*6af0*/  ISETP.GE.AND P1, PT, R0, R203, PT ;  /* 0x000000cb0000720c */ /* 0x000fe40003f26270 */
[----:B------:R-:W-:Y:S02]  /*6b00*/  FSEL R5, R18, -INF , !P3 ;  /* 0xff80000012057808 */ /* 0x000fe40005800000 */
[----:B------:R-:W-:Y:S02]  /*6b10*/  FSEL R224, R164, -INF , !P6 ;  /* 0xff800000a4e07808 */ /* 0x000fe40007000000 */
[----:B------:R-:W-:-:S02]  /*6b20*/  FSEL R169, R166, -INF , !P2 ;  /* 0xff800000a6a97808 */ /* 0x000fc40005000000 */
        /* <DEDUP_REMOVED lines=14> */
[----:B------:R-:W-:-:S05]  /*6c10*/  ISETP.GE.AND P3, PT, R7, RZ, PT ;  /* 0x000000ff0700720c */ /* 0x000fca0003f66270 */
        /* <DEDUP_REMOVED lines=21> */
[----:B------:R-:W-:Y:S02]  /*6d70*/  ISETP.GE.AND P1, PT, R13, RZ, PT ;  /* 0x000000ff0d00720c */ /* 0x000fe40003f26270 */
[----:B------:R-:W-:-:S02]  /*6d80*/  ISETP.NE.AND P2, PT, R4, RZ, PT ;  /* 0x000000ff0400720c */ /* 0x000fc40003f45270 */
[----:B------:R-:W-:-:S05]  /*6d90*/  LOP3.LUT R0, RZ, R4, RZ, 0x33, !PT ;  /* 0x00000004ff007212 */ /* 0x000fca00078e33ff */
        /* <DEDUP_REMOVED lines=24> */
.L_x_3116:
[----:B------:R-:W-:-:S04]  /*6f20*/  LEA R8, -R172, RZ, 0x6 ;  /* 0x000000ffac087211 */ /* 0x000fc800078e31ff */
[----:B------:R-:W-:-:S07]  /*6f30*/  SHF.R.S32.HI R7, RZ, 0x1f, R8 ;  /* 0x0000001fff077819 */ /* 0x000fce0000011408 */
.L_x_3117:
        /* <DEDUP_REMOVED lines=28> */
.L_x_3115:
        /* <DEDUP_REMOVED lines=42> */
[----:B------:R-:W2:Y:S04]  /*73a0*/  SHFL.BFLY PT, R215, R0, 0x1, 0x1f ;  /* 0x0c201f0000d77f89 */ /* 0x000ea800000e0000 */
[----:B------:R-:W3:Y:S01]  /*73b0*/  LDSM.16.MT88.4 R8, [R192+0xc000] ;  /* 0x00c00000c008783b */ /* 0x000ee20000004200 */
        /* <DEDUP_REMOVED lines=46> */
[----:B------:R-:W4:Y:S01]  /*76a0*/  MUFU.EX2 R203, R203 ;  /* 0x000000cb00cb7308 */ /* 0x000f220000000800 */
[----:B--2---:R-:W-:Y:S01]  /*76b0*/  F2FP.F16.F32.PACK_AB R4, R208, R214 ;  /* 0x000000d6d004723e */ /* 0x004fe200000000ff */
[--C-:B------:R-:W-:Y:S01]  /*76c0*/  FFMA.FTZ R249, R222, UR6, -R225.reuse ;  /* 0x00000006def97c23 */ /* 0x100fe200080108e1 */
[--C-:B------:R-:W-:Y:S01]  /*76d0*/  FFMA.FTZ R220, R223, UR6, -R170.reuse ;  /* 0x00000006dfdc7c23 */ /* 0x100fe200080108aa */
[--C-:B------:R-:W-:Y:S01]  /*76e0*/  FFMA.FTZ R248, R226, UR6, -R225.reuse ;  /* 0x00000006e2f87c23 */ /* 0x100fe200080108e1 */
[----:B------:R-:W-:Y:S01]  /*76f0*/  FFMA.FTZ R222, R224, UR6, -R225 ;  /* 0x00000006e0de7c23 */ /* 0x000fe200080108e1 */
[--C-:B------:R-:W-:Y:S01]  /*7700*/  FFMA.FTZ R223, R171, UR6, -R170.reuse ;  /* 0x00000006abdf7c23 */ /* 0x100fe200080108aa */
[--C-:B------:R-:W-:Y:S01]  /*7710*/  FFMA.FTZ R250, R169, UR6, -R170.reuse ;  /* 0x00000006a9fa7c23 */ /* 0x100fe200080108aa */
[----:B------:R-:W-:Y:S01]  /*7720*/  MUFU.EX2 R204, R204 ;  /* 0x000000cc00cc7308 */ /* 0x000fe20000000800 */
[----:B------:R-:W-:Y:S01]  /*7730*/  FFMA.FTZ R252, R168, UR6, -R170 ;  /* 0x00000006a8fc7c23 */ /* 0x000fe200080108aa */
[----:B------:R-:W-:Y:S04]  /*7740*/  LDSM.16.MT88.4 R156, [R190+0xd000] ;  /* 0x00d00000be9c783b */ /* 0x000fe80000004200 */
[----:B------:R-:W-:Y:S02]  /*7750*/  LDSM.16.MT88.4 R224, [R190+0x11800] ;  /* 0x01180000bee0783b */ /* 0x000fe40000004200 */
[----:B------:R-:W2:Y:S01]  /*7760*/  MUFU.EX2 R2, R2 ;  /* 0x0000000200027308 */ /* 0x000ea20000000800 */
[----:B----4-:R-:W-:-:S07]  /*7770*/  F2FP.F16.F32.PACK_AB R6, R203, R206 ;  /* 0x000000cecb06723e */ /* 0x010fce00000000ff */
[----:B------:R-:W-:Y:S08]  /*7780*/  MUFU.EX2 R0, R0 ;  /* 0x0000000000007308 */ /* 0x000ff00000000800 */
[----:B------:R-:W4:Y:S01]  /*7790*/  MUFU.EX2 R217, R217 ;  /* 0x000000d900d97308 */ /* 0x000f220000000800 */
[----:B--2---:R-:W-:-:S07]  /*77a0*/  F2FP.F16.F32.PACK_AB R5, R2, R204 ;  /* 0x000000cc0205723e */ /* 0x004fce00000000ff */
[----:B------:R-:W2:Y:S08]  /*77b0*/  MUFU.EX2 R218, R218 ;  /* 0x000000da00da7308 */ /* 0x000eb00000000800 */
[----:B------:R-:W5:Y:S01]  /*77c0*/  MUFU.EX2 R3, R3 ;  /* 0x0000000300037308 */ /* 0x000f620000000800 */
[----:B----4-:R-:W-:-:S07]  /*77d0*/  F2FP.F16.F32.PACK_AB R7, R217, R0 ;  /* 0x00000000d907723e */ /* 0x010fce00000000ff */
[----:B------:R-:W4:Y:S01]  /*77e0*/  MUFU.EX2 R232, R232 ;  /* 0x000000e800e87308 */ /* 0x000f220000000800 */
        /* <DEDUP_REMOVED lines=92> */
[C---:B---3--:R-:W-:Y:S01]  /*7db0*/  HMMA.16816.F32 R68, R4.reuse, R64, R68 ;  /* 0x000000400444723c */ /* 0x048fe20000001844 */
        /* <DEDUP_REMOVED lines=9> */
[----:B------:R-:W-:Y:S01]  /*7e50*/  MUFU.EX2 R235, R235 ;  /* 0x000000eb00eb7308 */ /* 0x000fe20000000800 */
        /* <DEDUP_REMOVED lines=21> */
[----:B------:R-:W3:Y:S01]  /*7fb0*/  MUFU.EX2 R236, R236 ;  /* 0x000000ec00ec7308 */ /* 0x000ee20000000800 */
        /* <DEDUP_REMOVED lines=21> */
[----:B---3--:R-:W-:Y:S01]  /*8110*/  FADD.FTZ R2, R236, R217 ;  /* 0x000000d9ec027221 */ /* 0x008fe20000010000 */
[----:B------:R-:W-:-:S03]  /*8120*/  FADD.FTZ R0, R235, R0 ;  /* 0x00000000eb007221 */ /* 0x000fc60000010000 */
[----:B-1----:R-:W-:Y:S01]  /*8130*/  FADD.FTZ R2, R239, R2 ;  /* 0x00000002ef027221 */ /* 0x002fe20000010000 */
[----:B------:R-:W-:Y:S01]  /*8140*/  HMMA.16816.F32 R72, R4, R74, R100 ;  /* 0x0000004a0448723c */ /* 0x000fe20000001864 */
[----:B------:R-:W-:Y:S01]  /*8150*/  MUFU.EX2 R240, R240 ;  /* 0x000000f000f07308 */ /* 0x000fe20000000800 */
[----:B------:R-:W-:-:S04]  /*8160*/  FADD.FTZ R3, R233, R0 ;  /* 0x00000000e9037221 */ /* 0x000fc80000010000 */
[C---:B------:R-:W-:Y:S01]  /*8170*/  HMMA.16816.F32 R96, R4.reuse, R140, R96 ;  /* 0x0000008c0460723c */ /* 0x040fe20000001860 */
[----:B------:R-:W-:Y:S01]  /*8180*/  F2FP.F16.F32.PACK_AB R100, R235, R232 ;  /* 0x000000e8eb64723e */ /* 0x000fe200000000ff */
[C---:B------:R-:W-:Y:S01]  /*8190*/  FADD.FTZ R3, R234.reuse, R3 ;  /* 0x00000003ea037221 */ /* 0x040fe20000010000 */
[----:B------:R-:W-:Y:S01]  /*81a0*/  F2FP.F16.F32.PACK_AB R101, R239, R236 ;  /* 0x000000ecef65723e */ /* 0x000fe200000000ff */
        /* <DEDUP_REMOVED lines=53> */
[C---:B------:R-:W-:Y:S01]  /*8500*/  HMMA.16816.F32 R92, R100.reuse, R106, R92 ;  /* 0x0000006a645c723c */ /* 0x040fe2000000185c */
[----:B------:R-:W-:Y:S01]  /*8510*/  F2FP.F16.F32.PACK_AB R104, R241, R240 ;  /* 0x000000f0f168723e */ /* 0x000fe200000000ff */
[----:B------:R-:W-:Y:S01]  /*8520*/  FADD.FTZ R240, R240, R3 ;  /* 0x00000003f0f07221 */ /* 0x000fe20000010000 */
[----:B------:R-:W-:Y:S02]  /*8530*/  F2FP.F16.F32.PACK_AB R105, R245, R244 ;  /* 0x000000f4f569723e */ /* 0x000fe400000000ff */
[----:B------:R-:W-:Y:S01]  /*8540*/  MOV R3, R215 ;  /* 0x000000d700037202 */ /* 0x000fe20000000f00 */
[----:B------:R-:W-:Y:S01]  /*8550*/  HMMA.16816.F32 R96, R100, R116, R96 ;  /* 0x000000746460723c */ /* 0x000fe20000001860 */
[----:B------:R-:W-:Y:S01]  /*8560*/  F2FP.F16.F32.PACK_AB R106, R243, R242 ;  /* 0x000000f2f36a723e */ /* 0x000fe200000000ff */
[----:B------:R-:W-:Y:S01]  /*8570*/  FADD.FTZ R241, R241, R240 ;  /* 0x000000f0f1f17221 */ /* 0x000fe20000010000 */
[----:B------:R-:W-:-:S03]  /*8580*/  F2FP.F16.F32.PACK_AB R107, R247, R246 ;  /* 0x000000f6f76b723e */ /* 0x000fc600000000ff */
[----:B------:R-:W-:Y:S01]  /*8590*/  HMMA.16816.F32 R4, R100, R118, R4 ;  /* 0x000000766404723c */ /* 0x000fe20000001804 */
[----:B------:R-:W2:Y:S01]  /*85a0*/  LDSM.16.MT88.4 R100, [R192+0x11000] ;  /* 0x01100000c064783b */ /* 0x000ea20000004200 */
        /* <DEDUP_REMOVED lines=9> */
[----:B-1----:R-:W-:Y:S01]  /*8640*/  HMMA.16816.F32 R116, R104, R120, R52 ;  /* 0x000000786874723c */ /* 0x002fe20000001834 */
[----:B------:R-:W-:Y:S01]  /*8650*/  LDSM.16.MT88.4 R52, [R189+0xd800] ;  /* 0x00d80000bd34783b */ /* 0x000fe20000004200 */
[----:B------:R-:W-:-:S04]  /*8660*/  FADD.FTZ R221, R251, R222 ;  /* 0x000000defbdd7221 */ /* 0x000fc80000010000 */
[C---:B------:R-:W-:Y:S01]  /*8670*/  HMMA.16816.F32 R32, R104.reuse, R122, R48 ;  /* 0x0000007a6820723c */ /* 0x040fe20000001830 */
[----:B------:R-:W1:Y:S05]  /*8680*/  LDSM.16.MT88.4 R120, [R189+0x11000] ;  /* 0x01100000bd78783b */ /* 0x000e6a0000004200 */
[C---:B------:R-:W-:Y:S01]  /*8690*/  HMMA.16816.F32 R136, R104.reuse, R132, R44 ;  /* 0x000000846888723c */ /* 0x040fe2000000182c */
[----:B------:R-:W-:Y:S05]  /*86a0*/  LDSM.16.MT88.4 R44, [R190+0xd800] ;  /* 0x00d80000be2c783b */ /* 0x000fea0000004200 */
[C---:B--2---:R-:W-:Y:S01]  /*86b0*/  HMMA.16816.F32 R12, R104.reuse, R100, R76 ;  /* 0x00000064680c723c */ /* 0x044fe2000000184c */
[----:B------:R-:W2:Y:S05]  /*86c0*/  LDSM.16.MT88.4 R76, [R190+0xf800] ;  /* 0x00f80000be4c783b */ /* 0x000eaa0000004200 */
[C---:B------:R-:W-:Y:S06]  /*86d0*/  HMMA.16816.F32 R152, R104.reuse, R148, R28 ;  /* 0x000000946898723c */ /* 0x040fec000000181c */
[C---:B------:R-:W-:Y:S01]  /*86e0*/  HMMA.16816.F32 R132, R104.reuse, R134, R40 ;  /* 0x000000866884723c */ /* 0x040fe20000001828 */
[----:B------:R-:W3:Y:S05]  /*86f0*/  LDSM.16.MT88.4 R40, [R188+0x11000] ;  /* 0x01100000bc28783b */ /* 0x000eea0000004200 */
[C---:B------:R-:W-:Y:S06]  /*8700*/  HMMA.16816.F32 R148, R104.reuse, R150, R24 ;  /* 0x000000966894723c */ /* 0x040fec0000001818 */
[C---:B------:R-:W-:Y:S06]  /*8710*/  HMMA.16816.F32 R164, R104.reuse, R166, R8 ;  /* 0x000000a668a4723c */ /* 0x040fec0000001808 */
[C---:B------:R-:W-:Y:S01]  /*8720*/  HMMA.16816.F32 R28, R104.reuse, R108, R60 ;  /* 0x0000006c681c723c */ /* 0x040fe2000000183c */
[----:B------:R-:W4:Y:S05]  /*8730*/  LDSM.16.MT88.4 R60, [R188+0xd800] ;  /* 0x00d80000bc3c783b */ /* 0x000f2a0000004200 */
[C---:B------:R-:W-:Y:S06]  /*8740*/  HMMA.16816.F32 R24, R104.reuse, R110, R56 ;  /* 0x0000006e6818723c */ /* 0x040fec0000001838 */
        /* <DEDUP_REMOVED lines=16> */
[C---:B---3--:R-:W-:Y:S06]  /*8850*/  HMMA.16816.F32 R112, R104.reuse, R40, R96 ;  /* 0x000000286870723c */ /* 0x048fec0000001860 */
[C---:B------:R-:W-:Y:S06]  /*8860*/  HMMA.16816.F32 R124, R104.reuse, R126, R88 ;  /* 0x0000007e687c723c */ /* 0x040fec0000001858 */
[----:B------:R-:W-:Y:S06]  /*8870*/  HMMA.16816.F32 R4, R104, R42, R4 ;  /* 0x0000002a6804723c */ /* 0x000fec0000001804 */
[C---:B------:R-:W-:Y:S06]  /*8880*/  HMMA.16816.F32 R104, R168.reuse, R224, R8 ;  /* 0x000000e0a868723c */ /* 0x040fec0000001808 */
[----:B------:R-:W-:Y:S01]  /*8890*/  HMMA.16816.F32 R128, R168, R36, R128 ;  /* 0x00000024a880723c */ /* 0x000fe20000001880 */
[----:B------:R-:W-:-:S04]  /*88a0*/  FADD.FTZ R9, R237, R2 ;  /* 0x00000002ed097221 */ /* 0x000fc80000010000 */
[----:B------:R-:W-:Y:S01]  /*88b0*/  FADD.FTZ R9, R238, R9 ;  /* 0x00000009ee097221 */ /* 0x000fe20000010000 */
[----:B------:R-:W-:Y:S03]  /*88c0*/  HMMA.16816.F32 R40, R168, R44, R160 ;  /* 0x0000002ca828723c */ /* 0x000fe600000018a0 */
[----:B------:R-:W-:-:S03]  /*88d0*/  FADD.FTZ R244, R244, R9 ;  /* 0x00000009f4f47221 */ /* 0x000fc60000010000 */
[----:B----4-:R-:W-:Y:S01]  /*88e0*/  HMMA.16816.F32 R56, R168, R60, R144 ;  /* 0x0000003ca838723c */ /* 0x010fe20000001890 */
[----:B------:R-:W-:-:S04]  /*88f0*/  FADD.FTZ R245, R245, R244 ;  /* 0x000000f4f5f57221 */ /* 0x000fc80000010000 */
[----:B------:R-:W-:Y:S01]  /*8900*/  FADD.FTZ R246, R246, R245 ;  /* 0x000000f5f6f67221 */ /* 0x000fe20000010000 */
[----:B-1----:R-:W-:Y:S03]  /*8910*/  HMMA.16816.F32 R80, R168, R84, R28 ;  /* 0x00000054a850723c */ /* 0x002fe6000000181c */
[----:B------:R-:W-:-:S03]  /*8920*/  FADD.FTZ R247, R247, R246 ;  /* 0x000000f6f7f77221 */ /* 0x000fc60000010000 */
[----:B-----5:R-:W-:Y:S01]  /*8930*/  HMMA.16816.F32 R88, R168, R92, R20 ;  /* 0x0000005ca858723c */ /* 0x020fe20000001814 */
[----:B------:R-:W-:-:S04]  /*8940*/  FADD.FTZ R220, R220, R247 ;  /* 0x000000f7dcdc7221 */ /* 0x000fc80000010000 */
[----:B------:R-:W-:Y:S01]  /*8950*/  FADD.FTZ R223, R223, R220 ;  /* 0x000000dcdfdf7221 */ /* 0x000fe20000010000 */
[----:B--2---:R-:W-:Y:S03]  /*8960*/  HMMA.16816.F32 R112, R168, R116, R112 ;  /* 0x00000074a870723c */ /* 0x004fe60000001870 */
        /* <DEDUP_REMOVED lines=18> */
.L_x_3112:
        /* <DEDUP_REMOVED lines=12> */
.L_x_3122:
[----:B------:R-:W-:Y:S04]  /*8b50*/  DEPBAR.LE SB0, 0x0 ;  /* 0x000080000000791a */ /* 0x000fe80000000000 */
[----:B------:R-:W-:Y:S01]  /*8b60*/  BAR.SYNC.DEFER_BLOCKING 0x0 ;  /* 0x0000000000007b1d */ /* 0x000fe20000010000 */
[----:B------:R-:W-:Y:S02]  /*8b70*/  IADD3 R205, R205, -0x1, RZ ;  /* 0xffffffffcdcd7810 */ /* 0x000fe40007ffe0ff */
[----:B------:R-:W-:Y:S02]  /*8b80*/  MOV R10, R218 ;  /* 0x000000da000a7202 */ /* 0x000fe40000000f00 */
[----:B------:R-:W-:Y:S01]  /*8b90*/  MOV R2, R216 ;  /* 0x000000d800027202 */ /* 0x000fe20000000f00 */
[----:B------:R-:W-:Y:S06]  /*8ba0*/  @!P0 BRA `(.L_x_3119) ;  /* 0x0000000000f48947 */ /* 0x000fec0003800000 */
[----:B------:R-:W1:Y:S02]  /*8bb0*/  LDC R6, c[0x0][0x380] ;  /* 0x0000e000ff067b82 */ /* 0x000e640000000800 */
[-C--:B-1----:R-:W-:Y:S04]  /*8bc0*/  IABS R2, R6.reuse ;  /* 0x0000000600027213 */ /* 0x082fe80000000000 */
[----:B------:R-:W1:Y:S10]  /*8bd0*/  I2F.RP R7, R2 ;  /* 0x0000000200077306 */ /* 0x000e740000209400 */
[----:B-1----:R-:W1:Y:S02]  /*8be0*/  MUFU.RCP R3, R7 ;  /* 0x0000000700037308 */ /* 0x002e640000001000 */
[----:B-1----:R-:W-:Y:S01]  /*8bf0*/  VIADD R12, R3, 0xffffffe ;  /* 0x0ffffffe030c7836 */ /* 0x002fe20000000000 */
[----:B------:R-:W-:Y:S07]  /*8c00*/  SHF.L.U32 R3, R205, 0x6, RZ ;  /* 0x00000006cd037819 */ /* 0x000fee00000006ff */
[----:B------:R-:W1:Y:S01]  /*8c10*/  F2I.FTZ.U32.TRUNC.NTZ R13, R12 ;  /* 0x0000000c000d7305 */ /* 0x000e62000021f000 */
[----:B------:R-:W-:Y:S01]  /*8c20*/  IABS R4, R3 ;  /* 0x0000000300047213 */ /* 0x000fe20000000000 */
[C---:B------:R-:W-:Y:S01]  /*8c30*/  VIADD R11, R3.reuse, 0x40 ;  /* 0x00000040030b7836 */ /* 0x040fe20000000000 */
[-C--:B------:R-:W-:Y:S04]  /*8c40*/  LOP3.LUT R3, R3, R6.reuse, RZ, 0x3c, !PT ;  /* 0x0000000603037212 */ /* 0x080fe800078e3cff */
[----:B------:R-:W-:Y:S02]  /*8c50*/  IABS R8, R11 ;  /* 0x0000000b00087213 */ /* 0x000fe40000000000 */
[----:B------:R-:W-:Y:S02]  /*8c60*/  ISETP.GE.AND P1, PT, R3, RZ, PT ;  /* 0x000000ff0300720c */ /* 0x000fe40003f26270 */
[----:B------:R-:W-:Y:S01]  /*8c70*/  LOP3.LUT R11, R11, R6, RZ, 0x3c, !PT ;  /* 0x000000060b0b7212 */ /* 0x000fe200078e3cff */
[--C-:B-1----:R-:W-:Y:S03]  /*8c80*/  IMAD.MOV R5, RZ, RZ, -R13.reuse ;  /* 0x000000ffff057224 */ /* 0x102fe600078e0a0d */
[----:B------:R-:W-:Y:S01]  /*8c90*/  ISETP.GE.AND P3, PT, R11, RZ, PT ;  /* 0x000000ff0b00720c */ /* 0x000fe20003f66270 */
        /* <DEDUP_REMOVED lines=46> */
.L_x_3119:
[C---:B------:R-:W-:Y:S04]  /*8f80*/  LEA R202, P1, R10.reuse, R202, 0x1 ;  /* 0x000000ca0aca7211 */ /* 0x040fe800078208ff */
[----:B------:R-:W-:Y:S02]  /*8f90*/  LEA.HI.X R201, R10, R201, R2, 0x1, P1 ;  /* 0x000000c90ac97211 */ /* 0x000fe400008f0c02 */
[C---:B------:R-:W-:Y:S03]  /*8fa0*/  IADD3 R222, P1, R217.reuse, R202, RZ ;  /* 0x000000cad9de7210 */ /* 0x040fe60007f3e0ff */
[--C-:B------:R-:W-:Y:S02]  /*8fb0*/  IMAD.MOV.U32 R203, RZ, RZ, R201.reuse ;  /* 0x000000ffffcb7224 */ /* 0x100fe400078e00c9 */
[C---:B------:R-:W-:Y:S01]  /*8fc0*/  IMAD.X R223, R206.reuse, 0x1, R201, P1 ;  /* 0x00000001cedf7824 */ /* 0x040fe200008e06c9 */
[C---:B------:R-:W-:Y:S02]  /*8fd0*/  IADD3 R134, P1, R217.reuse, R222, RZ ;  /* 0x000000ded9867210 */ /* 0x040fe40007f3e0ff */
[----:B------:R-:W-:Y:S01]  /*8fe0*/  @!PT LDS RZ, [RZ] ;  /* 0x00000000fffff984 */ /* 0x000fe20000000800 */
[----:B------:R-:W-:Y:S01]  /*8ff0*/  @!PT LDS RZ, [RZ] ;  /* 0x00000000fffff984 */ /* 0x000fe20000000800 */
[----:B------:R-:W-:Y:S01]  /*9000*/  @!PT LDS RZ, [RZ] ;  /* 0x00000000fffff984 */ /* 0x000fe20000000800 */
[----:B------:R1:W-:Y:S03]  /*9010*/  LDGSTS.E.BYPASS.LTC128B.128 [R207+0xc000], desc[UR10][R202.64] ;  /* 0x0c000000cacf7fae */ /* 0x0003e6000b901d4a */
[C---:B------:R-:W-:Y:S01]  /*9020*/  IMAD.X R135, R206.reuse, 0x1, R223, P1 ;  /* 0x00000001ce877824 */ /* 0x040fe200008e06df */
[----:B------:R1:W-:Y:S01]  /*9030*/  LDGSTS.E.BYPASS.LTC128B.128 [R207+0xe000], desc[UR10][R202.64+0x80] ;  /* 0x0e000080cacf7fae */ /* 0x0003e2000b901d4a */
[----:B------:R-:W-:Y:S03]  /*9040*/  IADD3 R2, P1, R217, R134, RZ ;  /* 0x00000086d9027210 */ /* 0x000fe60007f3e0ff */
[----:B------:R1:W-:Y:S02]  /*9050*/  LDGSTS.E.BYPASS.LTC128B.128 [R207+0x10000], desc[UR10][R202.64+0x100] ;  /* 0x10000100cacf7fae */ /* 0x0003e4000b901d4a */
[----:B------:R-:W-:Y:S01]  /*9060*/  IMAD.X R3, R206, 0x1, R135, P1 ;  /* 0x00000001ce037824 */ /* 0x000fe200008e0687 */
[----:B------:R-:W-:Y:S01]  /*9070*/  ISETP.GT.AND P1, PT, R205, R200, PT ;  /* 0x000000c8cd00720c */ /* 0x000fe20003f24270 */
        /* <DEDUP_REMOVED lines=186> */
[-C--:B------:R-:W-:Y:S01]  /*9c20*/  LOP3.LUT R139, R139, R132.reuse, RZ, 0x3c, !PT ;  /* 0x000000848b8b7212 */ /* 0x080fe200078e3cff */
[--C-:B-1----:R-:W-:Y:S03]  /*9c30*/  IMAD.MOV R135, RZ, RZ, -R141.reuse ;  /* 0x000000ffff877224 */ /* 0x102fe600078e0a8d */
[----:B------:R-:W-:Y:S01]  /*9c40*/  ISETP.GE.AND P1, PT, R139, RZ, PT ;  /* 0x000000ff8b00720c */ /* 0x000fe20003f26270 */
[----:B------:R-:W-:Y:S01]  /*9c50*/  IMAD.MOV.U32 R140, RZ, RZ, RZ ;  /* 0x000000ffff8c7224 */ /* 0x000fe200078e00ff */
[----:B------:R-:W-:Y:S01]  /*9c60*/  LOP3.LUT R139, RZ, R132, RZ, 0x33, !PT ;  /* 0x00000084ff8b7212 */ /* 0x000fe200078e33ff */
        /* <DEDUP_REMOVED lines=17> */
[----:B------:R-:W1:Y:S10]  /*9d80*/  LDC.64 R134, c[0x0][0x248] ;  /* 0x00009200ff867b82 */ /* 0x000e740000000a00 */
        /* <DEDUP_REMOVED lines=26> */
.L_x_3121:
        /* <DEDUP_REMOVED lines=24> */
.L_x_3120:
        /* <DEDUP_REMOVED lines=410> */
.L_x_3118:
[----:B------:R-:W1:Y:S01]  /*ba50*/  SHFL.BFLY PT, R0, R221, 0x2, 0x1f ;  /* 0x0c401f00dd007f89 */ /* 0x000e6200000e0000 */
[----:B------:R-:W-:Y:S01]  /*ba60*/  MOV R11, 0x3f800000 ;  /* 0x3f800000000b7802 */ /* 0x000fe20000000f00 */
[----:B------:R-:W2:Y:S01]  /*ba70*/  S2UR UR5, SR_CgaCtaId ;  /* 0x00000000000579c3 */ /* 0x000ea20000008800 */
[----:B------:R-:W-:Y:S01]  /*ba80*/  UMOV UR4, 0x400 ;  /* 0x0000040000047882 */ /* 0x000fe20000000000 */
[----:B------:R-:W3:Y:S01]  /*ba90*/  SHFL.BFLY PT, R8, R219, 0x2, 0x1f ;  /* 0x0c401f00db087f89 */ /* 0x000ee200000e0000 */
[----:B------:R-:W-:Y:S01]  /*baa0*/  IADD3 R23, -R209, RZ, RZ ;  /* 0x000000ffd1177210 */ /* 0x000fe20007ffe1ff */
[----:B------:R-:W-:Y:S01]  /*bab0*/  BSSY B0, `(.L_x_3123) ;  /* 0x0000101000007945 */ /* 0x000fe20003800000 */
[----:B------:R-:W4:Y:S03]  /*bac0*/  S2R R7, SR_TID.X ;  /* 0x0000000000077919 */ /* 0x000f260000002100 */
[----:B------:R-:W5:Y:S01]  /*bad0*/  LDC R20, c[0x0][0x270] ;  /* 0x00009c00ff147b82 */ /* 0x000f620000000800 */
[----:B------:R-:W5:Y:S01]  /*bae0*/  S2R R18, SR_CTAID.Y ;  /* 0x0000000000127919 */ /* 0x000f620000002600 */
[----:B------:R-:W5:Y:S01]  /*baf0*/  S2R R19, SR_CTAID.X ;  /* 0x0000000000137919 */ /* 0x000f620000002500 */
[----:B-1----:R-:W-:-:S02]  /*bb00*/  FADD.FTZ R9, R0, R221 ;  /* 0x000000dd00097221 */ /* 0x002fc40000010000 */
[----:B------:R-:W1:Y:S01]  /*bb10*/  S2R R0, SR_TID.X ;  /* 0x0000000000007919 */ /* 0x000e620000002100 */
[----:B--2---:R-:W-:Y:S01]  /*bb20*/  ULEA UR5, UR5, UR4, 0x18 ;  /* 0x0000000405057291 */ /* 0x004fe2000f8ec03f */
[----:B---3--:R-:W-:Y:S01]  /*bb30*/  FADD.FTZ R8, R8, R219 ;  /* 0x000000db08087221 */ /* 0x008fe20000010000 */
[----:B------:R-:W5:Y:S01]  /*bb40*/  S2UR UR4, SR_CTAID.Z ;  /* 0x00000000000479c3 */ /* 0x000f620000002700 */
[----:B------:R-:W2:Y:S04]  /*bb50*/  SHFL.BFLY PT, R6, R9, 0x1, 0x1f ;  /* 0x0c201f0009067f89 */ /* 0x000ea800000e0000 */
[----:B------:R-:W3:Y:S01]  /*bb60*/  SHFL.BFLY PT, R5, R8, 0x1, 0x1f ;  /* 0x0c201f0008057f89 */ /* 0x000ee200000e0000 */
[----:B----4-:R-:W-:-:S04]  /*bb70*/  SHF.R.S32.HI R10, RZ, 0x1f, R7 ;  /* 0x0000001fff0a7819 */ /* 0x010fc80000011407 */
[CC--:B------:R-:W-:Y:S02]  /*bb80*/  LEA.HI R2, R10.reuse, R7.reuse, RZ, 0x2 ;  /* 0x000000070a027211 */ /* 0x0c0fe400078f10ff */
[----:B------:R-:W-:Y:S02]  /*bb90*/  LEA.HI R10, R10, R7, RZ, 0x5 ;  /* 0x000000070a0a7211 */ /* 0x000fe400078f28ff */
[--C-:B------:R-:W-:Y:S02]  /*bba0*/  SHF.R.S32.HI R13, RZ, 0x2, R2.reuse ;  /* 0x00000002ff0d7819 */ /* 0x100fe40000011402 */
[----:B------:R-:W-:Y:S02]  /*bbb0*/  SHF.R.S32.HI R12, RZ, 0x1f, R2 ;  /* 0x0000001fff0c7819 */ /* 0x000fe40000011402 */
[----:B------:R-:W-:Y:S01]  /*bbc0*/  LOP3.LUT R2, R2, 0x1ffffffc, RZ, 0xc0, !PT ;  /* 0x1ffffffc02027812 */ /* 0x000fe200078ec0ff */
[----:B-----5:R-:W-:Y:S02]  /*bbd0*/  IMAD R23, R20, R23, UR4 ;  /* 0x0000000414177e24 */ /* 0x020fe4000f8e0217 */
[----:B--2---:R-:W-:Y:S01]  /*bbe0*/  FADD.FTZ R6, R9, R6 ;  /* 0x0000000609067221 */ /* 0x004fe20000010000 */
[----:B------:R-:W-:-:S02]  /*bbf0*/  MOV R9, 0x3f800000 ;  /* 0x3f80000000097802 */ /* 0x000fc40000000f00 */
[----:B------:R-:W-:Y:S01]  /*bc00*/  LEA.HI R12, R12, R13, RZ, 0x3 ;  /* 0x0000000d0c0c7211 */ /* 0x000fe200078f18ff */
[----:B---3--:R-:W-:Y:S01]  /*bc10*/  FADD.FTZ R5, R8, R5 ;  /* 0x0000000508057221 */ /* 0x008fe20000010000 */
[----:B------:R-:W-:Y:S01]  /*bc20*/  BAR.SYNC.DEFER_BLOCKING 0x0 ;  /* 0x0000000000007b1d */ /* 0x000fe20000010000 */
[----:B------:R-:W-:Y:S02]  /*bc30*/  FSETP.NE.FTZ.AND P4, PT, R6, RZ, PT ;  /* 0x000000ff0600720b */ /* 0x000fe40003f95000 */
[----:B-1----:R-:W-:Y:S02]  /*bc40*/  SHF.R.S32.HI R15, RZ, 0x1f, R0 ;  /* 0x0000001fff0f7819 */ /* 0x002fe40000011400 */
[----:B------:R-:W-:Y:S02]  /*bc50*/  FSETP.NE.FTZ.AND P3, PT, R5, RZ, PT ;  /* 0x000000ff0500720b */ /* 0x000fe40003f75000 */
[----:B------:R-:W-:Y:S02]  /*bc60*/  LOP3.LUT R8, R10, 0xffffffe0, RZ, 0xc0, !PT ;  /* 0xffffffe00a087812 */ /* 0x000fe400078ec0ff */
[----:B------:R-:W-:-:S02]  /*bc70*/  LEA.HI R4, R15, R0, RZ, 0x4 ;  /* 0x000000000f047211 */ /* 0x000fc400078f20ff */
[----:B------:R-:W-:Y:S02]  /*bc80*/  LEA.HI R15, R15, R0, RZ, 0x5 ;  /* 0x000000000f0f7211 */ /* 0x000fe400078f28ff */
[----:B------:R-:W-:Y:S01]  /*bc90*/  IADD3 R8, R7, -R8, RZ ;  /* 0x8000000807087210 */ /* 0x000fe20007ffe0ff */
[----:B------:R-:W1:Y:S01]  /*bca0*/  @P4 MUFU.RCP R11, R6 ;  /* 0x00000006000b4308 */ /* 0x000e620000001000 */
[----:B------:R-:W-:Y:S01]  /*bcb0*/  LOP3.LUT R17, R4, 0xfffffff0, RZ, 0xc0, !PT ;  /* 0xfffffff004117812 */ /* 0x000fe200078ec0ff */
[----:B------:R-:W2:Y:S01]  /*bcc0*/  @P4 LDC R21, c[0x0][0x2e8] ;  /* 0x0000ba00ff154b82 */ /* 0x000ea20000000800 */
[----:B------:R-:W-:Y:S02]  /*bcd0*/  LOP3.LUT R12, R12, 0xfffffff8, RZ, 0xc0, !PT ;  /* 0xfffffff80c0c7812 */ /* 0x000fe400078ec0ff */
[----:B------:R-:W-:Y:S02]  /*bce0*/  LOP3.LUT R15, R15, 0xffffffe0, RZ, 0xc0, !PT ;  /* 0xffffffe00f0f7812 */ /* 0x000fe400078ec0ff */
[----:B------:R-:W-:Y:S01]  /*bcf0*/  SHF.R.S32.HI R10, RZ, 0x5, R10 ;  /* 0x00000005ff0a7819 */ /* 0x000fe2000001140a */
[----:B------:R-:W3:Y:S01]  /*bd00*/  @P3 MUFU.RCP R9, R5 ;  /* 0x0000000500093308 */ /* 0x000ee20000001000 */
[----:B------:R-:W-:Y:S01]  /*bd10*/  IADD3 R7, -R2, R7, RZ ;  /* 0x0000000702077210 */ /* 0x000fe20007ffe1ff */
[----:B------:R-:W4:Y:S01]  /*bd20*/  @P3 LDC R22, c[0x0][0x2e8] ;  /* 0x0000ba00ff163b82 */ /* 0x000f220000000800 */
[----:B------:R-:W-:-:S02]  /*bd30*/  LOP3.LUT P5, RZ, R8, 0x3, RZ, 0xc0, !PT ;  /* 0x0000000308ff7812 */ /* 0x000fc400078ac0ff */
[----:B------:R-:W-:Y:S02]  /*bd40*/  IADD3 R2, -R17, R0, RZ ;  /* 0x0000000011027210 */ /* 0x000fe40007ffe1ff */
[----:B------:R-:W-:Y:S01]  /*bd50*/  IADD3 R8, R13, -R12, RZ ;  /* 0x8000000c0d087210 */ /* 0x000fe20007ffe0ff */
[----:B------:R-:W5:Y:S01]  /*bd60*/  @P3 MUFU.LG2 R5, R5 ;  /* 0x0000000500053308 */ /* 0x000f620000000c00 */
[----:B------:R-:W-:Y:S01]  /*bd70*/  IADD3 R0, R0, -R15, RZ ;  /* 0x8000000f00007210 */ /* 0x000fe20007ffe0ff */
[C---:B-1----:R-:W-:Y:S01]  /*bd80*/  FMUL.FTZ R128, R11.reuse, R128 ;  /* 0x000000800b807220 */ /* 0x042fe20000410000 */
[----:B------:R-:W-:Y:S01]  /*bd90*/  SHF.R.S32.HI R13, RZ, 0x1f, R10 ;  /* 0x0000001fff0d7819 */ /* 0x000fe2000001140a */
        /* <DEDUP_REMOVED lines=48> */
[C---:B---3--:R-:W-:Y:S01]  /*c0a0*/  FMUL.FTZ R131, R9.reuse, R131 ;  /* 0x0000008309837220 */ /* 0x048fe20000410000 */
        /* <DEDUP_REMOVED lines=48> */
[----:B------:R-:W-:Y:S01]  /*c3b0*/  LOP3.LUT R13, R13, 0xffffffc, RZ, 0xc0, !PT ;  /* 0x0ffffffc0d0d7812 */ /* 0x000fe200078ec0ff */
[----:B------:R-:W1:Y:S01]  /*c3c0*/  @P4 MUFU.LG2 R6, R6 ;  /* 0x0000000600064308 */ /* 0x000e620000000c00 */
[----:B------:R-:W-:-:S02]  /*c3d0*/  LEA.HI R11, R11, R0, RZ, 0x2 ;  /* 0x000000000b0b7211 */ /* 0x000fc400078f10ff */
[C---:B------:R-:W-:Y:S02]  /*c3e0*/  R2P PR, R8.reuse, 0x6 ;  /* 0x0000000608007804 */ /* 0x040fe40000000000 */
[C---:B------:R-:W-:Y:S02]  /*c3f0*/  LOP3.LUT R9, R8.reuse, 0x1, RZ, 0xc0, !PT ;  /* 0x0000000108097812 */ /* 0x040fe400078ec0ff */
[----:B------:R-:W-:Y:S02]  /*c400*/  SHF.R.S32.HI R0, RZ, 0x4, R4 ;  /* 0x00000004ff007819 */ /* 0x000fe40000011404 */
[----:B------:R-:W-:Y:S02]  /*c410*/  SHF.L.U32 R8, R8, 0x6, RZ ;  /* 0x0000000608087819 */ /* 0x000fe400000006ff */
[C---:B------:R-:W-:Y:S02]  /*c420*/  LEA R7, R10.reuse, R7, 0x9 ;  /* 0x000000070a077211 */ /* 0x040fe400078e48ff */
[----:B------:R-:W-:-:S02]  /*c430*/  IADD3 R13, R10, -R13, RZ ;  /* 0x8000000d0a0d7210 */ /* 0x000fc40007ffe0ff */
[----:B------:R-:W-:Y:S02]  /*c440*/  SHF.L.U32 R4, R0, 0x6, RZ ;  /* 0x0000000600047819 */ /* 0x000fe400000006ff */
[----:B------:R-:W-:Y:S02]  /*c450*/  LEA.HI R10, R2, R2, RZ, 0x1 ;  /* 0x00000002020a7211 */ /* 0x000fe400078f08ff */
[----:B------:R-:W-:Y:S02]  /*c460*/  LOP3.LUT R8, R8, 0x1c0, RZ, 0xc0, !PT ;  /* 0x000001c008087812 */ /* 0x000fe400078ec0ff */
[----:B------:R-:W-:Y:S02]  /*c470*/  ISETP.NE.U32.AND P0, PT, R9, 0x1, PT ;  /* 0x000000010900780c */ /* 0x000fe40003f05070 */
[----:B------:R-:W-:Y:S02]  /*c480*/  LOP3.LUT R4, R4, 0x1c0, RZ, 0xc0, !PT ;  /* 0x000001c004047812 */ /* 0x000fe400078ec0ff */
[----:B------:R-:W-:-:S02]  /*c490*/  SHF.L.U32 R9, R10, 0x2, RZ ;  /* 0x000000020a097819 */ /* 0x000fc400000006ff */
[----:B------:R-:W-:Y:S02]  /*c4a0*/  LEA.HI R8, R8, R8, RZ, 0x1d ;  /* 0x0000000808087211 */ /* 0x000fe400078fe8ff */
[----:B------:R-:W-:Y:S02]  /*c4b0*/  LOP3.LUT R9, R4, 0x38, R9, 0xf8, !PT ;  /* 0x0000003804097812 */ /* 0x000fe400078ef809 */
[----:B------:R-:W-:Y:S02]  /*c4c0*/  LEA R8, R7, R8, 0x1 ;  /* 0x0000000807087211 */ /* 0x000fe400078e08ff */
[----:B------:R-:W-:Y:S02]  /*c4d0*/  SHF.R.U32.HI R4, RZ, 0x3, R4 ;  /* 0x00000003ff047819 */ /* 0x000fe40000011604 */
[----:B------:R-:W-:Y:S02]  /*c4e0*/  LOP3.LUT R7, R10, 0xffffffe, RZ, 0xc0, !PT ;  /* 0x0ffffffe0a077812 */ /* 0x000fe400078ec0ff */
[----:B------:R-:W-:-:S02]  /*c4f0*/  LOP3.LUT R4, R9, R4, RZ, 0x3c, !PT ;  /* 0x0000000409047212 */ /* 0x000fc400078e3cff */
[----:B------:R-:W-:Y:S02]  /*c500*/  IADD3 R7, R2, -R7, RZ ;  /* 0x8000000702077210 */ /* 0x000fe40007ffe0ff */
[----:B------:R-:W-:Y:S02]  /*c510*/  SHF.R.S32.HI R10, RZ, 0x2, R11 ;  /* 0x00000002ff0a7819 */ /* 0x000fe4000001140b */
[----:B------:R-:W-:Y:S02]  /*c520*/  LEA R8, R8, UR5, 0x2 ;  /* 0x0000000508087c11 */ /* 0x000fe4000f8e10ff */
[----:B------:R-:W-:Y:S02]  /*c530*/  MOV R11, 0x40 ;  /* 0x00000040000b7802 */ /* 0x000fe40000000f00 */
[----:B------:R-:W-:Y:S01]  /*c540*/  LEA R4, R7, R4, 0x2 ;  /* 0x0000000407047211 */ /* 0x000fe200078e10ff */
[----:B------:R-:W-:Y:S01]  /*c550*/  STS.64 [R8], R128 ;  /* 0x0000008008007388 */ /* 0x000fe20000000a00 */
[----:B------:R-:W-:-:S02]  /*c560*/  MOV R7, 0x80 ;  /* 0x0000008000077802 */ /* 0x000fc40000000f00 */
[C---:B------:R-:W-:Y:S01]  /*c570*/  IADD3 R9, R8.reuse, -0x20, RZ ;  /* 0xffffffe008097810 */ /* 0x040fe20007ffe0ff */
[----:B------:R-:W-:Y:S01]  /*c580*/  STS.64 [R8+0x800], R130 ;  /* 0x0008008208007388 */ /* 0x000fe20000000a00 */
[----:B------:R-:W-:Y:S02]  /*c590*/  SEL R11, R11, 0xffffffc0, !P1 ;  /* 0xffffffc00b0b7807 */ /* 0x000fe40004800000 */
[C---:B------:R-:W-:Y:S02]  /*c5a0*/  @P0 IADD3 R9, R8.reuse, 0x20, RZ ;  /* 0x0000002008090810 */ /* 0x040fe40007ffe0ff */
[----:B------:R-:W-:Y:S02]  /*c5b0*/  LEA R10, R13, R10, 0x4 ;  /* 0x0000000a0d0a7211 */ /* 0x000fe400078e20ff */
[----:B------:R-:W-:Y:S01]  /*c5c0*/  SEL R7, R7, 0xffffff80, !P2 ;  /* 0xffffff8007077807 */ /* 0x000fe20005000000 */
[----:B------:R-:W3:Y:S01]  /*c5d0*/  LDC.64 R12, c[0x0][0x2c0] ;  /* 0x0000b000ff0c7b82 */ /* 0x000ee20000000a00 */
[----:B------:R-:W-:Y:S01]  /*c5e0*/  IADD3 R14, R8, R11, RZ ;  /* 0x0000000b080e7210 */ /* 0x000fe20007ffe0ff */
[----:B------:R-:W-:Y:S01]  /*c5f0*/  STS.64 [R9], R36 ;  /* 0x0000002409007388 */ /* 0x000fe20000000a00 */
[----:B------:R-:W-:-:S02]  /*c600*/  IADD3 R11, R11, R9, RZ ;  /* 0x000000090b0b7210 */ /* 0x000fc40007ffe0ff */
[----:B------:R-:W-:Y:S01]  /*c610*/  IADD3 R15, R8, R7, RZ ;  /* 0x00000007080f7210 */ /* 0x000fe20007ffe0ff */
[----:B------:R-:W-:Y:S01]  /*c620*/  STS.64 [R9+0x800], R38 ;  /* 0x0008002609007388 */ /* 0x000fe20000000a00 */
[----:B------:R-:W-:Y:S02]  /*c630*/  IADD3 R16, R7, R9, RZ ;  /* 0x0000000907107210 */ /* 0x000fe40007ffe0ff */
[-C--:B------:R-:W-:Y:S01]  /*c640*/  IADD3 R17, R14, R7.reuse, RZ ;  /* 0x000000070e117210 */ /* 0x080fe20007ffe0ff */
[----:B------:R-:W-:Y:S01]  /*c650*/  STS.64 [R14], R40 ;  /* 0x000000280e007388 */ /* 0x000fe20000000a00 */
[----:B------:R-:W-:Y:S02]  /*c660*/  IADD3 R7, R11, R7, RZ ;  /* 0x000000070b077210 */ /* 0x000fe40007ffe0ff */
[----:B------:R-:W-:Y:S01]  /*c670*/  SHF.L.U32 R19, R19, 0x6, RZ ;  /* 0x0000000613137819 */ /* 0x000fe200000006ff */
[----:B------:R-:W-:Y:S04]  /*c680*/  STS.64 [R14+0x800], R42 ;  /* 0x0008002a0e007388 */ /* 0x000fe80000000a00 */
[----:B------:R-:W-:Y:S04]  /*c690*/  STS.64 [R11], R44 ;  /* 0x0000002c0b007388 */ /* 0x000fe80000000a00 */
[----:B------:R-:W-:Y:S01]  /*c6a0*/  STS.64 [R11+0x800], R46 ;  /* 0x0008002e0b007388 */ /* 0x000fe20000000a00 */
[----:B---3--:R-:W-:-:S03]  /*c6b0*/  IMAD R209, R18, R12, R209 ;  /* 0x0000000c12d17224 */ /* 0x008fc600078e02d1 */
[----:B------:R-:W-:Y:S01]  /*c6c0*/  STS.64 [R15], R48 ;  /* 0x000000300f007388 */ /* 0x000fe20000000a00 */
[----:B------:R-:W-:-:S03]  /*c6d0*/  IMAD R20, R209, R20, R23 ;  /* 0x00000014d1147224 */ /* 0x000fc600078e0217 */
[----:B------:R-:W-:Y:S01]  /*c6e0*/  STS.64 [R15+0x800], R50 ;  /* 0x000800320f007388 */ /* 0x000fe20000000a00 */
[----:B------:R-:W-:-:S03]  /*c6f0*/  IMAD R13, R20, R13, R19 ;  /* 0x0000000d140d7224 */ /* 0x000fc600078e0213 */
[----:B------:R-:W-:Y:S04]  /*c700*/  STS.64 [R16], R52 ;  /* 0x0000003410007388 */ /* 0x000fe80000000a00 */
[----:B------:R-:W-:Y:S04]  /*c710*/  STS.64 [R16+0x800], R54 ;  /* 0x0008003610007388 */ /* 0x000fe80000000a00 */
        /* <DEDUP_REMOVED lines=23> */
[----:B------:R5:W-:Y:S04]  /*c890*/  STS.64 [R9+0x8800], R102 ;  /* 0x0088006609007388 */ /* 0x000be80000000a00 */
[----:B------:R-:W-:Y:S04]  /*c8a0*/  STS.64 [R14+0x8000], R104 ;  /* 0x008000680e007388 */ /* 0x000fe80000000a00 */
[----:B------:R2:W-:Y:S04]  /*c8b0*/  STS.64 [R14+0x8800], R106 ;  /* 0x0088006a0e007388 */ /* 0x0005e80000000a00 */
[----:B------:R-:W-:Y:S04]  /*c8c0*/  STS.64 [R11+0x8000], R124 ;  /* 0x0080007c0b007388 */ /* 0x000fe80000000a00 */
[----:B------:R1:W-:Y:S01]  /*c8d0*/  STS.64 [R11+0x8800], R126 ;  /* 0x0088007e0b007388 */ /* 0x0003e20000000a00 */
[----:B---3--:R-:W-:-:S03]  /*c8e0*/  MOV R8, 0xff800000 ;  /* 0xff80000000087802 */ /* 0x008fc60000000f00 */
[----:B------:R-:W-:Y:S04]  /*c8f0*/  STS.64 [R15+0x8000], R108 ;  /* 0x0080006c0f007388 */ /* 0x000fe80000000a00 */
[----:B------:R3:W-:Y:S01]  /*c900*/  STS.64 [R15+0x8800], R110 ;  /* 0x0088006e0f007388 */ /* 0x0007e20000000a00 */
[----:B-----5:R-:W-:-:S03]  /*c910*/  MOV R9, 0xff800000 ;  /* 0xff80000000097802 */ /* 0x020fc60000000f00 */
[----:B------:R3:W-:Y:S04]  /*c920*/  STS.64 [R16+0x8000], R120 ;  /* 0x0080007810007388 */ /* 0x0007e80000000a00 */
[----:B------:R3:W-:Y:S01]  /*c930*/  STS.64 [R16+0x8800], R122 ;  /* 0x0088007a10007388 */ /* 0x0007e20000000a00 */
[----:B--2---:R-:W-:Y:S01]  /*c940*/  SHF.L.U32 R14, R2, 0x2, RZ ;  /* 0x00000002020e7819 */ /* 0x004fe200000006ff */
[----:B------:R-:W-:Y:S02]  /*c950*/  @P3 FMUL.FTZ R2, R5, 0.69314718246459960938 ;  /* 0x3f31721805023820 */ /* 0x000fe40000410000 */
[----:B------:R2:W-:Y:S02]  /*c960*/  STS.64 [R17+0x8000], R112 ;  /* 0x0080007011007388 */ /* 0x0005e40000000a00 */
[----:B----4-:R-:W-:-:S02]  /*c970*/  @P3 FFMA.FTZ R9, R3, R22, R2 ;  /* 0x0000001603093223 */ /* 0x010fc40000010002 */
[----:B------:R2:W-:Y:S01]  /*c980*/  STS.64 [R17+0x8800], R114 ;  /* 0x0088007211007388 */ /* 0x0005e20000000a00 */
[----:B------:R-:W-:Y:S01]  /*c990*/  LEA R3, R4, UR5, 0x2 ;  /* 0x0000000504037c11 */ /* 0x000fe2000f8e10ff */
[----:B-1----:R-:W-:Y:S02]  /*c9a0*/  @P4 FMUL.FTZ R11, R6, 0.69314718246459960938 ;  /* 0x3f317218060b4820 */ /* 0x002fe40000410000 */
[----:B------:R2:W-:Y:S02]  /*c9b0*/  STS.64 [R7+0x8000], R116 ;  /* 0x0080007407007388 */ /* 0x0005e40000000a00 */
[----:B------:R-:W-:Y:S02]  /*c9c0*/  @P4 FFMA.FTZ R8, R132, R21, R11 ;  /* 0x0000001584084223 */ /* 0x000fe4000001000b */
[----:B------:R2:W-:Y:S01]  /*c9d0*/  STS.64 [R7+0x8800], R118 ;  /* 0x0088007607007388 */ /* 0x0005e20000000a00 */
[----:B---3--:R-:W-:Y:S01]  /*c9e0*/  SHF.R.S32.HI R15, RZ, 0x1f, R14 ;  /* 0x0000001fff0f7819 */ /* 0x008fe2000001140e */
[----:B------:R-:W-:Y:S06]  /*c9f0*/  BAR.SYNC.DEFER_BLOCKING 0x0 ;  /* 0x0000000000007b1d */ /* 0x000fec0000010000 */
[----:B------:R-:W-:Y:S05]  /*ca00*/  @P5 BRA `(.L_x_3124) ;  /* 0x00000000002c5947 */ /* 0x000fea0003800000 */
        /* <DEDUP_REMOVED lines=11> */
.L_x_3124:
[----:B------:R-:W-:Y:S05]  /*cac0*/  BSYNC B0 ;  /* 0x0000000000007941 */ /* 0x000fea0003800000 */
.L_x_3123:
[----:B------:R-:W3:Y:S01]  /*cad0*/  LDS.128 R96, [R3] ;  /* 0x0000000003607984 */ /* 0x000ee20000000c00 */
[----:B------:R-:W-:Y:S01]  /*cae0*/  ULDC UR4, c[0x0][0x2dc] ;  /* 0x0000b70000047ab9 */ /* 0x000fe20000000800 */
[C---:B------:R-:W-:Y:S02]  /*caf0*/  IMAD.WIDE R14, R0.reuse, 0xc0, R14 ;  /* 0x000000c0000e7825 */ /* 0x040fe400078e020e */
[----:B------:R-:W4:Y:S02]  /*cb00*/  LDS.128 R64, [R3+0x4000] ;  /* 0x0040000003407984 */ /* 0x000f240000000c00 */
[----:B-1----:R-:W-:Y:S01]  /*cb10*/  IMAD R5, R13, UR4, RZ ;  /* 0x000000040d057c24 */ /* 0x002fe2000f8e02ff */
[----:B------:R-:W-:Y:S01]  /*cb20*/  ULDC.64 UR4, c[0x0][0x288] ;  /* 0x0000a20000047ab9 */ /* 0x000fe20000000a00 */
[----:B------:R-:W1:Y:S01]  /*cb30*/  LDS.128 R32, [R3+0x8000] ;  /* 0x0080000003207984 */ /* 0x000e620000000c00 */
[C---:B------:R-:W-:Y:S02]  /*cb40*/  VIADD R4, R0.reuse, 0x8 ;  /* 0x0000000800047836 */ /* 0x040fe40000000000 */
[C---:B------:R-:W-:Y:S01]  /*cb50*/  IADD3 R6, P0, R5.reuse, R14, RZ ;  /* 0x0000000e05067210 */ /* 0x040fe20007f1e0ff */
[----:B------:R-:W5:Y:S01]  /*cb60*/  LDS.128 R92, [R3+0x800] ;  /* 0x00080000035c7984 */ /* 0x000f620000000c00 */
[----:B------:R-:W-:Y:S01]  /*cb70*/  VIADD R2, R0, 0x10 ;  /* 0x0000001000027836 */ /* 0x000fe20000000000 */
[----:B------:R-:W-:Y:S01]  /*cb80*/  ISETP.GE.AND P6, PT, R4, R199, PT ;  /* 0x000000c70400720c */ /* 0x000fe20003fc6270 */
[----:B------:R-:W-:Y:S01]  /*cb90*/  VIADD R104, R0, 0x18 ;  /* 0x0000001800687836 */ /* 0x000fe20000000000 */
[----:B------:R-:W-:Y:S01]  /*cba0*/  LEA.HI.X.SX32 R5, R5, R15, 0x1, P0 ;  /* 0x0000000f05057211 */ /* 0x000fe200000f0eff */
[----:B------:R-:W5:Y:S01]  /*cbb0*/  LDS.128 R88, [R3+0x1000] ;  /* 0x0010000003587984 */ /* 0x000f620000000c00 */
[----:B------:R-:W-:Y:S01]  /*cbc0*/  LEA R106, P0, R6, UR4, 0x2 ;  /* 0x00000004066a7c11 */ /* 0x000fe2000f8010ff */
[----:B------:R-:W-:Y:S01]  /*cbd0*/  VIADD R102, R0, 0x20 ;  /* 0x0000002000667836 */ /* 0x000fe20000000000 */
[-C--:B------:R-:W-:Y:S01]  /*cbe0*/  ISETP.GE.AND P5, PT, R2, R199.reuse, PT ;  /* 0x000000c70200720c */ /* 0x080fe20003fa6270 */
[----:B------:R-:W5:Y:S01]  /*cbf0*/  LDS.128 R84, [R3+0x1800] ;  /* 0x0018000003547984 */ /* 0x000f620000000c00 */
[----:B------:R-:W-:Y:S01]  /*cc00*/  LEA.HI.X R107, R6, UR5, R5, 0x2, P0 ;  /* 0x00000005066b7c11 */ /* 0x000fe200080f1405 */
[C---:B------:R-:W-:Y:S01]  /*cc10*/  VIADD R100, R0.reuse, 0x28 ;  /* 0x0000002800647836 */ /* 0x040fe20000000000 */
[CC--:B------:R-:W-:Y:S01]  /*cc20*/  ISETP.GE.AND P0, PT, R0.reuse, R199.reuse, PT ;  /* 0x000000c70000720c */ /* 0x0c0fe20003f06270 */
[----:B------:R-:W5:Y:S01]  /*cc30*/  LDS.128 R80, [R3+0x2000] ;  /* 0x0020000003507984 */ /* 0x000f620000000c00 */
[----:B------:R-:W-:Y:S01]  /*cc40*/  VIADD R2, R0, 0x30 ;  /* 0x0000003000027836 */ /* 0x000fe20000000000 */
[-C--:B------:R-:W-:Y:S01]  /*cc50*/  ISETP.GE.AND P4, PT, R104, R199.reuse, PT ;  /* 0x000000c76800720c */ /* 0x080fe20003f86270 */
[----:B------:R-:W-:Y:S01]  /*cc60*/  VIADD R0, R0, 0x38 ;  /* 0x0000003800007836 */ /* 0x000fe20000000000 */
[----:B------:R-:W5:Y:S01]  /*cc70*/  LDS.128 R76, [R3+0x2800] ;  /* 0x00280000034c7984 */ /* 0x000f620000000c00 */
[----:B------:R-:W-:-:S02]  /*cc80*/  ISETP.GE.AND P3, PT, R102, R199, PT ;  /* 0x000000c76600720c */ /* 0x000fc40003f66270 */
[-C--:B------:R-:W-:Y:S01]  /*cc90*/  ISETP.GE.AND P2, PT, R100, R199.reuse, PT ;  /* 0x000000c76400720c */ /* 0x080fe20003f46270 */
[----:B------:R-:W5:Y:S01]  /*cca0*/  LDS.128 R72, [R3+0x3000] ;  /* 0x0030000003487984 */ /* 0x000f620000000c00 */
[----:B------:R-:W-:-:S03]  /*ccb0*/  ISETP.GE.AND P1, PT, R2, R199, PT ;  /* 0x000000c70200720c */ /* 0x000fc60003f26270 */
[----:B------:R-:W5:Y:S04]  /*ccc0*/  LDS.128 R60, [R3+0x4800] ;  /* 0x00480000033c7984 */ /* 0x000f680000000c00 */
        /* <DEDUP_REMOVED lines=8> */
[----:B--2---:R-:W2:Y:S04]  /*cd50*/  LDS.128 R16, [R3+0xa000] ;  /* 0x00a0000003107984 */ /* 0x004ea80000000c00 */
[----:B------:R-:W2:Y:S04]  /*cd60*/  LDS.128 R12, [R3+0xa800] ;  /* 0x00a80000030c7984 */ /* 0x000ea80000000c00 */
[----:B------:R-:W2:Y:S04]  /*cd70*/  LDS.128 R8, [R3+0xb000] ;  /* 0x00b0000003087984 */ /* 0x000ea80000000c00 */
[----:B------:R1:W2:Y:S04]  /*cd80*/  LDS.128 R68, [R3+0x3800] ;  /* 0x0038000003447984 */ /* 0x0002a80000000c00 */
[----:B------:R2:W2:Y:S04]  /*cd90*/  LDS.128 R36, [R3+0x7800] ;  /* 0x0078000003247984 */ /* 0x0004a80000000c00 */
[----:B------:R2:W2:Y:S04]  /*cda0*/  LDS.128 R4, [R3+0xb800] ;  /* 0x00b8000003047984 */ /* 0x0004a80000000c00 */
[----:B---3--:R3:W-:Y:S04]  /*cdb0*/  @!P0 STG.E.64 desc[UR10][R106.64], R96 ;  /* 0x000000606a008986 */ /* 0x0087e8000c101b0a */
[----:B------:R3:W-:Y:S04]  /*cdc0*/  @!P0 STG.E.64 desc[UR10][R106.64+0x8], R98 ;  /* 0x000008626a008986 */ /* 0x0007e8000c101b0a */
[----:B----4-:R3:W-:Y:S04]  /*cdd0*/  @!P0 STG.E.128 desc[UR10][R106.64+0x100], R64 ;  /* 0x000100406a008986 */ /* 0x0107e8000c101d0a */
[----:B-1----:R3:W-:Y:S01]  /*cde0*/  @!P0 STG.E.128 desc[UR10][R106.64+0x200], R32 ;  /* 0x000200206a008986 */ /* 0x0027e2000c101d0a */
[----:B------:R-:W-:-:S03]  /*cdf0*/  ISETP.GE.AND P0, PT, R0, R199, PT ;  /* 0x000000c70000720c */ /* 0x000fc60003f06270 */
[----:B-----5:R3:W-:Y:S04]  /*ce00*/  @!P6 STG.E.128 desc[UR10][R106.64+0x1800], R92 ;  /* 0x0018005c6a00e986 */ /* 0x0207e8000c101d0a */
[----:B------:R3:W-:Y:S04]  /*ce10*/  @!P5 STG.E.128 desc[UR10][R106.64+0x3000], R88 ;  /* 0x003000586a00d986 */ /* 0x0007e8000c101d0a */
        /* <DEDUP_REMOVED lines=13> */
[----:B--2---:R3:W-:Y:S04]  /*cef0*/  @!P3 STG.E.128 desc[UR10][R106.64+0x6200], R16 ;  /* 0x006200106a00b986 */ /* 0x0047e8000c101d0a */
[----:B------:R3:W-:Y:S04]  /*cf00*/  @!P2 STG.E.128 desc[UR10][R106.64+0x7a00], R12 ;  /* 0x007a000c6a00a986 */ /* 0x0007e8000c101d0a */
[----:B------:R3:W-:Y:S01]  /*cf10*/  @!P1 STG.E.128 desc[UR10][R106.64+0x9200], R8 ;  /* 0x009200086a009986 */ /* 0x0007e2000c101d0a */
[----:B------:R-:W-:Y:S05]  /*cf20*/  @P0 EXIT ;  /* 0x000000000000094d */ /* 0x000fea0003800000 */
[----:B------:R-:W-:Y:S04]  /*cf30*/  STG.E.128 desc[UR10][R106.64+0xa800], R68 ;  /* 0x00a800446a007986 */ /* 0x000fe8000c101d0a */
[----:B------:R-:W-:Y:S04]  /*cf40*/  STG.E.128 desc[UR10][R106.64+0xa900], R36 ;  /* 0x00a900246a007986 */ /* 0x000fe8000c101d0a */
[----:B------:R-:W-:Y:S01]  /*cf50*/  STG.E.128 desc[UR10][R106.64+0xaa00], R4 ;  /* 0x00aa00046a007986 */ /* 0x000fe2000c101d0a */
[----:B------:R-:W-:Y:S05]  /*cf60*/  EXIT ;  /* 0x000000000000794d */ /* 0x000fea0003800000 */
.L_x_3125:
        /* <DEDUP_REMOVED lines=9> */
.L_x_4174:


//--------------------- .text._ZN5flash24flash_fwd_splitkv_kernelI23Flash_fwd_kernel_traitsILi192ELi64ELi64ELi4ELb0ELb0EN7cutlass6half_tE19Flash_kernel_traitsILi192ELi64ELi64ELi4ES3_EELb1ELb0ELb0ELb0ELb1ELb1ELb1ELb0EEEvNS_16Flash_fwd_paramsE --------------------------
	.section	.text._ZN5flash24flash_fwd_splitkv_kernelI23Flash_fwd_kernel_traitsILi192ELi64ELi64ELi4ELb0ELb0EN7cutlass6half_tE19Flash_kernel_traitsILi192ELi64ELi64ELi4ES3_EELb1ELb0ELb0ELb0ELb1ELb1ELb1ELb0EEEvNS_16Flash_fwd_paramsE,"ax",@progbits
	.align	128
        .global         _ZN5flash24flash_fwd_splitkv_kernelI23Flash_fwd_kernel_traitsILi192ELi64ELi64ELi4ELb0ELb0EN7cutlass6half_tE19Flash_kernel_traitsILi192ELi64ELi64ELi4ES3_EELb1ELb0ELb0ELb0ELb1ELb1ELb1ELb0EEEvNS_16Flash_fwd_paramsE
        .type           _ZN5flash24flash_fwd_splitkv_kernelI23Flash_fwd_kernel_traitsILi192ELi64ELi64ELi4ELb0ELb0EN7cutlass6half_tE19Flash_kernel_traitsILi192ELi64ELi64ELi4ES3_EELb1ELb0ELb0ELb0ELb1ELb1ELb1ELb0EEEvNS_16Flash_fwd_paramsE,@function
        .size           _ZN5flash24flash_fwd_splitkv_kernelI23Flash_fwd_kernel_traitsILi192ELi64ELi64ELi4ELb0ELb0EN7cutlass6half_tE19Flash_kernel_traitsILi192ELi64ELi64ELi4ES3_EELb1ELb0ELb0ELb0ELb1ELb1ELb1ELb0EEEvNS_16Flash_fwd_paramsE,(.L_x_4175 - _ZN5flash24flash_fwd_splitkv_kernelI23Flash_fwd_kernel_traitsILi192ELi64ELi64ELi4ELb0ELb0EN7cutlass6half_tE19Flash_kernel_traitsILi192ELi64ELi64ELi4ES3_EELb1ELb0ELb0ELb0ELb1ELb1ELb1ELb0EEEvNS_16Flash_fwd_paramsE)
        .other          _ZN5flash24flash_fwd_splitkv_kernelI23Flash_fwd_kernel_traitsILi192ELi64ELi64ELi4ELb0ELb0EN7cutlass6half_tE19Flash_kernel_traitsILi192ELi64ELi64ELi4ES3_EELb1ELb0ELb0ELb0ELb1ELb1ELb1ELb0EEEvNS_16Flash_fwd_paramsE,@"STO_CUDA_ENTRY STV_DEFAULT"
_ZN5flash24flash_fwd_splitkv_kernelI23Flash_fwd_kernel_traitsILi192ELi64ELi64ELi4ELb0ELb0EN7cutlass6half_tE19Flash_kernel_traitsILi192ELi64ELi64ELi4ES3_EELb1ELb0ELb0ELb0ELb1ELb1ELb1ELb0EEEvNS_16Flash_fwd_paramsE:
.text._ZN5flash24flash_fwd_splitkv_kernelI23Flash_fwd_kernel_traitsILi192ELi64ELi64ELi4ELb0ELb0EN7cutlass6half_tE19Flash_kernel_traitsILi192ELi64ELi64ELi4ES3_EELb1ELb0ELb0ELb0ELb1ELb1ELb1ELb0EEEvNS_16Flash_fwd_paramsE:
        /* <DEDUP_REMOVED lines=60> */
.L_x_3126:
[----:B------:R-:W2:Y:S02]  /*03c0*/  LDC R6, c[0x0][0x2c8] ;  /* 0x0000b200ff067b82 */ /* 0x000ea40000000800 */
.L_x_3127:
        /* <DEDUP_REMOVED lines=20> */
[----:B------:R-:W-:Y:S02]  /*0510*/  VIADD R15, R15, 0xffffffff ;  /* 0xffffffff0f0f7836 */ /* 0x000fe40000000000 */
[----:B-1----:R-:W-:-:S03]  /*0520*/  VIADD R16, R16, 0xffffffe ;  /* 0x0ffffffe10107836 */ /* 0x002fc60000000000 */
[----:B------:R-:W-:Y:S02]  /*0530*/  IABS R3, R15 ;  /* 0x0000000f00037213 */ /* 0x000fe40000000000 */
[-C--:B------:R-:W-:Y:S01]  /*0540*/  LOP3.LUT R15, R15, R10.reuse, RZ, 0x3c, !PT ;  /* 0x0000000a0f0f7212 */ /* 0x080fe200078e3cff */
[----:B------:R-:W1:Y:S03]  /*0550*/  F2I.FTZ.U32.TRUNC.NTZ R17, R16 ;  /* 0x0000001000117305 */ /* 0x000e66000021f000 */
[----:B------:R-:W-:Y:S01]  /*0560*/  ISETP.GE.AND P0, PT, R15, RZ, PT ;  /* 0x000000ff0f00720c */ /* 0x000fe20003f06270 */
[----:B-1----:R-:W-:Y:S02]  /*0570*/  IMAD.MOV R2, RZ, RZ, -R17 ;  /* 0x000000ffff027224 */ /* 0x002fe400078e0a11 */
[----:B------:R-:W-:Y:S02]  /*0580*/  IMAD.MOV.U32 R16, RZ, RZ, RZ ;  /* 0x000000ffff107224 */ /* 0x000fe400078e00ff */
[----:B------:R-:W-:Y:S01]  /*0590*/  IMAD R9, R2, R13, RZ ;  /* 0x0000000d02097224 */ /* 0x000fe200078e02ff */
[----:B------:R-:W-:-:S03]  /*05a0*/  IABS R2, R10 ;  /* 0x0000000a00027213 */ /* 0x000fc60000000000 */
[----:B------:R-:W-:-:S04]  /*05b0*/  IMAD.HI.U32 R9, R17, R9, R16 ;  /* 0x0000000911097227 */ /* 0x000fc800078e0010 */
[----:B------:R-:W-:Y:S02]  /*05c0*/  IMAD.MOV R2, RZ, RZ, -R2 ;  /* 0x000000ffff027224 */ /* 0x000fe400078e0a02 */
        /* <DEDUP_REMOVED lines=122> */
.L_x_3128:
        /* <DEDUP_REMOVED lines=24> */
.L_x_3129:
        /* <DEDUP_REMOVED lines=32> */
[----:B------:R3:W4:Y:S01]  /*10f0*/  LDG.E R0, desc[UR10][R14.64] ;  /* 0x0000000a0e007981 */ /* 0x000722000c1e1900 */
[----:B-1----:R-:W-:-:S04]  /*1100*/  IABS R2, R7 ;  /* 0x0000000700027213 */ /* 0x002fc80000000000 */
[----:B------:R-:W1:Y:S08]  /*1110*/  I2F.RP R6, R2 ;  /* 0x0000000200067306 */ /* 0x000e700000209400 */
[----:B-1----:R-:W1:Y:S02]  /*1120*/  MUFU.RCP R13, R6 ;  /* 0x00000006000d7308 */ /* 0x002e640000001000 */
[----:B-1----:R-:W-:Y:S01]  /*1130*/  VIADD R13, R13, 0xffffffe ;  /* 0x0ffffffe0d0d7836 */ /* 0x002fe20000000000 */
[----:B------:R-:W-:-:S05]  /*1140*/  IADD3 R6, -R9, RZ, RZ ;  /* 0x000000ff09067210 */ /* 0x000fca0007ffe1ff */
[----:B------:R-:W1:Y:S01]  /*1150*/  F2I.FTZ.U32.TRUNC.NTZ R13, R13 ;  /* 0x0000000d000d7305 */ /* 0x000e62000021f000 */
[----:B------:R-:W-:-:S05]  /*1160*/  IMAD R25, R10, R6, R25 ;  /* 0x000000060a197224 */ /* 0x000fca00078e0219 */
[----:B------:R-:W-:Y:S02]  /*1170*/  SHF.R.S32.HI R23, RZ, 0x1f, R25 ;  /* 0x0000001fff177819 */ /* 0x000fe40000011419 */
[----:B-1----:R-:W-:-:S05]  /*1180*/  IADD3 R3, RZ, -R13, RZ ;  /* 0x8000000dff037210 */ /* 0x002fca0007ffe0ff */
[----:B------:R-:W-:Y:S01]  /*1190*/  IMAD R5, R3, R2, RZ ;  /* 0x0000000203057224 */ /* 0x000fe200078e02ff */
[----:B------:R-:W-:-:S03]  /*11a0*/  IABS R3, R32 ;  /* 0x0000002000037213 */ /* 0x000fc60000000000 */
[----:B------:R-:W-:Y:S01]  /*11b0*/  IMAD.HI.U32 R12, R13, R5, R12 ;  /* 0x000000050d0c7227 */ /* 0x000fe200078e000c */
[----:B------:R-:W-:-:S05]  /*11c0*/  MOV R5, R3 ;  /* 0x0000000300057202 */ /* 0x000fca0000000f00 */
[----:B---3--:R-:W-:-:S04]  /*11d0*/  IMAD.HI.U32 R14, R12, R5, RZ ;  /* 0x000000050c0e7227 */ /* 0x008fc800078e00ff */
        /* <DEDUP_REMOVED lines=14> */
[----:B----4-:R-:W-:Y:S01]  /*12c0*/  SHF.R.S32.HI R5, RZ, 0x1f, R0 ;  /* 0x0000001fff057819 */ /* 0x010fe20000011400 */
[----:B------:R-:W-:-:S04]  /*12d0*/  IMAD.WIDE.U32 R10, R0, UR4, RZ ;  /* 0x00000004000a7c25 */ /* 0x000fc8000f8e00ff */
[C---:B------:R-:W-:Y:S02]  /*12e0*/  IMAD R9, R5.reuse, UR4, RZ ;  /* 0x0000000405097c24 */ /* 0x040fe4000f8e02ff */
[----:B-1----:R-:W-:Y:S02]  /*12f0*/  IMAD R5, R5, R2, RZ ;  /* 0x0000000205057224 */ /* 0x002fe400078e02ff */
[C---:B------:R-:W-:Y:S01]  /*1300*/  IMAD R6, R0.reuse, UR5, R9 ;  /* 0x0000000500067c24 */ /* 0x040fe2000f8e0209 */
[----:B------:R-:W-:Y:S01]  /*1310*/  ULDC.64 UR4, c[0x0][0x260] ;  /* 0x0000980000047ab9 */ /* 0x000fe20000000a00 */
[----:B------:R-:W-:Y:S02]  /*1320*/  IMAD R3, R0, R3, R5 ;  /* 0x0000000300037224 */ /* 0x000fe400078e0205 */
[----:B------:R-:W-:Y:S01]  /*1330*/  IMAD R7, R15, UR4, RZ ;  /* 0x000000040f077c24 */ /* 0x000fe2000f8e02ff */
[----:B------:R-:W-:Y:S01]  /*1340*/  IADD3 R11, R11, R6, RZ ;  /* 0x000000060b0b7210 */ /* 0x000fe20007ffe0ff */
[----:B--2---:R-:W-:-:S02]  /*1350*/  IMAD R6, R23, R134, RZ ;  /* 0x0000008617067224 */ /* 0x004fc400078e02ff */
[----:B------:R-:W-:-:S04]  /*1360*/  IMAD.WIDE.U32 R20, R0, R2, RZ ;  /* 0x0000000200147225 */ /* 0x000fc800078e00ff */
[C---:B------:R-:W-:Y:S02]  /*1370*/  IMAD R6, R25.reuse, R135, R6 ;  /* 0x0000008719067224 */ /* 0x040fe400078e0206 */
[----:B------:R-:W-:-:S04]  /*1380*/  IMAD.WIDE.U32 R10, R25, R134, R10 ;  /* 0x00000086190a7225 */ /* 0x000fc800078e000a */
[----:B------:R-:W-:Y:S02]  /*1390*/  IMAD.IADD R11, R11, 0x1, R6 ;  /* 0x000000010b0b7824 */ /* 0x000fe400078e0206 */
[C---:B------:R-:W-:Y:S02]  /*13a0*/  IMAD R7, R14.reuse, UR5, R7 ;  /* 0x000000050e077c24 */ /* 0x040fe4000f8e0207 */
[----:B------:R-:W-:Y:S01]  /*13b0*/  IMAD.WIDE.U32 R34, R14, UR4, R10 ;  /* 0x000000040e227c25 */ /* 0x000fe2000f8e000a */
[----:B------:R-:W-:-:S04]  /*13c0*/  IADD3 R11, R21, R3, RZ ;  /* 0x00000003150b7210 */ /* 0x000fc80007ffe0ff */
[----:B------:R-:W-:Y:S01]  /*13d0*/  IADD3 R10, R35, R7, RZ ;  /* 0x00000007230a7210 */ /* 0x000fe20007ffe0ff */
[----:B------:R-:W-:Y:S06]  /*13e0*/  BRA `(.L_x_3131) ;  /* 0x0000000400287947 */ /* 0x000fec0003800000 */
.L_x_3130:
        /* <DEDUP_REMOVED lines=9> */
[----:B-1----:R-:W-:-:S02]  /*1480*/  VIADD R10, R10, 0xffffffe ;  /* 0x0ffffffe0a0a7836 */ /* 0x002fc40000000000 */
[----:B--2---:R-:W-:-:S04]  /*1490*/  @P3 IMAD R7, R16, R135, RZ ;  /* 0x0000008710073224 */ /* 0x004fc800078e02ff */
[----:B------:R-:W1:Y:S01]  /*14a0*/  F2I.FTZ.U32.TRUNC.NTZ R11, R10 ;  /* 0x0000000a000b7305 */ /* 0x000e62000021f000 */
[----:B------:R-:W-:-:S04]  /*14b0*/  @P3 IMAD.WIDE.U32 R16, R16, R134, RZ ;  /* 0x0000008610103225 */ /* 0x000fc800078e00ff */
[----:B------:R-:W-:Y:S02]  /*14c0*/  @P3 IMAD.IADD R7, R17, 0x1, R7 ;  /* 0x0000000111073824 */ /* 0x000fe400078e0207 */
[----:B-1----:R-:W-:Y:S01]  /*14d0*/  IMAD.MOV R2, RZ, RZ, -R11 ;  /* 0x000000ffff027224 */ /* 0x002fe200078e0a0b */
[----:B------:R-:W-:-:S03]  /*14e0*/  MOV R10, RZ ;  /* 0x000000ff000a7202 */ /* 0x000fc60000000f00 */
[----:B------:R-:W-:Y:S01]  /*14f0*/  IMAD R6, R2, R3, RZ ;  /* 0x0000000302067224 */ /* 0x000fe200078e02ff */
[----:B------:R-:W-:-:S03]  /*1500*/  IABS R2, R32 ;  /* 0x0000002000027213 */ /* 0x000fc60000000000 */
[----:B------:R-:W-:-:S04]  /*1510*/  IMAD.HI.U32 R11, R11, R6, R10 ;  /* 0x000000060b0b7227 */ /* 0x000fc800078e000a */
[----:B------:R-:W-:-:S04]  /*1520*/  IMAD.MOV.U32 R6, RZ, RZ, R2 ;  /* 0x000000ffff067224 */ /* 0x000fc800078e0002 */
[----:B------:R-:W-:Y:S02]  /*1530*/  IMAD.HI.U32 R14, R11, R6, RZ ;  /* 0x000000060b0e7227 */ /* 0x000fe400078e00ff */
[----:B------:R-:W1:Y:S03]  /*1540*/  @P3 LDC.64 R10, c[0x0][0x250] ;  /* 0x00009400ff0a3b82 */ /* 0x000e660000000a00 */
[----:B------:R-:W-:-:S05]  /*1550*/  IADD3 R2, -R14, RZ, RZ ;  /* 0x000000ff0e027210 */ /* 0x000fca0007ffe1ff */
[----:B------:R-:W-:Y:S01]  /*1560*/  IMAD R2, R3, R2, R6 ;  /* 0x0000000203027224 */ /* 0x000fe200078e0206 */
[----:B------:R-:W-:-:S04]  /*1570*/  LOP3.LUT R6, R32, R9, RZ, 0x3c, !PT ;  /* 0x0000000920067212 */ /* 0x000fc800078e3cff */
[----:B------:R-:W-:Y:S02]  /*1580*/  ISETP.GT.U32.AND P0, PT, R3, R2, PT ;  /* 0x000000020300720c */ /* 0x000fe40003f04070 */
[----:B------:R-:W-:-:S11]  /*1590*/  ISETP.GE.AND P1, PT, R6, RZ, PT ;  /* 0x000000ff0600720c */ /* 0x000fd60003f26270 */
[----:B------:R-:W-:Y:S02]  /*15a0*/  @!P0 IMAD.IADD R2, R2, 0x1, -R3 ;  /* 0x0000000102028824 */ /* 0x000fe400078e0a03 */
[----:B------:R-:W-:Y:S01]  /*15b0*/  @!P0 VIADD R14, R14, 0x1 ;  /* 0x000000010e0e8836 */ /* 0x000fe20000000000 */
[----:B------:R-:W-:Y:S02]  /*15c0*/  ISETP.NE.AND P0, PT, R9, RZ, PT ;  /* 0x000000ff0900720c */ /* 0x000fe40003f05270 */
[----:B------:R-:W-:Y:S02]  /*15d0*/  ISETP.GE.U32.AND P2, PT, R2, R3, PT ;  /* 0x000000030200720c */ /* 0x000fe40003f46070 */
[----:B------:R-:W2:Y:S11]  /*15e0*/  LDC.64 R2, c[0x0][0x260] ;  /* 0x00009800ff027b82 */ /* 0x000eb60000000a00 */
[----:B------:R-:W-:-:S04]  /*15f0*/  @P2 IADD3 R14, R14, 0x1, RZ ;  /* 0x000000010e0e2810 */ /* 0x000fc80007ffe0ff */
[----:B------:R-:W-:Y:S01]  /*1600*/  @!P1 IADD3 R14, -R14, RZ, RZ ;  /* 0x000000ff0e0e9210 */ /* 0x000fe20007ffe1ff */
        /* <DEDUP_REMOVED lines=12> */
[----:B------:R-:W-:-:S07]  /*16d0*/  IADD3 R7, R17, R7, RZ ;  /* 0x0000000711077210 */ /* 0x000fce0007ffe0ff */
.L_x_3132:
[----:B------:R-:W-:Y:S01]  /*16e0*/  MOV R17, R7 ;  /* 0x0000000700117202 */ /* 0x000fe20000000f00 */
[----:B------:R-:W-:Y:S01]  /*16f0*/  IMAD R6, R23, R134, RZ ;  /* 0x0000008617067224 */ /* 0x000fe200078e02ff */
[----:B------:R-:W-:Y:S02]  /*1700*/  @!P0 LOP3.LUT R14, RZ, R9, RZ, 0x33, !PT ;  /* 0x00000009ff0e8212 */ /* 0x000fe400078e33ff */
[----:B------:R-:W-:Y:S01]  /*1710*/  @P3 IADD3 R12, R5, R12, RZ ;  /* 0x0000000c050c3210 */ /* 0x000fe20007ffe0ff */
[----:B------:R-:W-:Y:S01]  /*1720*/  IMAD.WIDE.U32 R16, R134, R25, R16 ;  /* 0x0000001986107225 */ /* 0x000fe200078e0010 */
[----:B------:R-:W-:-:S03]  /*1730*/  SHF.R.S32.HI R15, RZ, 0x1f, R14 ;  /* 0x0000001fff0f7819 */ /* 0x000fc6000001140e */
[----:B------:R-:W-:Y:S02]  /*1740*/  IMAD R7, R135, R25, R6 ;  /* 0x0000001987077224 */ /* 0x000fe400078e0206 */
[----:B--2---:R-:W-:Y:S02]  /*1750*/  IMAD R6, R15, R2, RZ ;  /* 0x000000020f067224 */ /* 0x004fe400078e02ff */
[----:B------:R-:W-:Y:S01]  /*1760*/  @P3 IMAD.WIDE.U32 R20, R12, R10, RZ ;  /* 0x0000000a0c143225 */ /* 0x000fe200078e00ff */
[----:B------:R-:W-:-:S03]  /*1770*/  IADD3 R17, R17, R7, RZ ;  /* 0x0000000711117210 */ /* 0x000fc60007ffe0ff */
[C---:B------:R-:W-:Y:S02]  /*1780*/  IMAD R3, R14.reuse, R3, R6 ;  /* 0x000000030e037224 */ /* 0x040fe400078e0206 */
[----:B------:R-:W-:-:S04]  /*1790*/  IMAD.WIDE.U32 R34, R14, R2, R16 ;  /* 0x000000020e227225 */ /* 0x000fc800078e0010 */
[----:B------:R-:W-:Y:S01]  /*17a0*/  @P3 IMAD R11, R12, R11, R21 ;  /* 0x0000000b0c0b3224 */ /* 0x000fe200078e0215 */
[----:B------:R-:W-:Y:S01]  /*17b0*/  IADD3 R10, R35, R3, RZ ;  /* 0x00000003230a7210 */ /* 0x000fe20007ffe0ff */
[----:B------:R-:W-:Y:S06]  /*17c0*/  @P3 BRA `(.L_x_3131) ;  /* 0x0000000000303947 */ /* 0x000fec0003800000 */
[----:B------:R-:W1:Y:S01]  /*17d0*/  LDC.64 R6, c[0x0][0x250] ;  /* 0x00009400ff067b82 */ /* 0x000e620000000a00 */
[----:B------:R-:W-:-:S07]  /*17e0*/  SHF.R.S32.HI R9, RZ, 0x1f, R5 ;  /* 0x0000001fff097819 */ /* 0x000fce0000011405 */
[----:B------:R-:W2:Y:S01]  /*17f0*/  LDC.64 R2, c[0x0][0x238] ;  /* 0x00008e00ff027b82 */ /* 0x000ea20000000a00 */
[----:B-1----:R-:W-:Y:S01]  /*1800*/  IMAD R12, R9, R6, RZ ;  /* 0x00000006090c7224 */ /* 0x002fe200078e02ff */
[----:B-----5:R-:W-:-:S03]  /*1810*/  SHF.R.S32.HI R9, RZ, 0x1f, R0 ;  /* 0x0000001fff097819 */ /* 0x020fc60000011400 */
[C---:B------:R-:W-:Y:S02]  /*1820*/  IMAD R7, R5.reuse, R7, R12 ;  /* 0x0000000705077224 */ /* 0x040fe400078e020c */
[----:B------:R-:W-:-:S04]  /*1830*/  IMAD.WIDE.U32 R12, R5, R6, RZ ;  /* 0x00000006050c7225 */ /* 0x000fc800078e00ff */
[----:B--2---:R-:W-:Y:S01]  /*1840*/  IMAD R9, R9, R2, RZ ;  /* 0x0000000209097224 */ /* 0x004fe200078e02ff */
[----:B------:R-:W-:-:S03]  /*1850*/  IADD3 R13, R13, R7, RZ ;  /* 0x000000070d0d7210 */ /* 0x000fc60007ffe0ff */
[C---:B------:R-:W-:Y:S02]  /*1860*/  IMAD R3, R0.reuse, R3, R9 ;  /* 0x0000000300037224 */ /* 0x040fe400078e0209 */
[----:B------:R-:W-:-:S05]  /*1870*/  IMAD.WIDE.U32 R20, R0, R2, R12 ;  /* 0x0000000200147225 */ /* 0x000fca00078e000c */
[----:B------:R-:W-:-:S07]  /*1880*/  IADD3 R11, R21, R3, RZ ;  /* 0x00000003150b7210 */ /* 0x000fce0007ffe0ff */
.L_x_3131:
[----:B------:R-:W-:Y:S01]  /*1890*/  SHF.R.S32.HI R5, RZ, 0x1f, R4 ;  /* 0x0000001fff057819 */ /* 0x000fe20000011404 */
[----:B------:R-:W-:Y:S01]  /*18a0*/  IMAD.IADD R207, R109, 0x1, -R110 ;  /* 0x000000016dcf7824 */ /* 0x000fe200078e0a6e */
[----:B------:R-:W-:Y:S01]  /*18b0*/  ISETP.NE.AND P4, PT, R8, -0x1, PT ;  /* 0xffffffff0800780c */ /* 0x000fe20003f85270 */
[----:B------:R-:W-:Y:S01]  /*18c0*/  ULDC.64 UR4, c[0x0][0x258] ;  /* 0x0000960000047ab9 */ /* 0x000fe20000000a00 */
[-C--:B------:R-:W-:Y:S01]  /*18d0*/  LEA.HI R13, R5, R4.reuse, RZ, 0x3 ;  /* 0x00000004050d7211 */ /* 0x080fe200078f18ff */
[----:B------:R-:W-:Y:S01]  /*18e0*/  VIADD R213, R149, 0xffffffff ;  /* 0xffffffff95d57836 */ /* 0x000fe20000000000 */
[----:B------:R-:W-:Y:S01]  /*18f0*/  SHF.R.S32.HI R31, RZ, 0x1f, R32 ;  /* 0x0000001fff1f7819 */ /* 0x000fe20000011420 */
[----:B------:R-:W-:Y:S01]  /*1900*/  ULDC.64 UR6, c[0x0][0x268] ;  /* 0x00009a0000067ab9 */ /* 0x000fe20000000a00 */
[----:B------:R-:W-:Y:S01]  /*1910*/  SHF.R.S32.HI R18, RZ, 0x3, R13 ;  /* 0x00000003ff127819 */ /* 0x000fe2000001140d */
[----:B------:R-:W-:Y:S01]  /*1920*/  IMAD R15, R15, UR6, RZ ;  /* 0x000000060f0f7c24 */ /* 0x000fe2000f8e02ff */
[----:B------:R-:W-:Y:S01]  /*1930*/  LOP3.LUT R13, R13, 0xfffffff8, RZ, 0xc0, !PT ;  /* 0xfffffff80d0d7812 */ /* 0x000fe200078ec0ff */
[----:B------:R-:W-:Y:S01]  /*1940*/  IMAD R31, R31, UR4, RZ ;  /* 0x000000041f1f7c24 */ /* 0x000fe2000f8e02ff */
[CC--:B------:R-:W-:Y:S01]  /*1950*/  ISETP.GE.AND P2, PT, R18.reuse, R207.reuse, PT ;  /* 0x000000cf1200720c */ /* 0x0c0fe20003f46270 */
[C---:B------:R-:W-:Y:S01]  /*1960*/  VIADD R22, R18.reuse, 0x20 ;  /* 0x0000002012167836 */ /* 0x040fe20000000000 */
[----:B-----5:R-:W-:Y:S01]  /*1970*/  IADD3 R0, -R13, R4, RZ ;  /* 0x000000040d007210 */ /* 0x020fe20007ffe1ff */
[C---:B------:R-:W-:Y:S01]  /*1980*/  VIADD R24, R18.reuse, 0x10 ;  /* 0x0000001012187836 */ /* 0x040fe20000000000 */
[----:B------:R-:W1:Y:S01]  /*1990*/  @P4 LDC.64 R6, c[0x0][0x240] ;  /* 0x00009000ff064b82 */ /* 0x000e620000000a00 */
[----:B------:R-:W-:Y:S01]  /*19a0*/  VIADD R16, R18, 0x30 ;  /* 0x0000003012107836 */ /* 0x000fe20000000000 */
[-C--:B------:R-:W-:Y:S01]  /*19b0*/  ISETP.GE.AND P0, PT, R22, R207.reuse, PT ;  /* 0x000000cf1600720c */ /* 0x080fe20003f06270 */
[----:B------:R-:W-:Y:S01]  /*19c0*/  IMAD.SHL.U32 R38, R18, 0x40, RZ ;  /* 0x0000004012267824 */ /* 0x000fe200078e00ff */
[-C--:B------:R-:W-:Y:S01]  /*19d0*/  ISETP.GE.AND P1, PT, R24, R207.reuse, PT ;  /* 0x000000cf1800720c */ /* 0x080fe20003f26270 */
[----:B------:R-:W-:Y:S01]  /*19e0*/  IMAD.SHL.U32 R27, R0, 0x8, RZ ;  /* 0x00000008001b7824 */ /* 0x000fe200078e00ff */
[----:B------:R-:W-:Y:S01]  /*19f0*/  ISETP.GE.AND P5, PT, R16, R207, PT ;  /* 0x000000cf1000720c */ /* 0x000fe20003fa6270 */
[----:B------:R-:W-:Y:S01]  /*1a00*/  IMAD R31, R32, UR5, R31 ;  /* 0x00000005201f7c24 */ /* 0x000fe2000f8e021f */
[----:B------:R-:W2:Y:S01]  /*1a10*/  @!P4 LDC.64 R2, c[0x0][0x228] ;  /* 0x00008a00ff02cb82 */ /* 0x000ea20000000a00 */
[----:B------:R-:W-:Y:S01]  /*1a20*/  @!P4 SHF.R.S32.HI R9, RZ, 0x1f, R217 ;  /* 0x0000001fff09c819 */ /* 0x000fe200000114d9 */
[----:B------:R-:W-:Y:S01]  /*1a30*/  UMOV UR5, 0x400 ;  /* 0x0000040000057882 */ /* 0x000fe20000000000 */
[----:B------:R-:W-:Y:S01]  /*1a40*/  LOP3.LUT R38, R38, 0x1c0, RZ, 0xc0, !PT ;  /* 0x000001c026267812 */ /* 0x000fe200078ec0ff */
[----:B------:R-:W-:Y:S01]  /*1a50*/  IMAD R15, R14, UR7, R15 ;  /* 0x000000070e0f7c24 */ /* 0x000fe2000f8e020f */
[----:B------:R-:W-:Y:S01]  /*1a60*/  IADD3 R20, P3, R27, R20, RZ ;  /* 0x000000141b147210 */ /* 0x000fe20007f7e0ff */
[----:B------:R-:W-:Y:S01]  /*1a70*/  ULDC.64 UR8, c[0x0][0x220] ;  /* 0x0000880000087ab9 */ /* 0x000fe20000000a00 */
[----:B------:R-:W3:Y:S01]  /*1a80*/  @!P0 S2R R28, SR_CgaCtaId ;  /* 0x00000000001c8919 */ /* 0x000ee20000008800 */
[----:B------:R-:W-:Y:S01]  /*1a90*/  SHF.R.U32.HI R17, RZ, 0x3, R38 ;  /* 0x00000003ff117819 */ /* 0x000fe20000011626 */
[----:B------:R-:W4:Y:S01]  /*1aa0*/  LDC.64 R136, c[0x0][0x250] ;  /* 0x00009400ff887b82 */ /* 0x000f220000000a00 */
[----:B------:R-:W-:Y:S01]  /*1ab0*/  @!P1 MOV R21, 0x400 ;  /* 0x0000040000159802 */ /* 0x000fe20000000f00 */
[----:B------:R-:W3:Y:S01]  /*1ac0*/  @!P1 S2R R30, SR_CgaCtaId ;  /* 0x00000000001e9919 */ /* 0x000ee20000008800 */
[----:B------:R-:W-:-:S02]  /*1ad0*/  SHF.R.S32.HI R19, RZ, 0x1f, R18 ;  /* 0x0000001fff137819 */ /* 0x000fc40000011412 */
[C---:B------:R-:W-:Y:S01]  /*1ae0*/  LEA.HI R40, R5.reuse, R4, RZ, 0x6 ;  /* 0x0000000405287211 */ /* 0x040fe200078f30ff */
[----:B------:R-:W4:Y:S01]  /*1af0*/  @!P5 S2R R26, SR_CgaCtaId ;  /* 0x00000000001ad919 */ /* 0x000f220000008800 */
[----:B-1----:R-:W-:Y:S01]  /*1b00*/  @P4 IMAD.WIDE.U32 R12, R8, R6, RZ ;  /* 0x00000006080c4225 */ /* 0x002fe200078e00ff */
[----:B------:R-:W-:-:S03]  /*1b10*/  LEA.HI R108, R5, R4, RZ, 0x5 ;  /* 0x00000004056c7211 */ /* 0x000fc600078f28ff */
[----:B------:R-:W-:Y:S01]  /*1b20*/  @P4 IMAD R7, R8, R7, R13 ;  /* 0x0000000708074224 */ /* 0x000fe200078e020d */
[----:B------:R-:W-:Y:S01]  /*1b30*/  @!P0 MOV R13, 0x400 ;  /* 0x00000400000d8802 */ /* 0x000fe20000000f00 */
[----:B------:R-:W-:Y:S01]  /*1b40*/  IMAD.WIDE R36, R37, 0x40, R18 ;  /* 0x0000004025247825 */ /* 0x000fe200078e0212 */
[----:B------:R-:W-:-:S03]  /*1b50*/  SHF.R.S32.HI R106, RZ, 0x5, R108 ;  /* 0x00000005ff6a7819 */ /* 0x000fc6000001146c */
[-C--:B--2---:R-:W-:Y:S02]  /*1b60*/  @!P4 IMAD R6, R9, R2.reuse, RZ ;  /* 0x000000020906c224 */ /* 0x084fe400078e02ff */
[----:B------:R-:W-:-:S04]  /*1b70*/  @!P4 IMAD.WIDE.U32 R8, R217, R2, RZ ;  /* 0x00000002d908c225 */ /* 0x000fc800078e00ff */
[----:B------:R-:W-:Y:S01]  /*1b80*/  @!P4 IMAD R3, R217, R3, R6 ;  /* 0x00000003d903c224 */ /* 0x000fe200078e0206 */
[--C-:B------:R-:W-:Y:S01]  /*1b90*/  LOP3.LUT R6, R38, 0x38, R27.reuse, 0xf8, !PT ;  /* 0x0000003826067812 */ /* 0x100fe200078ef81b */
[----:B------:R-:W-:Y:S02]  /*1ba0*/  @P4 IMAD.MOV.U32 R2, RZ, RZ, R12 ;  /* 0x000000ffff024224 */ /* 0x000fe400078e000c */
[----:B------:R-:W-:Y:S01]  /*1bb0*/  @!P4 IMAD.MOV.U32 R2, RZ, RZ, R8 ;  /* 0x000000ffff02c224 */ /* 0x000fe200078e0008 */
[----:B------:R-:W-:Y:S01]  /*1bc0*/  @!P4 IADD3 R7, R9, R3, RZ ;  /* 0x000000030907c210 */ /* 0x000fe20007ffe0ff */
[----:B------:R-:W-:Y:S01]  /*1bd0*/  IMAD.SHL.U32 R40, R40, 0x8, RZ ;  /* 0x0000000828287824 */ /* 0x000fe200078e00ff */
[----:B---3--:R-:W-:Y:S01]  /*1be0*/  @!P0 LEA R28, R28, R13, 0x18 ;  /* 0x0000000d1c1c8211 */ /* 0x008fe200078ec0ff */
[----:B------:R-:W1:Y:S01]  /*1bf0*/  @!P1 LDC.64 R8, c[0x0][0x240] ;  /* 0x00009000ff089b82 */ /* 0x000e620000000a00 */
[----:B------:R-:W-:Y:S02]  /*1c00*/  LOP3.LUT R17, R6, R17, RZ, 0x3c, !PT ;  /* 0x0000001106117212 */ /* 0x000fe400078e3cff */
[----:B------:R-:W-:-:S02]  /*1c10*/  SHF.R.S32.HI R6, RZ, 0x1f, R27 ;  /* 0x0000001fff067819 */ /* 0x000fc4000001141b */
[----:B------:R-:W-:Y:S02]  /*1c20*/  @!P1 LEA R30, R30, R21, 0x18 ;  /* 0x000000151e1e9211 */ /* 0x000fe400078ec0ff */
[----:B------:R-:W-:Y:S01]  /*1c30*/  @!P5 MOV R3, 0x400 ;  /* 0x000004000003d802 */ /* 0x000fe20000000f00 */
[----:B------:R-:W2:Y:S01]  /*1c40*/  @!P2 LDC.64 R12, c[0x0][0x240] ;  /* 0x00009000ff0cab82 */ /* 0x000ea20000000a00 */
[----:B------:R-:W-:Y:S01]  /*1c50*/  IMAD.X R21, R6, 0x1, R11, P3 ;  /* 0x0000000106157824 */ /* 0x000fe200018e060b */
[C---:B------:R-:W-:Y:S02]  /*1c60*/  IADD3 R38, P3, R27.reuse, R2, RZ ;  /* 0x000000021b267210 */ /* 0x040fe40007f7e0ff */
[----:B------:R-:W-:Y:S01]  /*1c70*/  IADD3 R34, P4, R27, R34, RZ ;  /* 0x000000221b227210 */ /* 0x000fe20007f9e0ff */
[----:B------:R-:W-:Y:S01]  /*1c80*/  IMAD.WIDE.U32 R20, R14, UR6, R20 ;  /* 0x000000060e147c25 */ /* 0x000fe2000f8e0014 */
[----:B----4-:R-:W-:Y:S02]  /*1c90*/  @!P5 LEA R26, R26, R3, 0x18 ;  /* 0x000000031a1ad211 */ /* 0x010fe400078ec0ff */
[----:B------:R-:W-:Y:S01]  /*1ca0*/  IADD3.X R39, R6, R7, RZ, P3, !PT ;  /* 0x0000000706277210 */ /* 0x000fe20001ffe4ff */
[----:B------:R-:W3:Y:S01]  /*1cb0*/  @!P2 LDC.64 R2, c[0x0][0x210] ;  /* 0x00008400ff02ab82 */ /* 0x000ee20000000a00 */
[----:B------:R-:W-:Y:S01]  /*1cc0*/  @!P1 IADD3 R27, P3, R36, 0x10, RZ ;  /* 0x00000010241b9810 */ /* 0x000fe20007f7e0ff */
[----:B------:R-:W-:Y:S01]  /*1cd0*/  IMAD.X R35, R6, 0x1, R10, P4 ;  /* 0x0000000106237824 */ /* 0x000fe200020e060a */
[----:B------:R-:W-:Y:S01]  /*1ce0*/  LOP3.LUT R17, R17, 0xfffffe00, R40, 0xf8, !PT ;  /* 0xfffffe0011117812 */ /* 0x000fe200078ef828 */
[----:B------:R-:W-:-:S04]  /*1cf0*/  IMAD.WIDE.U32 R32, R32, UR4, R38 ;  /* 0x0000000420207c25 */ /* 0x000fc8000f8e0026 */
[----:B------:R-:W4:Y:S01]  /*1d00*/  @!P1 LDC.64 R10, c[0x0][0x210] ;  /* 0x00008400ff0a9b82 */ /* 0x000f220000000a00 */
[----:B------:R-:W-:Y:S02]  /*1d10*/  @!P1 IMAD.X R29, RZ, RZ, R37, P3 ;  /* 0x000000ffff1d9224 */ /* 0x000fe400018e0625 */
[----:B------:R-:W-:Y:S02]  /*1d20*/  IMAD.IADD R33, R33, 0x1, R31 ;  /* 0x0000000121217824 */ /* 0x000fe400078e021f */
[----:B-1----:R-:W-:Y:S01]  /*1d30*/  @!P1 IMAD R40, R29, R8, RZ ;  /* 0x000000081d289224 */ /* 0x002fe200078e02ff */
[C---:B------:R-:W-:Y:S01]  /*1d40*/  @!P0 IADD3 R29, P4, R36.reuse, 0x20, RZ ;  /* 0x00000020241d8810 */ /* 0x040fe20007f9e0ff */
[----:B--2---:R-:W-:Y:S01]  /*1d50*/  @!P2 IMAD R38, R37, R12, RZ ;  /* 0x0000000c2526a224 */ /* 0x004fe200078e02ff */
[----:B------:R-:W1:Y:S01]  /*1d60*/  @!P0 LDC.64 R6, c[0x0][0x240] ;  /* 0x00009000ff068b82 */ /* 0x000e620000000a00 */
[----:B------:R-:W-:Y:S01]  /*1d70*/  @!P1 IMAD.MOV.U32 R41, RZ, RZ, R33 ;  /* 0x000000ffff299224 */ /* 0x000fe200078e0021 */
[----:B------:R-:W-:Y:S01]  /*1d80*/  @!P0 IADD3.X R31, RZ, R37, RZ, P4, !PT ;  /* 0x00000025ff1f8210 */ /* 0x000fe200027fe4ff */
[----:B------:R-:W-:-:S02]  /*1d90*/  @!P2 IMAD R38, R36, R13, R38 ;  /* 0x0000000d2426a224 */ /* 0x000fc400078e0226 */
[----:B------:R-:W-:Y:S02]  /*1da0*/  @!P1 IMAD R13, R27, R9, R40 ;  /* 0x000000091b0d9224 */ /* 0x000fe400078e0228 */
[--C-:B------:R-:W-:Y:S01]  /*1db0*/  @!P1 IMAD.MOV.U32 R40, RZ, RZ, R32.reuse ;  /* 0x000000ffff289224 */ /* 0x100fe200078e0020 */
[----:B------:R-:W2:Y:S01]  /*1dc0*/  S2UR UR4, SR_CgaCtaId ;  /* 0x00000000000479c3 */ /* 0x000ea20000008800 */
[C---:B------:R-:W-:Y:S01]  /*1dd0*/  @!P2 IMAD.WIDE.U32 R42, R36.reuse, R12, R32 ;  /* 0x0000000c242aa225 */ /* 0x040fe200078e0020 */
[----:B------:R-:W-:-:S03]  /*1de0*/  @!P5 IADD3 R12, P3, R36, 0x30, RZ ;  /* 0x00000030240cd810 */ /* 0x000fc60007f7e0ff */
[----:B------:R-:W-:Y:S01]  /*1df0*/  @!P1 IMAD.WIDE.U32 R40, R27, R8, R40 ;  /* 0x000000081b289225 */ /* 0x000fe200078e0028 */
[----:B------:R-:W-:Y:S02]  /*1e00*/  @!P5 IADD3.X R27, RZ, R37, RZ, P3, !PT ;  /* 0x00000025ff1bd210 */ /* 0x000fe40001ffe4ff */
[----:B------:R-:W2:Y:S01]  /*1e10*/  @!P0 LDC.64 R8, c[0x0][0x210] ;  /* 0x00008400ff088b82 */ /* 0x000ea20000000a00 */
[----:B------:R-:W-:Y:S01]  /*1e20*/  @!P2 IMAD.IADD R36, R43, 0x1, R38 ;  /* 0x000000012b24a824 */ /* 0x000fe200078e0226 */
[C---:B---3--:R-:W-:Y:S01]  /*1e30*/  @!P2 LEA R38, P4, R42.reuse, R2, 0x1 ;  /* 0x000000022a26a211 */ /* 0x048fe200078808ff */
[----:B------:R-:W-:Y:S02]  /*1e40*/  @!P1 IMAD.IADD R2, R41, 0x1, R13 ;  /* 0x0000000129029824 */ /* 0x000fe400078e020d */
[----:B------:R-:W-:Y:S01]  /*1e50*/  @!P0 IMAD R28, R17, 0x2, R28 ;  /* 0x00000002111c8824 */ /* 0x000fe200078e021c */
[----:B------:R-:W-:Y:S01]  /*1e60*/  @!P2 LEA.HI.X R39, R42, R3, R36, 0x1, P4 ;  /* 0x000000032a27a211 */ /* 0x000fe200020f0c24 */
[----:B------:R-:W-:Y:S01]  /*1e70*/  IMAD.SHL.U32 R3, R213, 0x40, RZ ;  /* 0x00000040d5037824 */ /* 0x000fe200078e00ff */
[----:B----4-:R-:W-:Y:S01]  /*1e80*/  @!P1 LEA R36, P3, R40, R10, 0x1 ;  /* 0x0000000a28249211 */ /* 0x010fe200078608ff */
[----:B-1----:R-:W-:-:S02]  /*1e90*/  @!P0 IMAD R10, R31, R6, RZ ;  /* 0x000000061f0a8224 */ /* 0x002fc400078e02ff */
[----:B------:R-:W-:Y:S01]  /*1ea0*/  @!P1 IMAD R31, R17, 0x2, R30 ;  /* 0x00000002111f9824 */ /* 0x000fe200078e021e */
[----:B------:R-:W-:Y:S01]  /*1eb0*/  @!P1 LEA.HI.X R37, R40, R11, R2, 0x1, P3 ;  /* 0x0000000b28259211 */ /* 0x000fe200018f0c02 */
[----:B------:R-:W-:Y:S01]  /*1ec0*/  @!P0 IMAD R2, R29, R7, R10 ;  /* 0x000000071d028224 */ /* 0x000fe200078e020a */
[----:B------:R-:W-:Y:S01]  /*1ed0*/  IADD3 R13, -R3, R104, RZ ;  /* 0x00000068030d7210 */ /* 0x000fe20007ffe1ff */
[----:B------:R-:W-:Y:S01]  /*1ee0*/  @!P0 IMAD.MOV.U32 R10, RZ, RZ, R32 ;  /* 0x000000ffff0a8224 */ /* 0x000fe200078e0020 */
[----:B--2---:R-:W-:Y:S01]  /*1ef0*/  ULEA UR4, UR4, UR5, 0x18 ;  /* 0x0000000504047291 */ /* 0x004fe2000f8ec03f */
[----:B------:R-:W-:Y:S01]  /*1f00*/  @!P0 IMAD.MOV.U32 R11, RZ, RZ, R33 ;  /* 0x000000ffff0b8224 */ /* 0x000fe200078e0021 */
[CC--:B------:R-:W-:Y:S01]  /*1f10*/  ISETP.GE.AND P4, PT, R18.reuse, R13.reuse, PT ;  /* 0x0000000d1200720c */ /* 0x0c0fe20003f86270 */
[----:B------:R-:W-:Y:S01]  /*1f20*/  IMAD.WIDE.U32 R34, R18, R134, R34 ;  /* 0x0000008612227225 */ /* 0x000fe200078e0022 */
[----:B------:R-:W-:Y:S01]  /*1f30*/  ISETP.GE.AND P3, PT, R24, R13, PT ;  /* 0x0000000d1800720c */ /* 0x000fe20003f66270 */
[----:B------:R-:W-:Y:S01]  /*1f40*/  ULDC UR5, c[0x0][0x39c] ;  /* 0x0000e70000057ab9 */ /* 0x000fe20000000800 */
[----:B------:R-:W-:Y:S01]  /*1f50*/  LEA R215, R17, UR4, 0x1 ;  /* 0x0000000411d77c11 */ /* 0x000fe2000f8e08ff */
[----:B------:R-:W-:Y:S01]  /*1f60*/  @!P0 IMAD.WIDE.U32 R10, R29, R6, R10 ;  /* 0x000000061d0a8225 */ /* 0x000fe200078e000a */
[----:B------:R-:W-:Y:S01]  /*1f70*/  MOV R133, R34 ;  /* 0x0000002200857202 */ /* 0x000fe20000000f00 */
[----:B------:R-:W1:Y:S02]  /*1f80*/  @!P5 LDC.64 R6, c[0x0][0x240] ;  /* 0x00009000ff06db82 */ /* 0x000e640000000a00 */
[----:B------:R-:W-:Y:S01]  /*1f90*/  @!PT LDS RZ, [RZ] ;  /* 0x00000000fffff984 */ /* 0x000fe20000000800 */
[----:B------:R-:W-:Y:S01]  /*1fa0*/  @!PT LDS RZ, [RZ] ;  /* 0x00000000fffff984 */ /* 0x000fe20000000800 */
[----:B------:R-:W-:Y:S01]  /*1fb0*/  @!PT LDS RZ, [RZ] ;  /* 0x00000000fffff984 */ /* 0x000fe20000000800 */
[----:B------:R-:W-:Y:S01]  /*1fc0*/  @!P2 LDGSTS.E.BYPASS.LTC128B.128 [R215], desc[UR10][R38.64] ;  /* 0x0000000026d7afae */ /* 0x000fe2000b901d4a */
[----:B------:R-:W-:Y:S01]  /*1fd0*/  @!P0 IADD3 R2, R11, R2, RZ ;  /* 0x000000020b028210 */ /* 0x000fe20007ffe0ff */
[----:B------:R-:W-:-:S02]  /*1fe0*/  IMAD.IADD R21, R21, 0x1, R15 ;  /* 0x0000000115157824 */ /* 0x000fc400078e020f */
[----:B------:R-:W-:Y:S01]  /*1ff0*/  @!P2 LDGSTS.E.BYPASS.LTC128B.128 [R215+0x2000], desc[UR10][R38.64+0x80] ;  /* 0x0200008026d7afae */ /* 0x000fe2000b901d4a */
[----:B------:R-:W-:-:S03]  /*2000*/  @!P4 MOV R30, 0x400 ;  /* 0x00000400001ec802 */ /* 0x000fc60000000f00 */
[----:B------:R-:W-:Y:S01]  /*2010*/  @!P2 LDGSTS.E.BYPASS.LTC128B.128 [R215+0x4000], desc[UR10][R38.64+0x100] ;  /* 0x0400010026d7afae */ /* 0x000fe2000b901d4a */
[----:B------:R-:W-:-:S03]  /*2020*/  @!P0 LEA R40, P2, R10, R8, 0x1 ;  /* 0x000000080a288211 */ /* 0x000fc600078408ff */
[----:B------:R-:W-:Y:S01]  /*2030*/  @!P1 LDGSTS.E.BYPASS.LTC128B.128 [R31+0x800], desc[UR10][R36.64] ;  /* 0x00800000241f9fae */ /* 0x000fe2000b901d4a */
[----:B------:R-:W-:Y:S02]  /*2040*/  @!P0 LEA.HI.X R41, R10, R9, R2, 0x1, P2 ;  /* 0x000000090a298211 */ /* 0x000fe400010f0c02 */
[----:B------:R-:W2:Y:S01]  /*2050*/  @!P5 LDC.64 R10, c[0x0][0x210] ;  /* 0x00008400ff0adb82 */ /* 0x000ea20000000a00 */
[----:B------:R-:W-:Y:S01]  /*2060*/  @!P1 LDGSTS.E.BYPASS.LTC128B.128 [R31+0x2800], desc[UR10][R36.64+0x80] ;  /* 0x02800080241f9fae */ /* 0x000fe2000b901d4a */
[----:B------:R-:W-:-:S03]  /*2070*/  ISETP.GE.AND P2, PT, R22, R13, PT ;  /* 0x0000000d1600720c */ /* 0x000fc60003f46270 */
[----:B------:R2:W-:Y:S01]  /*2080*/  @!P1 LDGSTS.E.BYPASS.LTC128B.128 [R31+0x4800], desc[UR10][R36.64+0x100] ;  /* 0x04800100241f9fae */ /* 0x0005e2000b901d4a */
[-C--:B-1----:R-:W-:Y:S02]  /*2090*/  @!P5 IMAD R2, R27, R6.reuse, RZ ;  /* 0x000000061b02d224 */ /* 0x082fe400078e02ff */
[----:B------:R-:W1:Y:S01]  /*20a0*/  @!P4 LDC.64 R8, c[0x0][0x218] ;  /* 0x00008600ff08cb82 */ /* 0x000e620000000a00 */
[----:B------:R-:W-:Y:S01]  /*20b0*/  @!P0 LDGSTS.E.BYPASS.LTC128B.128 [R28+0x1000], desc[UR10][R40.64] ;  /* 0x01000000281c8fae */ /* 0x000fe2000b901d4a */
[----:B------:R-:W-:-:S03]  /*20c0*/  @!P5 IMAD.WIDE.U32 R32, R12, R6, R32 ;  /* 0x000000060c20d225 */ /* 0x000fc600078e0020 */
[----:B------:R-:W-:Y:S01]  /*20d0*/  @!P0 LDGSTS.E.BYPASS.LTC128B.128 [R28+0x3000], desc[UR10][R40.64+0x80] ;  /* 0x03000080281c8fae */ /* 0x000fe2000b901d4a */
[----:B------:R-:W-:Y:S02]  /*20e0*/  @!P5 IMAD R2, R12, R7, R2 ;  /* 0x000000070c02d224 */ /* 0x000fe400078e0202 */
[----:B------:R-:W3:Y:S01]  /*20f0*/  @!P3 LDC.64 R6, c[0x0][0x218] ;  /* 0x00008600ff06bb82 */ /* 0x000ee20000000a00 */
[----:B------:R4:W-:Y:S01]  /*2100*/  @!P0 LDGSTS.E.BYPASS.LTC128B.128 [R28+0x5000], desc[UR10][R40.64+0x100] ;  /* 0x05000100281c8fae */ /* 0x0009e2000b901d4a */
[----:B------:R-:W-:Y:S01]  /*2110*/  IADD3 R25, P0, R18, R25, RZ ;  /* 0x0000001912197210 */ /* 0x000fe20007f1e0ff */
[C---:B------:R-:W-:Y:S01]  /*2120*/  IMAD R27, R19.reuse, R134, RZ ;  /* 0x00000086131b7224 */ /* 0x040fe200078e02ff */
[----:B------:R-:W1:Y:S03]  /*2130*/  @!P4 S2R R29, SR_CgaCtaId ;  /* 0x00000000001dc919 */ /* 0x000e660000008800 */
[----:B------:R-:W-:Y:S01]  /*2140*/  IMAD.X R23, R19, 0x1, R23, P0 ;  /* 0x0000000113177824 */ /* 0x000fe200000e0617 */
[----:B------:R-:W-:Y:S01]  /*2150*/  ISETP.GE.AND P0, PT, R16, R13, PT ;  /* 0x0000000d1000720c */ /* 0x000fe20003f06270 */
[----:B------:R-:W3:Y:S01]  /*2160*/  @!P3 S2R R12, SR_CgaCtaId ;  /* 0x00000000000cb919 */ /* 0x000ee20000008800 */
[----:B------:R-:W-:-:S02]  /*2170*/  IMAD R27, R18, R135, R27 ;  /* 0x00000087121b7224 */ /* 0x000fc400078e021b */
[----:B------:R-:W-:Y:S01]  /*2180*/  IMAD.WIDE.U32 R150, R25, R136, R20 ;  /* 0x0000008819967225 */ /* 0x000fe200078e0014 */
[----:B------:R-:W3:Y:S01]  /*2190*/  @!P2 S2R R19, SR_CgaCtaId ;  /* 0x000000000013a919 */ /* 0x000ee20000008800 */
[----:B--2---:R-:W-:Y:S02]  /*21a0*/  @!P5 LEA R36, P1, R32, R10, 0x1 ;  /* 0x0000000a2024d211 */ /* 0x004fe400078208ff */
[----:B------:R-:W-:-:S05]  /*21b0*/  @!P3 MOV R31, 0x400 ;  /* 0x00000400001fb802 */ /* 0x000fca0000000f00 */
[----:B------:R-:W2:Y:S01]  /*21c0*/  @!P0 S2R R10, SR_CgaCtaId ;  /* 0x00000000000a8919 */ /* 0x000ea20000008800 */
[----:B----4-:R-:W-:Y:S02]  /*21d0*/  @!P5 IMAD.IADD R28, R33, 0x1, R2 ;  /* 0x00000001211cd824 */ /* 0x010fe400078e0202 */
[----:B------:R-:W-:-:S03]  /*21e0*/  IMAD.IADD R2, R35, 0x1, R27 ;  /* 0x0000000123027824 */ /* 0x000fc600078e021b */
[----:B------:R-:W-:Y:S01]  /*21f0*/  @!P5 LEA.HI.X R37, R32, R11, R28, 0x1, P1 ;  /* 0x0000000b2025d211 */ /* 0x000fe200008f0c1c */
[----:B------:R-:W-:Y:S01]  /*2200*/  @!P5 IMAD R11, R17, 0x2, R26 ;  /* 0x00000002110bd824 */ /* 0x000fe200078e021a */
[----:B-1----:R-:W-:Y:S01]  /*2210*/  @!P4 LEA R28, P1, R133, R8, 0x1 ;  /* 0x00000008851cc211 */ /* 0x002fe200078208ff */
[----:B------:R-:W-:Y:S01]  /*2220*/  IMAD.WIDE.U32 R32, R134, 0x20, RZ ;  /* 0x0000002086207825 */ /* 0x000fe200078e00ff */
[----:B------:R-:W-:Y:S02]  /*2230*/  @!P4 LEA R30, R29, R30, 0x18 ;  /* 0x0000001e1d1ec211 */ /* 0x000fe400078ec0ff */
[----:B------:R-:W-:Y:S01]  /*2240*/  @!P5 LDGSTS.E.BYPASS.LTC128B.128 [R11+0x1800], desc[UR10][R36.64] ;  /* 0x01800000240bdfae */ /* 0x000fe2000b901d4a */
[----:B------:R-:W-:Y:S02]  /*2250*/  @!P4 LEA.HI.X R29, R133, R9, R2, 0x1, P1 ;  /* 0x00000009851dc211 */ /* 0x000fe400008f0c02 */
[----:B------:R-:W1:Y:S01]  /*2260*/  @!P2 LDC.64 R8, c[0x0][0x218] ;  /* 0x00008600ff08ab82 */ /* 0x000e620000000a00 */
[----:B------:R-:W-:Y:S01]  /*2270*/  @!P5 LDGSTS.E.BYPASS.LTC128B.128 [R11+0x3800], desc[UR10][R36.64+0x80] ;  /* 0x03800080240bdfae */ /* 0x000fe2000b901d4a */
[----:B------:R-:W-:Y:S01]  /*2280*/  @!P4 IMAD R30, R17, 0x2, R30 ;  /* 0x00000002111ec824 */ /* 0x000fe200078e021e */
[----:B---3--:R-:W-:-:S02]  /*2290*/  @!P3 LEA R12, R12, R31, 0x18 ;  /* 0x0000001f0c0cb211 */ /* 0x008fc400078ec0ff */
[----:B------:R3:W-:Y:S01]  /*22a0*/  @!P5 LDGSTS.E.BYPASS.LTC128B.128 [R11+0x5800], desc[UR10][R36.64+0x100] ;  /* 0x05800100240bdfae */ /* 0x0007e2000b901d4a */
[----:B------:R-:W-:Y:S02]  /*22b0*/  ISETP.GE.AND P5, PT, R24, R13, PT ;  /* 0x0000000d1800720c */ /* 0x000fe40003fa6270 */
[C---:B------:R-:W-:Y:S01]  /*22c0*/  @!P3 LEA R24, P1, R134.reuse, R133, 0x4 ;  /* 0x000000858618b211 */ /* 0x040fe200078220ff */
[----:B------:R-:W-:Y:S03]  /*22d0*/  @!P4 LDGSTS.E.BYPASS.LTC128B.128 [R30+0x6000], desc[UR10][R28.64] ;  /* 0x060000001c1ecfae */ /* 0x000fe6000b901d4a */
[----:B------:R-:W-:Y:S01]  /*22e0*/  @!P3 LEA.HI.X R27, R134, R2, R135, 0x4, P1 ;  /* 0x00000002861bb211 */ /* 0x000fe200008f2487 */
[----:B------:R-:W-:Y:S01]  /*22f0*/  @!P4 LDGSTS.E.BYPASS.LTC128B.128 [R30+0x8000], desc[UR10][R28.64+0x80] ;  /* 0x080000801c1ecfae */ /* 0x000fe2000b901d4a */
[----:B------:R-:W-:-:S03]  /*2300*/  @!P3 LEA R26, P1, R24, R6, 0x1 ;  /* 0x00000006181ab211 */ /* 0x000fc600078208ff */
[----:B------:R4:W-:Y:S01]  /*2310*/  @!P4 LDGSTS.E.BYPASS.LTC128B.128 [R30+0xa000], desc[UR10][R28.64+0x100] ;  /* 0x0a0001001c1ecfae */ /* 0x0009e2000b901d4a */
[----:B------:R-:W-:Y:S02]  /*2320*/  @!P3 LEA.HI.X R27, R24, R7, R27, 0x1, P1 ;  /* 0x00000007181bb211 */ /* 0x000fe400008f0c1b */
[----:B------:R-:W-:Y:S02]  /*2330*/  @!P0 MOV R7, 0x400 ;  /* 0x0000040000078802 */ /* 0x000fe40000000f00 */
[----:B------:R-:W-:Y:S02]  /*2340*/  ISETP.GE.AND P4, PT, R22, R13, PT ;  /* 0x0000000d1600720c */ /* 0x000fe40003f86270 */
[----:B--2---:R-:W-:Y:S02]  /*2350*/  @!P0 LEA R10, R10, R7, 0x18 ;  /* 0x000000070a0a8211 */ /* 0x004fe400078ec0ff */
[----:B------:R-:W2:Y:S01]  /*2360*/  @!P0 LDC.64 R6, c[0x0][0x218] ;  /* 0x00008600ff068b82 */ /* 0x000ea20000000a00 */
[----:B------:R-:W-:-:S04]  /*2370*/  @!P2 MOV R22, 0x400 ;  /* 0x000004000016a802 */ /* 0x000fc80000000f00 */
[----:B------:R-:W-:Y:S01]  /*2380*/  @!P2 LEA R22, R19, R22, 0x18 ;  /* 0x000000161316a211 */ /* 0x000fe200078ec0ff */
[----:B------:R-:W-:Y:S01]  /*2390*/  @!P3 IMAD R19, R17, 0x2, R12 ;  /* 0x000000021113b824 */ /* 0x000fe200078e020c */
[----:B---3--:R-:W-:Y:S01]  /*23a0*/  @!P2 IADD3 R11, P1, R133, R32, RZ ;  /* 0x00000020850ba210 */ /* 0x008fe20007f3e0ff */
[----:B------:R-:W-:-:S03]  /*23b0*/  @!P0 IMAD R12, R135, 0x30, RZ ;  /* 0x00000030870c8824 */ /* 0x000fc600078e02ff */
[----:B------:R-:W-:Y:S04]  /*23c0*/  @!P3 LDGSTS.E.BYPASS.LTC128B.128 [R19+0x6800], desc[UR10][R26.64] ;  /* 0x068000001a13bfae */ /* 0x000fe8000b901d4a */
[----:B------:R-:W-:Y:S01]  /*23d0*/  @!P3 LDGSTS.E.BYPASS.LTC128B.128 [R19+0x8800], desc[UR10][R26.64+0x80] ;  /* 0x088000801a13bfae */ /* 0x000fe2000b901d4a */
[----:B----4-:R-:W-:-:S03]  /*23e0*/  SHF.L.U32 R29, R135, 0x5, RZ ;  /* 0x00000005871d7819 */ /* 0x010fc600000006ff */
[----:B------:R3:W-:Y:S01]  /*23f0*/  @!P3 LDGSTS.E.BYPASS.LTC128B.128 [R19+0xa800], desc[UR10][R26.64+0x100] ;  /* 0x0a8001001a13bfae */ /* 0x0007e2000b901d4a */
[----:B------:R-:W-:Y:S02]  /*2400*/  ISETP.GE.AND P3, PT, R16, R13, PT ;  /* 0x0000000d1000720c */ /* 0x000fe40003f66270 */
[----:B------:R-:W-:Y:S02]  /*2410*/  @!P2 IADD3.X R32, R2, R33, R29, P1, !PT ;  /* 0x000000210220a210 */ /* 0x000fe40000ffe41d */
[----:B-1----:R-:W-:-:S04]  /*2420*/  @!P2 LEA R8, P1, R11, R8, 0x1 ;  /* 0x000000080b08a211 */ /* 0x002fc800078208ff */
[----:B------:R-:W-:Y:S01]  /*2430*/  @!P2 LEA.HI.X R9, R11, R9, R32, 0x1, P1 ;  /* 0x000000090b09a211 */ /* 0x000fe200008f0c20 */
[----:B------:R-:W-:-:S05]  /*2440*/  @!P2 IMAD R11, R17, 0x2, R22 ;  /* 0x00000002110ba824 */ /* 0x000fca00078e0216 */
[----:B------:R-:W-:Y:S04]  /*2450*/  @!P2 LDGSTS.E.BYPASS.LTC128B.128 [R11+0x7000], desc[UR10][R8.64] ;  /* 0x07000000080bafae */ /* 0x000fe8000b901d4a */
[----:B------:R-:W-:Y:S04]  /*2460*/  @!P2 LDGSTS.E.BYPASS.LTC128B.128 [R11+0x9000], desc[UR10][R8.64+0x80] ;  /* 0x09000080080bafae */ /* 0x000fe8000b901d4a */
[----:B------:R1:W-:Y:S01]  /*2470*/  @!P2 LDGSTS.E.BYPASS.LTC128B.128 [R11+0xb000], desc[UR10][R8.64+0x100] ;  /* 0x0b000100080bafae */ /* 0x0003e2000b901d4a */
[----:B------:R-:W-:Y:S01]  /*2480*/  ISETP.GE.AND P2, PT, R18, R13, PT ;  /* 0x0000000d1200720c */ /* 0x000fe20003f46270 */
[----:B------:R-:W-:Y:S01]  /*2490*/  @!P0 IMAD R13, R17, 0x2, R10 ;  /* 0x00000002110d8824 */ /* 0x000fe200078e020a */
[----:B---3--:R-:W-:Y:S01]  /*24a0*/  @!P0 MOV R27, R2 ;  /* 0x00000002001b8202 */ /* 0x008fe20000000f00 */
[----:B------:R-:W-:-:S02]  /*24b0*/  @!P0 IMAD.MOV.U32 R26, RZ, RZ, R133 ;  /* 0x000000ffff1a8224 */ /* 0x000fc400078e0085 */
[----:B------:R-:W-:Y:S02]  /*24c0*/  IMAD R10, R23, R136, RZ ;  /* 0x00000088170a7224 */ /* 0x000fe400078e02ff */
[----:B------:R-:W-:-:S04]  /*24d0*/  @!P0 IMAD.WIDE.U32 R28, R134, 0x30, R26 ;  /* 0x00000030861c8825 */ /* 0x000fc800078e001a */
[----:B------:R-:W-:Y:S01]  /*24e0*/  @!P0 IMAD.IADD R12, R29, 0x1, R12 ;  /* 0x000000011d0c8824 */ /* 0x000fe200078e020c */
[----:B--2---:R-:W-:Y:S01]  /*24f0*/  @!P0 LEA R14, P1, R28, R6, 0x1 ;  /* 0x000000061c0e8211 */ /* 0x004fe200078208ff */
[----:B------:R-:W-:Y:S01]  /*2500*/  IMAD.SHL.U32 R19, R18, 0x8, RZ ;  /* 0x0000000812137824 */ /* 0x000fe200078e00ff */
[----:B------:R-:W-:Y:S01]  /*2510*/  LEA.HI R6, R5, R4, RZ, 0x4 ;  /* 0x0000000405067211 */ /* 0x000fe200078f20ff */
[----:B------:R-:W-:Y:S01]  /*2520*/  IMAD.WIDE.U32 R16, R136, 0x20, RZ ;  /* 0x0000002088107825 */ /* 0x000fe200078e00ff */
[----:B------:R-:W-:Y:S02]  /*2530*/  @!P0 LEA.HI.X R15, R28, R7, R12, 0x1, P1 ;  /* 0x000000071c0f8211 */ /* 0x000fe400008f0c0c */
[----:B------:R-:W-:Y:S02]  /*2540*/  LOP3.LUT R7, R6, 0xfffffff0, RZ, 0xc0, !PT ;  /* 0xfffffff006077812 */ /* 0x000fe400078ec0ff */
[----:B------:R-:W-:Y:S01]  /*2550*/  SHF.R.S32.HI R6, RZ, 0x4, R6 ;  /* 0x00000004ff067819 */ /* 0x000fe20000011406 */
[----:B------:R-:W-:Y:S02]  /*2560*/  @!P0 LDGSTS.E.BYPASS.LTC128B.128 [R13+0x7800], desc[UR10][R14.64] ;  /* 0x078000000e0d8fae */ /* 0x000fe4000b901d4a */
[----:B------:R-:W-:-:S02]  /*2570*/  IMAD.IADD R7, R4, 0x1, -R7 ;  /* 0x0000000104077824 */ /* 0x000fc400078e0a07 */
[----:B------:R-:W-:Y:S01]  /*2580*/  @!P0 LDGSTS.E.BYPASS.LTC128B.128 [R13+0x9800], desc[UR10][R14.64+0x80] ;  /* 0x098000800e0d8fae */ /* 0x000fe2000b901d4a */
[----:B-1----:R-:W-:Y:S01]  /*2590*/  IMAD R9, R25, R137, R10 ;  /* 0x0000008919097224 */ /* 0x002fe200078e020a */
[----:B------:R-:W-:Y:S01]  /*25a0*/  LEA.HI R11, R6, R6, RZ, 0x1 ;  /* 0x00000006060b7211 */ /* 0x000fe200078f08ff */
[----:B------:R-:W-:Y:S01]  /*25b0*/  IMAD.SHL.U32 R10, R0, 0x40, RZ ;  /* 0x00000040000a7824 */ /* 0x000fe200078e00ff */
[----:B------:R1:W-:Y:S01]  /*25c0*/  @!P0 LDGSTS.E.BYPASS.LTC128B.128 [R13+0xb800], desc[UR10][R14.64+0x100] ;  /* 0x0b8001000e0d8fae */ /* 0x0003e2000b901d4a */
[----:B------:R-:W-:Y:S02]  /*25d0*/  SHF.R.S32.HI R12, RZ, 0x1f, R7 ;  /* 0x0000001fff0c7819 */ /* 0x000fe40000011407 */
[----:B------:R-:W-:Y:S01]  /*25e0*/  IADD3 R148, R151, R9, RZ ;  /* 0x0000000997947210 */ /* 0x000fe20007ffe0ff */
[----:B------:R-:W0:Y:S01]  /*25f0*/  LDGDEPBAR ;  /* 0x00000000000079af */ /* 0x000e220000000000 */
[----:B------:R-:W-:Y:S02]  /*2600*/  LEA R210, P0, R150, UR8, 0x1 ;  /* 0x0000000896d27c11 */ /* 0x000fe4000f8008ff */
[----:B------:R-:W-:-:S02]  /*2610*/  LEA.HI R105, R12, R7, RZ, 0x3 ;  /* 0x000000070c697211 */ /* 0x000fc400078f18ff */
[----:B------:R-:W-:Y:S02]  /*2620*/  LEA.HI.X R209, R150, UR9, R148, 0x1, P0 ;  /* 0x0000000996d17c11 */ /* 0x000fe400080f0c94 */
[----:B------:R-:W-:Y:S02]  /*2630*/  LOP3.LUT R10, R10, 0x1c0, RZ, 0xc0, !PT ;  /* 0x000001c00a0a7812 */ /* 0x000fe400078ec0ff */
[----:B------:R-:W-:Y:S01]  /*2640*/  LOP3.LUT R11, R11, 0xfffffffe, RZ, 0xc0, !PT ;  /* 0xfffffffe0b0b7812 */ /* 0x000fe200078ec0ff */
[----:B------:R-:W-:Y:S01]  /*2650*/  @!P2 IMAD.MOV.U32 R211, RZ, RZ, R209 ;  /* 0x000000ffffd3a224 */ /* 0x000fe200078e00d1 */
[----:B------:R-:W-:Y:S02]  /*2660*/  LOP3.LUT R12, R10, 0x8, R19, 0xf8, !PT ;  /* 0x000000080a0c7812 */ /* 0x000fe400078ef813 */
[----:B------:R-:W-:Y:S01]  /*2670*/  SHF.R.U32.HI R9, RZ, 0x3, R10 ;  /* 0x00000003ff097819 */ /* 0x000fe2000001160a */
[----:B------:R-:W-:Y:S01]  /*2680*/  IMAD.IADD R6, R6, 0x1, -R11 ;  /* 0x0000000106067824 */ /* 0x000fe200078e0a0b */
[----:B------:R-:W-:-:S02]  /*2690*/  @!P5 IADD3 R10, P0, R210, R16, RZ ;  /* 0x00000010d20ad210 */ /* 0x000fc40007f1e0ff */
[----:B------:R-:W-:Y:S02]  /*26a0*/  LOP3.LUT R9, R12, R9, RZ, 0x3c, !PT ;  /* 0x000000090c097212 */ /* 0x000fe400078e3cff */
[----:B------:R-:W-:-:S03]  /*26b0*/  SHF.L.U32 R8, R137, 0x5, RZ ;  /* 0x0000000589087819 */ /* 0x000fc600000006ff */
[----:B------:R-:W-:Y:S01]  /*26c0*/  IMAD R205, R6, 0x200, R9 ;  /* 0x0000020006cd7824 */ /* 0x000fe200078e0209 */
[----:B-1----:R-:W-:Y:S01]  /*26d0*/  LOP3.LUT R14, R105, 0xfffffff8, RZ, 0xc0, !PT ;  /* 0xfffffff8690e7812 */ /* 0x002fe200078ec0ff */
[----:B------:R-:W-:-:S04]  /*26e0*/  DEPBAR.LE SB0, 0x0 ;  /* 0x000080000000791a */ /* 0x000fc80000000000 */
[----:B------:R-:W-:Y:S01]  /*26f0*/  BAR.SYNC.DEFER_BLOCKING 0x0 ;  /* 0x0000000000007b1d */ /* 0x000fe20000010000 */
[----:B------:R-:W-:Y:S01]  /*2700*/  IMAD.IADD R14, R7, 0x1, -R14 ;  /* 0x00000001070e7824 */ /* 0x000fe200078e0a0e */
[----:B------:R-:W-:Y:S01]  /*2710*/  SHF.L.U32 R105, R105, 0x6, RZ ;  /* 0x0000000669697819 */ /* 0x000fe200000006ff */
[----:B------:R-:W-:Y:S01]  /*2720*/  IMAD.SHL.U32 R13, R6, 0x8, RZ ;  /* 0x00000008060d7824 */ /* 0x000fe200078e00ff */
[----:B------:R-:W-:Y:S01]  /*2730*/  @!P5 IADD3.X R11, R209, R17, R8, P0, !PT ;  /* 0x00000011d10bd210 */ /* 0x000fe200007fe408 */
[----:B------:R-:W-:Y:S01]  /*2740*/  @!P3 IMAD R7, R137, 0x60, RZ ;  /* 0x000000608907b824 */ /* 0x000fe200078e02ff */
[----:B------:R-:W-:Y:S02]  /*2750*/  LOP3.LUT R105, R105, 0xfffffe00, RZ, 0xc0, !PT ;  /* 0xfffffe0069697812 */ /* 0x000fe400078ec0ff */
[----:B------:R-:W-:-:S05]  /*2760*/  LEA R205, R205, UR4, 0x1 ;  /* 0x00000004cdcd7c11 */ /* 0x000fca000f8e08ff */
[----:B------:R-:W-:Y:S01]  /*2770*/  VIADD R203, R205, 0x6020 ;  /* 0x00006020cdcb7836 */ /* 0x000fe20000000000 */
        /* <DEDUP_REMOVED lines=9> */
[----:B------:R-:W-:-:S02]  /*2810*/  R2P PR, R14, 0x6 ;  /* 0x000000060e007804 */ /* 0x000fc40000000000 */
[----:B------:R-:W-:Y:S01]  /*2820*/  SHF.L.U32 R14, R14, 0x6, RZ ;  /* 0x000000060e0e7819 */ /* 0x000fe200000006ff */
[----:B------:R-:W-:Y:S01]  /*2830*/  @P5 STS.128 [R215+0xc800], RZ ;  /* 0x00c800ffd7005388 */ /* 0x000fe20000000c00 */
[----:B------:R-:W-:Y:S02]  /*2840*/  @!P4 LEA R12, P0, R136, R210, 0x6 ;  /* 0x000000d2880cc211 */ /* 0x000fe400078030ff */
[----:B------:R-:W-:Y:S01]  /*2850*/  LOP3.LUT R6, R14, 0x1c0, RZ, 0xc0, !PT ;  /* 0x000001c00e067812 */ /* 0x000fe200078ec0ff */
[----:B------:R-:W-:Y:S03]  /*2860*/  @P5 STS.128 [R215+0xe800], RZ ;  /* 0x00e800ffd7005388 */ /* 0x000fe60000000c00 */
[----:B------:R-:W-:Y:S01]  /*2870*/  LOP3.LUT R5, R6, 0x8, R13, 0xf8, !PT ;  /* 0x0000000806057812 */ /* 0x000fe200078ef80d */
[----:B------:R-:W-:Y:S01]  /*2880*/  @P5 STS.128 [R215+0x10800], RZ ;  /* 0x010800ffd7005388 */ /* 0x000fe20000000c00 */
[----:B------:R-:W-:-:S02]  /*2890*/  SHF.R.U32.HI R6, RZ, 0x3, R6 ;  /* 0x00000003ff067819 */ /* 0x000fc40000011606 */
[----:B------:R-:W-:Y:S01]  /*28a0*/  @!P4 LEA.HI.X R13, R136, R209, R137, 0x6, P0 ;  /* 0x000000d1880dc211 */ /* 0x000fe200000f3489 */
[----:B------:R-:W-:Y:S01]  /*28b0*/  @!PT LDS RZ, [RZ] ;  /* 0x00000000fffff984 */ /* 0x000fe20000000800 */
[----:B------:R-:W-:Y:S01]  /*28c0*/  @!PT LDS RZ, [RZ] ;  /* 0x00000000fffff984 */ /* 0x000fe20000000800 */
[----:B------:R-:W-:Y:S01]  /*28d0*/  @!PT LDS RZ, [RZ] ;  /* 0x00000000fffff984 */ /* 0x000fe20000000800 */
[----:B------:R-:W-:Y:S01]  /*28e0*/  @!P5 LDGSTS.E.BYPASS.LTC128B.128 [R215+0xc800], desc[UR10][R10.64] ;  /* 0x0c8000000ad7dfae */ /* 0x000fe2000b901d4a */
[----:B------:R-:W-:Y:S01]  /*28f0*/  LOP3.LUT R6, R5, R6, RZ, 0x3c, !PT ;  /* 0x0000000605067212 */ /* 0x000fe200078e3cff */
[C---:B------:R-:W-:Y:S01]  /*2900*/  IMAD R5, R106.reuse, 0x400, R105 ;  /* 0x000004006a057824 */ /* 0x040fe200078e0269 */
[----:B------:R-:W-:Y:S01]  /*2910*/  LEA R106, R106, R110, 0x4 ;  /* 0x0000006e6a6a7211 */ /* 0x000fe200078e20ff */
[----:B------:R-:W-:Y:S01]  /*2920*/  @!P5 LDGSTS.E.BYPASS.LTC128B.128 [R215+0xe800], desc[UR10][R10.64+0x80] ;  /* 0x0e8000800ad7dfae */ /* 0x000fe2000b901d4a */
[C---:B------:R-:W-:Y:S01]  /*2930*/  LOP3.LUT R200, R6.reuse, R105, RZ, 0xfc, !PT ;  /* 0x0000006906c87212 */ /* 0x040fe200078efcff */
[----:B------:R-:W-:Y:S02]  /*2940*/  IMAD.IADD R206, R6, 0x1, R5 ;  /* 0x0000000106ce7824 */ /* 0x000fe400078e0205 */
[----:B------:R-:W-:Y:S01]  /*2950*/  @!P5 LDGSTS.E.BYPASS.LTC128B.128 [R215+0x10800], desc[UR10][R10.64+0x100] ;  /* 0x108001000ad7dfae */ /* 0x000fe2000b901d4a */
[----:B------:R-:W-:-:S02]  /*2960*/  IMAD.MOV.U32 R5, RZ, RZ, 0x20 ;  /* 0x00000020ff057424 */ /* 0x000fc400078e00ff */
[----:B-1----:R-:W-:Y:S01]  /*2970*/  @!P3 IMAD.MOV.U32 R211, RZ, RZ, R209 ;  /* 0x000000ffffd3b224 */ /* 0x002fe200078e00d1 */
[----:B------:R-:W-:Y:S01]  /*2980*/  @P4 STS.128 [R215+0xd000], RZ ;  /* 0x00d000ffd7004388 */ /* 0x000fe20000000c00 */
[----:B------:R-:W-:Y:S01]  /*2990*/  LEA R206, R206, UR4, 0x1 ;  /* 0x00000004cece7c11 */ /* 0x000fe2000f8e08ff */
[----:B------:R-:W-:Y:S02]  /*29a0*/  @!P3 IMAD.WIDE.U32 R8, R136, 0x60, R210 ;  /* 0x000000608808b825 */ /* 0x000fe400078e00d2 */
[----:B------:R-:W-:Y:S01]  /*29b0*/  @P4 STS.128 [R215+0xf000], RZ ;  /* 0x00f000ffd7004388 */ /* 0x000fe20000000c00 */
[----:B------:R-:W-:Y:S01]  /*29c0*/  SEL R5, R5, 0xffffffe0, !P2 ;  /* 0xffffffe005057807 */ /* 0x000fe20005000000 */
[----:B------:R-:W-:Y:S02]  /*29d0*/  @!P3 IMAD.IADD R9, R9, 0x1, R7 ;  /* 0x000000010909b824 */ /* 0x000fe400078e0207 */
[----:B------:R-:W-:Y:S01]  /*29e0*/  @P4 STS.128 [R215+0x11000], RZ ;  /* 0x011000ffd7004388 */ /* 0x000fe20000000c00 */
[----:B------:R-:W-:Y:S01]  /*29f0*/  MOV R7, 0x10 ;  /* 0x0000001000077802 */ /* 0x000fe20000000f00 */
[----:B------:R-:W-:-:S02]  /*2a00*/  IMAD R202, R5, 0x2, R206 ;  /* 0x0000000205ca7824 */ /* 0x000fc400078e02ce */
[----:B------:R-:W-:Y:S01]  /*2a10*/  @!PT LDS RZ, [RZ] ;  /* 0x00000000fffff984 */ /* 0x000fe20000000800 */
[----:B------:R-:W-:Y:S01]  /*2a20*/  @!PT LDS RZ, [RZ] ;  /* 0x00000000fffff984 */ /* 0x000fe20000000800 */
[----:B------:R-:W-:Y:S01]  /*2a30*/  @!PT LDS RZ, [RZ] ;  /* 0x00000000fffff984 */ /* 0x000fe20000000800 */
[----:B------:R-:W-:Y:S01]  /*2a40*/  @!P4 LDGSTS.E.BYPASS.LTC128B.128 [R215+0xd000], desc[UR10][R12.64] ;  /* 0x0d0000000cd7cfae */ /* 0x000fe2000b901d4a */
[----:B------:R-:W-:Y:S02]  /*2a50*/  SEL R7, R7, 0xfffffff0, !P1 ;  /* 0xfffffff007077807 */ /* 0x000fe40004800000 */
[----:B------:R-:W-:Y:S01]  /*2a60*/  R2P PR, R0, 0x6 ;  /* 0x0000000600007804 */ /* 0x000fe20000000000 */
[----:B------:R-:W-:Y:S01]  /*2a70*/  @!P4 LDGSTS.E.BYPASS.LTC128B.128 [R215+0xf000], desc[UR10][R12.64+0x80] ;  /* 0x0f0000800cd7cfae */ /* 0x000fe2000b901d4a */
[----:B------:R-:W-:Y:S01]  /*2a80*/  VIADD R0, R205, 0x6000 ;  /* 0x00006000cd007836 */ /* 0x000fe20000000000 */
[----:B------:R-:W-:Y:S02]  /*2a90*/  LEA R204, R7, R206, 0x1 ;  /* 0x000000ce07cc7211 */ /* 0x000fe400078e08ff */
[----:B------:R-:W-:Y:S03]  /*2aa0*/  @!P4 LDGSTS.E.BYPASS.LTC128B.128 [R215+0x11000], desc[UR10][R12.64+0x100] ;  /* 0x110001000cd7cfae */ /* 0x000fe6000b901d4a */
[----:B------:R-:W-:Y:S01]  /*2ab0*/  IMAD R201, R5, 0x2, R204 ;  /* 0x0000000205c97824 */ /* 0x000fe200078e02cc */
[----:B------:R-:W-:Y:S04]  /*2ac0*/  @P3 STS.128 [R215+0xd800], RZ ;  /* 0x00d800ffd7003388 */ /* 0x000fe80000000c00 */
[----:B------:R-:W-:Y:S01]  /*2ad0*/  @P3 STS.128 [R215+0xf800], RZ ;  /* 0x00f800ffd7003388 */ /* 0x000fe20000000c00 */
[----:B------:R-:W-:Y:S01]  /*2ae0*/  @P1 VIADD R203, R0, 0xffffffe0 ;  /* 0xffffffe000cb1836 */ /* 0x000fe20000000000 */
[----:B------:R-:W-:Y:S01]  /*2af0*/  ISETP.GT.AND P1, PT, R213, R208, PT ;  /* 0x000000d0d500720c */ /* 0x000fe20003f24270 */
[----:B------:R-:W-:Y:S01]  /*2b00*/  IMAD.MOV.U32 R0, RZ, RZ, 0x40 ;  /* 0x00000040ff007424 */ /* 0x000fe200078e00ff */
[----:B------:R-:W-:Y:S01]  /*2b10*/  @P3 STS.128 [R215+0x11800], RZ ;  /* 0x011800ffd7003388 */ /* 0x000fe20000000c00 */
[C---:B------:R-:W-:Y:S01]  /*2b20*/  VIADD R195, R203.reuse, 0x800 ;  /* 0x00000800cbc37836 */ /* 0x040fe20000000000 */
[C---:B------:R-:W-:Y:S01]  /*2b30*/  IADD3 R193, R203.reuse, 0x1800, RZ ;  /* 0x00001800cbc17810 */ /* 0x040fe20007ffe0ff */
[C---:B------:R-:W-:Y:S01]  /*2b40*/  VIADD R194, R203.reuse, 0x1000 ;  /* 0x00001000cbc27836 */ /* 0x040fe20000000000 */
[----:B------:R-:W-:Y:S01]  /*2b50*/  @!PT LDS RZ, [RZ] ;  /* 0x00000000fffff984 */ /* 0x000fe20000000800 */
[----:B------:R-:W-:Y:S01]  /*2b60*/  @!PT LDS RZ, [RZ] ;  /* 0x00000000fffff984 */ /* 0x000fe20000000800 */
[----:B------:R-:W-:Y:S01]  /*2b70*/  @!PT LDS RZ, [RZ] ;  /* 0x00000000fffff984 */ /* 0x000fe20000000800 */
[----:B------:R-:W-:Y:S01]  /*2b80*/  @!P3 LDGSTS.E.BYPASS.LTC128B.128 [R215+0xd800], desc[UR10][R8.64] ;  /* 0x0d80000008d7bfae */ /* 0x000fe2000b901d4a */
[----:B------:R-:W-:Y:S01]  /*2b90*/  SEL R0, R0, 0xffffffc0, !P2 ;  /* 0xffffffc000007807 */ /* 0x000fe20005000000 */
[C---:B------:R-:W-:Y:S01]  /*2ba0*/  VIADD R191, R203.reuse, 0x2000 ;  /* 0x00002000cbbf7836 */ /* 0x040fe20000000000 */
[----:B------:R-:W-:Y:S01]  /*2bb0*/  IADD3 R188, R203, 0x3800, RZ ;  /* 0x00003800cbbc7810 */ /* 0x000fe20007ffe0ff */
[----:B------:R-:W-:Y:S01]  /*2bc0*/  @!P3 LDGSTS.E.BYPASS.LTC128B.128 [R215+0xf800], desc[UR10][R8.64+0x80] ;  /* 0x0f80008008d7bfae */ /* 0x000fe2000b901d4a */
[----:B------:R-:W-:Y:S01]  /*2bd0*/  IADD3 R199, R205, R0, RZ ;  /* 0x00000000cdc77210 */ /* 0x000fe20007ffe0ff */
[----:B------:R-:W-:Y:S01]  /*2be0*/  IMAD.IADD R192, R0, 0x1, R203 ;  /* 0x0000000100c07824 */ /* 0x000fe200078e02cb */
[----:B------:R-:W1:Y:S01]  /*2bf0*/  @!P1 LDC.64 R138, c[0x0][0x218] ;  /* 0x00008600ff8a9b82 */ /* 0x000e620000000a00 */
[----:B------:R2:W-:Y:S01]  /*2c00*/  @!P3 LDGSTS.E.BYPASS.LTC128B.128 [R215+0x11800], desc[UR10][R8.64+0x100] ;  /* 0x1180010008d7bfae */ /* 0x0005e2000b901d4a */
[C---:B------:R-:W-:Y:S01]  /*2c10*/  VIADD R190, R203.reuse, 0x2800 ;  /* 0x00002800cbbe7836 */ /* 0x040fe20000000000 */
[C---:B------:R-:W-:Y:S01]  /*2c20*/  IADD3 R185, R203.reuse, 0x5000, RZ ;  /* 0x00005000cbb97810 */ /* 0x040fe20007ffe0ff */
[C---:B------:R-:W-:Y:S01]  /*2c30*/  VIADD R189, R203.reuse, 0x3000 ;  /* 0x00003000cbbd7836 */ /* 0x040fe20000000000 */
[----:B------:R-:W-:Y:S01]  /*2c40*/  LDSM.16.M88.4 R20, [R206] ;  /* 0x00000000ce14783b */ /* 0x000fe20000000200 */
[----:B------:R-:W-:-:S02]  /*2c50*/  VIADD R187, R203, 0x4000 ;  /* 0x00004000cbbb7836 */ /* 0x000fc40000000000 */
[C---:B------:R-:W-:Y:S01]  /*2c60*/  VIADD R186, R203.reuse, 0x4800 ;  /* 0x00004800cbba7836 */ /* 0x040fe20000000000 */
[----:B------:R-:W3:Y:S01]  /*2c70*/  LDSM.16.M88.4 R28, [R205+0x6000] ;  /* 0x00600000cd1c783b */ /* 0x000ee20000000200 */
[----:B------:R-:W-:-:S03]  /*2c80*/  VIADD R184, R203, 0x5800 ;  /* 0x00005800cbb87836 */ /* 0x000fc60000000000 */
[----:B------:R-:W-:Y:S04]  /*2c90*/  LDSM.16.M88.4 R72, [R204] ;  /* 0x00000000cc48783b */ /* 0x000fe80000000200 */
[----:B------:R-:W-:Y:S04]  /*2ca0*/  LDSM.16.M88.4 R68, [R203] ;  /* 0x00000000cb44783b */ /* 0x000fe80000000200 */
[----:B------:R-:W4:Y:S01]  /*2cb0*/  LDSM.16.M88.4 R52, [R205+0x7000] ;  /* 0x00700000cd34783b */ /* 0x000f220000000200 */
[----:B-1----:R-:W-:-:S03]  /*2cc0*/  @!P1 LEA R220, P0, R133, R138, 0x1 ;  /* 0x0000008a85dc9211 */ /* 0x002fc600078008ff */
[----:B------:R-:W1:Y:S01]  /*2cd0*/  LDSM.16.M88.4 R60, [R205+0x6800] ;  /* 0x00680000cd3c783b */ /* 0x000e620000000200 */
[----:B------:R-:W-:-:S03]  /*2ce0*/  @!P1 LEA.HI.X R221, R133, R139, R2, 0x1, P0 ;  /* 0x0000008b85dd9211 */ /* 0x000fc600000f0c02 */
[----:B------:R-:W-:Y:S04]  /*2cf0*/  LDSM.16.M88.4 R76, [R202] ;  /* 0x00000000ca4c783b */ /* 0x000fe80000000200 */
[----:B------:R-:W-:Y:S04]  /*2d00*/  LDSM.16.M88.4 R64, [R199+0x6000] ;  /* 0x00600000c740783b */ /* 0x000fe80000000200 */
[----:B------:R-:W1:Y:S04]  /*2d10*/  LDSM.16.M88.4 R44, [R205+0x7800] ;  /* 0x00780000cd2c783b */ /* 0x000e680000000200 */
[----:B------:R-:W1:Y:S04]  /*2d20*/  LDSM.16.M88.4 R32, [R203+0x1000] ;  /* 0x00100000cb20783b */ /* 0x000e680000000200 */
[----:B------:R-:W1:Y:S01]  /*2d30*/  LDSM.16.M88.4 R36, [R203+0x800] ;  /* 0x00080000cb24783b */ /* 0x000e620000000200 */
[C---:B---3--:R-:W-:Y:S03]  /*2d40*/  HMMA.16816.F32 R16, R20.reuse, R28, RZ ;  /* 0x0000001c1410723c */ /* 0x048fe600000018ff */
[----:B------:R-:W-:Y:S04]  /*2d50*/  LDSM.16.M88.4 R24, [R201] ;  /* 0x00000000c918783b */ /* 0x000fe80000000200 */
[----:B------:R-:W3:Y:S01]  /*2d60*/  LDSM.16.M88.4 R88, [R192] ;  /* 0x00000000c058783b */ /* 0x000ee20000000200 */
[C---:B------:R-:W-:Y:S03]  /*2d70*/  HMMA.16816.F32 R28, R20.reuse, R30, RZ ;  /* 0x0000001e141c723c */ /* 0x040fe600000018ff */
[----:B------:R-:W3:Y:S03]  /*2d80*/  LDSM.16.M88.4 R48, [R203+0x1800] ;  /* 0x00180000cb30783b */ /* 0x000ee60000000200 */
[C---:B----4-:R-:W-:Y:S01]  /*2d90*/  HMMA.16816.F32 R56, R20.reuse, R52, RZ ;  /* 0x000000341438723c */ /* 0x050fe200000018ff */
[----:B--2---:R-:W2:Y:S04]  /*2da0*/  LDSM.16.M88.4 R8, [R199+0x7000] ;  /* 0x00700000c708783b */ /* 0x004ea80000000200 */
[----:B------:R-:W4:Y:S01]  /*2db0*/  LDSM.16.M88.4 R12, [R199+0x6800] ;  /* 0x00680000c70c783b */ /* 0x000f220000000200 */
[----:B------:R-:W-:Y:S03]  /*2dc0*/  HMMA.16816.F32 R52, R20, R54, RZ ;  /* 0x000000361434723c */ /* 0x000fe600000018ff */
[----:B------:R-:W-:Y:S03]  /*2dd0*/  LDSM.16.M88.4 R84, [R199+0x7800] ;  /* 0x00780000c754783b */ /* 0x000fe60000000200 */
[----:B------:R-:W-:Y:S01]  /*2de0*/  HMMA.16816.F32 R16, R72, R68, R16 ;  /* 0x000000444810723c */ /* 0x000fe20000001810 */
[----:B------:R-:W-:Y:S04]  /*2df0*/  LDSM.16.M88.4 R96, [R203+0x4000] ;  /* 0x00400000cb60783b */ /* 0x000fe80000000200 */
[----:B------:R-:W-:Y:S01]  /*2e00*/  LDSM.16.M88.4 R92, [R199+0x9000] ;  /* 0x00900000c75c783b */ /* 0x000fe20000000200 */
[C---:B-1----:R-:W-:Y:S03]  /*2e10*/  HMMA.16816.F32 R40, R20.reuse, R60, RZ ;  /* 0x0000003c1428723c */ /* 0x042fe600000018ff */
        /* <DEDUP_REMOVED lines=11> */
[----:B------:R-:W1:Y:S05]  /*2ed0*/  LDSM.16.M88.4 R32, [R206+0x2000] ;  /* 0x00200000ce20783b */ /* 0x000e6a0000000200 */
[C---:B------:R-:W-:Y:S06]  /*2ee0*/  HMMA.16816.F32 R40, R72.reuse, R36, R40 ;  /* 0x000000244828723c */ /* 0x040fec0000001828 */
        /* <DEDUP_REMOVED lines=9> */
[C---:B--2---:R-:W-:Y:S06]  /*2f80*/  HMMA.16816.F32 R56, R76.reuse, R8, R56 ;  /* 0x000000084c38723c */ /* 0x044fec0000001838 */
[C---:B------:R-:W-:Y:S01]  /*2f90*/  HMMA.16816.F32 R52, R76.reuse, R10, R52 ;  /* 0x0000000a4c34723c */ /* 0x040fe20000001834 */
[----:B------:R-:W2:Y:S05]  /*2fa0*/  LDSM.16.M88.4 R8, [R204+0x2000] ;  /* 0x00200000cc08783b */ /* 0x000eaa0000000200 */
        /* <DEDUP_REMOVED lines=13> */
[C---:B------:R-:W-:Y:S06]  /*3080*/  HMMA.16816.F32 R40, R24.reuse, R44, R40 ;  /* 0x0000002c1828723c */ /* 0x040fec0000001828 */
[----:B------:R-:W-:Y:S01]  /*3090*/  HMMA.16816.F32 R60, R24, R46, R60 ;  /* 0x0000002e183c723c */ /* 0x000fe2000000183c */
[----:B------:R-:W4:Y:S05]  /*30a0*/  LDSM.16.M88.4 R44, [R205+0x9800] ;  /* 0x00980000cd2c783b */ /* 0x000f2a0000000200 */
[----:B--2---:R-:W-:Y:S06]  /*30b0*/  HMMA.16816.F32 R16, R8, R48, R16 ;  /* 0x000000300810723c */ /* 0x004fec0000001810 */
[C---:B------:R-:W-:Y:S06]  /*30c0*/  HMMA.16816.F32 R80, R24.reuse, R64, R80 ;  /* 0x000000401850723c */ /* 0x040fec0000001850 */
[----:B------:R-:W-:Y:S01]  /*30d0*/  HMMA.16816.F32 R76, R24, R66, R76 ;  /* 0x00000042184c723c */ /* 0x000fe2000000184c */
[----:B------:R-:W2:Y:S04]  /*30e0*/  LDSM.16.M88.4 R24, [R192+0x2000] ;  /* 0x00200000c018783b */ /* 0x000ea80000000200 */
[----:B------:R-:W-:Y:S01]  /*30f0*/  LDSM.16.M88.4 R64, [R199+0x8800] ;  /* 0x00880000c740783b */ /* 0x000fe20000000200 */
[C---:B------:R-:W-:Y:S03]  /*3100*/  HMMA.16816.F32 R28, R32.reuse, R70, R28 ;  /* 0x00000046201c723c */ /* 0x040fe6000000181c */
[----:B------:R-:W-:Y:S03]  /*3110*/  LDSM.16.M88.4 R68, [R192+0x3000] ;  /* 0x00300000c044783b */ /* 0x000fe60000000200 */
[C---:B---3--:R-:W-:Y:S06]  /*3120*/  HMMA.16816.F32 R40, R32.reuse, R12, R40 ;  /* 0x0000000c2028723c */ /* 0x048fec0000001828 */
[----:B------:R-:W-:Y:S01]  /*3130*/  HMMA.16816.F32 R60, R32, R14, R60 ;  /* 0x0000000e203c723c */ /* 0x000fe2000000183c */
[----:B------:R-:W3:Y:S05]  /*3140*/  LDSM.16.M88.4 R12, [R203+0x2800] ;  /* 0x00280000cb0c783b */ /* 0x000eea0000000200 */
[----:B-1----:R-:W-:Y:S06]  /*3150*/  HMMA.16816.F32 R16, R88, R36, R16 ;  /* 0x000000245810723c */ /* 0x002fec0000001810 */
[C---:B------:R-:W-:Y:S06]  /*3160*/  HMMA.16816.F32 R56, R32.reuse, R20, R56 ;  /* 0x000000142038723c */ /* 0x040fec0000001838 */
[C---:B------:R-:W-:Y:S01]  /*3170*/  HMMA.16816.F32 R52, R32.reuse, R22, R52 ;  /* 0x000000162034723c */ /* 0x040fe20000001834 */
[----:B------:R-:W1:Y:S05]  /*3180*/  LDSM.16.M88.4 R20, [R203+0x3000] ;  /* 0x00300000cb14783b */ /* 0x000e6a0000000200 */
[----:B----4-:R-:W-:Y:S06]  /*3190*/  HMMA.16816.F32 R80, R32, R44, R80 ;  /* 0x0000002c2050723c */ /* 0x010fec0000001850 */
[----:B------:R-:W-:Y:S01]  /*31a0*/  HMMA.16816.F32 R28, R8, R50, R28 ;  /* 0x00000032081c723c */ /* 0x000fe2000000181c */
[----:B------:R-:W-:Y:S05]  /*31b0*/  LDSM.16.M88.4 R48, [R206+0x4000] ;  /* 0x00400000ce30783b */ /* 0x000fea0000000200 */
[----:B------:R-:W-:Y:S01]  /*31c0*/  HMMA.16816.F32 R76, R32, R46, R76 ;  /* 0x0000002e204c723c */ /* 0x000fe2000000184c */
[----:B------:R-:W4:Y:S04]  /*31d0*/  LDSM.16.M88.4 R32, [R205+0xa000] ;  /* 0x00a00000cd20783b */ /* 0x000f280000000200 */
[----:B------:R-:W-:Y:S01]  /*31e0*/  LDSM.16.M88.4 R44, [R205+0xa800] ;  /* 0x00a80000cd2c783b */ /* 0x000fe20000000200 */
[----:B--2---:R-:W-:Y:S06]  /*31f0*/  HMMA.16816.F32 R16, R72, R24, R16 ;  /* 0x000000184810723c */ /* 0x004fec0000001810 */
[C---:B---3--:R-:W-:Y:S06]  /*3200*/  HMMA.16816.F32 R40, R8.reuse, R12, R40 ;  /* 0x0000000c0828723c */ /* 0x048fec0000001828 */
[----:B------:R-:W-:Y:S01]  /*3210*/  HMMA.16816.F32 R60, R8, R14, R60 ;  /* 0x0000000e083c723c */ /* 0x000fe2000000183c */
[----:B------:R-:W2:Y:S05]  /*3220*/  LDSM.16.M88.4 R12, [R203+0x3800] ;  /* 0x00380000cb0c783b */ /* 0x000eaa0000000200 */
[----:B------:R-:W-:Y:S01]  /*3230*/  HMMA.16816.F32 R28, R88, R38, R28 ;  /* 0x00000026581c723c */ /* 0x000fe2000000181c */
[----:B------:R-:W3:Y:S05]  /*3240*/  LDSM.16.M88.4 R36, [R204+0x4000] ;  /* 0x00400000cc24783b */ /* 0x000eea0000000200 */
[C---:B-1----:R-:W-:Y:S06]  /*3250*/  HMMA.16816.F32 R56, R8.reuse, R20, R56 ;  /* 0x000000140838723c */ /* 0x042fec0000001838 */
[----:B------:R-:W-:Y:S01]  /*3260*/  HMMA.16816.F32 R52, R8, R22, R52 ;  /* 0x000000160834723c */ /* 0x000fe20000001834 */
[----:B------:R-:W-:Y:S05]  /*3270*/  LDSM.16.M88.4 R20, [R199+0xa000] ;  /* 0x00a00000c714783b */ /* 0x000fea0000000200 */
[----:B----4-:R-:W-:Y:S06]  /*3280*/  HMMA.16816.F32 R16, R48, R32, R16 ;  /* 0x000000203010723c */ /* 0x010fec0000001810 */
[----:B------:R-:W-:Y:S01]  /*3290*/  HMMA.16816.F32 R28, R72, R26, R28 ;  /* 0x0000001a481c723c */ /* 0x000fe2000000181c */
[----:B------:R-:W1:Y:S05]  /*32a0*/  LDSM.16.M88.4 R24, [R202+0x4000] ;  /* 0x00400000ca18783b */ /* 0x000e6a0000000200 */
[----:B------:R-:W-:Y:S06]  /*32b0*/  HMMA.16816.F32 R40, R88, R64, R40 ;  /* 0x000000405828723c */ /* 0x000fec0000001828 */
[C---:B--2---:R-:W-:Y:S06]  /*32c0*/  HMMA.16816.F32 R80, R8.reuse, R12, R80 ;  /* 0x0000000c0850723c */ /* 0x044fec0000001850 */
[----:B------:R-:W-:Y:S01]  /*32d0*/  HMMA.16816.F32 R76, R8, R14, R76 ;  /* 0x0000000e084c723c */ /* 0x000fe2000000184c */
[----:B------:R-:W-:Y:S04]  /*32e0*/  LDSM.16.M88.4 R12, [R201+0x4000] ;  /* 0x00400000c90c783b */ /* 0x000fe80000000200 */
[----:B------:R-:W-:Y:S01]  /*32f0*/  LDSM.16.M88.4 R8, [R192+0x4000] ;  /* 0x00400000c008783b */ /* 0x000fe20000000200 */
[----:B---3--:R-:W-:Y:S06]  /*3300*/  HMMA.16816.F32 R16, R36, R96, R16 ;  /* 0x000000602410723c */ /* 0x008fec0000001810 */
[----:B------:R-:W-:Y:S01]  /*3310*/  HMMA.16816.F32 R60, R88, R66, R60 ;  /* 0x00000042583c723c */ /* 0x000fe2000000183c */
[----:B------:R-:W2:Y:S05]  /*3320*/  LDSM.16.M88.4 R64, [R192+0x3800] ;  /* 0x00380000c040783b */ /* 0x000eaa0000000200 */
[----:B------:R-:W-:Y:S01]  /*3330*/  HMMA.16816.F32 R28, R48, R34, R28 ;  /* 0x00000022301c723c */ /* 0x000fe2000000181c */
[----:B------:R-:W-:Y:S05]  /*3340*/  LDSM.16.M88.4 R32, [R203+0x4800] ;  /* 0x00480000cb20783b */ /* 0x000fea0000000200 */
[C---:B------:R-:W-:Y:S06]  /*3350*/  HMMA.16816.F32 R80, R88.reuse, R84, R80 ;  /* 0x000000545850723c */ /* 0x040fec0000001850 */
[C---:B------:R-:W-:Y:S06]  /*3360*/  HMMA.16816.F32 R56, R88.reuse, R92, R56 ;  /* 0x0000005c5838723c */ /* 0x040fec0000001838 */
[----:B------:R-:W-:Y:S01]  /*3370*/  HMMA.16816.F32 R52, R88, R94, R52 ;  /* 0x0000005e5834723c */ /* 0x000fe20000001834 */
[----:B------:R-:W3:Y:S05]  /*3380*/  LDSM.16.M88.4 R92, [R205+0xb000] ;  /* 0x00b00000cd5c783b */ /* 0x000eea0000000200 */
[----:B-1----:R-:W-:Y:S06]  /*3390*/  HMMA.16816.F32 R16, R24, R20, R16 ;  /* 0x000000141810723c */ /* 0x002fec0000001810 */
[----:B------:R-:W-:Y:S01]  /*33a0*/  HMMA.16816.F32 R84, R88, R86, R76 ;  /* 0x000000565854723c */ /* 0x000fe2000000184c */
[----:B------:R-:W-:Y:S05]  /*33b0*/  LDSM.16.M88.4 R76, [R199+0xa800] ;  /* 0x00a80000c74c783b */ /* 0x000fea0000000200 */
[----:B------:R-:W-:Y:S06]  /*33c0*/  HMMA.16816.F32 R28, R36, R98, R28 ;  /* 0x00000062241c723c */ /* 0x000fec000000181c */
[C---:B------:R-:W-:Y:S06]  /*33d0*/  HMMA.16816.F32 R56, R72.reuse, R68, R56 ;  /* 0x000000444838723c */ /* 0x040fec0000001838 */
[C---:B------:R-:W-:Y:S06]  /*33e0*/  HMMA.16816.F32 R52, R72.reuse, R70, R52 ;  /* 0x000000464834723c */ /* 0x040fec0000001834 */
[----:B--2---:R-:W-:Y:S06]  /*33f0*/  HMMA.16816.F32 R80, R72, R64, R80 ;  /* 0x000000404850723c */ /* 0x004fec0000001850 */
[----:B------:R-:W-:Y:S06]  /*3400*/  HMMA.16816.F32 R16, R12, R8, R16 ;  /* 0x000000080c10723c */ /* 0x000fec0000001810 */
[----:B------:R-:W-:Y:S01]  /*3410*/  HMMA.16816.F32 R84, R72, R66, R84 ;  /* 0x000000424854723c */ /* 0x000fe20000001854 */
[----:B------:R-:W1:Y:S05]  /*3420*/  LDSM.16.M88.4 R64, [R205+0xb800] ;  /* 0x00b80000cd40783b */ /* 0x000e6a0000000200 */
[----:B------:R-:W-:Y:S01]  /*3430*/  HMMA.16816.F32 R28, R24, R22, R28 ;  /* 0x00000016181c723c */ /* 0x000fe2000000181c */
[----:B------:R-:W2:Y:S05]  /*3440*/  LDSM.16.M88.4 R20, [R203+0x5000] ;  /* 0x00500000cb14783b */ /* 0x000eaa0000000200 */
[C---:B------:R-:W-:Y:S06]  /*3450*/  HMMA.16816.F32 R40, R72.reuse, R100, R40 ;  /* 0x000000644828723c */ /* 0x040fec0000001828 */
[----:B------:R-:W-:Y:S01]  /*3460*/  HMMA.16816.F32 R60, R72, R102, R60 ;  /* 0x00000066483c723c */ /* 0x000fe2000000183c */
[----:B------:R-:W-:Y:S01]  /*3470*/  FMUL.FTZ R68, R16, UR5 ;  /* 0x0000000510447c20 */ /* 0x000fe20008410000 */
[----:B------:R-:W-:Y:S01]  /*3480*/  FMUL.FTZ R69, R17, UR5 ;  /* 0x0000000511457c20 */ /* 0x000fe20008410000 */
[----:B------:R-:W-:Y:S01]  /*3490*/  FMUL.FTZ R70, R18, UR5 ;  /* 0x0000000512467c20 */ /* 0x000fe20008410000 */
[----:B------:R-:W-:-:S02]  /*34a0*/  FMUL.FTZ R71, R19, UR5 ;  /* 0x0000000513477c20 */ /* 0x000fc40008410000 */
[C---:B---3--:R-:W-:Y:S01]  /*34b0*/  HMMA.16816.F32 R56, R48.reuse, R92, R56 ;  /* 0x0000005c3038723c */ /* 0x048fe20000001838 */
[----:B------:R-:W3:Y:S01]  /*34c0*/  LDSM.16.M88.4 R16, [R203+0x5800] ;  /* 0x00580000cb10783b */ /* 0x000ee20000000200 */
[----:B------:R-:W4:Y:S04]  /*34d0*/  MUFU.TANH R68, R68 ;  /* 0x0000004400447308 */ /* 0x000f280000002400 */
[----:B------:R-:W-:Y:S04]  /*34e0*/  HMMA.16816.F32 R52, R48, R94, R52 ;  /* 0x0000005e3034723c */ /* 0x000fe80000001834 */
[----:B------:R-:W1:Y:S02]  /*34f0*/  MUFU.TANH R69, R69 ;  /* 0x0000004500457308 */ /* 0x000e640000002400 */
[----:B------:R-:W-:Y:S01]  /*3500*/  HMMA.16816.F32 R28, R12, R10, R28 ;  /* 0x0000000a0c1c723c */ /* 0x000fe2000000181c */
[----:B------:R-:W4:Y:S05]  /*3510*/  LDSM.16.M88.4 R8, [R199+0xb000] ;  /* 0x00b00000c708783b */ /* 0x000f2a0000000200 */
[C---:B------:R-:W-:Y:S01]  /*3520*/  HMMA.16816.F32 R40, R48.reuse, R44, R40 ;  /* 0x0000002c3028723c */ /* 0x040fe20000001828 */
[----:B------:R-:W2:Y:S05]  /*3530*/  MUFU.TANH R70, R70 ;  /* 0x0000004600467308 */ /* 0x000eaa0000002400 */
[C---:B------:R-:W-:Y:S01]  /*3540*/  HMMA.16816.F32 R60, R48.reuse, R46, R60 ;  /* 0x0000002e303c723c */ /* 0x040fe2000000183c */
[----:B------:R-:W-:Y:S02]  /*3550*/  LDSM.16.M88.4 R44, [R192+0x4800] ;  /* 0x00480000c02c783b */ /* 0x000fe40000000200 */
[----:B------:R-:W3:Y:S03]  /*3560*/  MUFU.TANH R71, R71 ;  /* 0x0000004700477308 */ /* 0x000ee60000002400 */
[C---:B-1----:R-:W-:Y:S06]  /*3570*/  HMMA.16816.F32 R80, R48.reuse, R64, R80 ;  /* 0x000000403050723c */ /* 0x042fec0000001850 */
[----:B------:R-:W-:Y:S01]  /*3580*/  HMMA.16816.F32 R84, R48, R66, R84 ;  /* 0x000000423054723c */ /* 0x000fe20000001854 */
[----:B------:R-:W-:Y:S01]  /*3590*/  FMUL.FTZ R28, R28, UR5 ;  /* 0x000000051c1c7c20 */ /* 0x000fe20008410000 */
[----:B------:R-:W-:Y:S01]  /*35a0*/  FMUL.FTZ R29, R29, UR5 ;  /* 0x000000051d1d7c20 */ /* 0x000fe20008410000 */
[----:B------:R-:W-:Y:S01]  /*35b0*/  FMUL.FTZ R30, R30, UR5 ;  /* 0x000000051e1e7c20 */ /* 0x000fe20008410000 */
[----:B------:R-:W-:-:S02]  /*35c0*/  FMUL.FTZ R31, R31, UR5 ;  /* 0x000000051f1f7c20 */ /* 0x000fc40008410000 */
[C---:B--2---:R-:W-:Y:S01]  /*35d0*/  HMMA.16816.F32 R56, R36.reuse, R20, R56 ;  /* 0x000000142438723c */ /* 0x044fe20000001838 */
[----:B------:R-:W1:Y:S05]  /*35e0*/  MUFU.TANH R28, R28 ;  /* 0x0000001c001c7308 */ /* 0x000e6a0000002400 */
[C---:B------:R-:W-:Y:S01]  /*35f0*/  HMMA.16816.F32 R52, R36.reuse, R22, R52 ;  /* 0x000000162434723c */ /* 0x040fe20000001834 */
[----:B------:R-:W2:Y:S02]  /*3600*/  LDSM.16.M88.4 R20, [R199+0xb800] ;  /* 0x00b80000c714783b */ /* 0x000ea40000000200 */
[----:B------:R-:W1:Y:S03]  /*3610*/  MUFU.TANH R29, R29 ;  /* 0x0000001d001d7308 */ /* 0x000e660000002400 */
[C---:B------:R-:W-:Y:S05]  /*3620*/  HMMA.16816.F32 R40, R36.reuse, R32, R40 ;  /* 0x000000202428723c */ /* 0x040fea0000001828 */
[----:B------:R-:W1:Y:S01]  /*3630*/  MUFU.TANH R30, R30 ;  /* 0x0000001e001e7308 */ /* 0x000e620000002400 */
[C---:B------:R-:W-:Y:S01]  /*3640*/  HMMA.16816.F32 R60, R36.reuse, R34, R60 ;  /* 0x00000022243c723c */ /* 0x040fe2000000183c */
[----:B------:R-:W1:Y:S05]  /*3650*/  LDSM.16.M88.4 R32, [R192+0x5000] ;  /* 0x00500000c020783b */ /* 0x000e6a0000000200 */
[C---:B---3--:R-:W-:Y:S01]  /*3660*/  HMMA.16816.F32 R80, R36.reuse, R16, R80 ;  /* 0x000000102450723c */ /* 0x048fe20000001850 */
[----:B------:R-:W3:Y:S05]  /*3670*/  MUFU.TANH R31, R31 ;  /* 0x0000001f001f7308 */ /* 0x000eea0000002400 */
[----:B------:R-:W-:Y:S06]  /*3680*/  HMMA.16816.F32 R84, R36, R18, R84 ;  /* 0x000000122454723c */ /* 0x000fec0000001854 */
[C---:B----4-:R-:W-:Y:S06]  /*3690*/  HMMA.16816.F32 R56, R24.reuse, R8, R56 ;  /* 0x000000081838723c */ /* 0x050fec0000001838 */
[----:B------:R-:W-:Y:S01]  /*36a0*/  HMMA.16816.F32 R52, R24, R10, R52 ;  /* 0x0000000a1834723c */ /* 0x000fe20000001834 */
[----:B------:R-:W4:Y:S01]  /*36b0*/  LDSM.16.M88.4 R8, [R192+0x5800] ;  /* 0x00580000c008783b */ /* 0x000f220000000200 */
[----:B------:R-:W-:-:S04]  /*36c0*/  DEPBAR.LE SB0, 0x0 ;  /* 0x000080000000791a */ /* 0x000fc80000000000 */
[C---:B------:R-:W-:Y:S06]  /*36d0*/  HMMA.16816.F32 R40, R24.reuse, R76, R40 ;  /* 0x0000004c1828723c */ /* 0x040fec0000001828 */
[C---:B------:R-:W-:Y:S06]  /*36e0*/  HMMA.16816.F32 R60, R24.reuse, R78, R60 ;  /* 0x0000004e183c723c */ /* 0x040fec000000183c */
[C---:B--2---:R-:W-:Y:S06]  /*36f0*/  HMMA.16816.F32 R80, R24.reuse, R20, R80 ;  /* 0x000000141850723c */ /* 0x044fec0000001850 */
[----:B------:R-:W-:Y:S06]  /*3700*/  HMMA.16816.F32 R84, R24, R22, R84 ;  /* 0x000000161854723c */ /* 0x000fec0000001854 */
[C---:B------:R-:W-:Y:S06]  /*3710*/  HMMA.16816.F32 R40, R12.reuse, R44, R40 ;  /* 0x0000002c0c28723c */ /* 0x040fec0000001828 */
[C---:B------:R-:W-:Y:S06]  /*3720*/  HMMA.16816.F32 R60, R12.reuse, R46, R60 ;  /* 0x0000002e0c3c723c */ /* 0x040fec000000183c */
[C---:B-1----:R-:W-:Y:S06]  /*3730*/  HMMA.16816.F32 R56, R12.reuse, R32, R56 ;  /* 0x000000200c38723c */ /* 0x042fec0000001838 */
[C---:B------:R-:W-:Y:S06]  /*3740*/  HMMA.16816.F32 R52, R12.reuse, R34, R52 ;  /* 0x000000220c34723c */ /* 0x040fec0000001834 */
[----:B----4-:R-:W-:Y:S01]  /*3750*/  HMMA.16816.F32 R80, R12, R8, R80 ;  /* 0x000000080c50723c */ /* 0x010fe20000001850 */
        /* <DEDUP_REMOVED lines=9> */
[----:B------:R-:W-:Y:S01]  /*37f0*/  FMUL.FTZ R21, R63, UR5 ;  /* 0x000000053f157c20 */ /* 0x000fe20008410000 */
[----:B------:R-:W-:Y:S02]  /*3800*/  IMAD.IADD R0, R4, 0x1, -R9 ;  /* 0x0000000104007824 */ /* 0x000fe400078e0a09 */
[----:B------:R-:W-:Y:S01]  /*3810*/  FMUL.FTZ R56, R56, UR5 ;  /* 0x0000000538387c20 */ /* 0x000fe20008410000 */
        /* <DEDUP_REMOVED lines=9> */
[----:B------:R-:W1:Y:S01]  /*38b0*/  MUFU.TANH R40, R40 ;  /* 0x0000002800287308 */ /* 0x000e620000002400 */
[----:B------:R-:W-:Y:S01]  /*38c0*/  FMUL.FTZ R80, R80, UR5 ;  /* 0x0000000550507c20 */ /* 0x000fe20008410000 */
[----:B------:R-:W-:Y:S01]  /*38d0*/  SHF.R.S32.HI R9, RZ, 0x2, R9 ;  /* 0x00000002ff097819 */ /* 0x000fe20000011409 */
[----:B------:R-:W-:Y:S01]  /*38e0*/  FMUL.FTZ R81, R81, UR5 ;  /* 0x0000000551517c20 */ /* 0x000fe20008410000 */
[----:B------:R-:W-:Y:S01]  /*38f0*/  FMUL.FTZ R82, R82, UR5 ;  /* 0x0000000552527c20 */ /* 0x000fe20008410000 */
[----:B------:R-:W-:Y:S01]  /*3900*/  FMUL.FTZ R83, R83, UR5 ;  /* 0x0000000553537c20 */ /* 0x000fe20008410000 */
[----:B------:R-:W-:Y:S01]  /*3910*/  IADD3 R9, R106, 0x1, R9 ;  /* 0x000000016a097810 */ /* 0x000fe20007ffe009 */
[----:B------:R-:W-:Y:S01]  /*3920*/  FMUL.FTZ R84, R84, UR5 ;  /* 0x0000000554547c20 */ /* 0x000fe20008410000 */
[----:B------:R-:W-:Y:S01]  /*3930*/  FMUL.FTZ R85, R85, UR5 ;  /* 0x0000000555557c20 */ /* 0x000fe20008410000 */
[----:B------:R-:W-:Y:S01]  /*3940*/  FMUL.FTZ R86, R86, UR5 ;  /* 0x0000000556567c20 */ /* 0x000fe20008410000 */
[----:B------:R-:W-:Y:S01]  /*3950*/  FMUL.FTZ R87, R87, UR5 ;  /* 0x0000000557577c20 */ /* 0x000fe20008410000 */
[----:B------:R-:W2:Y:S01]  /*3960*/  MUFU.TANH R41, R41 ;  /* 0x0000002900297308 */ /* 0x000ea20000002400 */
[----:B------:R-:W-:-:S05]  /*3970*/  IADD3 R0, R104, R9, -R109 ;  /* 0x0000000968007210 */ /* 0x000fca0007ffe86d */
[----:B------:R-:W-:Y:S02]  /*3980*/  IMAD.IADD R107, R0, 0x1, R107 ;  /* 0x00000001006b7824 */ /* 0x000fe400078e026b */
[----:B------:R-:W4:Y:S03]  /*3990*/  MUFU.TANH R16, R16 ;  /* 0x0000001000107308 */ /* 0x000f260000002400 */
[C---:B------:R-:W-:Y:S02]  /*39a0*/  VIMNMX R211, R107.reuse, R104, PT ;  /* 0x000000686bd37248 */ /* 0x040fe40003fe0100 */
[----:B------:R-:W-:-:S03]  /*39b0*/  VIADDMNMX R0, R107, 0x8, R104, PT ;  /* 0x000000086b007846 */ /* 0x000fc60003800168 */
        /* <DEDUP_REMOVED lines=31> */
[----:B------:R-:W2:Y:S02]  /*3bb0*/  I2F.RP R9, R6 ;  /* 0x0000000600097306 */ /* 0x000ea40000209400 */
[----:B------:R-:W-:-:S06]  /*3bc0*/  ISETP.GE.AND P0, PT, R15, RZ, PT ;  /* 0x000000ff0f00720c */ /* 0x000fcc0003f06270 */
        /* <DEDUP_REMOVED lines=50> */
.L_x_3134:
[----:B------:R-:W-:-:S04]  /*3ef0*/  LEA R6, -R134, RZ, 0x6 ;  /* 0x000000ff86067211 */ /* 0x000fc800078e31ff */
[----:B------:R-:W-:-:S07]  /*3f00*/  SHF.R.S32.HI R11, RZ, 0x1f, R6 ;  /* 0x0000001fff0b7819 */ /* 0x000fce0000011406 */
.L_x_3135:
[----:B------:R-:W2:Y:S01]  /*3f10*/  LDC.64 R138, c[0x0][0x218] ;  /* 0x00008600ff8a7b82 */ /* 0x000ea20000000a00 */
[----:B------:R-:W-:Y:S01]  /*3f20*/  IADD3 R133, P0, R6, R133, RZ ;  /* 0x0000008506857210 */ /* 0x000fe20007f1e0ff */
[C---:B------:R-:W-:Y:S01]  /*3f30*/  IMAD.SHL.U32 R9, R134.reuse, 0x20, RZ ;  /* 0x0000002086097824 */ /* 0x040fe200078e00ff */
[----:B------:R-:W-:-:S03]  /*3f40*/  SHF.L.U64.HI R6, R134, 0x5, R135 ;  /* 0x0000000586067819 */ /* 0x000fc60000010287 */
[----:B------:R-:W-:Y:S01]  /*3f50*/  IMAD.X R2, R11, 0x1, R2, P0 ;  /* 0x000000010b027824 */ /* 0x000fe200000e0602 */
[----:B--2---:R-:W-:-:S04]  /*3f60*/  LEA R220, P1, R133, R138, 0x1 ;  /* 0x0000008a85dc7211 */ /* 0x004fc800078208ff */
        /* <DEDUP_REMOVED lines=23> */
.L_x_3133:
[----:B------:R-:W-:Y:S01]  /*40e0*/  IMAD.SHL.U32 R4, R4, 0x2, RZ ;  /* 0x0000000204047824 */ /* 0x000fe200078e00ff */
[----:B------:R-:W-:Y:S01]  /*40f0*/  LEA R200, R200, UR4, 0x1 ;  /* 0x00000004c8c87c11 */ /* 0x000fe2000f8e08ff */
[----:B------:R-:W-:-:S03]  /*4100*/  ULDC UR6, c[0x0][0x2ec] ;  /* 0x0000bb0000067ab9 */ /* 0x000fc60000000800 */
[----:B------:R-:W-:Y:S01]  /*4110*/  LOP3.LUT R4, R4, 0x6, RZ, 0xc0, !PT ;  /* 0x0000000604047812 */ /* 0x000fe200078ec0ff */
[--C-:B------:R-:W-:Y:S01]  /*4120*/  IMAD R198, R7, 0x2, R200.reuse ;  /* 0x0000000207c67824 */ /* 0x100fe200078e02c8 */
[----:B------:R-:W-:Y:S01]  /*4130*/  LDSM.16.MT88.4 R72, [R200+0x10000] ;  /* 0x01000000c848783b */ /* 0x000fe20000004200 */
[----:B------:R-:W-:Y:S02]  /*4140*/  IMAD R197, R5, 0x2, R200 ;  /* 0x0000000205c57824 */ /* 0x000fe400078e02c8 */
[----:B------:R-:W-:Y:S01]  /*4150*/  IMAD.IADD R3, R3, 0x1, R4 ;  /* 0x0000000103037824 */ /* 0x000fe200078e0204 */
[----:B------:R-:W-:Y:S01]  /*4160*/  LDSM.16.MT88.4 R116, [R198+0xc000] ;  /* 0x00c00000c674783b */ /* 0x000fe20000004200 */
[----:B------:R-:W-:Y:S02]  /*4170*/  IMAD R196, R5, 0x2, R198 ;  /* 0x0000000205c47824 */ /* 0x000fe400078e02c6 */
[C---:B------:R-:W-:Y:S01]  /*4180*/  VIADD R6, R3.reuse, 0x8 ;  /* 0x0000000803067836 */ /* 0x040fe20000000000 */
[----:B-1----:R-:W-:Y:S01]  /*4190*/  LDSM.16.MT88.4 R56, [R197+0xe000] ;  /* 0x00e00000c538783b */ /* 0x002fe20000004200 */
[----:B------:R-:W-:-:S02]  /*41a0*/  VIADD R4, R3, 0x1 ;  /* 0x0000000103047836 */ /* 0x000fc40000000000 */
[C---:B--2---:R-:W-:Y:S01]  /*41b0*/  VIADD R9, R3.reuse, 0x28 ;  /* 0x0000002803097836 */ /* 0x044fe20000000000 */
[CC--:B------:R-:W-:Y:S01]  /*41c0*/  ISETP.GE.AND P5, PT, R6.reuse, R211.reuse, PT ;  /* 0x000000d30600720c */ /* 0x0c0fe20003fa6270 */
[C---:B------:R-:W-:Y:S01]  /*41d0*/  VIADD R13, R3.reuse, 0x30 ;  /* 0x00000030030d7836 */ /* 0x040fe20000000000 */
[-C--:B------:R-:W-:Y:S01]  /*41e0*/  ISETP.GE.AND P0, PT, R6, R0.reuse, PT ;  /* 0x000000000600720c */ /* 0x080fe20003f06270 */
[C---:B------:R-:W-:Y:S01]  /*41f0*/  VIADD R6, R3.reuse, 0x10 ;  /* 0x0000001003067836 */ /* 0x040fe20000000000 */
        /* <DEDUP_REMOVED lines=18> */
[----:B------:R-:W-:Y:S01]  /*4320*/  FSEL R22, R31, -INF , !P2 ;  /* 0xff8000001f167808 */ /* 0x000fe20005000000 */
[----:B------:R-:W-:Y:S01]  /*4330*/  LDSM.16.MT88.4 R48, [R198+0xe000] ;  /* 0x00e00000c630783b */ /* 0x000fe20000004200 */
[----:B------:R-:W-:Y:S02]  /*4340*/  FSEL R30, R30, -INF , !P0 ;  /* 0xff8000001e1e7808 */ /* 0x000fe40004000000 */
        /* <DEDUP_REMOVED lines=11> */
[----:B------:R-:W-:Y:S02]  /*4400*/  FSEL R8, R17, -INF , !P0 ;  /* 0xff80000011087808 */ /* 0x000fe40004000000 */
[CC--:B------:R-:W-:Y:S02]  /*4410*/  ISETP.GE.AND P5, PT, R3.reuse, R211.reuse, PT ;  /* 0x000000d30300720c */ /* 0x0c0fe40003fa6270 */
[----:B------:R-:W-:Y:S02]  /*4420*/  ISETP.GE.AND P0, PT, R6, R211, PT ;  /* 0x000000d30600720c */ /* 0x000fe40003f06270 */
[----:B------:R-:W-:Y:S02]  /*4430*/  FSEL R68, R68, -INF , !P5 ;  /* 0xff80000044447808 */ /* 0x000fe40006800000 */
[----:B------:R-:W-:Y:S02]  /*4440*/  FSEL R168, R168, -INF , !P0 ;  /* 0xff800000a8a87808 */ /* 0x000fe40004000000 */
[----:B------:R-:W-:-:S02]  /*4450*/  ISETP.GE.AND P0, PT, R3, R0, PT ;  /* 0x000000000300720c */ /* 0x000fc40003f06270 */
[----:B------:R-:W-:Y:S02]  /*4460*/  FMNMX.FTZ R11, R68, R26, !PT ;  /* 0x0000001a440b7209 */ /* 0x000fe40007810000 */
[----:B------:R-:W-:Y:S02]  /*4470*/  FSEL R70, R70, -INF , !P0 ;  /* 0xff80000046467808 */ /* 0x000fe40004000000 */
[----:B------:R-:W-:Y:S02]  /*4480*/  FMNMX.FTZ R11, R34, R11, !PT ;  /* 0x0000000b220b7209 */ /* 0x000fe40007810000 */
[----:B------:R-:W-:Y:S02]  /*4490*/  FMNMX.FTZ R15, R70, R24, !PT ;  /* 0x00000018460f7209 */ /* 0x000fe40007810000 */
[----:B------:R-:W-:Y:S02]  /*44a0*/  FSEL R18, R40, -INF , !P4 ;  /* 0xff80000028127808 */ /* 0x000fe40006000000 */
[----:B------:R-:W-:Y:S01]  /*44b0*/  FMNMX.FTZ R17, R28, R11, !PT ;  /* 0x0000000b1c117209 */ /* 0x000fe20007810000 */
[----:B------:R-:W-:Y:S01]  /*44c0*/  VIADD R11, R3, 0x31 ;  /* 0x00000031030b7836 */ /* 0x000fe20000000000 */
[----:B------:R-:W-:Y:S01]  /*44d0*/  FMNMX.FTZ R15, R30, R15, !PT ;  /* 0x0000000f1e0f7209 */ /* 0x000fe20007810000 */
[----:B------:R-:W-:Y:S01]  /*44e0*/  LDSM.16.MT88.4 R40, [R200+0xe000] ;  /* 0x00e00000c828783b */ /* 0x000fe20000004200 */
[----:B------:R-:W-:-:S02]  /*44f0*/  FMNMX.FTZ R17, R18, R17, !PT ;  /* 0x0000001112117209 */ /* 0x000fc40007810000 */
[----:B------:R-:W-:Y:S02]  /*4500*/  FMNMX.FTZ R15, R22, R15, !PT ;  /* 0x0000000f160f7209 */ /* 0x000fe40007810000 */
[----:B------:R-:W-:Y:S02]  /*4510*/  ISETP.GE.AND P4, PT, R4, R211, PT ;  /* 0x000000d30400720c */ /* 0x000fe40003f86270 */
[----:B------:R-:W-:Y:S02]  /*4520*/  FSEL R14, R33, -INF , !P3 ;  /* 0xff800000210e7808 */ /* 0x000fe40005800000 */
[----:B------:R-:W-:Y:S02]  /*4530*/  FMNMX.FTZ R17, R16, R17, !PT ;  /* 0x0000001110117209 */ /* 0x000fe40007810000 */
[----:B------:R-:W-:Y:S02]  /*4540*/  FMNMX.FTZ R15, R10, R15, !PT ;  /* 0x0000000f0a0f7209 */ /* 0x000fe40007810000 */
[-C--:B------:R-:W-:Y:S01]  /*4550*/  ISETP.GE.AND P1, PT, R4, R0.reuse, PT ;  /* 0x000000000400720c */ /* 0x080fe20003f26270 */
[----:B------:R-:W-:Y:S01]  /*4560*/  VIADD R4, R3, 0x21 ;  /* 0x0000002103047836 */ /* 0x000fe20000000000 */
[----:B------:R-:W-:-:S02]  /*4570*/  ISETP.GE.AND P3, PT, R6, R0, PT ;  /* 0x000000000600720c */ /* 0x000fc40003f66270 */
[----:B------:R-:W-:Y:S02]  /*4580*/  FSEL R12, R32, -INF , !P4 ;  /* 0xff800000200c7808 */ /* 0x000fe40006000000 */
[----:B------:R-:W-:Y:S02]  /*4590*/  FMNMX.FTZ R17, R14, R17, !PT ;  /* 0x000000110e117209 */ /* 0x000fe40007810000 */
[----:B------:R-:W-:Y:S02]  /*45a0*/  FSEL R6, R20, -INF , !P2 ;  /* 0xff80000014067808 */ /* 0x000fe40005000000 */
[----:B------:R-:W-:Y:S02]  /*45b0*/  FMNMX.FTZ R15, R8, R15, !PT ;  /* 0x0000000f080f7209 */ /* 0x000fe40007810000 */
[C---:B------:R-:W-:Y:S02]  /*45c0*/  ISETP.GE.AND P5, PT, R4.reuse, R211, PT ;  /* 0x000000d30400720c */ /* 0x040fe40003fa6270 */
[----:B------:R-:W-:-:S02]  /*45d0*/  ISETP.GE.AND P2, PT, R4, R0, PT ;  /* 0x000000000400720c */ /* 0x000fc40003f46270 */
[----:B------:R-:W-:Y:S02]  /*45e0*/  FMNMX.FTZ R17, R12, R17, !PT ;  /* 0x000000110c117209 */ /* 0x000fe40007810000 */
[----:B------:R-:W-:Y:S02]  /*45f0*/  FSEL R4, R21, -INF , !P1 ;  /* 0xff80000015047808 */ /* 0x000fe40004800000 */
[----:B------:R-:W-:Y:S02]  /*4600*/  FMNMX.FTZ R15, R6, R15, !PT ;  /* 0x0000000f060f7209 */ /* 0x000fe40007810000 */
[C---:B------:R-:W-:Y:S02]  /*4610*/  ISETP.GE.AND P4, PT, R9.reuse, R211, PT ;  /* 0x000000d30900720c */ /* 0x040fe40003f86270 */
[----:B------:R-:W-:Y:S01]  /*4620*/  ISETP.GE.AND P1, PT, R9, R0, PT ;  /* 0x000000000900720c */ /* 0x000fe20003f26270 */
[----:B------:R-:W-:Y:S01]  /*4630*/  VIADD R9, R3, 0x29 ;  /* 0x0000002903097836 */ /* 0x000fe20000000000 */
[----:B------:R-:W-:-:S02]  /*4640*/  FSEL R230, R230, -INF , !P5 ;  /* 0xff800000e6e67808 */ /* 0x000fc40006800000 */
[----:B------:R-:W-:Y:S02]  /*4650*/  FMNMX.FTZ R17, R168, R17, !PT ;  /* 0x00000011a8117209 */ /* 0x000fe40007810000 */
[----:B------:R-:W-:Y:S02]  /*4660*/  FSEL R172, R172, -INF , !P3 ;  /* 0xff800000acac7808 */ /* 0x000fe40005800000 */
        /* <DEDUP_REMOVED lines=9> */
[----:B------:R-:W-:Y:S01]  /*4700*/  ISETP.GE.AND P0, PT, R9, R0, PT ;  /* 0x000000000900720c */ /* 0x000fe20003f06270 */
[C---:B------:R-:W-:Y:S01]  /*4710*/  VIADD R9, R3.reuse, 0x38 ;  /* 0x0000003803097836 */ /* 0x040fe20000000000 */
[----:B------:R-:W-:Y:S01]  /*4720*/  FSEL R224, R224, -INF , !P1 ;  /* 0xff800000e0e07808 */ /* 0x000fe20004800000 */
[----:B------:R-:W-:Y:S01]  /*4730*/  VIADD R3, R3, 0x39 ;  /* 0x0000003903037836 */ /* 0x000fe20000000000 */
[----:B------:R-:W-:-:S02]  /*4740*/  FMNMX.FTZ R15, R226, R15, !PT ;  /* 0x0000000fe20f7209 */ /* 0x000fc40007810000 */
[----:B------:R-:W-:Y:S02]  /*4750*/  ISETP.GE.AND P4, PT, R11, R211, PT ;  /* 0x000000d30b00720c */ /* 0x000fe40003f86270 */
[----:B------:R-:W-:Y:S02]  /*4760*/  FSEL R222, R222, -INF , !P5 ;  /* 0xff800000dede7808 */ /* 0x000fe40006800000 */
[----:B------:R-:W-:Y:S02]  /*4770*/  FMNMX.FTZ R17, R228, R17, !PT ;  /* 0x00000011e4117209 */ /* 0x000fe40007810000 */
[----:B------:R-:W-:Y:S02]  /*4780*/  ISETP.GE.AND P1, PT, R13, R0, PT ;  /* 0x000000000d00720c */ /* 0x000fe40003f26270 */
[----:B------:R-:W-:Y:S02]  /*4790*/  FSEL R180, R180, -INF , !P0 ;  /* 0xff800000b4b47808 */ /* 0x000fe40004000000 */
        /* <DEDUP_REMOVED lines=21> */
[----:B------:R-:W1:Y:S01]  /*48f0*/  SHFL.BFLY PT, R20, R13, 0x2, 0x1f ;  /* 0x0c401f000d147f89 */ /* 0x000e6200000e0000 */
[----:B------:R-:W-:Y:S02]  /*4900*/  ISETP.GT.AND P3, PT, R213, R208, PT ;  /* 0x000000d0d500720c */ /* 0x000fe40003f64270 */
        /* <DEDUP_REMOVED lines=28> */
[----:B------:R-:W2:Y:S01]  /*4ad0*/  LDSM.16.MT88.4 R12, [R198+0xc800] ;  /* 0x00c80000c60c783b */ /* 0x000ea20000004200 */
[--C-:B------:R-:W-:Y:S01]  /*4ae0*/  FFMA.FTZ R159, R18, UR6, -R179.reuse ;  /* 0x00000006129f7c23 */ /* 0x100fe200080108b3 */
[----:B------:R-:W-:Y:S01]  /*4af0*/  FFMA.FTZ R156, R16, UR6, -R179 ;  /* 0x00000006109c7c23 */ /* 0x000fe200080108b3 */
[--C-:B------:R-:W-:Y:S01]  /*4b00*/  FFMA.FTZ R154, R6, UR6, -R173.reuse ;  /* 0x00000006069a7c23 */ /* 0x100fe200080108ad */
[----:B------:R-:W3:Y:S01]  /*4b10*/  LDSM.16.MT88.4 R8, [R200+0xe800] ;  /* 0x00e80000c808783b */ /* 0x000ee20000004200 */
[----:B------:R-:W-:Y:S01]  /*4b20*/  FFMA.FTZ R153, R4, UR6, -R173 ;  /* 0x0000000604997c23 */ /* 0x000fe200080108ad */
[--C-:B------:R-:W-:Y:S01]  /*4b30*/  FFMA.FTZ R168, R168, UR6, -R179.reuse ;  /* 0x00000006a8a87c23 */ /* 0x100fe200080108b3 */
[----:B------:R-:W-:Y:S01]  /*4b40*/  MUFU.EX2 R163, R163 ;  /* 0x000000a300a37308 */ /* 0x000fe20000000800 */
[----:B------:R-:W4:Y:S01]  /*4b50*/  LDSM.16.MT88.4 R20, [R197+0xe800] ;  /* 0x00e80000c514783b */ /* 0x000f220000004200 */
[--C-:B------:R-:W-:Y:S01]  /*4b60*/  FFMA.FTZ R169, R230, UR6, -R179.reuse ;  /* 0x00000006e6a97c23 */ /* 0x100fe200080108b3 */
[--C-:B------:R-:W-:Y:S01]  /*4b70*/  FFMA.FTZ R170, R170, UR6, -R179.reuse ;  /* 0x00000006aaaa7c23 */ /* 0x100fe200080108b3 */
[----:B------:R-:W-:Y:S01]  /*4b80*/  FFMA.FTZ R171, R228, UR6, -R179 ;  /* 0x00000006e4ab7c23 */ /* 0x000fe200080108b3 */
[----:B------:R-:W5:Y:S01]  /*4b90*/  LDSM.16.MT88.4 R16, [R196+0xe800] ;  /* 0x00e80000c410783b */ /* 0x000f620000004200 */
[--C-:B------:R-:W-:Y:S01]  /*4ba0*/  FFMA.FTZ R172, R172, UR6, -R173.reuse ;  /* 0x00000006acac7c23 */ /* 0x100fe200080108ad */
[--C-:B------:R-:W-:Y:S01]  /*4bb0*/  FFMA.FTZ R175, R226, UR6, -R173.reuse ;  /* 0x00000006e2af7c23 */ /* 0x100fe200080108ad */
[----:B------:R-:W2:Y:S01]  /*4bc0*/  MUFU.EX2 R160, R160 ;  /* 0x000000a000a07308 */ /* 0x000ea20000000800 */
[----:B-1----:R-:W-:Y:S01]  /*4bd0*/  F2FP.F16.F32.PACK_AB R96, R164, R165 ;  /* 0x000000a5a460723e */ /* 0x002fe200000000ff */
        /* <DEDUP_REMOVED lines=14> */
[----:B------:R-:W1:Y:S01]  /*4cc0*/  MUFU.EX2 R167, R167 ;  /* 0x000000a700a77308 */ /* 0x000e620000000800 */
[----:B--2---:R-:W-:Y:S01]  /*4cd0*/  F2FP.F16.F32.PACK_AB R98, R160, R163 ;  /* 0x000000a3a062723e */ /* 0x004fe200000000ff */
[----:B------:R-:W-:-:S04]  /*4ce0*/  FADD.FTZ R164, R165, R164 ;  /* 0x000000a4a5a47221 */ /* 0x000fc80000010000 */
[----:B------:R-:W-:Y:S02]  /*4cf0*/  FADD.FTZ R163, R163, R164 ;  /* 0x000000a4a3a37221 */ /* 0x000fe40000010000 */
[----:B------:R-:W-:Y:S02]  /*4d00*/  MUFU.EX2 R162, R162 ;  /* 0x000000a200a27308 */ /* 0x000fe40000000800 */
[----:B------:R-:W-:-:S06]  /*4d10*/  FADD.FTZ R160, R160, R163 ;  /* 0x000000a3a0a07221 */ /* 0x000fcc0000010000 */
        /* <DEDUP_REMOVED lines=49> */
[----:B------:R-:W1:Y:S05]  /*5030*/  MUFU.EX2 R175, R175 ;  /* 0x000000af00af7308 */ /* 0x000e6a0000000800 */
[----:B------:R-:W-:Y:S03]  /*5040*/  HMMA.16816.F32 R112, R96, R108, RZ ;  /* 0x0000006c6070723c */ /* 0x000fe600000018ff */
[----:B------:R-:W-:Y:S03]  /*5050*/  MUFU.EX2 R177, R177 ;  /* 0x000000b100b17308 */ /* 0x000fe60000000800 */
[C---:B----4-:R-:W-:Y:S05]  /*5060*/  HMMA.16816.F32 R52, R4.reuse, R20, R52 ;  /* 0x000000140434723c */ /* 0x050fea0000001834 */
        /* <DEDUP_REMOVED lines=203> */
.L_x_3137:
[----:B------:R-:W-:-:S04]  /*5d20*/  LEA R4, -R136, RZ, 0x6 ;  /* 0x000000ff88047211 */ /* 0x000fc800078e31ff */
[----:B------:R-:W-:-:S07]  /*5d30*/  SHF.R.S32.HI R5, RZ, 0x1f, R4 ;  /* 0x0000001fff057819 */ /* 0x000fce0000011404 */
.L_x_3138:
[----:B------:R-:W-:Y:S02]  /*5d40*/  IADD3 R7, P0, R4, R150, RZ ;  /* 0x0000009604077210 */ /* 0x000fe40007f1e0ff */
[----:B------:R-:W-:Y:S02]  /*5d50*/  LEA R9, P1, R136, R4, 0x4 ;  /* 0x0000000488097211 */ /* 0x000fe400078220ff */
[----:B------:R-:W-:Y:S01]  /*5d60*/  LEA R210, P3, R4, R210, 0x1 ;  /* 0x000000d204d27211 */ /* 0x000fe200078608ff */
[----:B------:R-:W-:Y:S01]  /*5d70*/  IMAD.X R6, R5, 0x1, R148, P0 ;  /* 0x0000000105067824 */ /* 0x000fe200000e0694 */
[----:B------:R-:W-:Y:S02]  /*5d80*/  IADD3 R150, P0, R9, R150, RZ ;  /* 0x0000009609967210 */ /* 0x000fe40007f1e0ff */
[----:B------:R-:W-:Y:S01]  /*5d90*/  LEA.HI.X R9, R136, R5, R137, 0x4, P1 ;  /* 0x0000000588097211 */ /* 0x000fe200008f2489 */
[----:B------:R-:W-:Y:S01]  /*5da0*/  IMAD.MOV.U32 R12, RZ, RZ, R210 ;  /* 0x000000ffff0c7224 */ /* 0x000fe200078e00d2 */
[----:B------:R-:W-:-:S02]  /*5db0*/  LEA R10, P2, R7, UR8, 0x1 ;  /* 0x00000008070a7c11 */ /* 0x000fc4000f8408ff */
[----:B------:R-:W-:Y:S01]  /*5dc0*/  LEA.HI.X R209, R4, R209, R5, 0x1, P3 ;  /* 0x000000d104d17211 */ /* 0x000fe200018f0c05 */
[----:B------:R-:W-:Y:S01]  /*5dd0*/  IMAD.SHL.U32 R5, R136, 0x20, RZ ;  /* 0x0000002088057824 */ /* 0x000fe200078e00ff */
[----:B------:R-:W-:Y:S01]  /*5de0*/  LEA.HI.X R11, R7, UR9, R6, 0x1, P2 ;  /* 0x00000009070b7c11 */ /* 0x000fe200090f0c06 */
[----:B------:R-:W-:Y:S01]  /*5df0*/  IMAD.X R9, R9, 0x1, R148, P0 ;  /* 0x0000000109097824 */ /* 0x000fe200000e0694 */
[----:B------:R-:W-:Y:S01]  /*5e00*/  LEA R6, P0, R150, UR8, 0x1 ;  /* 0x0000000896067c11 */ /* 0x000fe2000f8008ff */
[----:B------:R-:W-:Y:S01]  /*5e10*/  IMAD.MOV.U32 R13, RZ, RZ, R209 ;  /* 0x000000ffff0d7224 */ /* 0x000fe200078e00d1 */
[----:B------:R-:W-:Y:S02]  /*5e20*/  SHF.L.U64.HI R4, R136, 0x5, R137 ;  /* 0x0000000588047819 */ /* 0x000fe40000010289 */
[----:B------:R-:W-:Y:S02]  /*5e30*/  IADD3 R8, P1, R5, R210, RZ ;  /* 0x000000d205087210 */ /* 0x000fe40007f3e0ff */
[----:B------:R-:W-:Y:S01]  /*5e40*/  LEA.HI.X R7, R150, UR9, R9, 0x1, P0 ;  /* 0x0000000996077c11 */ /* 0x000fe200080f0c09 */
[----:B------:R-:W-:Y:S01]  /*5e50*/  @!PT LDS RZ, [RZ] ;  /* 0x00000000fffff984 */ /* 0x000fe20000000800 */
[----:B------:R-:W-:Y:S01]  /*5e60*/  @!PT LDS RZ, [RZ] ;  /* 0x00000000fffff984 */ /* 0x000fe20000000800 */
[----:B------:R-:W-:Y:S01]  /*5e70*/  @!PT LDS RZ, [RZ] ;  /* 0x00000000fffff984 */ /* 0x000fe20000000800 */
[----:B------:R-:W-:Y:S01]  /*5e80*/  LDGSTS.E.BYPASS.LTC128B.128 [R215+0xc000], desc[UR10][R12.64] ;  /* 0x0c0000000cd77fae */ /* 0x000fe2000b901d4a */
        /* <DEDUP_REMOVED lines=8> */
[----:B------:R-:W-:Y:S01]  /*5f10*/  LDGSTS.E.BYPASS.LTC128B.128 [R215+0x10000], desc[UR10][R10.64+0x100] ;  /* 0x100001000ad77fae */ /* 0x000fe2000b901d4a */
[----:B------:R-:W-:-:S02]  /*5f20*/  IMAD.X R17, R15, 0x1, R4, P1 ;  /* 0x000000010f117824 */ /* 0x000fc400008e0604 */
[----:B------:R-:W-:Y:S01]  /*5f30*/  IMAD.X R29, R19, 0x1, R4, P0 ;  /* 0x00000001131d7824 */ /* 0x000fe200000e0604 */
[----:B------:R1:W-:Y:S04]  /*5f40*/  LDGSTS.E.BYPASS.LTC128B.128 [R215+0xc800], desc[UR10][R8.64] ;  /* 0x0c80000008d77fae */ /* 0x0003e8000b901d4a */
[----:B------:R-:W-:Y:S04]  /*5f50*/  LDGSTS.E.BYPASS.LTC128B.128 [R215+0xe800], desc[UR10][R6.64+0x80] ;  /* 0x0e80008006d77fae */ /* 0x000fe8000b901d4a */
[----:B------:R-:W-:Y:S04]  /*5f60*/  LDGSTS.E.BYPASS.LTC128B.128 [R215+0x10800], desc[UR10][R6.64+0x100] ;  /* 0x1080010006d77fae */ /* 0x000fe8000b901d4a */
[----:B------:R-:W-:Y:S04]  /*5f70*/  LDGSTS.E.BYPASS.LTC128B.128 [R215+0xd000], desc[UR10][R14.64] ;  /* 0x0d0000000ed77fae */ /* 0x000fe8000b901d4a */
[----:B------:R-:W-:Y:S04]  /*5f80*/  LDGSTS.E.BYPASS.LTC128B.128 [R215+0xf000], desc[UR10][R18.64+0x80] ;  /* 0x0f00008012d77fae */ /* 0x000fe8000b901d4a */
[----:B------:R-:W-:Y:S04]  /*5f90*/  LDGSTS.E.BYPASS.LTC128B.128 [R215+0x11000], desc[UR10][R18.64+0x100] ;  /* 0x1100010012d77fae */ /* 0x000fe8000b901d4a */
[----:B------:R2:W-:Y:S04]  /*5fa0*/  LDGSTS.E.BYPASS.LTC128B.128 [R215+0xd800], desc[UR10][R16.64] ;  /* 0x0d80000010d77fae */ /* 0x0005e8000b901d4a */
[----:B------:R-:W-:Y:S04]  /*5fb0*/  LDGSTS.E.BYPASS.LTC128B.128 [R215+0xf800], desc[UR10][R28.64+0x80] ;  /* 0x0f8000801cd77fae */ /* 0x000fe8000b901d4a */
[----:B------:R3:W-:Y:S04]  /*5fc0*/  LDGSTS.E.BYPASS.LTC128B.128 [R215+0x11800], desc[UR10][R28.64+0x100] ;  /* 0x118001001cd77fae */ /* 0x0007e8000b901d4a */
[----:B------:R-:W-:Y:S04]  /*5fd0*/  LDSM.16.M88.4 R232, [R206] ;  /* 0x00000000cee8783b */ /* 0x000fe80000000200 */
[----:B------:R-:W4:Y:S04]  /*5fe0*/  LDSM.16.M88.4 R24, [R205+0x6000] ;  /* 0x00600000cd18783b */ /* 0x000f280000000200 */
[----:B------:R-:W-:Y:S04]  /*5ff0*/  LDSM.16.M88.4 R20, [R204] ;  /* 0x00000000cc14783b */ /* 0x000fe80000000200 */
[----:B------:R-:W-:Y:S04]  /*6000*/  LDSM.16.M88.4 R32, [R203] ;  /* 0x00000000cb20783b */ /* 0x000fe80000000200 */
[----:B------:R-:W5:Y:S04]  /*6010*/  LDSM.16.M88.4 R140, [R205+0x6800] ;  /* 0x00680000cd8c783b */ /* 0x000f680000000200 */
[----:B------:R-:W-:Y:S04]  /*6020*/  LDSM.16.M88.4 R152, [R202] ;  /* 0x00000000ca98783b */ /* 0x000fe80000000200 */
[----:B------:R-:W-:Y:S04]  /*6030*/  LDSM.16.M88.4 R160, [R199+0x6000] ;  /* 0x00600000c7a0783b */ /* 0x000fe80000000200 */
[----:B------:R-:W5:Y:S04]  /*6040*/  LDSM.16.M88.4 R172, [R205+0x7000] ;  /* 0x00700000cdac783b */ /* 0x000f680000000200 */
[----:B-1----:R-:W1:Y:S04]  /*6050*/  LDSM.16.M88.4 R8, [R205+0x7800] ;  /* 0x00780000cd08783b */ /* 0x002e680000000200 */
[----:B--2---:R-:W2:Y:S04]  /*6060*/  LDSM.16.M88.4 R16, [R195] ;  /* 0x00000000c310783b */ /* 0x004ea80000000200 */
[----:B---3--:R-:W-:Y:S01]  /*6070*/  LDSM.16.M88.4 R28, [R201] ;  /* 0x00000000c91c783b */ /* 0x008fe20000000200 */
[C---:B----4-:R-:W-:Y:S03]  /*6080*/  HMMA.16816.F32 R12, R232.reuse, R24, RZ ;  /* 0x00000018e80c723c */ /* 0x050fe600000018ff */
[----:B------:R-:W3:Y:S04]  /*6090*/  LDSM.16.M88.4 R164, [R192] ;  /* 0x00000000c0a4783b */ /* 0x000ee80000000200 */
[----:B------:R-:W4:Y:S01]  /*60a0*/  LDSM.16.M88.4 R4, [R194] ;  /* 0x00000000c204783b */ /* 0x000f220000000200 */
[C---:B------:R-:W-:Y:S03]  /*60b0*/  HMMA.16816.F32 R24, R232.reuse, R26, RZ ;  /* 0x0000001ae818723c */ /* 0x040fe600000018ff */
[----:B------:R-:W-:Y:S03]  /*60c0*/  LDSM.16.M88.4 R176, [R193] ;  /* 0x00000000c1b0783b */ /* 0x000fe60000000200 */
[C---:B-----5:R-:W-:Y:S01]  /*60d0*/  HMMA.16816.F32 R144, R232.reuse, R140, RZ ;  /* 0x0000008ce890723c */ /* 0x060fe200000018ff */
        /* <DEDUP_REMOVED lines=10> */
[----:B------:R-:W-:Y:S04]  /*6180*/  LDSM.16.M88.4 R248, [R188] ;  /* 0x00000000bcf8783b */ /* 0x000fe80000000200 */
[----:B------:R-:W0:Y:S01]  /*6190*/  LDGDEPBAR ;  /* 0x00000000000079af */ /* 0x000e220000000000 */
[----:B------:R-:W-:Y:S06]  /*61a0*/  HMMA.16816.F32 R172, R232, R174, RZ ;  /* 0x000000aee8ac723c */ /* 0x000fec00000018ff */
[----:B------:R-:W-:Y:S06]  /*61b0*/  HMMA.16816.F32 R12, R152, R160, R12 ;  /* 0x000000a0980c723c */ /* 0x000fec000000180c */
[C---:B-1----:R-:W-:Y:S06]  /*61c0*/  HMMA.16816.F32 R168, R232.reuse, R8, RZ ;  /* 0x00000008e8a8723c */ /* 0x042fec00000018ff */
[----:B------:R-:W-:Y:S01]  /*61d0*/  HMMA.16816.F32 R232, R232, R10, RZ ;  /* 0x0000000ae8e8723c */ /* 0x000fe200000018ff */
[----:B------:R-:W1:Y:S05]  /*61e0*/  LDSM.16.M88.4 R8, [R199+0x6800] ;  /* 0x00680000c708783b */ /* 0x000e6a0000000200 */
[C---:B--2---:R-:W-:Y:S06]  /*61f0*/  HMMA.16816.F32 R144, R20.reuse, R16, R144 ;  /* 0x000000101490723c */ /* 0x044fec0000001890 */
[----:B------:R-:W-:Y:S01]  /*6200*/  HMMA.16816.F32 R140, R20, R18, R140 ;  /* 0x00000012148c723c */ /* 0x000fe2000000188c */
[----:B------:R-:W2:Y:S05]  /*6210*/  LDSM.16.M88.4 R16, [R206+0x2000] ;  /* 0x00200000ce10783b */ /* 0x000eaa0000000200 */
[----:B------:R-:W-:Y:S01]  /*6220*/  HMMA.16816.F32 R24, R152, R162, R24 ;  /* 0x000000a29818723c */ /* 0x000fe20000001818 */
[----:B------:R-:W-:Y:S05]  /*6230*/  LDSM.16.M88.4 R160, [R191] ;  /* 0x00000000bfa0783b */ /* 0x000fea0000000200 */
[----:B---3--:R-:W-:Y:S06]  /*6240*/  HMMA.16816.F32 R12, R28, R164, R12 ;  /* 0x000000a41c0c723c */ /* 0x008fec000000180c */
[C---:B----4-:R-:W-:Y:S06]  /*6250*/  HMMA.16816.F32 R156, R20.reuse, R4, R156 ;  /* 0x00000004149c723c */ /* 0x050fec000000189c */
[----:B------:R-:W-:Y:S01]  /*6260*/  HMMA.16816.F32 R172, R20, R6, R172 ;  /* 0x0000000614ac723c */ /* 0x000fe200000018ac */
[----:B------:R-:W3:Y:S05]  /*6270*/  LDSM.16.M88.4 R4, [R192+0x800] ;  /* 0x00080000c004783b */ /* 0x000eea0000000200 */
        /* <DEDUP_REMOVED lines=8> */
[----:B------:R-:W2:Y:S04]  /*6300*/  LDSM.16.M88.4 R176, [R199+0x8000] ;  /* 0x00800000c7b0783b */ /* 0x000ea80000000200 */
[----:B------:R-:W4:Y:S01]  /*6310*/  LDSM.16.M88.4 R20, [R192+0x1000] ;  /* 0x00100000c014783b */ /* 0x000f220000000200 */
[C---:B---3--:R-:W-:Y:S06]  /*6320*/  HMMA.16816.F32 R144, R28.reuse, R4, R144 ;  /* 0x000000041c90723c */ /* 0x048fec0000001890 */
[----:B------:R-:W-:Y:S01]  /*6330*/  HMMA.16816.F32 R140, R28, R6, R140 ;  /* 0x000000061c8c723c */ /* 0x000fe2000000188c */
[----:B------:R-:W3:Y:S05]  /*6340*/  LDSM.16.M88.4 R4, [R190] ;  /* 0x00000000be04783b */ /* 0x000eea0000000200 */
[----:B------:R-:W-:Y:S01]  /*6350*/  HMMA.16816.F32 R24, R16, R34, R24 ;  /* 0x000000221018723c */ /* 0x000fe20000001818 */
[----:B------:R-:W-:Y:S05]  /*6360*/  LDSM.16.M88.4 R32, [R205+0x9000] ;  /* 0x00900000cd20783b */ /* 0x000fea0000000200 */
[----:B------:R-:W-:Y:S06]  /*6370*/  HMMA.16816.F32 R12, R236, R160, R12 ;  /* 0x000000a0ec0c723c */ /* 0x000fec000000180c */
[C---:B------:R-:W-:Y:S06]  /*6380*/  HMMA.16816.F32 R156, R152.reuse, R148, R156 ;  /* 0x00000094989c723c */ /* 0x040fec000000189c */
[----:B------:R-:W-:Y:S01]  /*6390*/  HMMA.16816.F32 R172, R152, R150, R172 ;  /* 0x0000009698ac723c */ /* 0x000fe200000018ac */
[----:B------:R-:W5:Y:S05]  /*63a0*/  LDSM.16.M88.4 R148, [R192+0x2000] ;  /* 0x00200000c094783b */ /* 0x000f6a0000000200 */
[C---:B-1----:R-:W-:Y:S06]  /*63b0*/  HMMA.16816.F32 R144, R16.reuse, R8, R144 ;  /* 0x000000081090723c */ /* 0x042fec0000001890 */
[----:B------:R-:W-:Y:S01]  /*63c0*/  HMMA.16816.F32 R140, R16, R10, R140 ;  /* 0x0000000a108c723c */ /* 0x000fe2000000188c */
[----:B------:R-:W-:Y:S05]  /*63d0*/  LDSM.16.M88.4 R8, [R205+0xa000] ;  /* 0x00a00000cd08783b */ /* 0x000fea0000000200 */
[----:B------:R-:W-:Y:S01]  /*63e0*/  HMMA.16816.F32 R24, R236, R162, R24 ;  /* 0x000000a2ec18723c */ /* 0x000fe20000001818 */
[----:B------:R-:W1:Y:S05]  /*63f0*/  LDSM.16.M88.4 R160, [R199+0x8800] ;  /* 0x00880000c7a0783b */ /* 0x000e6a0000000200 */
[----:B--2---:R-:W-:Y:S06]  /*6400*/  HMMA.16816.F32 R12, R180, R176, R12 ;  /* 0x000000b0b40c723c */ /* 0x004fec000000180c */
[C---:B------:R-:W-:Y:S06]  /*6410*/  HMMA.16816.F32 R168, R152.reuse, R244, R168 ;  /* 0x000000f498a8723c */ /* 0x040fec00000018a8 */
[----:B------:R-:W-:Y:S01]  /*6420*/  HMMA.16816.F32 R232, R152, R246, R232 ;  /* 0x000000f698e8723c */ /* 0x000fe200000018e8 */
[----:B------:R-:W2:Y:S04]  /*6430*/  LDSM.16.M88.4 R152, [R206+0x4000] ;  /* 0x00400000ce98783b */ /* 0x000ea80000000200 */
[----:B------:R-:W-:Y:S01]  /*6440*/  LDSM.16.M88.4 R244, [R199+0x9000] ;  /* 0x00900000c7f4783b */ /* 0x000fe20000000200 */
[C---:B----4-:R-:W-:Y:S06]  /*6450*/  HMMA.16816.F32 R156, R28.reuse, R20, R156 ;  /* 0x000000141c9c723c */ /* 0x050fec000000189c */
[----:B------:R-:W-:Y:S01]  /*6460*/  HMMA.16816.F32 R172, R28, R22, R172 ;  /* 0x000000161cac723c */ /* 0x000fe200000018ac */
[----:B------:R-:W4:Y:S05]  /*6470*/  LDSM.16.M88.4 R20, [R205+0x9800] ;  /* 0x00980000cd14783b */ /* 0x000f2a0000000200 */
[----:B---3--:R-:W-:Y:S06]  /*6480*/  HMMA.16816.F32 R144, R236, R4, R144 ;  /* 0x00000004ec90723c */ /* 0x008fec0000001890 */
[----:B------:R-:W-:Y:S01]  /*6490*/  HMMA.16816.F32 R24, R180, R178, R24 ;  /* 0x000000b2b418723c */ /* 0x000fe20000001818 */
[----:B------:R-:W-:Y:S05]  /*64a0*/  LDSM.16.M88.4 R176, [R199+0x9800] ;  /* 0x00980000c7b0783b */ /* 0x000fea0000000200 */
[----:B-----5:R-:W-:Y:S06]  /*64b0*/  HMMA.16816.F32 R12, R164, R148, R12 ;  /* 0x00000094a40c723c */ /* 0x020fec000000180c */
[----:B------:R-:W-:Y:S01]  /*64c0*/  HMMA.16816.F32 R140, R236, R6, R140 ;  /* 0x00000006ec8c723c */ /* 0x000fe2000000188c */
[----:B------:R-:W3:Y:S05]  /*64d0*/  LDSM.16.M88.4 R4, [R192+0x2800] ;  /* 0x00280000c004783b */ /* 0x000eea0000000200 */
[C---:B------:R-:W-:Y:S06]  /*64e0*/  HMMA.16816.F32 R168, R28.reuse, R240, R168 ;  /* 0x000000f01ca8723c */ /* 0x040fec00000018a8 */
[----:B------:R-:W-:Y:S01]  /*64f0*/  HMMA.16816.F32 R232, R28, R242, R232 ;  /* 0x000000f21ce8723c */ /* 0x000fe200000018e8 */
[----:B------:R-:W-:Y:S04]  /*6500*/  LDSM.16.M88.4 R240, [R187] ;  /* 0x00000000bbf0783b */ /* 0x000fe80000000200 */
[----:B------:R-:W-:Y:S01]  /*6510*/  LDSM.16.M88.4 R28, [R189] ;  /* 0x00000000bd1c783b */ /* 0x000fe20000000200 */
[C---:B------:R-:W-:Y:S06]  /*6520*/  HMMA.16816.F32 R156, R16.reuse, R32, R156 ;  /* 0x00000020109c723c */ /* 0x040fec000000189c */
[----:B------:R-:W-:Y:S01]  /*6530*/  HMMA.16816.F32 R172, R16, R34, R172 ;  /* 0x0000002210ac723c */ /* 0x000fe200000018ac */
[----:B------:R-:W5:Y:S05]  /*6540*/  LDSM.16.M88.4 R32, [R204+0x4000] ;  /* 0x00400000cc20783b */ /* 0x000f6a0000000200 */
[----:B-1----:R-:W-:Y:S06]  /*6550*/  HMMA.16816.F32 R144, R180, R160, R144 ;  /* 0x000000a0b490723c */ /* 0x002fec0000001890 */
[----:B------:R-:W-:Y:S01]  /*6560*/  HMMA.16816.F32 R24, R164, R150, R24 ;  /* 0x00000096a418723c */ /* 0x000fe20000001818 */
[----:B------:R-:W1:Y:S05]  /*6570*/  LDSM.16.M88.4 R148, [R205+0xa800] ;  /* 0x00a80000cd94783b */ /* 0x000e6a0000000200 */
[----:B--2---:R-:W-:Y:S06]  /*6580*/  HMMA.16816.F32 R12, R152, R8, R12 ;  /* 0x00000008980c723c */ /* 0x004fec000000180c */
[----:B------:R-:W-:Y:S01]  /*6590*/  HMMA.16816.F32 R140, R180, R162, R140 ;  /* 0x000000a2b48c723c */ /* 0x000fe2000000188c */
[----:B------:R-:W-:Y:S05]  /*65a0*/  LDSM.16.M88.4 R160, [R192+0x3000] ;  /* 0x00300000c0a0783b */ /* 0x000fea0000000200 */
[C---:B----4-:R-:W-:Y:S06]  /*65b0*/  HMMA.16816.F32 R168, R16.reuse, R20, R168 ;  /* 0x0000001410a8723c */ /* 0x050fec00000018a8 */
[----:B------:R-:W-:Y:S01]  /*65c0*/  HMMA.16816.F32 R232, R16, R22, R232 ;  /* 0x0000001610e8723c */ /* 0x000fe200000018e8 */
[----:B------:R-:W-:Y:S04]  /*65d0*/  LDSM.16.M88.4 R20, [R202+0x4000] ;  /* 0x00400000ca14783b */ /* 0x000fe80000000200 */
[----:B------:R-:W2:Y:S01]  /*65e0*/  LDSM.16.M88.4 R16, [R199+0xa000] ;  /* 0x00a00000c710783b */ /* 0x000ea20000000200 */
[----:B---3--:R-:W-:Y:S06]  /*65f0*/  HMMA.16816.F32 R144, R164, R4, R144 ;  /* 0x00000004a490723c */ /* 0x008fec0000001890 */
[----:B------:R-:W-:Y:S01]  /*6600*/  HMMA.16816.F32 R24, R152, R10, R24 ;  /* 0x0000000a9818723c */ /* 0x000fe20000001818 */
[----:B------:R-:W-:Y:S05]  /*6610*/  LDSM.16.M88.4 R8, [R201+0x4000] ;  /* 0x00400000c908783b */ /* 0x000fea0000000200 */
[----:B-----5:R-:W-:Y:S06]  /*6620*/  HMMA.16816.F32 R12, R32, R240, R12 ;  /* 0x000000f0200c723c */ /* 0x020fec000000180c */
[----:B------:R-:W-:Y:S01]  /*6630*/  HMMA.16816.F32 R140, R164, R6, R140 ;  /* 0x00000006a48c723c */ /* 0x000fe2000000188c */
[----:B------:R-:W-:Y:S05]  /*6640*/  LDSM.16.M88.4 R4, [R192+0x4000] ;  /* 0x00400000c004783b */ /* 0x000fea0000000200 */
[C---:B------:R-:W-:Y:S06]  /*6650*/  HMMA.16816.F32 R156, R236.reuse, R28, R156 ;  /* 0x0000001cec9c723c */ /* 0x040fec000000189c */
[----:B------:R-:W-:Y:S01]  /*6660*/  HMMA.16816.F32 R172, R236, R30, R172 ;  /* 0x0000001eecac723c */ /* 0x000fe200000018ac */
[----:B------:R-:W3:Y:S05]  /*6670*/  LDSM.16.M88.4 R28, [R186] ;  /* 0x00000000ba1c783b */ /* 0x000eea0000000200 */
[----:B-1----:R-:W-:Y:S06]  /*6680*/  HMMA.16816.F32 R144, R152, R148, R144 ;  /* 0x000000949890723c */ /* 0x002fec0000001890 */
[----:B------:R-:W-:Y:S01]  /*6690*/  HMMA.16816.F32 R24, R32, R242, R24 ;  /* 0x000000f22018723c */ /* 0x000fe20000001818 */
[----:B------:R-:W-:Y:S05]  /*66a0*/  LDSM.16.M88.4 R240, [R205+0xb000] ;  /* 0x00b00000cdf0783b */ /* 0x000fea0000000200 */
[----:B--2---:R-:W-:Y:S06]  /*66b0*/  HMMA.16816.F32 R12, R20, R16, R12 ;  /* 0x00000010140c723c */ /* 0x004fec000000180c */
[----:B------:R-:W-:Y:S01]  /*66c0*/  HMMA.16816.F32 R140, R152, R150, R140 ;  /* 0x00000096988c723c */ /* 0x000fe2000000188c */
[----:B------:R-:W-:Y:S05]  /*66d0*/  LDSM.16.M88.4 R148, [R192+0x4800] ;  /* 0x00480000c094783b */ /* 0x000fea0000000200 */
[C---:B------:R-:W-:Y:S06]  /*66e0*/  HMMA.16816.F32 R168, R236.reuse, R248, R168 ;  /* 0x000000f8eca8723c */ /* 0x040fec00000018a8 */
[----:B------:R-:W-:Y:S01]  /*66f0*/  HMMA.16816.F32 R236, R236, R250, R232 ;  /* 0x000000faecec723c */ /* 0x000fe200000018e8 */
[----:B------:R-:W1:Y:S05]  /*6700*/  LDSM.16.M88.4 R232, [R199+0xa800] ;  /* 0x00a80000c7e8783b */ /* 0x000e6a0000000200 */
[----:B---3--:R-:W-:Y:S06]  /*6710*/  HMMA.16816.F32 R144, R32, R28, R144 ;  /* 0x0000001c2090723c */ /* 0x008fec0000001890 */
[C---:B------:R-:W-:Y:S06]  /*6720*/  HMMA.16816.F32 R156, R180.reuse, R244, R156 ;  /* 0x000000f4b49c723c */ /* 0x040fec000000189c */
[----:B------:R-:W-:Y:S06]  /*6730*/  HMMA.16816.F32 R172, R180, R246, R172 ;  /* 0x000000f6b4ac723c */ /* 0x000fec00000018ac */
[----:B------:R-:W-:Y:S01]  /*6740*/  HMMA.16816.F32 R24, R20, R18, R24 ;  /* 0x000000121418723c */ /* 0x000fe20000001818 */
[----:B------:R-:W-:Y:S05]  /*6750*/  LDSM.16.M88.4 R16, [R185] ;  /* 0x00000000b910783b */ /* 0x000fea0000000200 */
[----:B------:R-:W-:Y:S06]  /*6760*/  HMMA.16816.F32 R12, R8, R4, R12 ;  /* 0x00000004080c723c */ /* 0x000fec000000180c */
[----:B------:R-:W-:Y:S01]  /*6770*/  HMMA.16816.F32 R140, R32, R30, R140 ;  /* 0x0000001e208c723c */ /* 0x000fe2000000188c */
[----:B------:R-:W2:Y:S05]  /*6780*/  LDSM.16.M88.4 R28, [R192+0x3800] ;  /* 0x00380000c01c783b */ /* 0x000eaa0000000200 */
[C---:B------:R-:W-:Y:S06]  /*6790*/  HMMA.16816.F32 R168, R180.reuse, R176, R168 ;  /* 0x000000b0b4a8723c */ /* 0x040fec00000018a8 */
[----:B------:R-:W-:Y:S06]  /*67a0*/  HMMA.16816.F32 R236, R180, R178, R236 ;  /* 0x000000b2b4ec723c */ /* 0x000fec00000018ec */
[----:B-1----:R-:W-:Y:S01]  /*67b0*/  HMMA.16816.F32 R144, R20, R232, R144 ;  /* 0x000000e81490723c */ /* 0x002fe20000001890 */
[----:B------:R-:W-:Y:S01]  /*67c0*/  FMUL.FTZ R176, R12, UR5 ;  /* 0x000000050cb07c20 */ /* 0x000fe20008410000 */
[----:B------:R-:W-:Y:S01]  /*67d0*/  FMUL.FTZ R178, R13, UR5 ;  /* 0x000000050db27c20 */ /* 0x000fe20008410000 */
[----:B------:R-:W-:Y:S01]  /*67e0*/  FMUL.FTZ R177, R14, UR5 ;  /* 0x000000050eb17c20 */ /* 0x000fe20008410000 */
[----:B------:R-:W-:-:S02]  /*67f0*/  FMUL.FTZ R179, R15, UR5 ;  /* 0x000000050fb37c20 */ /* 0x000fc40008410000 */
[----:B------:R-:W-:Y:S01]  /*6800*/  HMMA.16816.F32 R156, R164, R160, R156 ;  /* 0x000000a0a49c723c */ /* 0x000fe2000000189c */
[----:B------:R-:W1:Y:S01]  /*6810*/  LDSM.16.M88.4 R12, [R205+0xb800] ;  /* 0x00b80000cd0c783b */ /* 0x000e620000000200 */
[----:B------:R-:W3:Y:S04]  /*6820*/  MUFU.TANH R178, R178 ;  /* 0x000000b200b27308 */ /* 0x000ee80000002400 */
[----:B------:R-:W-:Y:S01]  /*6830*/  HMMA.16816.F32 R24, R8, R6, R24 ;  /* 0x000000060818723c */ /* 0x000fe20000001818 */
[----:B------:R-:W-:Y:S03]  /*6840*/  LDSM.16.M88.4 R4, [R199+0xb000] ;  /* 0x00b00000c704783b */ /* 0x000fe60000000200 */
[----:B------:R-:W4:Y:S02]  /*6850*/  MUFU.TANH R179, R179 ;  /* 0x000000b300b37308 */ /* 0x000f240000002400 */
[C---:B------:R-:W-:Y:S01]  /*6860*/  HMMA.16816.F32 R172, R164.reuse, R162, R172 ;  /* 0x000000a2a4ac723c */ /* 0x040fe200000018ac */
[----:B------:R-:W-:Y:S05]  /*6870*/  LDSM.16.M88.4 R160, [R192+0x5000] ;  /* 0x00500000c0a0783b */ /* 0x000fea0000000200 */
[----:B--2---:R-:W-:Y:S01]  /*6880*/  HMMA.16816.F32 R168, R164, R28, R168 ;  /* 0x0000001ca4a8723c */ /* 0x004fe200000018a8 */
[----:B------:R-:W-:Y:S05]  /*6890*/  MUFU.TANH R176, R176 ;  /* 0x000000b000b07308 */ /* 0x000fea0000002400 */
[----:B------:R-:W-:Y:S03]  /*68a0*/  HMMA.16816.F32 R144, R8, R148, R144 ;  /* 0x000000940890723c */ /* 0x000fe60000001890 */
[----:B------:R-:W-:Y:S03]  /*68b0*/  MUFU.TANH R177, R177 ;  /* 0x000000b100b17308 */ /* 0x000fe60000002400 */
[----:B------:R-:W-:Y:S01]  /*68c0*/  HMMA.16816.F32 R236, R164, R30, R236 ;  /* 0x0000001ea4ec723c */ /* 0x000fe200000018ec */
[----:B------:R-:W-:Y:S01]  /*68d0*/  FMUL.FTZ R148, R24, UR5 ;  /* 0x0000000518947c20 */ /* 0x000fe20008410000 */
[----:B------:R-:W-:Y:S01]  /*68e0*/  FMUL.FTZ R149, R25, UR5 ;  /* 0x0000000519957c20 */ /* 0x000fe20008410000 */
[----:B------:R-:W-:Y:S01]  /*68f0*/  FMUL.FTZ R28, R26, UR5 ;  /* 0x000000051a1c7c20 */ /* 0x000fe20008410000 */
[----:B------:R-:W-:Y:S01]  /*6900*/  FMUL.FTZ R29, R27, UR5 ;  /* 0x000000051b1d7c20 */ /* 0x000fe20008410000 */
[----:B------:R-:W2:Y:S01]  /*6910*/  S2R R31, SR_TID.X ;  /* 0x00000000001f7919 */ /* 0x000ea20000002100 */
[C---:B------:R-:W-:Y:S01]  /*6920*/  HMMA.16816.F32 R156, R152.reuse, R240, R156 ;  /* 0x000000f0989c723c */ /* 0x040fe2000000189c */
[----:B------:R-:W5:Y:S01]  /*6930*/  MUFU.TANH R148, R148 ;  /* 0x0000009400947308 */ /* 0x000f620000002400 */
[----:B------:R-:W3:Y:S04]  /*6940*/  LDSM.16.M88.4 R24, [R184] ;  /* 0x00000000b818783b */ /* 0x000ee80000000200 */
[C---:B------:R-:W-:Y:S03]  /*6950*/  HMMA.16816.F32 R172, R152.reuse, R242, R172 ;  /* 0x000000f298ac723c */ /* 0x040fe600000018ac */
[----:B------:R-:W5:Y:S03]  /*6960*/  MUFU.TANH R28, R28 ;  /* 0x0000001c001c7308 */ /* 0x000f660000002400 */
[----:B-1----:R-:W-:Y:S01]  /*6970*/  HMMA.16816.F32 R168, R152, R12, R168 ;  /* 0x0000000c98a8723c */ /* 0x002fe200000018a8 */
[----:B------:R-:W-:Y:S01]  /*6980*/  FMUL.FTZ R145, R145, UR5 ;  /* 0x0000000591917c20 */ /* 0x000fe20008410000 */
[----:B------:R-:W-:-:S03]  /*6990*/  FMUL.FTZ R144, R144, UR5 ;  /* 0x0000000590907c20 */ /* 0x000fc60008410000 */
[----:B------:R-:W1:Y:S01]  /*69a0*/  MUFU.TANH R149, R149 ;  /* 0x0000009500957308 */ /* 0x000e620000002400 */
[----:B------:R-:W-:Y:S01]  /*69b0*/  HMMA.16816.F32 R236, R152, R14, R236 ;  /* 0x0000000e98ec723c */ /* 0x000fe200000018ec */
[----:B------:R-:W-:Y:S01]  /*69c0*/  FMUL.FTZ R13, R147, UR5 ;  /* 0x00000005930d7c20 */ /* 0x000fe20008410000 */
[----:B------:R-:W-:-:S04]  /*69d0*/  FMUL.FTZ R12, R146, UR5 ;  /* 0x00000005920c7c20 */ /* 0x000fc80008410000 */
[C---:B------:R-:W-:Y:S01]  /*69e0*/  HMMA.16816.F32 R156, R32.reuse, R16, R156 ;  /* 0x00000010209c723c */ /* 0x040fe2000000189c */
[----:B------:R-:W1:Y:S05]  /*69f0*/  MUFU.TANH R29, R29 ;  /* 0x0000001d001d7308 */ /* 0x000e6a0000002400 */
[----:B------:R-:W-:Y:S01]  /*6a00*/  HMMA.16816.F32 R172, R32, R18, R172 ;  /* 0x0000001220ac723c */ /* 0x000fe200000018ac */
[----:B------:R-:W4:Y:S01]  /*6a10*/  LDSM.16.M88.4 R16, [R199+0xb800] ;  /* 0x00b80000c710783b */ /* 0x000f220000000200 */
[----:B--2---:R-:W-:Y:S01]  /*6a20*/  IMAD.SHL.U32 R31, R31, 0x2, RZ ;  /* 0x000000021f1f7824 */ /* 0x004fe200078e00ff */
[----:B------:R-:W-:Y:S03]  /*6a30*/  MUFU.TANH R145, R145 ;  /* 0x0000009100917308 */ /* 0x000fe60000002400 */
[----:B------:R-:W-:Y:S05]  /*6a40*/  HMMA.16816.F32 R140, R20, R234, R140 ;  /* 0x000000ea148c723c */ /* 0x000fea000000188c */
[----:B------:R-:W-:Y:S01]  /*6a50*/  MUFU.TANH R13, R13 ;  /* 0x0000000d000d7308 */ /* 0x000fe20000002400 */
[C---:B---3--:R-:W-:Y:S06]  /*6a60*/  HMMA.16816.F32 R168, R32.reuse, R24, R168 ;  /* 0x0000001820a8723c */ /* 0x048fec00000018a8 */
[----:B------:R-:W-:Y:S01]  /*6a70*/  HMMA.16816.F32 R236, R32, R26, R236 ;  /* 0x0000001a20ec723c */ /* 0x000fe200000018ec */
[----:B------:R-:W-:Y:S05]  /*6a80*/  MUFU.TANH R144, R144 ;  /* 0x0000009000907308 */ /* 0x000fea0000002400 */
[C---:B------:R-:W-:Y:S03]  /*6a90*/  HMMA.16816.F32 R156, R20.reuse, R4, R156 ;  /* 0x00000004149c723c */ /* 0x040fe6000000189c */
[----:B------:R-:W-:Y:S03]  /*6aa0*/  MUFU.TANH R12, R12 ;  /* 0x0000000c000c7308 */ /* 0x000fe60000002400 */
[----:B------:R-:W-:Y:S01]  /*6ab0*/  HMMA.16816.F32 R172, R20, R6, R172 ;  /* 0x0000000614ac723c */ /* 0x000fe200000018ac */
[----:B------:R-:W2:Y:S01]  /*6ac0*/  LDSM.16.M88.4 R4, [R192+0x5800] ;  /* 0x00580000c004783b */ /* 0x000ea20000000200 */
[----:B------:R-:W-:-:S04]  /*6ad0*/  DEPBAR.LE SB0, 0x0 ;  /* 0x000080000000791a */ /* 0x000fc80000000000 */
[----:B------:R-:W-:Y:S06]  /*6ae0*/  HMMA.16816.F32 R140, R8, R150, R140 ;  /* 0x00000096088c723c */ /* 0x000fec000000188c */
[C---:B----4-:R-:W-:Y:S06]  /*6af0*/  HMMA.16816.F32 R168, R20.reuse, R16, R168 ;  /* 0x0000001014a8723c */ /* 0x050fec00000018a8 */
[----:B------:R-:W-:Y:S01]  /*6b00*/  HMMA.16816.F32 R236, R20, R18, R236 ;  /* 0x0000001214ec723c */ /* 0x000fe200000018ec */
[----:B------:R-:W-:-:S05]  /*6b10*/  LOP3.LUT R16, R31, 0x6, RZ, 0xc0, !PT ;  /* 0x000000061f107812 */ /* 0x000fca00078ec0ff */
[----:B------:R-:W-:Y:S01]  /*6b20*/  HMMA.16816.F32 R156, R8, R160, R156 ;  /* 0x000000a0089c723c */ /* 0x000fe2000000189c */
[----:B------:R-:W-:-:S04]  /*6b30*/  IMAD R15, R213, 0x40, R16 ;  /* 0x00000040d50f7824 */ /* 0x000fc800078e0210 */
[----:B------:R-:W-:Y:S01]  /*6b40*/  VIADD R16, R15, 0x1 ;  /* 0x000000010f107836 */ /* 0x000fe20000000000 */
[C---:B------:R-:W-:Y:S01]  /*6b50*/  HMMA.16816.F32 R172, R8.reuse, R162, R172 ;  /* 0x000000a208ac723c */ /* 0x040fe200000018ac */
[----:B------:R-:W-:Y:S01]  /*6b60*/  FMUL.FTZ R30, R140, UR5 ;  /* 0x000000058c1e7c20 */ /* 0x000fe20008410000 */
[----:B------:R-:W-:Y:S01]  /*6b70*/  FMUL.FTZ R24, R142, UR5 ;  /* 0x000000058e187c20 */ /* 0x000fe20008410000 */
[----:B------:R-:W-:Y:S01]  /*6b80*/  FMUL.FTZ R141, R141, UR5 ;  /* 0x000000058d8d7c20 */ /* 0x000fe20008410000 */
[CC--:B------:R-:W-:Y:S01]  /*6b90*/  ISETP.GE.AND P4, PT, R16.reuse, R211.reuse, PT ;  /* 0x000000d31000720c */ /* 0x0c0fe20003f86270 */
[----:B------:R-:W-:Y:S01]  /*6ba0*/  FMUL.FTZ R14, R143, UR5 ;  /* 0x000000058f0e7c20 */ /* 0x000fe20008410000 */
[-C--:B------:R-:W-:Y:S01]  /*6bb0*/  ISETP.GE.AND P0, PT, R16, R0.reuse, PT ;  /* 0x000000001000720c */ /* 0x080fe20003f06270 */
[----:B------:R-:W3:Y:S01]  /*6bc0*/  MUFU.TANH R30, R30 ;  /* 0x0000001e001e7308 */ /* 0x000ee20000002400 */
[C---:B------:R-:W-:Y:S02]  /*6bd0*/  VIADD R16, R15.reuse, 0x8 ;  /* 0x000000080f107836 */ /* 0x040fe40000000000 */
[C---:B------:R-:W-:Y:S01]  /*6be0*/  VIADD R17, R15.reuse, 0x10 ;  /* 0x000000100f117836 */ /* 0x040fe20000000000 */
[C---:B--2---:R-:W-:Y:S01]  /*6bf0*/  HMMA.16816.F32 R168, R8.reuse, R4, R168 ;  /* 0x0000000408a8723c */ /* 0x044fe200000018a8 */
[C---:B------:R-:W-:Y:S01]  /*6c00*/  VIADD R20, R15.reuse, 0x18 ;  /* 0x000000180f147836 */ /* 0x040fe20000000000 */
[C---:B------:R-:W-:Y:S01]  /*6c10*/  ISETP.GE.AND P5, PT, R16.reuse, R211, PT ;  /* 0x000000d31000720c */ /* 0x040fe20003fa6270 */
[C---:B------:R-:W-:Y:S01]  /*6c20*/  VIADD R18, R15.reuse, 0x19 ;  /* 0x000000190f127836 */ /* 0x040fe20000000000 */
[----:B------:R-:W2:Y:S01]  /*6c30*/  MUFU.TANH R24, R24 ;  /* 0x0000001800187308 */ /* 0x000ea20000002400 */
[----:B------:R-:W-:Y:S01]  /*6c40*/  ISETP.GE.AND P2, PT, R16, R0, PT ;  /* 0x000000001000720c */ /* 0x000fe20003f46270 */
[----:B------:R-:W-:Y:S01]  /*6c50*/  HMMA.16816.F32 R236, R8, R6, R236 ;  /* 0x0000000608ec723c */ /* 0x000fe200000018ec */
[----:B------:R-:W-:Y:S01]  /*6c60*/  FMUL.FTZ R155, R156, UR5 ;  /* 0x000000059c9b7c20 */ /* 0x000fe20008410000 */
[----:B------:R-:W-:Y:S01]  /*6c70*/  FMUL.FTZ R154, R158, UR5 ;  /* 0x000000059e9a7c20 */ /* 0x000fe20008410000 */
[----:B------:R-:W-:-:S02]  /*6c80*/  VIADD R4, R15, 0x9 ;  /* 0x000000090f047836 */ /* 0x000fc40000000000 */
[----:B------:R-:W-:Y:S01]  /*6c90*/  FMUL.FTZ R153, R157, UR5 ;  /* 0x000000059d997c20 */ /* 0x000fe20008410000 */
[----:B------:R-:W-:Y:S01]  /*6ca0*/  FSEL R5, R178, -INF , !P4 ;  /* 0xff800000b2057808 */ /* 0x000fe20006000000 */
[----:B------:R-:W-:Y:S01]  /*6cb0*/  MUFU.TANH R141, R141 ;  /* 0x0000008d008d7308 */ /* 0x000fe20000002400 */
[----:B------:R-:W-:Y:S01]  /*6cc0*/  FMUL.FTZ R151, R172, UR5 ;  /* 0x00000005ac977c20 */ /* 0x000fe20008410000 */
[-C--:B------:R-:W-:Y:S01]  /*6cd0*/  ISETP.GE.AND P3, PT, R4, R211.reuse, PT ;  /* 0x000000d30400720c */ /* 0x080fe20003f66270 */
[----:B------:R-:W-:Y:S01]  /*6ce0*/  FMUL.FTZ R150, R174, UR5 ;  /* 0x00000005ae967c20 */ /* 0x000fe20008410000 */
[-C--:B------:R-:W-:Y:S01]  /*6cf0*/  ISETP.GE.AND P1, PT, R4, R0.reuse, PT ;  /* 0x000000000400720c */ /* 0x080fe20003f26270 */
[----:B------:R-:W-:Y:S01]  /*6d00*/  VIADD R4, R15, 0x11 ;  /* 0x000000110f047836 */ /* 0x000fe20000000000 */
[----:B------:R-:W-:Y:S01]  /*6d10*/  FSEL R16, R179, -INF , !P0 ;  /* 0xff800000b3107808 */ /* 0x000fe20004000000 */
[----:B------:R-:W-:Y:S01]  /*6d20*/  VIADD R6, R15, 0x21 ;  /* 0x000000210f067836 */ /* 0x000fe20000000000 */
[----:B------:R-:W4:Y:S01]  /*6d30*/  MUFU.TANH R155, R155 ;  /* 0x0000009b009b7308 */ /* 0x000f220000002400 */
[-C--:B------:R-:W-:Y:S01]  /*6d40*/  ISETP.GE.AND P4, PT, R17, R211.reuse, PT ;  /* 0x000000d31100720c */ /* 0x080fe20003f86270 */
[----:B------:R-:W-:Y:S01]  /*6d50*/  FMUL.FTZ R21, R175, UR5 ;  /* 0x00000005af157c20 */ /* 0x000fe20008410000 */
[-C--:B------:R-:W-:Y:S01]  /*6d60*/  ISETP.GE.AND P0, PT, R17, R0.reuse, PT ;  /* 0x000000001100720c */ /* 0x080fe20003f06270 */
[----:B------:R-:W-:Y:S01]  /*6d70*/  FMUL.FTZ R168, R168, UR5 ;  /* 0x00000005a8a87c20 */ /* 0x000fe20008410000 */
[----:B-----5:R-:W-:Y:S01]  /*6d80*/  FSEL R17, R148, -INF , !P5 ;  /* 0xff80000094117808 */ /* 0x020fe20006800000 */
[----:B------:R-:W-:Y:S01]  /*6d90*/  VIADD R7, R15, 0x20 ;  /* 0x000000200f077836 */ /* 0x000fe20000000000 */
[----:B------:R-:W-:Y:S01]  /*6da0*/  FSEL R28, R28, -INF , !P2 ;  /* 0xff8000001c1c7808 */ /* 0x000fe20005000000 */
[----:B------:R-:W5:Y:S01]  /*6db0*/  MUFU.TANH R154, R154 ;  /* 0x0000009a009a7308 */ /* 0x000f620000002400 */
[CC--:B------:R-:W-:Y:S01]  /*6dc0*/  ISETP.GE.AND P5, PT, R4.reuse, R211.reuse, PT ;  /* 0x000000d30400720c */ /* 0x0c0fe20003fa6270 */
[----:B------:R-:W-:Y:S01]  /*6dd0*/  FMUL.FTZ R25, R173, UR5 ;  /* 0x00000005ad197c20 */ /* 0x000fe20008410000 */
[-C--:B------:R-:W-:Y:S01]  /*6de0*/  ISETP.GE.AND P2, PT, R4, R0.reuse, PT ;  /* 0x000000000400720c */ /* 0x080fe20003f46270 */
[----:B------:R-:W-:Y:S01]  /*6df0*/  FMUL.FTZ R152, R159, UR5 ;  /* 0x000000059f987c20 */ /* 0x000fe20008410000 */
[----:B-1----:R-:W-:Y:S01]  /*6e00*/  FSEL R19, R149, -INF , !P3 ;  /* 0xff80000095137808 */ /* 0x002fe20005800000 */
[----:B------:R-:W-:Y:S01]  /*6e10*/  FMUL.FTZ R169, R169, UR5 ;  /* 0x00000005a9a97c20 */ /* 0x000fe20008410000 */
[----:B------:R-:W-:Y:S01]  /*6e20*/  FSEL R4, R29, -INF , !P1 ;  /* 0xff8000001d047808 */ /* 0x000fe20004800000 */
[----:B------:R-:W1:Y:S01]  /*6e30*/  MUFU.TANH R14, R14 ;  /* 0x0000000e000e7308 */ /* 0x000e620000002400 */
[----:B------:R-:W-:Y:S01]  /*6e40*/  ISETP.GE.AND P3, PT, R20, R211, PT ;  /* 0x000000d31400720c */ /* 0x000fe20003f66270 */
[----:B------:R-:W-:Y:S01]  /*6e50*/  FMUL.FTZ R170, R170, UR5 ;  /* 0x00000005aaaa7c20 */ /* 0x000fe20008410000 */
[----:B------:R-:W-:Y:S01]  /*6e60*/  ISETP.GE.AND P1, PT, R20, R0, PT ;  /* 0x000000001400720c */ /* 0x000fe20003f26270 */
[----:B------:R-:W-:Y:S01]  /*6e70*/  FMUL.FTZ R166, R238, UR5 ;  /* 0x00000005eea67c20 */ /* 0x000fe20008410000 */
[----:B---3--:R-:W-:Y:S01]  /*6e80*/  FSEL R143, R30, -INF , !P3 ;  /* 0xff8000001e8f7808 */ /* 0x008fe20005800000 */
[----:B------:R-:W-:Y:S01]  /*6e90*/  FMUL.FTZ R164, R239, UR5 ;  /* 0x00000005efa47c20 */ /* 0x000fe20008410000 */
[----:B--2---:R-:W-:Y:S01]  /*6ea0*/  FSEL R158, R24, -INF , !P1 ;  /* 0xff800000189e7808 */ /* 0x004fe20004800000 */
[----:B------:R-:W2:Y:S01]  /*6eb0*/  MUFU.TANH R151, R151 ;  /* 0x0000009700977308 */ /* 0x000ea20000002400 */
[----:B------:R-:W-:-:S02]  /*6ec0*/  FSEL R145, R145, -INF , !P5 ;  /* 0xff80000091917808 */ /* 0x000fc40006800000 */
[----:B------:R-:W-:Y:S02]  /*6ed0*/  FSEL R140, R13, -INF , !P2 ;  /* 0xff8000000d8c7808 */ /* 0x000fe40005000000 */
[CC--:B------:R-:W-:Y:S02]  /*6ee0*/  ISETP.GE.AND P3, PT, R6.reuse, R211.reuse, PT ;  /* 0x000000d30600720c */ /* 0x0c0fe40003f66270 */
[----:B------:R-:W-:Y:S01]  /*6ef0*/  ISETP.GE.AND P1, PT, R6, R0, PT ;  /* 0x000000000600720c */ /* 0x000fe20003f26270 */
[----:B------:R-:W3:Y:S01]  /*6f00*/  MUFU.TANH R150, R150 ;  /* 0x0000009600967308 */ /* 0x000ee20000002400 */
[----:B------:R-:W-:Y:S01]  /*6f10*/  FSEL R147, R144, -INF , !P4 ;  /* 0xff80000090937808 */ /* 0x000fe20006000000 */
[----:B------:R-:W-:Y:S01]  /*6f20*/  VIADD R6, R15, 0x29 ;  /* 0x000000290f067836 */ /* 0x000fe20000000000 */
[----:B------:R-:W-:Y:S02]  /*6f30*/  FSEL R142, R12, -INF , !P0 ;  /* 0xff8000000c8e7808 */ /* 0x000fe40004000000 */
[----:B------:R-:W-:-:S02]  /*6f40*/  ISETP.GE.AND P5, PT, R7, R211, PT ;  /* 0x000000d30700720c */ /* 0x000fc40003fa6270 */
[-C--:B------:R-:W-:Y:S01]  /*6f50*/  ISETP.GE.AND P2, PT, R7, R0.reuse, PT ;  /* 0x000000000700720c */ /* 0x080fe20003f46270 */
[----:B------:R-:W3:Y:S01]  /*6f60*/  MUFU.TANH R153, R153 ;  /* 0x0000009900997308 */ /* 0x000ee20000002400 */
[C---:B------:R-:W-:Y:S01]  /*6f70*/  ISETP.GE.AND P4, PT, R18.reuse, R211, PT ;  /* 0x000000d31200720c */ /* 0x040fe20003f86270 */
[----:B------:R-:W-:Y:S01]  /*6f80*/  VIADD R7, R15, 0x28 ;  /* 0x000000280f077836 */ /* 0x000fe20000000000 */
[----:B------:R-:W-:Y:S02]  /*6f90*/  ISETP.GE.AND P0, PT, R18, R0, PT ;  /* 0x000000001200720c */ /* 0x000fe40003f06270 */
[----:B----4-:R-:W-:Y:S02]  /*6fa0*/  FSEL R155, R155, -INF , !P5 ;  /* 0xff8000009b9b7808 */ /* 0x010fe40006800000 */
[----:B-----5:R-:W-:Y:S01]  /*6fb0*/  FSEL R154, R154, -INF , !P2 ;  /* 0xff8000009a9a7808 */ /* 0x020fe20005000000 */
[----:B------:R4:W-:Y:S01]  /*6fc0*/  MUFU.TANH R175, R168 ;  /* 0x000000a800af7308 */ /* 0x0009e20000002400 */
[----:B------:R-:W-:-:S02]  /*6fd0*/  FSEL R141, R141, -INF , !P4 ;  /* 0xff8000008d8d7808 */ /* 0x000fc40006000000 */
[----:B-1----:R-:W-:Y:S02]  /*6fe0*/  FSEL R156, R14, -INF , !P0 ;  /* 0xff8000000e9c7808 */ /* 0x002fe40004000000 */
[CC--:B------:R-:W-:Y:S02]  /*6ff0*/  ISETP.GE.AND P5, PT, R6.reuse, R211.reuse, PT ;  /* 0x000000d30600720c */ /* 0x0c0fe40003fa6270 */
[-C--:B------:R-:W-:Y:S01]  /*7000*/  ISETP.GE.AND P2, PT, R6, R0.reuse, PT ;  /* 0x000000000600720c */ /* 0x080fe20003f46270 */
[----:B------:R-:W-:Y:S01]  /*7010*/  VIADD R6, R15, 0x31 ;  /* 0x000000310f067836 */ /* 0x000fe20000000000 */
[C---:B------:R-:W-:Y:S01]  /*7020*/  ISETP.GE.AND P4, PT, R7.reuse, R211, PT ;  /* 0x000000d30700720c */ /* 0x040fe20003f86270 */
[----:B------:R-:W1:Y:S01]  /*7030*/  MUFU.TANH R25, R25 ;  /* 0x0000001900197308 */ /* 0x000e620000002400 */
[----:B------:R-:W-:Y:S01]  /*7040*/  ISETP.GE.AND P0, PT, R7, R0, PT ;  /* 0x000000000700720c */ /* 0x000fe20003f06270 */
[----:B------:R-:W-:Y:S01]  /*7050*/  VIADD R7, R15, 0x30 ;  /* 0x000000300f077836 */ /* 0x000fe20000000000 */
[----:B--2---:R-:W-:-:S02]  /*7060*/  FSEL R151, R151, -INF , !P4 ;  /* 0xff80000097977808 */ /* 0x004fc40006000000 */
[----:B---3--:R-:W-:Y:S01]  /*7070*/  FSEL R150, R150, -INF , !P0 ;  /* 0xff80000096967808 */ /* 0x008fe20004000000 */
[----:B----4-:R-:W-:Y:S01]  /*7080*/  FMUL.FTZ R168, R171, UR5 ;  /* 0x00000005aba87c20 */ /* 0x010fe20008410000 */
[----:B------:R-:W-:Y:S01]  /*7090*/  FMUL.FTZ R171, R236, UR5 ;  /* 0x00000005ecab7c20 */ /* 0x000fe20008410000 */
[----:B------:R-:W2:Y:S01]  /*70a0*/  MUFU.TANH R148, R21 ;  /* 0x0000001500947308 */ /* 0x000ea20000002400 */
[----:B------:R-:W-:Y:S02]  /*70b0*/  FSEL R153, R153, -INF , !P3 ;  /* 0xff80000099997808 */ /* 0x000fe40005800000 */
[CC--:B------:R-:W-:Y:S02]  /*70c0*/  ISETP.GE.AND P4, PT, R6.reuse, R211.reuse, PT ;  /* 0x000000d30600720c */ /* 0x0c0fe40003f86270 */
[----:B------:R-:W-:Y:S01]  /*70d0*/  ISETP.GE.AND P0, PT, R6, R0, PT ;  /* 0x000000000600720c */ /* 0x000fe20003f06270 */
[----:B------:R-:W-:Y:S01]  /*70e0*/  VIADD R6, R15, 0x38 ;  /* 0x000000380f067836 */ /* 0x000fe20000000000 */
[----:B------:R-:W-:Y:S01]  /*70f0*/  ISETP.GE.AND P3, PT, R7, R211, PT ;  /* 0x000000d30700720c */ /* 0x000fe20003f66270 */
[----:B------:R-:W3:Y:S01]  /*7100*/  MUFU.TANH R171, R171 ;  /* 0x000000ab00ab7308 */ /* 0x000ee20000002400 */
[----:B-1----:R-:W-:-:S02]  /*7110*/  FSEL R149, R25, -INF , !P5 ;  /* 0xff80000019957808 */ /* 0x002fc40006800000 */
[----:B------:R-:W-:Y:S02]  /*7120*/  FSEL R175, R175, -INF , !P3 ;  /* 0xff800000afaf7808 */ /* 0x000fe40005800000 */
[-C--:B------:R-:W-:Y:S02]  /*7130*/  ISETP.GE.AND P3, PT, R6, R211.reuse, PT ;  /* 0x000000d30600720c */ /* 0x080fe40003f66270 */
[C---:B------:R-:W-:Y:S01]  /*7140*/  ISETP.GE.AND P5, PT, R15.reuse, R211, PT ;  /* 0x000000d30f00720c */ /* 0x040fe20003fa6270 */
[----:B------:R-:W1:Y:S01]  /*7150*/  MUFU.TANH R152, R152 ;  /* 0x0000009800987308 */ /* 0x000e620000002400 */
[----:B--2---:R-:W-:Y:S02]  /*7160*/  FSEL R148, R148, -INF , !P2 ;  /* 0xff80000094947808 */ /* 0x004fe40005000000 */
[C---:B------:R-:W-:Y:S01]  /*7170*/  ISETP.GE.AND P2, PT, R15.reuse, R0, PT ;  /* 0x000000000f00720c */ /* 0x040fe20003f46270 */
[----:B------:R-:W-:-:S04]  /*7180*/  VIADD R15, R15, 0x39 ;  /* 0x000000390f0f7836 */ /* 0x000fc80000000000 */
[----:B------:R2:W4:Y:S01]  /*7190*/  MUFU.TANH R173, R169 ;  /* 0x000000a900ad7308 */ /* 0x0005220000002400 */
[----:B---3--:R-:W-:Y:S02]  /*71a0*/  FSEL R171, R171, -INF , !P3 ;  /* 0xff800000abab7808 */ /* 0x008fe40005800000 */
[----:B------:R-:W-:-:S05]  /*71b0*/  ISETP.GT.AND P3, PT, R213, R208, PT ;  /* 0x000000d0d500720c */ /* 0x000fca0003f64270 */
[----:B------:R-:W3:Y:S01]  /*71c0*/  MUFU.TANH R170, R170 ;  /* 0x000000aa00aa7308 */ /* 0x000ee20000002400 */
[----:B-1----:R-:W-:Y:S01]  /*71d0*/  FSEL R152, R152, -INF , !P1 ;  /* 0xff80000098987808 */ /* 0x002fe20004800000 */
[----:B------:R-:W-:Y:S01]  /*71e0*/  BAR.SYNC.DEFER_BLOCKING 0x0 ;  /* 0x0000000000007b1d */ /* 0x000fe20000010000 */
[----:B------:R-:W-:Y:S02]  /*71f0*/  ISETP.GE.AND P1, PT, R7, R0, PT ;  /* 0x000000000700720c */ /* 0x000fe40003f26270 */
[----:B------:R-:W-:-:S03]  /*7200*/  FSEL R7, R176, -INF , !P5 ;  /* 0xff800000b0077808 */ /* 0x000fc60006800000 */
[----:B------:R-:W1:Y:S01]  /*7210*/  MUFU.TANH R168, R168 ;  /* 0x000000a800a87308 */ /* 0x000e620000002400 */
[----:B--2---:R-:W-:Y:S01]  /*7220*/  FMUL.FTZ R169, R237, UR5 ;  /* 0x00000005eda97c20 */ /* 0x004fe20008410000 */
[----:B----4-:R-:W-:Y:S02]  /*7230*/  FSEL R173, R173, -INF , !P4 ;  /* 0xff800000adad7808 */ /* 0x010fe40006000000 */
[----:B------:R-:W-:-:S04]  /*7240*/  ISETP.GE.AND P4, PT, R15, R211, PT ;  /* 0x000000d30f00720c */ /* 0x000fc80003f86270 */
        /* <DEDUP_REMOVED lines=72> */
.L_x_3140:
[----:B------:R-:W-:-:S04]  /*76d0*/  LEA R10, -R134, RZ, 0x6 ;  /* 0x000000ff860a7211 */ /* 0x000fc800078e31ff */
[----:B------:R-:W-:-:S07]  /*76e0*/  SHF.R.S32.HI R9, RZ, 0x1f, R10 ;  /* 0x0000001fff097819 */ /* 0x000fce000001140a */
.L_x_3141:
        /* <DEDUP_REMOVED lines=28> */
.L_x_3139:
[----:B------:R-:W-:Y:S01]  /*78b0*/  FMNMX.FTZ R2, R132, R7, !PT ;  /* 0x0000000784027209 */ /* 0x000fe20007810000 */
[----:B------:R-:W-:Y:S01]  /*78c0*/  LDSM.16.MT88.4 R24, [R197+0xc000] ;  /* 0x00c00000c518783b */ /* 0x000fe20000004200 */
[----:B-1----:R-:W-:Y:S02]  /*78d0*/  FMNMX.FTZ R9, R3, R0, !PT ;  /* 0x0000000003097209 */ /* 0x002fe40007810000 */
        /* <DEDUP_REMOVED lines=37> */
[----:B------:R-:W-:Y:S01]  /*7b30*/  LDSM.16.MT88.4 R8, [R200+0xc000] ;  /* 0x00c00000c808783b */ /* 0x000fe20000004200 */
        /* <DEDUP_REMOVED lines=10> */
[--C-:B------:R-:W-:Y:S01]  /*7be0*/  FFMA.FTZ R139, R5, UR6, -R172.reuse ;  /* 0x00000006058b7c23 */ /* 0x100fe200080108ac */
[----:B------:R-:W-:Y:S01]  /*7bf0*/  FSEL R5, R163, RZ, P1 ;  /* 0x000000ffa3057208 */ /* 0x000fe20000800000 */
[--C-:B------:R-:W-:Y:S01]  /*7c00*/  FFMA.FTZ R2, R16, UR6, -R167.reuse ;  /* 0x0000000610027c23 */ /* 0x100fe200080108a7 */
[----:B------:R-:W-:Y:S01]  /*7c10*/  FFMA.FTZ R165, R4, UR6, -R167 ;  /* 0x0000000604a57c23 */ /* 0x000fe200080108a7 */
[----:B------:R-:W1:Y:S01]  /*7c20*/  LDSM.16.MT88.4 R16, [R198+0xc000] ;  /* 0x00c00000c610783b */ /* 0x000e620000004200 */
[----:B------:R-:W-:Y:S01]  /*7c30*/  FSEL R4, R161, RZ, P0 ;  /* 0x000000ffa1047208 */ /* 0x000fe20000000000 */
[----:B------:R-:W-:Y:S01]  /*7c40*/  FADD.FTZ R5, R132, -R5 ;  /* 0x8000000584057221 */ /* 0x000fe20000010000 */
[--C-:B------:R-:W-:Y:S01]  /*7c50*/  FFMA.FTZ R138, R0, UR6, -R167.reuse ;  /* 0x00000006008a7c23 */ /* 0x100fe200080108a7 */
[----:B------:R-:W-:Y:S01]  /*7c60*/  FFMA.FTZ R162, R7, UR6, -R172 ;  /* 0x0000000607a27c23 */ /* 0x000fe200080108ac */
[--C-:B------:R-:W-:Y:S01]  /*7c70*/  FFMA.FTZ R0, R28, UR6, -R167.reuse ;  /* 0x000000061c007c23 */ /* 0x100fe200080108a7 */
[----:B------:R-:W-:Y:S01]  /*7c80*/  FADD.FTZ R4, R3, -R4 ;  /* 0x8000000403047221 */ /* 0x000fe20000010000 */
[----:B------:R-:W-:Y:S01]  /*7c90*/  FMUL.FTZ R132, R5, UR6 ;  /* 0x0000000605847c20 */ /* 0x000fe20008410000 */
[----:B------:R-:W-:Y:S01]  /*7ca0*/  MUFU.EX2 R139, R139 ;  /* 0x0000008b008b7308 */ /* 0x000fe20000000800 */
[--C-:B------:R-:W-:Y:S01]  /*7cb0*/  FFMA.FTZ R174, R147, UR6, -R172.reuse ;  /* 0x0000000693ae7c23 */ /* 0x100fe200080108ac */
[----:B------:R-:W-:Y:S01]  /*7cc0*/  FMUL.FTZ R3, R4, UR6 ;  /* 0x0000000604037c20 */ /* 0x000fe20008410000 */
        /* <DEDUP_REMOVED lines=112> */
[C---:B-1----:R-:W-:Y:S01]  /*83d0*/  HMMA.16816.F32 R40, R4.reuse, R116, R104 ;  /* 0x000000740428723c */ /* 0x042fe20000001868 */
[----:B------:R-:W1:Y:S01]  /*83e0*/  LDSM.16.MT88.4 R104, [R196+0xe000] ;  /* 0x00e00000c468783b */ /* 0x000e620000004200 */
[----:B------:R-:W-:Y:S04]  /*83f0*/  MUFU.EX2 R180, R180 ;  /* 0x000000b400b47308 */ /* 0x000fe80000000800 */
        /* <DEDUP_REMOVED lines=53> */
[-C--:B------:R-:W-:Y:S01]  /*8750*/  FMUL.FTZ R81, R85, R132.reuse ;  /* 0x0000008455517220 */ /* 0x080fe20000410000 */
[----:B------:R-:W-:Y:S01]  /*8760*/  MUFU.EX2 R214, R214 ;  /* 0x000000d600d67308 */ /* 0x000fe20000000800 */
[C---:B----4-:R-:W-:Y:S01]  /*8770*/  HMMA.16816.F32 R76, R4.reuse, R108, R76 ;  /* 0x0000006c044c723c */ /* 0x050fe2000000184c */
[-C--:B------:R-:W-:Y:S01]  /*8780*/  FMUL.FTZ R114, R82, R3.reuse ;  /* 0x0000000352727220 */ /* 0x080fe20000410000 */
[-C--:B------:R-:W-:Y:S01]  /*8790*/  FMUL.FTZ R115, R83, R3.reuse ;  /* 0x0000000353737220 */ /* 0x080fe20000410000 */
[-C--:B------:R-:W-:Y:S01]  /*87a0*/  FMUL.FTZ R82, R86, R3.reuse ;  /* 0x0000000356527220 */ /* 0x080fe20000410000 */
[-C--:B------:R-:W-:Y:S01]  /*87b0*/  FMUL.FTZ R83, R87, R3.reuse ;  /* 0x0000000357537220 */ /* 0x080fe20000410000 */
[----:B------:R-:W-:Y:S01]  /*87c0*/  FFMA.FTZ R132, R229, R132, R162 ;  /* 0x00000084e5847223 */ /* 0x000fe200000100a2 */
[----:B------:R-:W-:Y:S01]  /*87d0*/  FFMA.FTZ R3, R227, R3, R138 ;  /* 0x00000003e3037223 */ /* 0x000fe2000001008a */
[----:B------:R-:W4:Y:S02]  /*87e0*/  MUFU.EX2 R225, R225 ;  /* 0x000000e100e17308 */ /* 0x000f240000000800 */
[----:B------:R-:W-:Y:S01]  /*87f0*/  HMMA.16816.F32 R84, R4, R110, R112 ;  /* 0x0000006e0454723c */ /* 0x000fe20000001870 */
[----:B------:R-:W4:Y:S01]  /*8800*/  LDSM.16.MT88.4 R112, [R198+0xe800] ;  /* 0x00e80000c670783b */ /* 0x000f220000004200 */
[----:B------:R-:W-:Y:S01]  /*8810*/  FADD.FTZ R139, R139, R132 ;  /* 0x000000848b8b7221 */ /* 0x000fe20000010000 */
[----:B------:R-:W-:Y:S01]  /*8820*/  FADD.FTZ R3, R2, R3 ;  /* 0x0000000302037221 */ /* 0x000fe20000010000 */
[----:B------:R-:W-:Y:S01]  /*8830*/  MOV R132, R163 ;  /* 0x000000a300847202 */ /* 0x000fe20000000f00 */
[----:B------:R-:W4:Y:S01]  /*8840*/  LDSM.16.MT88.4 R108, [R197+0xe800] ;  /* 0x00e80000c56c783b */ /* 0x000f220000004200 */
[----:B------:R-:W-:Y:S01]  /*8850*/  MUFU.EX2 R216, R216 ;  /* 0x000000d800d87308 */ /* 0x000fe20000000800 */
[----:B------:R-:W-:Y:S01]  /*8860*/  FADD.FTZ R160, R160, R139 ;  /* 0x0000008ba0a07221 */ /* 0x000fe20000010000 */
[----:B------:R-:W-:Y:S01]  /*8870*/  FADD.FTZ R0, R0, R3 ;  /* 0x0000000300007221 */ /* 0x000fe20000010000 */
[----:B------:R-:W-:-:S02]  /*8880*/  MOV R3, R161 ;  /* 0x000000a100037202 */ /* 0x000fc40000000f00 */
[----:B------:R-:W-:Y:S01]  /*8890*/  FADD.FTZ R133, R133, R160 ;  /* 0x000000a085857221 */ /* 0x000fe20000010000 */
[----:B------:R-:W-:Y:S01]  /*88a0*/  FADD.FTZ R165, R165, R0 ;  /* 0x00000000a5a57221 */ /* 0x000fe20000010000 */
[C---:B-1----:R-:W-:Y:S01]  /*88b0*/  HMMA.16816.F32 R80, R4.reuse, R104, R80 ;  /* 0x000000680450723c */ /* 0x042fe20000001850 */
[----:B------:R-:W1:Y:S05]  /*88c0*/  MUFU.EX2 R231, R231 ;  /* 0x000000e700e77308 */ /* 0x000e6a0000000800 */
        /* <DEDUP_REMOVED lines=18> */
[----:B------:R-:W-:-:S03]  /*89f0*/  FADD.FTZ R183, R183, R180 ;  /* 0x000000b4b7b77221 */ /* 0x000fc60000010000 */
[C---:B------:R-:W-:Y:S01]  /*8a00*/  HMMA.16816.F32 R16, R104.reuse, R118, R16 ;  /* 0x000000766810723c */ /* 0x040fe20000001810 */
[----:B------:R-:W2:Y:S05]  /*8a10*/  LDSM.16.MT88.4 R116, [R196+0xe800] ;  /* 0x00e80000c474783b */ /* 0x000eaa0000004200 */
[C---:B------:R-:W-:Y:S06]  /*8a20*/  HMMA.16816.F32 R28, R104.reuse, R128, R28 ;  /* 0x00000080681c723c */ /* 0x040fec000000181c */
[C---:B------:R-:W-:Y:S01]  /*8a30*/  HMMA.16816.F32 R24, R104.reuse, R130, R24 ;  /* 0x000000826818723c */ /* 0x040fe20000001818 */
[----:B------:R-:W3:Y:S05]  /*8a40*/  LDSM.16.MT88.4 R128, [R200+0x10800] ;  /* 0x01080000c880783b */ /* 0x000eea0000004200 */
        /* <DEDUP_REMOVED lines=15> */
[C---:B--2---:R-:W-:Y:S06]  /*8b40*/  HMMA.16816.F32 R64, R104.reuse, R116, R64 ;  /* 0x000000746840723c */ /* 0x044fec0000001840 */
[C---:B------:R-:W-:Y:S01]  /*8b50*/  HMMA.16816.F32 R60, R104.reuse, R118, R60 ;  /* 0x00000076683c723c */ /* 0x040fe2000000183c */
[----:B------:R-:W2:Y:S05]  /*8b60*/  LDSM.16.MT88.4 R116, [R198+0xd000] ;  /* 0x00d00000c674783b */ /* 0x000eaa0000004200 */
[C---:B------:R-:W-:Y:S06]  /*8b70*/  HMMA.16816.F32 R80, R104.reuse, R96, R80 ;  /* 0x000000606850723c */ /* 0x040fec0000001850 */
[----:B------:R-:W-:Y:S01]  /*8b80*/  HMMA.16816.F32 R88, R104, R98, R88 ;  /* 0x000000626858723c */ /* 0x000fe20000001858 */
[----:B------:R-:W-:Y:S01]  /*8b90*/  F2FP.F16.F32.PACK_AB R96, R211, R182 ;  /* 0x000000b6d360723e */ /* 0x000fe200000000ff */
[----:B------:R-:W-:Y:S01]  /*8ba0*/  FADD.FTZ R182, R182, R179 ;  /* 0x000000b3b6b67221 */ /* 0x000fe20000010000 */
[----:B------:R-:W-:Y:S01]  /*8bb0*/  F2FP.F16.F32.PACK_AB R97, R225, R214 ;  /* 0x000000d6e161723e */ /* 0x000fe200000000ff */
[----:B------:R-:W-:-:S02]  /*8bc0*/  FADD.FTZ R214, R214, R183 ;  /* 0x000000b7d6d67221 */ /* 0x000fc40000010000 */
[C---:B---3--:R-:W-:Y:S01]  /*8bd0*/  HMMA.16816.F32 R72, R104.reuse, R128, R72 ;  /* 0x000000806848723c */ /* 0x048fe20000001848 */
        /* <DEDUP_REMOVED lines=17> */
[----:B------:R-:W3:Y:S04]  /*8cf0*/  LDSM.16.MT88.4 R36, [R198+0x11000] ;  /* 0x01100000c624783b */ /* 0x000ee80000004200 */
[----:B------:R-:W-:Y:S01]  /*8d00*/  LDSM.16.MT88.4 R152, [R196+0x11000] ;  /* 0x01100000c498783b */ /* 0x000fe20000004200 */
[C---:B------:R-:W-:Y:S06]  /*8d10*/  HMMA.16816.F32 R76, R104.reuse, R120, R76 ;  /* 0x00000078684c723c */ /* 0x040fec000000184c */
[----:B------:R-:W-:Y:S01]  /*8d20*/  HMMA.16816.F32 R84, R104, R122, R84 ;  /* 0x0000007a6854723c */ /* 0x000fe20000001854 */
[----:B------:R-:W-:Y:S05]  /*8d30*/  LDSM.16.MT88.4 R104, [R197+0xd800] ;  /* 0x00d80000c568783b */ /* 0x000fea0000004200 */
[C---:B--2---:R-:W-:Y:S06]  /*8d40*/  HMMA.16816.F32 R120, R96.reuse, R116, R20 ;  /* 0x000000746078723c */ /* 0x044fec0000001814 */
[C---:B------:R-:W-:Y:S06]  /*8d50*/  HMMA.16816.F32 R20, R96.reuse, R140, R56 ;  /* 0x0000008c6014723c */ /* 0x040fec0000001838 */
[C---:B------:R-:W-:Y:S01]  /*8d60*/  HMMA.16816.F32 R56, R96.reuse, R142, R52 ;  /* 0x0000008e6038723c */ /* 0x040fe20000001834 */
[----:B------:R-:W2:Y:S04]  /*8d70*/  LDSM.16.MT88.4 R140, [R197+0x11000] ;  /* 0x01100000c58c783b */ /* 0x000ea80000004200 */
[----:B------:R-:W-:Y:S01]  /*8d80*/  LDSM.16.MT88.4 R52, [R198+0xf800] ;  /* 0x00f80000c634783b */ /* 0x000fe20000004200 */
[C---:B-1----:R-:W-:Y:S06]  /*8d90*/  HMMA.16816.F32 R12, R96.reuse, R8, R72 ;  /* 0x00000008600c723c */ /* 0x042fec0000001848 */
[C---:B------:R-:W-:Y:S01]  /*8da0*/  HMMA.16816.F32 R72, R96.reuse, R10, R68 ;  /* 0x0000000a6048723c */ /* 0x040fe20000001844 */
[----:B------:R-:W-:Y:S05]  /*8db0*/  LDSM.16.MT88.4 R68, [R196+0xf800] ;  /* 0x00f80000c444783b */ /* 0x000fea0000004200 */
[C---:B------:R-:W-:Y:S06]  /*8dc0*/  HMMA.16816.F32 R108, R96.reuse, R110, R24 ;  /* 0x0000006e606c723c */ /* 0x040fec0000001818 */
[C---:B---3--:R-:W-:Y:S06]  /*8dd0*/  HMMA.16816.F32 R76, R96.reuse, R36, R76 ;  /* 0x00000024604c723c */ /* 0x048fec000000184c */
[C---:B------:R-:W-:Y:S01]  /*8de0*/  HMMA.16816.F32 R8, R96.reuse, R38, R84 ;  /* 0x000000266008723c */ /* 0x040fe20000001854 */
[----:B------:R-:W1:Y:S05]  /*8df0*/  LDSM.16.MT88.4 R36, [R196+0xd800] ;  /* 0x00d80000c424783b */ /* 0x000e6a0000004200 */
[C---:B------:R-:W-:Y:S06]  /*8e00*/  HMMA.16816.F32 R24, R96.reuse, R148, R48 ;  /* 0x000000946018723c */ /* 0x040fec0000001830 */
[C---:B------:R-:W-:Y:S06]  /*8e10*/  HMMA.16816.F32 R116, R96.reuse, R118, R16 ;  /* 0x000000766074723c */ /* 0x040fec0000001810 */
[C---:B------:R-:W-:Y:S01]  /*8e20*/  HMMA.16816.F32 R48, R96.reuse, R150, R44 ;  /* 0x000000966030723c */ /* 0x040fe2000000182c */
[----:B------:R-:W3:Y:S04]  /*8e30*/  LDSM.16.MT88.4 R44, [R200+0xf800] ;  /* 0x00f80000c82c783b */ /* 0x000ee80000004200 */
        /* <DEDUP_REMOVED lines=11> */
[C---:B--2---:R-:W-:Y:S01]  /*8ef0*/  HMMA.16816.F32 R84, R96.reuse, R140, R80 ;  /* 0x0000008c6054723c */ /* 0x044fe20000001850 */
[--C-:B------:R-:W-:Y:S01]  /*8f00*/  FFMA.FTZ R156, R175, UR6, -R172.reuse ;  /* 0x00000006af9c7c23 */ /* 0x100fe200080108ac */
[----:B------:R-:W-:Y:S01]  /*8f10*/  FFMA.FTZ R157, R173, UR6, -R172 ;  /* 0x00000006ad9d7c23 */ /* 0x000fe200080108ac */
[----:B------:R-:W-:Y:S01]  /*8f20*/  MUFU.EX2 R158, R158 ;  /* 0x0000009e009e7308 */ /* 0x000fe20000000800 */
[----:B------:R-:W2:Y:S02]  /*8f30*/  LDSM.16.MT88.4 R80, [R198+0x11800] ;  /* 0x01180000c650783b */ /* 0x000ea40000004200 */
[C---:B------:R-:W-:Y:S02]  /*8f40*/  HMMA.16816.F32 R88, R96.reuse, R142, R88 ;  /* 0x0000008e6058723c */ /* 0x040fe40000001858 */
[----:B------:R-:W2:Y:S03]  /*8f50*/  LDSM.16.MT88.4 R140, [R200+0x11800] ;  /* 0x01180000c88c783b */ /* 0x000ea60000004200 */
[----:B------:R-:W-:Y:S01]  /*8f60*/  MUFU.EX2 R156, R156 ;  /* 0x0000009c009c7308 */ /* 0x000fe20000000800 */
[C---:B------:R-:W-:Y:S06]  /*8f70*/  HMMA.16816.F32 R92, R96.reuse, R152, R92 ;  /* 0x00000098605c723c */ /* 0x040fec000000185c */
[----:B------:R-:W-:Y:S01]  /*8f80*/  HMMA.16816.F32 R4, R96, R154, R4 ;  /* 0x0000009a6004723c */ /* 0x000fe20000001804 */
[----:B------:R-:W1:Y:S08]  /*8f90*/  MUFU.EX2 R157, R157 ;  /* 0x0000009d009d7308 */ /* 0x000e700000000800 */
[----:B------:R-:W3:Y:S08]  /*8fa0*/  MUFU.EX2 R159, R159 ;  /* 0x0000009f009f7308 */ /* 0x000ef00000000800 */
[----:B------:R-:W4:Y:S01]  /*8fb0*/  MUFU.EX2 R169, R169 ;  /* 0x000000a900a97308 */ /* 0x000f220000000800 */
[----:B-1----:R-:W-:Y:S01]  /*8fc0*/  F2FP.F16.F32.PACK_AB R96, R157, R156 ;  /* 0x0000009c9d60723e */ /* 0x002fe200000000ff */
[----:B------:R-:W-:-:S04]  /*8fd0*/  FADD.FTZ R156, R156, R223 ;  /* 0x000000df9c9c7221 */ /* 0x000fc80000010000 */
[----:B------:R-:W-:Y:S02]  /*8fe0*/  FADD.FTZ R157, R157, R156 ;  /* 0x0000009c9d9d7221 */ /* 0x000fe40000010000 */
[----:B------:R-:W1:Y:S01]  /*8ff0*/  MUFU.EX2 R167, R167 ;  /* 0x000000a700a77308 */ /* 0x000e620000000800 */
[----:B---3--:R-:W-:Y:S01]  /*9000*/  F2FP.F16.F32.PACK_AB R98, R159, R158 ;  /* 0x0000009e9f62723e */ /* 0x008fe200000000ff */
        /* <DEDUP_REMOVED lines=22> */
[----:B------:R-:W3:Y:S05]  /*9170*/  LDSM.16.MT88.4 R16, [R196+0x11800] ;  /* 0x01180000c410783b */ /* 0x000eea0000004200 */
[C---:B------:R-:W-:Y:S06]  /*9180*/  HMMA.16816.F32 R64, R96.reuse, R70, R64 ;  /* 0x000000466040723c */ /* 0x040fec0000001840 */
[C---:B--2---:R-:W-:Y:S06]  /*9190*/  HMMA.16816.F32 R76, R96.reuse, R80, R76 ;  /* 0x00000050604c723c */ /* 0x044fec000000184c */
        /* <DEDUP_REMOVED lines=8> */
[----:B------:R-:W-:-:S15]  /*9220*/  HMMA.16816.F32 R96, R96, R18, R4 ;  /* 0x000000126060723c */ /* 0x000fde0000001804 */
[----:B------:R-:W-:-:S09]  /*9230*/  NOP ;  /* 0x0000000000007918 */ /* 0x000fd20000000000 */
.L_x_3136:
        /* <DEDUP_REMOVED lines=13> */
.L_x_3146:
        /* <DEDUP_REMOVED lines=67> */
.L_x_3143:
[C---:B------:R-:W-:Y:S04]  /*9740*/  LEA R210, P0, R10.reuse, R210, 0x1 ;  /* 0x000000d20ad27211 */ /* 0x040fe800078008ff */
[----:B------:R-:W-:Y:S02]  /*9750*/  LEA.HI.X R209, R10, R209, R2, 0x1, P0 ;  /* 0x000000d10ad17211 */ /* 0x000fe400000f0c02 */
[C---:B------:R-:W-:Y:S02]  /*9760*/  IADD3 R230, P0, R225.reuse, R210, RZ ;  /* 0x000000d2e1e67210 */ /* 0x040fe40007f1e0ff */
[-C--:B------:R-:W-:Y:S02]  /*9770*/  MOV R211, R209.reuse ;  /* 0x000000d100d37202 */ /* 0x080fe40000000f00 */
[C---:B------:R-:W-:Y:S02]  /*9780*/  IADD3.X R231, R214.reuse, R209, RZ, P0, !PT ;  /* 0x000000d1d6e77210 */ /* 0x040fe400007fe4ff */
[C---:B------:R-:W-:Y:S01]  /*9790*/  IADD3 R132, P0, R225.reuse, R230, RZ ;  /* 0x000000e6e1847210 */ /* 0x040fe20007f1e0ff */
[----:B------:R-:W-:Y:S01]  /*97a0*/  @!PT LDS RZ, [RZ] ;  /* 0x00000000fffff984 */ /* 0x000fe20000000800 */
[----:B------:R-:W-:Y:S01]  /*97b0*/  @!PT LDS RZ, [RZ] ;  /* 0x00000000fffff984 */ /* 0x000fe20000000800 */
[----:B------:R-:W-:Y:S01]  /*97c0*/  @!PT LDS RZ, [RZ] ;  /* 0x00000000fffff984 */ /* 0x000fe20000000800 */
[----:B------:R-:W-:Y:S03]  /*97d0*/  LDGSTS.E.BYPASS.LTC128B.128 [R215+0xc000], desc[UR10][R210.64] ;  /* 0x0c000000d2d77fae */ /* 0x000fe6000b901d4a */
[C---:B------:R-:W-:Y:S02]  /*97e0*/  IADD3.X R133, R214.reuse, R231, RZ, P0, !PT ;  /* 0x000000e7d6857210 */ /* 0x040fe400007fe4ff */
[----:B------:R-:W-:Y:S01]  /*97f0*/  LDGSTS.E.BYPASS.LTC128B.128 [R215+0xe000], desc[UR10][R210.64+0x80] ;  /* 0x0e000080d2d77fae */ /* 0x000fe2000b901d4a */
[----:B------:R-:W-:Y:S04]  /*9800*/  IADD3 R2, P0, R225, R132, RZ ;  /* 0x00000084e1027210 */ /* 0x000fe80007f1e0ff */
[----:B------:R-:W-:Y:S01]  /*9810*/  LDGSTS.E.BYPASS.LTC128B.128 [R215+0x10000], desc[UR10][R210.64+0x100] ;  /* 0x10000100d2d77fae */ /* 0x000fe2000b901d4a */
[----:B------:R-:W-:Y:S02]  /*9820*/  IADD3.X R3, R214, R133, RZ, P0, !PT ;  /* 0x00000085d6037210 */ /* 0x000fe400007fe4ff */
[----:B------:R-:W-:Y:S02]  /*9830*/  ISETP.GT.AND P0, PT, R213, R208, PT ;  /* 0x000000d0d500720c */ /* 0x000fe40003f04270 */
[----:B------:R-:W-:Y:S05]  /*9840*/  LDGSTS.E.BYPASS.LTC128B.128 [R215+0xc800], desc[UR10][R230.64] ;  /* 0x0c800000e6d77fae */ /* 0x000fea000b901d4a */
        /* <DEDUP_REMOVED lines=166> */
[----:B------:R2:W3:Y:S02]  /*a2b0*/  MUFU.TANH R174, R134 ;  /* 0x0000008600ae7308 */ /* 0x0004e40000002400 */
[----:B------:R-:W-:Y:S01]  /*a2c0*/  FMUL.FTZ R252, R4, UR5 ;  /* 0x0000000504fc7c20 */ /* 0x000fe20008410000 */
[----:B------:R-:W-:Y:S01]  /*a2d0*/  FMUL.FTZ R250, R5, UR5 ;  /* 0x0000000505fa7c20 */ /* 0x000fe20008410000 */
[----:B------:R-:W-:Y:S01]  /*a2e0*/  FMUL.FTZ R251, R6, UR5 ;  /* 0x0000000506fb7c20 */ /* 0x000fe20008410000 */
[----:B------:R-:W-:Y:S05]  /*a2f0*/  FMUL.FTZ R133, R9, UR5 ;  /* 0x0000000509857c20 */ /* 0x000fea0008410000 */
[----:B------:R-:W4:Y:S01]  /*a300*/  MUFU.TANH R252, R252 ;  /* 0x000000fc00fc7308 */ /* 0x000f220000002400 */
        /* <DEDUP_REMOVED lines=23> */
[----:B------:R-:W-:Y:S07]  /*a480*/  FMUL.FTZ R2, R11, UR5 ;  /* 0x000000050b027c20 */ /* 0x000fee0008410000 */
        /* <DEDUP_REMOVED lines=9> */
[----:B--2---:R-:W-:Y:S01]  /*a520*/  FMUL.FTZ R134, R34, UR5 ;  /* 0x0000000522867c20 */ /* 0x004fe20008410000 */
[----:B------:R-:W-:Y:S07]  /*a530*/  FMUL.FTZ R35, R35, UR5 ;  /* 0x0000000523237c20 */ /* 0x000fee0008410000 */
[----:B------:R-:W2:Y:S10]  /*a540*/  MUFU.TANH R246, R246 ;  /* 0x000000f600f67308 */ /* 0x000eb40000002400 */
        /* <DEDUP_REMOVED lines=25> */
[----:B-1----:R-:W-:Y:S01]  /*a6e0*/  MOV R3, R216 ;  /* 0x000000d800037202 */ /* 0x002fe20000000f00 */
        /* <DEDUP_REMOVED lines=62> */
.L_x_3145:
        /* <DEDUP_REMOVED lines=24> */
.L_x_3144:
        /* <DEDUP_REMOVED lines=410> */
.L_x_3142:
        /* <DEDUP_REMOVED lines=263> */
.L_x_3148:
[----:B------:R-:W-:Y:S05]  /*d660*/  BSYNC B0 ;  /* 0x0000000000007941 */ /* 0x000fea0003800000 */
.L_x_3147:
[----:B--2---:R-:W2:Y:S01]  /*d670*/  LDS.128 R96, [R3] ;  /* 0x0000000003607984 */ /* 0x004ea20000000c00 */
[----:B------:R-:W-:Y:S01]  /*d680*/  ULDC UR4, c[0x0][0x2dc] ;  /* 0x0000b70000047ab9 */ /* 0x000fe20000000800 */
[C---:B------:R-:W-:Y:S02]  /*d690*/  IMAD.WIDE R14, R0.reuse, 0xc0, R14 ;  /* 0x000000c0000e7825 */ /* 0x040fe400078e020e */
[----:B------:R-:W3:Y:S02]  /*d6a0*/  LDS.128 R64, [R3+0x4000] ;  /* 0x0040000003407984 */ /* 0x000ee40000000c00 */
[----:B-1----:R-:W-:Y:S01]  /*d6b0*/  IMAD R5, R13, UR4, RZ ;  /* 0x000000040d057c24 */ /* 0x002fe2000f8e02ff */
[----:B------:R-:W-:Y:S01]  /*d6c0*/  ULDC.64 UR4, c[0x0][0x288] ;  /* 0x0000a20000047ab9 */ /* 0x000fe20000000a00 */
[----:B------:R-:W1:Y:S01]  /*d6d0*/  LDS.128 R32, [R3+0x8000] ;  /* 0x0080000003207984 */ /* 0x000e620000000c00 */
[C---:B------:R-:W-:Y:S02]  /*d6e0*/  VIADD R4, R0.reuse, 0x8 ;  /* 0x0000000800047836 */ /* 0x040fe40000000000 */
[C---:B------:R-:W-:Y:S01]  /*d6f0*/  IADD3 R6, P0, R5.reuse, R14, RZ ;  /* 0x0000000e05067210 */ /* 0x040fe20007f1e0ff */
[----:B------:R-:W4:Y:S01]  /*d700*/  LDS.128 R92, [R3+0x800] ;  /* 0x00080000035c7984 */ /* 0x000f220000000c00 */
        /* <DEDUP_REMOVED lines=33> */
[----:B------:R1:W5:Y:S04]  /*d920*/  LDS.128 R68, [R3+0x3800] ;  /* 0x0038000003447984 */ /* 0x0003680000000c00 */
[----:B------:R4:W5:Y:S04]  /*d930*/  LDS.128 R36, [R3+0x7800] ;  /* 0x0078000003247984 */ /* 0x0009680000000c00 */
[----:B------:R5:W5:Y:S04]  /*d940*/  LDS.128 R4, [R3+0xb800] ;  /* 0x00b8000003047984 */ /* 0x000b680000000c00 */
[----:B--2---:R2:W-:Y:S04]  /*d950*/  @!P0 STG.E.64 desc[UR10][R106.64], R96 ;  /* 0x000000606a008986 */ /* 0x0045e8000c101b0a */
[----:B------:R2:W-:Y:S04]  /*d960*/  @!P0 STG.E.64 desc[UR10][R106.64+0x8], R98 ;  /* 0x000008626a008986 */ /* 0x0005e8000c101b0a */
[----:B---3--:R2:W-:Y:S04]  /*d970*/  @!P0 STG.E.128 desc[UR10][R106.64+0x100], R64 ;  /* 0x000100406a008986 */ /* 0x0085e8000c101d0a */
[----:B-1----:R2:W-:Y:S01]  /*d980*/  @!P0 STG.E.128 desc[UR10][R106.64+0x200], R32 ;  /* 0x000200206a008986 */ /* 0x0025e2000c101d0a */
[----:B------:R-:W-:-:S03]  /*d990*/  ISETP.GE.AND P0, PT, R0, R207, PT ;  /* 0x000000cf0000720c */ /* 0x000fc60003f06270 */
[----:B----4-:R2:W-:Y:S04]  /*d9a0*/  @!P6 STG.E.128 desc[UR10][R106.64+0x1800], R92 ;  /* 0x0018005c6a00e986 */ /* 0x0105e8000c101d0a */
        /* <DEDUP_REMOVED lines=16> */
[----:B------:R2:W-:Y:S01]  /*dab0*/  @!P1 STG.E.128 desc[UR10][R106.64+0x9200], R8 ;  /* 0x009200086a009986 */ /* 0x0005e2000c101d0a */
[----:B------:R-:W-:Y:S05]  /*dac0*/  @P0 EXIT ;  /* 0x000000000000094d */ /* 0x000fea0003800000 */
[----:B------:R-:W-:Y:S04]  /*dad0*/  STG.E.128 desc[UR10][R106.64+0xa800], R68 ;  /* 0x00a800446a007986 */ /* 0x000fe8000c101d0a */
[----:B------:R-:W-:Y:S04]  /*dae0*/  STG.E.128 desc[UR10][R106.64+0xa900], R36 ;  /* 0x00a900246a007986 */ /* 0x000fe8000c101d0a */
[----:B------:R-:W-:Y:S01]  /*daf0*/  STG.E.128 desc[UR10][R106.64+0xaa00], R4 ;  /* 0x00aa00046a007986 */ /* 0x000fe2000c101d0a */
[----:B------:R-:W-:Y:S05]  /*db00*/  EXIT ;  /* 0x000000000000794d */ /* 0x000fea0003800000 */
.L_x_3149:
        /* <DEDUP_REMOVED lines=15> */
.L_x_4175:


//--------------------- .text._ZN5flash24flash_fwd_splitkv_kernelI23Flash_fwd_kernel_traitsILi192ELi64ELi64ELi4ELb0ELb0EN7cutlass6half_tE19Flash_kernel_traitsILi192ELi64ELi64ELi4ES3_EELb1ELb0ELb1ELb0ELb0ELb0ELb1ELb0EEEvNS_16Flash_fwd_paramsE --------------------------
	.section	.text._ZN5flash24flash_fwd_splitkv_kernelI23Flash_fwd_kernel_traitsILi192ELi64ELi64ELi4ELb0ELb0EN7cutlass6half_tE19Flash_kernel_traitsILi192ELi64ELi64ELi4ES3_EELb1ELb0ELb1ELb0ELb0ELb0ELb1ELb0EEEvNS_16Flash_fwd_paramsE,"ax",@progbits
	.align	128
        .global         _ZN5flash24flash_fwd_splitkv_kernelI23Flash_fwd_kernel_traitsILi192ELi64ELi64ELi4ELb0ELb0EN7cutlass6half_tE19Flash_kernel_traitsILi192ELi64ELi64ELi4ES3_EELb1ELb0ELb1ELb0ELb0ELb0ELb1ELb0EEEvNS_16Flash_fwd_paramsE
        .type           _ZN5flash24flash_fwd_splitkv_kernelI23Flash_fwd_kernel_traitsILi192ELi64ELi64ELi4ELb0ELb0EN7cutlass6half_tE19Flash_kernel_traitsILi192ELi64ELi64ELi4ES3_EELb1ELb0ELb1ELb0ELb0ELb0ELb1ELb0EEEvNS_16Flash_fwd_paramsE,@function
        .size           _ZN5flash24flash_fwd_splitkv_kernelI23Flash_fwd_kernel_traitsILi192ELi64ELi64ELi4ELb0ELb0EN7cutlass6half_tE19Flash_kernel_traitsILi192ELi64ELi64ELi4ES3_EELb1ELb0ELb1ELb0ELb0ELb0ELb1ELb0EEEvNS_16Flash_fwd_paramsE,(.L_x_4176 - _ZN5flash24flash_fwd_splitkv_kernelI23Flash_fwd_kernel_traitsILi192ELi64ELi64ELi4ELb0ELb0EN7cutlass6half_tE19Flash_kernel_traitsILi192ELi64ELi64ELi4ES3_EELb1ELb0ELb1ELb0ELb0ELb0ELb1ELb0EEEvNS_16Flash_fwd_paramsE)
        .other          _ZN5flash24flash_fwd_splitkv_kernelI23Flash_fwd_kernel_traitsILi192ELi64ELi64ELi4ELb0ELb0EN7cutlass6half_tE19Flash_kernel_traitsILi192ELi64ELi64ELi4ES3_EELb1ELb0ELb1ELb0ELb0ELb0ELb1ELb0EEEvNS_16Flash_fwd_paramsE,@"STO_CUDA_ENTRY STV_DEFAULT"
_ZN5flash24flash_fwd_splitkv_kernelI23Flash_fwd_kernel_traitsILi192ELi64ELi64ELi4ELb0ELb0EN7cutlass6half_tE19Flash_kernel_traitsILi192ELi64ELi64ELi4ES3_EELb1ELb0ELb1ELb0ELb0ELb0ELb1ELb0EEEvNS_16Flash_fwd_paramsE:
.text._ZN5flash24flash_fwd_splitkv_kernelI23Flash_fwd_kernel_traitsILi192ELi64ELi64ELi4ELb0ELb0EN7cutlass6half_tE19Flash_kernel_traitsILi192ELi64ELi64ELi4ES3_EELb1ELb0ELb1ELb0ELb0ELb0ELb1ELb0EEEvNS_16Flash_fwd_paramsE:
[----:B------:R-:W-:Y:S01]  /*0000*/  LDC R1, c[0x0][0x28] ;  /* 0x00000a00ff017b82 */ /* 0x000fe20000000800 */
[----:B------:R-:W-:-:S07]  /*0010*/  ULDC UR8, c[0x0][0x270] ;  /* 0x00009c0000087ab9 */ /* 0x000fce0000000800 */
[----:B------:R-:W1:Y:S01]  /*0020*/  S2UR UR24, SR_CTAID.Z ;  /* 0x00000000001879c3 */ /* 0x000e620000002700 */
[----:B------:R-:W2:Y:S01]  /*0030*/  I2F.U32.RP R2, UR8 ;  /* 0x0000000800027d06 */ /* 0x000ea20008209000 */
[----:B------:R-:W-:Y:S01]  /*0040*/  UISETP.NE.U32.AND UP2, UPT, UR8, URZ, UPT ;  /* 0x0000003f0800728c */ /* 0x000fe2000bf45070 */
[----:B------:R-:W-:Y:S01]  /*0050*/  ULDC.64 UR10, c[0x0][0x2f0] ;  /* 0x0000bc00000a7ab9 */ /* 0x000fe20000000a00 */
[----:B------:R-:W-:-:S05]  /*0060*/  ULDC.64 UR20, c[0x0][0x208] ;  /* 0x0000820000147ab9 */ /* 0x000fca0000000a00 */
[----:B--2---:R-:W2:Y:S02]  /*0070*/  MUFU.RCP R0, R2 ;  /* 0x0000000200007308 */ /* 0x004ea40000001000 */
[----:B--2---:R-:W-:-:S06]  /*0080*/  VIADD R0, R0, 0xffffffe ;  /* 0x0ffffffe00007836 */ /* 0x004fcc0000000000 */
[----:B------:R-:W2:Y:S02]  /*0090*/  F2I.FTZ.U32.TRUNC.NTZ R0, R0 ;  /* 0x0000000000007305 */ /* 0x000ea4000021f000 */
[----:B--2---:R-:W-:-:S13]  /*00a0*/  R2UR UR5, R0 ;  /* 0x00000000000572ca */ /* 0x004fda00000e0000 */
[----:B------:R-:W-:-:S04]  /*00b0*/  UIADD3 UR4, URZ, -UR5, URZ ;  /* 0x800000053f047290 */ /* 0x000fc8000fffe03f */
[----:B------:R-:W-:-:S03]  /*00c0*/  UIMAD UR6, UR4, UR8, URZ ;  /* 0x00000008040672a4 */ /* 0x000fc6000f8e023f */
[----:B------:R-:W-:Y:S02]  /*00d0*/  UMOV UR4, URZ ;  /* 0x0000003f00047c82 */ /* 0x000fe40008000000 */
[----:B------:R-:W-:-:S03]  /*00e0*/  UIMAD.WIDE.U32 UR6, UR5, UR6, UR4 ;  /* 0x00000006050672a5 */ /* 0x000fc6000f8e0004 */
[----:B------:R-:W-:Y:S01]  /*00f0*/  ULDC.64 UR4, c[0x0][0x2f0] ;  /* 0x0000bc0000047ab9 */ /* 0x000fe20000000a00 */
[----:B-1----:R-:W-:Y:S02]  /*0100*/  UIMAD.WIDE.U32 UR12, UR7, UR24, URZ ;  /* 0x00000018070c72a5 */ /* 0x002fe4000f8e003f */
[----:B------:R-:W-:Y:S02]  /*0110*/  UISETP.NE.U32.AND UP1, UPT, UR4, URZ, UPT ;  /* 0x0000003f0400728c */ /* 0x000fe4000bf25070 */
[----:B------:R-:W-:Y:S02]  /*0120*/  UIADD3 UR6, -UR13, URZ, URZ ;  /* 0x0000003f0d067290 */ /* 0x000fe4000fffe13f */
[----:B------:R-:W-:Y:S02]  /*0130*/  UISETP.NE.AND.EX UP1, UPT, UR5, URZ, UPT, UP1 ;  /* 0x0000003f0500728c */ /* 0x000fe4000bf25310 */
[----:B------:R-:W-:Y:S01]  /*0140*/  UIMAD UR6, UR8, UR6, UR24 ;  /* 0x00000006080672a4 */ /* 0x000fe2000f8e0218 */
[----:B------:R-:W-:-:S03]  /*0150*/  ULDC.64 UR4, c[0x0][0x300] ;  /* 0x0000c00000047ab9 */ /* 0x000fc60000000a00 */
[----:B------:R-:W-:Y:S01]  /*0160*/  UISETP.GE.U32.AND UP0, UPT, UR6, UR8, UPT ;  /* 0x000000080600728c */ /* 0x000fe2000bf06070 */
[----:B------:R-:W-:-:S10]  /*0170*/  PLOP3.LUT P2, PT, PT, PT, UP1, 0x80, 0x0 ;  /* 0x000000000000781c */ /* 0x000fd40003f4f018 */
[----:B------:R-:W-:Y:S02]  /*0180*/  @UP0 UIADD3 UR6, UR6, -UR8, URZ ;  /* 0x8000000806060290 */ /* 0x000fe4000fffe03f */
[----:B------:R-:W-:Y:S02]  /*0190*/  @UP0 UIADD3 UR13, UR13, 0x1, URZ ;  /* 0x000000010d0d0890 */ /* 0x000fe4000fffe03f */
[----:B------:R-:W-:Y:S02]  /*01a0*/  UISETP.GE.U32.AND UP3, UPT, UR6, UR8, UPT ;  /* 0x000000080600728c */ /* 0x000fe4000bf66070 */
[----:B------:R-:W-:Y:S01]  /*01b0*/  UISETP.NE.U32.AND UP0, UPT, UR4, URZ, UPT ;  /* 0x0000003f0400728c */ /* 0x000fe2000bf05070 */
[----:B------:R-:W-:Y:S02]  /*01c0*/  ULDC.64 UR6, c[0x0][0x2f8] ;  /* 0x0000be0000067ab9 */ /* 0x000fe40000000a00 */
[----:B------:R-:W-:Y:S01]  /*01d0*/  ULDC.U8 UR4, c[0x0][0x3c2] ;  /* 0x0000f08000047ab9 */ /* 0x000fe20000000000 */
[----:B------:R-:W-:-:S05]  /*01e0*/  UISETP.NE.AND.EX UP0, UPT, UR5, URZ, UPT, UP0 ;  /* 0x0000003f0500728c */ /* 0x000fca000bf05300 */
[----:B------:R-:W-:Y:S01]  /*01f0*/  @UP3 UIADD3 UR13, UR13, 0x1, URZ ;  /* 0x000000010d0d3890 */ /* 0x000fe2000fffe03f */
[----:B------:R-:W-:Y:S01]  /*0200*/  PLOP3.LUT P0, PT, PT, PT, UP0, 0x80, 0x0 ;  /* 0x000000000000781c */ /* 0x000fe20003f0f008 */
[----:B------:R-:W-:Y:S02]  /*0210*/  @!UP2 ULOP3.LUT UR13, URZ, UR8, URZ, 0x33, !UPT ;  /* 0x000000083f0da292 */ /* 0x000fe4000f8e333f */
[----:B------:R-:W-:Y:S02]  /*0220*/  UISETP.NE.AND UP3, UPT, UR4, URZ, UPT ;  /* 0x0000003f0400728c */ /* 0x000fe4000bf65270 */
[----:B------:R-:W-:Y:S02]  /*0230*/  UIMAD.WIDE UR10, UR13, 0x4, UR10 ;  /* 0x000000040d0a78a5 */ /* 0x000fe4000f8e020a */
[----:B------:R-:W-:Y:S01]  /*0240*/  UISETP.EQ.U32.AND UP2, UPT, UR6, URZ, UPT ;  /* 0x0000003f0600728c */ /* 0x000fe2000bf42070 */
[----:B------:R-:W-:-:S03]  /*0250*/  ULDC.64 UR4, c[0x0][0x2f8] ;  /* 0x0000be0000047ab9 */ /* 0x000fc60000000a00 */
[----:B------:R-:W-:Y:S01]  /*0260*/  IMAD.U32 R10, RZ, RZ, UR10 ;  /* 0x0000000aff0a7e24 */ /* 0x000fe2000f8e00ff */
[----:B------:R-:W-:Y:S01]  /*0270*/  UISETP.EQ.OR.EX UP2, UPT, UR7, URZ, !UP3, UP2 ;  /* 0x0000003f0700728c */ /* 0x000fe2000df42720 */
        /* <DEDUP_REMOVED lines=15> */
[----:B------:R-:W-:Y:S01]  /*0370*/  UIADD3 UR5, -UR13, URZ, URZ ;  /* 0x0000003f0d057290 */ /* 0x000fe2000fffe13f */
[----:B------:R-:W1:Y:S01]  /*0380*/  S2UR UR18, SR_CTAID.X ;  /* 0x00000000001279c3 */ /* 0x000e620000002500 */
[----:B------:R-:W-:Y:S02]  /*0390*/  UMOV UR12, 0xffffffff ;  /* 0xffffffff000c7882 */ /* 0x000fe40000000000 */
[----:B------:R-:W-:-:S05]  /*03a0*/  UIMAD UR24, UR8, UR5, UR24 ;  /* 0x00000005081872a4 */ /* 0x000fca000f8e0218 */
[----:B------:R-:W1:Y:S01]  /*03b0*/  S2UR UR9, SR_CTAID.Y ;  /* 0x00000000000979c3 */ /* 0x000e620000002600 */
[----:B--2---:R-:W-:Y:S02]  /*03c0*/  @P2 R2UR UR4, R4 ;  /* 0x00000000040422ca */ /* 0x004fe400000e0000 */
        /* <DEDUP_REMOVED lines=15> */
.L_x_3150:
[----:B------:R-:W-:-:S03]  /*04c0*/  ULDC UR5, c[0x0][0x2c8] ;  /* 0x0000b20000057ab9 */ /* 0x000fc60000000800 */
.L_x_3151:
[----:B------:R-:W-:Y:S02]  /*04d0*/  ULDC.64 UR6, c[0x0][0x308] ;  /* 0x0000c20000067ab9 */ /* 0x000fe40000000a00 */
[----:B------:R-:W-:-:S04]  /*04e0*/  UISETP.NE.U32.AND UP1, UPT, UR6, URZ, UPT ;  /* 0x0000003f0600728c */ /* 0x000fc8000bf25070 */
[----:B------:R-:W-:-:S06]  /*04f0*/  UISETP.NE.AND.EX UP1, UPT, UR7, URZ, UPT, UP1 ;  /* 0x0000003f0700728c */ /* 0x000fcc000bf25310 */
[----:B------:R-:W-:-:S05]  /*0500*/  PLOP3.LUT P0, PT, PT, PT, UP1, 0x80, 0x0 ;  /* 0x000000000000781c */ /* 0x000fca0003f0f018 */
[----:B------:R-:W-:Y:S02]  /*0510*/  @UP1 ULDC.64 UR6, c[0x0][0x308] ;  /* 0x0000c20000061ab9 */ /* 0x000fe40000000a00 */
[----:B------:R-:W-:-:S06]  /*0520*/  @UP1 UIMAD.WIDE UR6, UR13, 0x4, UR6 ;  /* 0x000000040d0618a5 */ /* 0x000fcc000f8e0206 */
[----:B------:R-:W-:Y:S02]  /*0530*/  IMAD.U32 R3, RZ, RZ, UR7 ;  /* 0x00000007ff037e24 */ /* 0x000fe4000f8e00ff */
[----:B------:R-:W-:-:S05]  /*0540*/  IMAD.U32 R2, RZ, RZ, UR6 ;  /* 0x00000006ff027e24 */ /* 0x000fca000f8e00ff */
[----:B------:R1:W5:Y:S01]  /*0550*/  @P0 LDG.E R3, desc[UR20][R2.64] ;  /* 0x0000001402030981 */ /* 0x000362000c1e1900 */
[----:B------:R-:W-:-:S04]  /*0560*/  USHF.L.U32 UR18, UR18, 0x6, URZ ;  /* 0x0000000612127899 */ /* 0x000fc8000800063f */
[----:B------:R-:W-:-:S06]  /*0570*/  UISETP.GT.AND UP0, UPT, UR22, UR18, UPT ;  /* 0x000000121600728c */ /* 0x000fcc000bf04270 */
[----:B------:R-:W-:-:S13]  /*0580*/  PLOP3.LUT P1, PT, PT, PT, UP0, 0x80, 0x0 ;  /* 0x000000000000781c */ /* 0x000fda0003f2f008 */
[----:B------:R-:W-:Y:S05]  /*0590*/  @!P1 EXIT ;  /* 0x000000000000994d */ /* 0x000fea0003800000 */
[----:B------:R-:W2:Y:S01]  /*05a0*/  LDC R6, c[0x0][0x10] ;  /* 0x00000400ff067b82 */ /* 0x000ea20000000800 */
[----:B------:R-:W-:Y:S01]  /*05b0*/  @!UP1 ULDC.64 UR6, c[0x0][0x318] ;  /* 0x0000c60000069ab9 */ /* 0x000fe20000000a00 */
[----:B-----5:R-:W-:Y:S01]  /*05c0*/  @P0 R2UR UR15, R3 ;  /* 0x00000000030f02ca */ /* 0x020fe200000e0000 */
[----:B------:R-:W-:Y:S01]  /*05d0*/  @!UP1 UISETP.NE.U32.AND UP0, UPT, UR6, URZ, UPT ;  /* 0x0000003f0600928c */ /* 0x000fe2000bf05070 */
[----:B------:R-:W3:Y:S02]  /*05e0*/  S2R R84, SR_TID.X ;  /* 0x0000000000547919 */ /* 0x000ee40000002100 */
[----:B------:R-:W-:Y:S01]  /*05f0*/  @!UP1 ULDC UR6, c[0x0][0x2cc] ;  /* 0x0000b30000069ab9 */ /* 0x000fe20000000800 */
[----:B------:R-:W-:Y:S01]  /*0600*/  @!UP1 UISETP.NE.AND.EX UP0, UPT, UR7, URZ, UPT, UP0 ;  /* 0x0000003f0700928c */ /* 0x000fe2000bf05300 */
[----:B------:R-:W4:Y:S01]  /*0610*/  LDC R0, c[0x0][0x2c8] ;  /* 0x0000b200ff007b82 */ /* 0x000f220000000800 */
[----:B------:R-:W-:Y:S02]  /*0620*/  UIADD3 UR7, -UR22, 0x7f, UR18 ;  /* 0x0000007f16077890 */ /* 0x000fe4000fffe112 */
[----:B------:R-:W-:-:S04]  /*0630*/  @!UP1 USEL UR6, UR6, URZ, UP0 ;  /* 0x0000003f06069287 */ /* 0x000fc80008000000 */
[----:B------:R-:W-:Y:S02]  /*0640*/  @UP1 UIADD3 UR15, UR15, -UR11, URZ ;  /* 0x8000000b0f0f1290 */ /* 0x000fe4000fffe03f */
[----:B------:R-:W-:-:S04]  /*0650*/  @!UP1 UIADD3 UR15, UR6, UR5, -UR11 ;  /* 0x00000005060f9290 */ /* 0x000fc8000fffe80b */
[----:B------:R-:W-:Y:S01]  /*0660*/  UIADD3 UR6, UR15, 0x3f, URZ ;  /* 0x0000003f0f067890 */ /* 0x000fe2000fffe03f */
[----:B--2---:R-:W-:-:S03]  /*0670*/  IABS R5, R6 ;  /* 0x0000000600057213 */ /* 0x004fc60000000000 */
[----:B------:R-:W-:Y:S01]  /*0680*/  USHF.R.S32.HI UR5, URZ, 0x1f, UR6 ;  /* 0x0000001f3f057899 */ /* 0x000fe20008011406 */
[----:B-1----:R-:W1:Y:S03]  /*0690*/  I2F.RP R2, R5 ;  /* 0x0000000500027306 */ /* 0x002e660000209400 */
[----:B------:R-:W-:Y:S01]  /*06a0*/  ULEA.HI UR6, UR5, UR6, URZ, 0x6 ;  /* 0x0000000605067291 */ /* 0x000fe2000f8f303f */
[----:B----4-:R-:W-:-:S03]  /*06b0*/  VIADD R0, R0, 0x3f ;  /* 0x0000003f00007836 */ /* 0x010fc60000000000 */
[----:B------:R-:W-:Y:S01]  /*06c0*/  USHF.R.S32.HI UR6, URZ, 0x6, UR6 ;  /* 0x000000063f067899 */ /* 0x000fe20008011406 */
[----:B------:R-:W-:Y:S01]  /*06d0*/  ULDC UR5, c[0x0][0x398] ;  /* 0x0000e60000057ab9 */ /* 0x000fe20000000800 */
[----:B------:R-:W-:Y:S01]  /*06e0*/  SHF.R.S32.HI R7, RZ, 0x1f, R0 ;  /* 0x0000001fff077819 */ /* 0x000fe20000011400 */
[----:B------:R-:W-:-:S03]  /*06f0*/  UIADD3 UR7, UR7, UR5, UR15 ;  /* 0x0000000507077290 */ /* 0x000fc6000fffe00f */
[----:B------:R-:W-:Y:S01]  /*0700*/  LEA.HI R7, R7, R0, RZ, 0x6 ;  /* 0x0000000007077211 */ /* 0x000fe200078f30ff */
[----:B-1----:R-:W1:Y:S01]  /*0710*/  MUFU.RCP R8, R2 ;  /* 0x0000000200087308 */ /* 0x002e620000001000 */
[-C--:B------:R-:W-:Y:S02]  /*0720*/  IABS R0, R6.reuse ;  /* 0x0000000600007213 */ /* 0x080fe40000000000 */
[----:B------:R-:W-:-:S03]  /*0730*/  LEA.HI.SX32 R7, R7, R6, 0x1a ;  /* 0x0000000607077211 */ /* 0x000fc600078fd2ff */
[----:B------:R-:W-:Y:S02]  /*0740*/  IMAD.MOV R0, RZ, RZ, -R0 ;  /* 0x000000ffff007224 */ /* 0x000fe400078e0a00 */
[----:B------:R-:W-:Y:S02]  /*0750*/  VIADD R7, R7, 0xffffffff ;  /* 0xffffffff07077836 */ /* 0x000fe40000000000 */
[----:B-1----:R-:W-:-:S03]  /*0760*/  VIADD R8, R8, 0xffffffe ;  /* 0x0ffffffe08087836 */ /* 0x002fc60000000000 */
[----:B------:R-:W-:Y:S02]  /*0770*/  IABS R2, R7 ;  /* 0x0000000700027213 */ /* 0x000fe40000000000 */
[----:B------:R-:W-:Y:S01]  /*0780*/  LOP3.LUT R7, R7, R6, RZ, 0x3c, !PT ;  /* 0x0000000607077212 */ /* 0x000fe200078e3cff */
[----:B------:R-:W1:Y:S03]  /*0790*/  F2I.FTZ.U32.TRUNC.NTZ R9, R8 ;  /* 0x0000000800097305 */ /* 0x000e66000021f000 */
[----:B------:R-:W-:Y:S01]  /*07a0*/  ISETP.GE.AND P0, PT, R7, RZ, PT ;  /* 0x000000ff0700720c */ /* 0x000fe20003f06270 */
[----:B-1----:R-:W-:Y:S02]  /*07b0*/  IMAD.MOV R4, RZ, RZ, -R9 ;  /* 0x000000ffff047224 */ /* 0x002fe400078e0a09 */
        /* <DEDUP_REMOVED lines=9> */
[----:B------:R-:W-:-:S13]  /*0850*/  ISETP.GE.U32.AND P2, PT, R0, R5, PT ;  /* 0x000000050000720c */ /* 0x000fda0003f46070 */
[----:B------:R-:W-:-:S04]  /*0860*/  @P2 VIADD R9, R9, 0x1 ;  /* 0x0000000109092836 */ /* 0x000fc80000000000 */
[----:B------:R-:W-:Y:S01]  /*0870*/  @!P0 IMAD.MOV R9, RZ, RZ, -R9 ;  /* 0x000000ffff098224 */ /* 0x000fe200078e0a09 */
[----:B------:R-:W-:-:S05]  /*0880*/  @!P1 LOP3.LUT R9, RZ, R6, RZ, 0x33, !PT ;  /* 0x00000006ff099212 */ /* 0x000fca00078e33ff */
[----:B------:R-:W-:-:S05]  /*0890*/  IMAD R199, R9, UR9, RZ ;  /* 0x0000000909c77c24 */ /* 0x000fca000f8e02ff */
[----:B------:R-:W-:Y:S01]  /*08a0*/  VIADDMNMX R9, R199, R9, UR6, PT ;  /* 0x00000006c7097e46 */ /* 0x000fe2000b800109 */
[----:B------:R-:W-:-:S03]  /*08b0*/  USHF.R.S32.HI UR6, URZ, 0x1f, UR7 ;  /* 0x0000001f3f067899 */ /* 0x000fc60008011407 */
[----:B------:R-:W-:Y:S01]  /*08c0*/  R2UR UR14, R9 ;  /* 0x00000000090e72ca */ /* 0x000fe200000e0000 */
[----:B------:R-:W-:-:S04]  /*08d0*/  ULEA.HI UR6, UR6, UR7, URZ, 0x6 ;  /* 0x0000000706067291 */ /* 0x000fc8000f8f303f */
[----:B------:R-:W-:-:S08]  /*08e0*/  USHF.R.S32.HI UR6, URZ, 0x6, UR6 ;  /* 0x000000063f067899 */ /* 0x000fd00008011406 */
[----:B------:R-:W-:-:S04]  /*08f0*/  UISETP.LT.AND UP0, UPT, UR14, UR6, UPT ;  /* 0x000000060e00728c */ /* 0x000fc8000bf01270 */
[----:B------:R-:W-:-:S06]  /*0900*/  USEL UR14, UR14, UR6, UP0 ;  /* 0x000000060e0e7287 */ /* 0x000fcc0008000000 */
[----:B------:R-:W-:-:S13]  /*0910*/  ISETP.GE.AND P0, PT, R199, UR14, PT ;  /* 0x0000000ec7007c0c */ /* 0x000fda000bf06270 */
[----:B---3--:R-:W-:Y:S05]  /*0920*/  @!P0 BRA `(.L_x_3152) ;  /* 0x00000008005c8947 */ /* 0x008fea0003800000 */
[----:B------:R-:W-:Y:S01]  /*0930*/  SHF.R.S32.HI R3, RZ, 0x1f, R84 ;  /* 0x0000001fff037819 */ /* 0x000fe20000011454 */
[----:B------:R-:W-:Y:S01]  /*0940*/  ULDC.64 UR4, c[0x0][0x2c0] ;  /* 0x0000b00000047ab9 */ /* 0x000fe20000000a00 */
[----:B------:R-:W-:Y:S01]  /*0950*/  BSSY B0, `(.L_x_3153) ;  /* 0x000002b000007945 */ /* 0x000fe20003800000 */
[----:B------:R-:W-:Y:S01]  /*0960*/  UIMAD UR4, UR9, UR4, UR13 ;  /* 0x00000004090472a4 */ /* 0x000fe2000f8e020d */
[----:B------:R-:W-:-:S03]  /*0970*/  LEA.HI R10, R3, R84, RZ, 0x4 ;  /* 0x00000054030a7211 */ /* 0x000fc600078f20ff */
[----:B------:R-:W-:Y:S01]  /*0980*/  UIMAD UR4, UR4, UR8, UR24 ;  /* 0x00000008040472a4 */ /* 0x000fe2000f8e0218 */
[----:B------:R-:W-:Y:S02]  /*0990*/  LOP3.LUT R3, R10, 0xfffffff0, RZ, 0xc0, !PT ;  /* 0xfffffff00a037812 */ /* 0x000fe400078ec0ff */
[----:B------:R-:W-:Y:S01]  /*09a0*/  SHF.R.S32.HI R10, RZ, 0x4, R10 ;  /* 0x00000004ff0a7819 */ /* 0x000fe2000001140a */
[----:B------:R-:W-:Y:S02]  /*09b0*/  UIMAD UR6, UR4, UR5, UR18 ;  /* 0x00000005040672a4 */ /* 0x000fe4000f8e0212 */
[----:B------:R-:W-:Y:S01]  /*09c0*/  IMAD.IADD R84, R84, 0x1, -R3 ;  /* 0x0000000154547824 */ /* 0x000fe200078e0a03 */
[----:B------:R-:W-:Y:S01]  /*09d0*/  ULDC UR4, c[0x0][0x2dc] ;  /* 0x0000b70000047ab9 */ /* 0x000fe20000000800 */
[----:B------:R-:W-:Y:S01]  /*09e0*/  UIADD3 UR18, -UR18, UR22, URZ ;  /* 0x0000001612127290 */ /* 0x000fe2000fffe13f */
[----:B------:R-:W-:Y:S01]  /*09f0*/  VIADD R7, R10, 0x8 ;  /* 0x000000080a077836 */ /* 0x000fe20000000000 */
[----:B------:R-:W-:Y:S01]  /*0a00*/  UIMAD UR4, UR6, UR4, URZ ;  /* 0x00000004060472a4 */ /* 0x000fe2000f8e023f */
[C---:B------:R-:W-:Y:S01]  /*0a10*/  IMAD.SHL.U32 R14, R84.reuse, 0x4, RZ ;  /* 0x00000004540e7824 */ /* 0x040fe200078e00ff */
[----:B------:R-:W-:Y:S01]  /*0a20*/  ISETP.NE.AND P6, PT, R84, RZ, PT ;  /* 0x000000ff5400720c */ /* 0x000fe20003fc5270 */
[C---:B------:R-:W-:Y:S01]  /*0a30*/  VIADD R6, R10.reuse, 0x10 ;  /* 0x000000100a067836 */ /* 0x040fe20000000000 */
[C---:B------:R-:W-:Y:S01]  /*0a40*/  ISETP.GE.AND P4, PT, R10.reuse, UR18, PT ;  /* 0x000000120a007c0c */ /* 0x040fe2000bf86270 */
[----:B------:R-:W-:Y:S01]  /*0a50*/  VIADD R2, R10, 0x30 ;  /* 0x000000300a027836 */ /* 0x000fe20000000000 */
[--C-:B------:R-:W-:Y:S01]  /*0a60*/  SHF.R.S32.HI R15, RZ, 0x1f, R14.reuse ;  /* 0x0000001fff0f7819 */ /* 0x100fe2000001140e */
[----:B------:R-:W-:Y:S01]  /*0a70*/  IMAD.U32 R0, RZ, RZ, UR4 ;  /* 0x00000004ff007e24 */ /* 0x000fe2000f8e00ff */
[----:B------:R-:W-:Y:S01]  /*0a80*/  ISETP.GE.AND P3, PT, R7, UR18, PT ;  /* 0x0000001207007c0c */ /* 0x000fe2000bf66270 */
[----:B------:R-:W-:Y:S01]  /*0a90*/  VIADD R9, R14, 0x40 ;  /* 0x000000400e097836 */ /* 0x000fe20000000000 */
[----:B------:R-:W-:Y:S01]  /*0aa0*/  ISETP.GE.AND P5, PT, R6, UR18, PT ;  /* 0x0000001206007c0c */ /* 0x000fe2000bfa6270 */
[----:B------:R-:W-:-:S04]  /*0ab0*/  IMAD.WIDE R4, R10, 0xc0, R14 ;  /* 0x000000c00a047825 */ /* 0x000fc800078e020e */
[----:B------:R-:W-:Y:S01]  /*0ac0*/  VIADD R8, R14, 0x80 ;  /* 0x000000800e087836 */ /* 0x000fe20000000000 */
[----:B------:R-:W-:Y:S01]  /*0ad0*/  IADD3 R3, P0, R4, UR4, RZ ;  /* 0x0000000404037c10 */ /* 0x000fe2000ff1e0ff */
[----:B------:R-:W-:Y:S01]  /*0ae0*/  ULDC.64 UR4, c[0x0][0x288] ;  /* 0x0000a20000047ab9 */ /* 0x000fe20000000a00 */
[----:B------:R-:W-:Y:S02]  /*0af0*/  VIADD R4, R10, 0x20 ;  /* 0x000000200a047836 */ /* 0x000fe40000000000 */
[----:B------:R-:W-:Y:S01]  /*0b00*/  LEA.HI.X.SX32 R0, R0, R5, 0x1, P0 ;  /* 0x0000000500007211 */ /* 0x000fe200000f0eff */
[----:B------:R-:W-:Y:S01]  /*0b10*/  VIADD R5, R10, 0x18 ;  /* 0x000000180a057836 */ /* 0x000fe20000000000 */
[C---:B------:R-:W-:Y:S02]  /*0b20*/  LEA R12, P0, R3.reuse, UR4, 0x2 ;  /* 0x00000004030c7c11 */ /* 0x040fe4000f8010ff */
[----:B------:R-:W-:Y:S02]  /*0b30*/  ISETP.GE.AND P1, PT, R4, UR18, PT ;  /* 0x0000001204007c0c */ /* 0x000fe4000bf26270 */
[----:B------:R-:W-:Y:S01]  /*0b40*/  LEA.HI.X R13, R3, UR5, R0, 0x2, P0 ;  /* 0x00000005030d7c11 */ /* 0x000fe200080f1400 */
[----:B------:R-:W-:Y:S01]  /*0b50*/  VIADD R3, R10, 0x28 ;  /* 0x000000280a037836 */ /* 0x000fe20000000000 */
[----:B------:R-:W-:-:S04]  /*0b60*/  ISETP.GE.AND P0, PT, R5, UR18, PT ;  /* 0x0000001205007c0c */ /* 0x000fc8000bf06270 */
[----:B------:R-:W-:Y:S01]  /*0b70*/  ISETP.GE.AND P2, PT, R3, UR18, PT ;  /* 0x0000001203007c0c */ /* 0x000fe2000bf46270 */
        /* <DEDUP_REMOVED lines=8> */
.L_x_3154:
[----:B------:R-:W-:Y:S05]  /*0c00*/  BSYNC B0 ;  /* 0x0000000000007941 */ /* 0x000fea0003800000 */
.L_x_3153:
[----:B------:R-:W-:Y:S01]  /*0c10*/  BSSY B0, `(.L_x_3155) ;  /* 0x000000b000007945 */ /* 0x000fe20003800000 */
[----:B------:R-:W-:Y:S02]  /*0c20*/  ISETP.GE.AND P4, PT, R2, UR18, PT ;  /* 0x0000001202007c0c */ /* 0x000fe4000bf86270 */
        /* <DEDUP_REMOVED lines=9> */
.L_x_3156:
[----:B------:R-:W-:Y:S05]  /*0cc0*/  BSYNC B0 ;  /* 0x0000000000007941 */ /* 0x000fea0003800000 */
.L_x_3155:
[----:B------:R-:W-:Y:S01]  /*0cd0*/  BSSY B0, `(.L_x_3157) ;  /* 0x000000a000007945 */ /* 0x000fe20003800000 */
[----:B------:R-:W-:-:S03]  /*0ce0*/  ISETP.GE.AND P3, PT, R0, UR18, PT ;  /* 0x0000001200007c0c */ /* 0x000fc6000bf66270 */
        /* <DEDUP_REMOVED lines=8> */
.L_x_3158:
[----:B------:R-:W-:Y:S05]  /*0d70*/  BSYNC B0 ;  /* 0x0000000000007941 */ /* 0x000fea0003800000 */
.L_x_3157:
[----:B------:R-:W-:Y:S01]  /*0d80*/  BSSY B0, `(.L_x_3159) ;  /* 0x000000a000007945 */ /* 0x000fe20003800000 */
[----:B------:R-:W-:-:S03]  /*0d90*/  ISETP.GE.OR P5, PT, R10, UR18, P6 ;  /* 0x000000120a007c0c */ /* 0x000fc6000b7a6670 */
        /* <DEDUP_REMOVED lines=8> */
.L_x_3160:
[----:B------:R-:W-:Y:S05]  /*0e20*/  BSYNC B0 ;  /* 0x0000000000007941 */ /* 0x000fea0003800000 */
.L_x_3159:
        /* <DEDUP_REMOVED lines=9> */
.L_x_3162:
[----:B------:R-:W-:Y:S05]  /*0ec0*/  BSYNC B0 ;  /* 0x0000000000007941 */ /* 0x000fea0003800000 */
.L_x_3161:
        /* <DEDUP_REMOVED lines=9> */
.L_x_3164:
[----:B------:R-:W-:Y:S05]  /*0f60*/  BSYNC B0 ;  /* 0x0000000000007941 */ /* 0x000fea0003800000 */
.L_x_3163:
        /* <DEDUP_REMOVED lines=9> */
.L_x_3166:
[----:B------:R-:W-:Y:S05]  /*1000*/  BSYNC B0 ;  /* 0x0000000000007941 */ /* 0x000fea0003800000 */
.L_x_3165:
        /* <DEDUP_REMOVED lines=9> */
.L_x_3168:
[----:B------:R-:W-:Y:S05]  /*10a0*/  BSYNC B0 ;  /* 0x0000000000007941 */ /* 0x000fea0003800000 */
.L_x_3167:
[----:B------:R-:W-:Y:S01]  /*10b0*/  USHF.R.S32.HI UR7, URZ, 0x1f, UR6 ;  /* 0x0000001f3f077899 */ /* 0x000fe20008011406 */
[----:B------:R-:W-:Y:S01]  /*10c0*/  IADD3 R8, P0, R10, UR6, RZ ;  /* 0x000000060a087c10 */ /* 0x000fe2000ff1e0ff */
[----:B------:R-:W-:Y:S01]  /*10d0*/  ULDC.64 UR4, c[0x0][0x2b8] ;  /* 0x0000ae0000047ab9 */ /* 0x000fe20000000a00 */
[----:B------:R-:W-:Y:S01]  /*10e0*/  ISETP.GE.OR P4, PT, R7, UR18, P6 ;  /* 0x0000001207007c0c */ /* 0x000fe2000b786670 */
[----:B------:R-:W-:Y:S01]  /*10f0*/  @!P5 IMAD.MOV.U32 R7, RZ, RZ, -0x800000 ;  /* 0xff800000ff07d424 */ /* 0x000fe200078e00ff */
[----:B------:R-:W-:Y:S02]  /*1100*/  ISETP.GE.OR P3, PT, R6, UR18, P6 ;  /* 0x0000001206007c0c */ /* 0x000fe4000b766670 */
[----:B------:R-:W-:Y:S02]  /*1110*/  LEA.HI.X.SX32 R9, R10, UR7, 0x1, P0 ;  /* 0x000000070a097c11 */ /* 0x000fe400080f0eff */
[----:B------:R-:W-:Y:S02]  /*1120*/  LEA R10, P0, R8, UR4, 0x2 ;  /* 0x00000004080a7c11 */ /* 0x000fe4000f8010ff */
[----:B------:R-:W-:-:S02]  /*1130*/  ISETP.GE.OR P2, PT, R5, UR18, P6 ;  /* 0x0000001205007c0c */ /* 0x000fc4000b746670 */
[----:B------:R-:W-:Y:S02]  /*1140*/  LEA.HI.X R11, R8, UR5, R9, 0x2, P0 ;  /* 0x00000005080b7c11 */ /* 0x000fe400080f1409 */
[----:B------:R-:W-:Y:S01]  /*1150*/  ISETP.GE.OR P1, PT, R4, UR18, P6 ;  /* 0x0000001204007c0c */ /* 0x000fe2000b726670 */
[----:B------:R-:W-:Y:S01]  /*1160*/  @!P4 IMAD.MOV.U32 R17, RZ, RZ, -0x800000 ;  /* 0xff800000ff11c424 */ /* 0x000fe200078e00ff */
[----:B------:R-:W-:Y:S01]  /*1170*/  ISETP.GE.OR P0, PT, R3, UR18, P6 ;  /* 0x0000001203007c0c */ /* 0x000fe2000b706670 */
[----:B------:R1:W-:Y:S01]  /*1180*/  @!P5 STG.E desc[UR20][R10.64], R7 ;  /* 0x000000070a00d986 */ /* 0x0003e2000c101914 */
[----:B------:R-:W-:Y:S01]  /*1190*/  ISETP.GE.OR P5, PT, R2, UR18, P6 ;  /* 0x0000001202007c0c */ /* 0x000fe2000b7a6670 */
[----:B------:R-:W-:Y:S01]  /*11a0*/  @!P3 IMAD.MOV.U32 R15, RZ, RZ, -0x800000 ;  /* 0xff800000ff0fb424 */ /* 0x000fe200078e00ff */
[----:B------:R-:W-:Y:S01]  /*11b0*/  ISETP.GE.OR P6, PT, R0, UR18, P6 ;  /* 0x0000001200007c0c */ /* 0x000fe2000b7c6670 */
[----:B------:R1:W-:Y:S02]  /*11c0*/  @!P4 STG.E desc[UR20][R10.64+0x20], R17 ;  /* 0x000020110a00c986 */ /* 0x0003e4000c101914 */
[----:B-1234-:R-:W-:-:S02]  /*11d0*/  @!P2 IMAD.MOV.U32 R13, RZ, RZ, -0x800000 ;  /* 0xff800000ff0da424 */ /* 0x01efc400078e00ff */
[----:B------:R1:W-:Y:S02]  /*11e0*/  @!P3 STG.E desc[UR20][R10.64+0x40], R15 ;  /* 0x0000400f0a00b986 */ /* 0x0003e4000c101914 */
[----:B------:R-:W-:Y:S02]  /*11f0*/  @!P1 IMAD.MOV.U32 R9, RZ, RZ, -0x800000 ;  /* 0xff800000ff099424 */ /* 0x000fe400078e00ff */
[----:B------:R-:W-:Y:S01]  /*1200*/  @!P0 IMAD.MOV.U32 R5, RZ, RZ, -0x800000 ;  /* 0xff800000ff058424 */ /* 0x000fe200078e00ff */
[----:B------:R1:W-:Y:S01]  /*1210*/  @!P2 STG.E desc[UR20][R10.64+0x60], R13 ;  /* 0x0000600d0a00a986 */ /* 0x0003e2000c101914 */
[----:B------:R-:W-:-:S03]  /*1220*/  @!P5 IMAD.MOV.U32 R3, RZ, RZ, -0x800000 ;  /* 0xff800000ff03d424 */ /* 0x000fc600078e00ff */
[----:B------:R1:W-:Y:S04]  /*1230*/  @!P1 STG.E desc[UR20][R10.64+0x80], R9 ;  /* 0x000080090a009986 */ /* 0x0003e8000c101914 */
[----:B------:R1:W-:Y:S04]  /*1240*/  @!P0 STG.E desc[UR20][R10.64+0xa0], R5 ;  /* 0x0000a0050a008986 */ /* 0x0003e8000c101914 */
[----:B------:R1:W-:Y:S01]  /*1250*/  @!P5 STG.E desc[UR20][R10.64+0xc0], R3 ;  /* 0x0000c0030a00d986 */ /* 0x0003e2000c101914 */
[----:B------:R-:W-:Y:S05]  /*1260*/  @P6 EXIT ;  /* 0x000000000000694d */ /* 0x000fea0003800000 */
[----:B-1----:R-:W-:-:S05]  /*1270*/  MOV R3, 0xff800000 ;  /* 0xff80000000037802 */ /* 0x002fca0000000f00 */
[----:B------:R-:W-:Y:S01]  /*1280*/  STG.E desc[UR20][R10.64+0xe0], R3 ;  /* 0x0000e0030a007986 */ /* 0x000fe2000c101914 */
[----:B------:R-:W-:Y:S05]  /*1290*/  EXIT ;  /* 0x000000000000794d */ /* 0x000fea0003800000 */
.L_x_3152:
        /* <DEDUP_REMOVED lines=29> */
.L_x_3169:
        /* <DEDUP_REMOVED lines=12> */
[----:B--2---:R-:W-:Y:S02]  /*1530*/  R2UR UR11, R0 ;  /* 0x00000000000b72ca */ /* 0x004fe400000e0000 */
[----:B------:R-:W-:-:S04]  /*1540*/  MOV R0, UR25 ;  /* 0x0000001900007c02 */ /* 0x000fc80008000f00 */
        /* <DEDUP_REMOVED lines=21> */
[----:B------:R-:W-:Y:S02]  /*16a0*/  IMAD.U32 R2, RZ, RZ, UR6 ;  /* 0x00000006ff027e24 */ /* 0x000fe4000f8e00ff */
[----:B------:R-:W-:Y:S01]  /*16b0*/  IMAD.U32 R3, RZ, RZ, UR7 ;  /* 0x00000007ff037e24 */ /* 0x000fe2000f8e00ff */
[----:B-1----:R-:W-:Y:S01]  /*16c0*/  IABS R5, R4 ;  /* 0x0000000400057213 */ /* 0x002fe20000000000 */
[----:B------:R-:W-:Y:S01]  /*16d0*/  IMAD.U32 R0, RZ, RZ, UR24 ;  /* 0x00000018ff007e24 */ /* 0x000fe2000f8e00ff */
[----:B------:R-:W-:Y:S02]  /*16e0*/  UIADD3 UR9, -UR9, URZ, URZ ;  /* 0x0000003f09097290 */ /* 0x000fe4000fffe13f */
[----:B------:R1:W2:Y:S01]  /*16f0*/  LDG.E R2, desc[UR20][R2.64] ;  /* 0x0000001402027981 */ /* 0x0002a2000c1e1900 */
[----:B------:R-:W3:Y:S01]  /*1700*/  I2F.RP R8, R5 ;  /* 0x0000000500087306 */ /* 0x000ee20000209400 */
[----:B------:R-:W-:Y:S01]  /*1710*/  IABS R0, R0 ;  /* 0x0000000000007213 */ /* 0x000fe20000000000 */
[----:B------:R-:W-:Y:S01]  /*1720*/  ULDC.64 UR6, c[0x0][0x230] ;  /* 0x00008c0000067ab9 */ /* 0x000fe20000000a00 */
[----:B------:R-:W-:-:S04]  /*1730*/  UIMAD UR25, UR23, UR9, UR25 ;  /* 0x00000009171972a4 */ /* 0x000fc8000f8e0219 */
[----:B------:R-:W-:Y:S01]  /*1740*/  USHF.R.S32.HI UR23, URZ, 0x1f, UR25 ;  /* 0x0000001f3f177899 */ /* 0x000fe20008011419 */
[----:B---3--:R-:W3:Y:S02]  /*1750*/  MUFU.RCP R7, R8 ;  /* 0x0000000800077308 */ /* 0x008ee40000001000 */
[----:B---3--:R-:W-:-:S06]  /*1760*/  IADD3 R7, R7, 0xffffffe, RZ ;  /* 0x0ffffffe07077810 */ /* 0x008fcc0007ffe0ff */
[----:B------:R-:W3:Y:S02]  /*1770*/  F2I.FTZ.U32.TRUNC.NTZ R7, R7 ;  /* 0x0000000700077305 */ /* 0x000ee4000021f000 */
[----:B---3--:R-:W-:-:S04]  /*1780*/  IMAD.MOV R6, RZ, RZ, -R7 ;  /* 0x000000ffff067224 */ /* 0x008fc800078e0a07 */
[----:B-1----:R-:W-:Y:S01]  /*1790*/  IMAD R3, R6, R5, RZ ;  /* 0x0000000506037224 */ /* 0x002fe200078e02ff */
[----:B------:R-:W-:-:S05]  /*17a0*/  MOV R6, RZ ;  /* 0x000000ff00067202 */ /* 0x000fca0000000f00 */
[----:B------:R-:W-:-:S04]  /*17b0*/  IMAD.HI.U32 R6, R7, R3, R6 ;  /* 0x0000000307067227 */ /* 0x000fc800078e0006 */
[----:B------:R-:W-:-:S04]  /*17c0*/  IMAD.MOV.U32 R3, RZ, RZ, R0 ;  /* 0x000000ffff037224 */ /* 0x000fc800078e0000 */
        /* <DEDUP_REMOVED lines=8> */
[----:B------:R-:W-:-:S04]  /*1850*/  LOP3.LUT R0, R4, UR24, RZ, 0x3c, !PT ;  /* 0x0000001804007c12 */ /* 0x000fc8000f8e3cff */
[----:B------:R-:W-:-:S07]  /*1860*/  ISETP.GE.AND P1, PT, R0, RZ, PT ;  /* 0x000000ff0000720c */ /* 0x000fce0003f26270 */
[----:B------:R-:W-:-:S06]  /*1870*/  @P3 VIADD R6, R6, 0x1 ;  /* 0x0000000106063836 */ /* 0x000fcc0000000000 */
        /* <DEDUP_REMOVED lines=8> */
[----:B------:R-:W-:-:S03]  /*1900*/  UIMAD UR8, UR19, UR7, UR8 ;  /* 0x00000007130872a4 */ /* 0x000fc6000f8e0208 */
[----:B------:R-:W-:Y:S01]  /*1910*/  ULDC.64 UR6, c[0x0][0x248] ;  /* 0x0000920000067ab9 */ /* 0x000fe20000000a00 */
[----:B------:R-:W-:Y:S02]  /*1920*/  UIADD3 UR9, UR11, UR8, URZ ;  /* 0x000000080b097290 */ /* 0x000fe4000fffe03f */
[----:B------:R-:W-:Y:S01]  /*1930*/  UIMAD UR26, UR23, UR6, URZ ;  /* 0x00000006171a72a4 */ /* 0x000fe2000f8e023f */
[----:B------:R-:W-:Y:S01]  /*1940*/  UMOV UR8, UR10 ;  /* 0x0000000a00087c82 */ /* 0x000fe20008000000 */
[----:B------:R-:W-:Y:S02]  /*1950*/  ULDC.64 UR10, c[0x0][0x260] ;  /* 0x00009800000a7ab9 */ /* 0x000fe40000000a00 */
[----:B------:R-:W-:Y:S01]  /*1960*/  UIMAD UR26, UR25, UR7, UR26 ;  /* 0x00000007191a72a4 */ /* 0x000fe2000f8e021a */
[----:B------:R-:W-:Y:S01]  /*1970*/  IMAD R7, R3, UR10, RZ ;  /* 0x0000000a03077c24 */ /* 0x000fe2000f8e02ff */
[----:B------:R-:W-:-:S03]  /*1980*/  UIMAD.WIDE.U32 UR28, UR25, UR6, UR8 ;  /* 0x00000006191c72a5 */ /* 0x000fc6000f8e0008 */
[----:B------:R-:W-:Y:S01]  /*1990*/  ULDC.64 UR8, c[0x0][0x238] ;  /* 0x00008e0000087ab9 */ /* 0x000fe20000000a00 */
[----:B------:R-:W-:Y:S01]  /*19a0*/  UIADD3 UR26, UR29, UR26, URZ ;  /* 0x0000001a1d1a7290 */ /* 0x000fe2000fffe03f */
[C---:B------:R-:W-:Y:S01]  /*19b0*/  IMAD R22, R6.reuse, UR11, R7 ;  /* 0x0000000b06167c24 */ /* 0x040fe2000f8e0207 */
[----:B------:R-:W-:Y:S01]  /*19c0*/  UIMAD UR12, UR12, UR8, URZ ;  /* 0x000000080c0c72a4 */ /* 0x000fe2000f8e023f */
[----:B------:R-:W-:Y:S02]  /*19d0*/  IMAD.U32 R5, RZ, RZ, UR29 ;  /* 0x0000001dff057e24 */ /* 0x000fe4000f8e00ff */
[----:B------:R-:W-:Y:S01]  /*19e0*/  IMAD.U32 R4, RZ, RZ, UR28 ;  /* 0x0000001cff047e24 */ /* 0x000fe2000f8e00ff */
[----:B------:R-:W-:Y:S01]  /*19f0*/  MOV R5, UR26 ;  /* 0x0000001a00057c02 */ /* 0x000fe20008000f00 */
[----:B------:R-:W-:Y:S02]  /*1a00*/  UIMAD.WIDE.U32 UR26, UR19, UR8, URZ ;  /* 0x00000008131a72a5 */ /* 0x000fe4000f8e003f */
[----:B------:R-:W-:Y:S01]  /*1a10*/  UIMAD UR12, UR19, UR9, UR12 ;  /* 0x00000009130c72a4 */ /* 0x000fe2000f8e020c */
[----:B------:R-:W-:-:S03]  /*1a20*/  IMAD.WIDE.U32 R28, R6, UR10, R4 ;  /* 0x0000000a061c7c25 */ /* 0x000fc6000f8e0004 */
[----:B------:R-:W-:Y:S01]  /*1a30*/  UIADD3 UR12, UR27, UR12, URZ ;  /* 0x0000000c1b0c7290 */ /* 0x000fe2000fffe03f */
[----:B------:R-:W-:Y:S01]  /*1a40*/  IMAD.IADD R22, R29, 0x1, R22 ;  /* 0x000000011d167824 */ /* 0x000fe200078e0216 */
[----:B------:R-:W-:Y:S10]  /*1a50*/  BRA `(.L_x_3171) ;  /* 0x00000004003c7947 */ /* 0x000ff40003800000 */
.L_x_3170:
[----:B------:R-:W1:Y:S01]  /*1a60*/  LDC R6, c[0x0][0x278] ;  /* 0x00009e00ff067b82 */ /* 0x000e620000000800 */
[----:B------:R-:W-:Y:S01]  /*1a70*/  MOV R0, UR24 ;  /* 0x0000001800007c02 */ /* 0x000fe20008000f00 */
[----:B------:R-:W-:Y:S02]  /*1a80*/  UISETP.NE.AND UP0, UPT, UR12, -0x1, UPT ;  /* 0xffffffff0c00788c */ /* 0x000fe4000bf05270 */
[----:B------:R-:W-:Y:S01]  /*1a90*/  ULEA UR25, UR14, 0xffffffc0, 0x6 ;  /* 0xffffffc00e197891 */ /* 0x000fe2000f8e303f */
[----:B------:R-:W-:-:S03]  /*1aa0*/  IABS R0, R0 ;  /* 0x0000000000007213 */ /* 0x000fc60000000000 */
        /* <DEDUP_REMOVED lines=9> */
[----:B------:R-:W1:Y:S08]  /*1b40*/  I2F.RP R8, R7 ;  /* 0x0000000700087306 */ /* 0x000e700000209400 */
[----:B-1----:R-:W1:Y:S02]  /*1b50*/  MUFU.RCP R4, R8 ;  /* 0x0000000800047308 */ /* 0x002e640000001000 */
[----:B-1----:R-:W-:-:S06]  /*1b60*/  VIADD R4, R4, 0xffffffe ;  /* 0x0ffffffe04047836 */ /* 0x002fcc0000000000 */
[----:B------:R-:W1:Y:S02]  /*1b70*/  F2I.FTZ.U32.TRUNC.NTZ R5, R4 ;  /* 0x0000000400057305 */ /* 0x000e64000021f000 */
[----:B-1----:R-:W-:Y:S02]  /*1b80*/  IMAD.MOV R2, RZ, RZ, -R5 ;  /* 0x000000ffff027224 */ /* 0x002fe400078e0a05 */
[----:B------:R-:W-:Y:S02]  /*1b90*/  IMAD.MOV.U32 R4, RZ, RZ, RZ ;  /* 0x000000ffff047224 */ /* 0x000fe400078e00ff */
[----:B------:R-:W-:-:S04]  /*1ba0*/  IMAD R2, R2, R7, RZ ;  /* 0x0000000702027224 */ /* 0x000fc800078e02ff */
[----:B------:R-:W-:Y:S02]  /*1bb0*/  IMAD.HI.U32 R3, R5, R2, R4 ;  /* 0x0000000205037227 */ /* 0x000fe400078e0004 */
[----:B------:R-:W1:Y:S04]  /*1bc0*/  LDC.64 R4, c[0x0][0x260] ;  /* 0x00009800ff047b82 */ /* 0x000e680000000a00 */
[----:B------:R-:W-:-:S04]  /*1bd0*/  IMAD.HI.U32 R3, R3, R0, RZ ;  /* 0x0000000003037227 */ /* 0x000fc800078e00ff */
        /* <DEDUP_REMOVED lines=9> */
[----:B-1----:R-:W-:Y:S06]  /*1c70*/  @P1 BRA `(.L_x_3172) ;  /* 0x0000000000301947 */ /* 0x002fec0003800000 */
        /* <DEDUP_REMOVED lines=12> */
.L_x_3172:
[----:B------:R-:W-:Y:S01]  /*1d40*/  UIMAD UR8, UR23, UR6, URZ ;  /* 0x00000006170872a4 */ /* 0x000fe2000f8e023f */
[----:B------:R-:W-:Y:S01]  /*1d50*/  MOV R14, R3 ;  /* 0x00000003000e7202 */ /* 0x000fe20000000f00 */
[----:B------:R-:W-:Y:S01]  /*1d60*/  UMOV UR27, UR9 ;  /* 0x00000009001b7c82 */ /* 0x000fe20008000000 */
[----:B------:R-:W-:Y:S02]  /*1d70*/  @UP0 UIADD3 UR12, UR11, UR12, URZ ;  /* 0x0000000c0b0c0290 */ /* 0x000fe4000fffe03f */
[----:B------:R-:W-:Y:S01]  /*1d80*/  UIMAD.WIDE.U32 UR26, UR6, UR25, UR26 ;  /* 0x00000019061a72a5 */ /* 0x000fe2000f8e001a */
[----:B------:R-:W-:Y:S01]  /*1d90*/  @!P3 IADD3 R14, -R14, RZ, RZ ;  /* 0x000000ff0e0eb210 */ /* 0x000fe20007ffe1ff */
[----:B------:R-:W-:Y:S01]  /*1da0*/  UIMAD UR8, UR7, UR25, UR8 ;  /* 0x00000019070872a4 */ /* 0x000fe2000f8e0208 */
[----:B------:R-:W-:-:S03]  /*1db0*/  @!P2 LOP3.LUT R14, RZ, R6, RZ, 0x33, !PT ;  /* 0x00000006ff0ea212 */ /* 0x000fc600078e33ff */
[----:B------:R-:W-:Y:S01]  /*1dc0*/  UIADD3 UR8, UR27, UR8, URZ ;  /* 0x000000081b087290 */ /* 0x000fe2000fffe03f */
[----:B------:R-:W-:Y:S01]  /*1dd0*/  SHF.R.S32.HI R3, RZ, 0x1f, R14 ;  /* 0x0000001fff037819 */ /* 0x000fe2000001140e */
[----:B------:R-:W-:Y:S01]  /*1de0*/  IMAD.U32 R7, RZ, RZ, UR27 ;  /* 0x0000001bff077e24 */ /* 0x000fe2000f8e00ff */
[----:B------:R-:W-:-:S03]  /*1df0*/  MOV R6, UR26 ;  /* 0x0000001a00067c02 */ /* 0x000fc60008000f00 */
[----:B------:R-:W-:Y:S01]  /*1e00*/  MOV R7, UR8 ;  /* 0x0000000800077c02 */ /* 0x000fe20008000f00 */
[----:B------:R-:W-:Y:S01]  /*1e10*/  @UP0 ULDC.64 UR8, c[0x0][0x250] ;  /* 0x0000940000080ab9 */ /* 0x000fe20000000a00 */
[-C--:B------:R-:W-:Y:S01]  /*1e20*/  IMAD R0, R3, R4.reuse, RZ ;  /* 0x0000000403007224 */ /* 0x080fe200078e02ff */
[----:B------:R-:W-:Y:S01]  /*1e30*/  @UP0 UIMAD.WIDE.U32 UR26, UR12, UR8, URZ ;  /* 0x000000080c1a02a5 */ /* 0x000fe2000f8e003f */
[----:B------:R-:W-:-:S03]  /*1e40*/  IMAD.WIDE.U32 R28, R14, R4, R6 ;  /* 0x000000040e1c7225 */ /* 0x000fc600078e0006 */
[----:B------:R-:W-:Y:S01]  /*1e50*/  @UP0 UIMAD UR12, UR12, UR9, UR27 ;  /* 0x000000090c0c02a4 */ /* 0x000fe2000f8e021b */
[----:B------:R-:W-:-:S04]  /*1e60*/  IMAD R5, R14, R5, R0 ;  /* 0x000000050e057224 */ /* 0x000fc800078e0200 */
[----:B------:R-:W-:Y:S01]  /*1e70*/  IMAD.IADD R22, R29, 0x1, R5 ;  /* 0x000000011d167824 */ /* 0x000fe200078e0205 */
[----:B------:R-:W-:Y:S06]  /*1e80*/  @P1 BRA `(.L_x_3171) ;  /* 0x0000000000301947 */ /* 0x000fec0003800000 */
        /* <DEDUP_REMOVED lines=12> */
.L_x_3171:
[----:B------:R-:W-:Y:S01]  /*1f50*/  SHF.R.S32.HI R23, RZ, 0x1f, R84 ;  /* 0x0000001fff177819 */ /* 0x000fe20000011454 */
[----:B------:R-:W-:Y:S01]  /*1f60*/  UISETP.NE.AND UP0, UPT, UR4, -0x1, UPT ;  /* 0xffffffff0400788c */ /* 0x000fe2000bf05270 */
[----:B------:R-:W1:Y:S01]  /*1f70*/  S2R R33, SR_CTAID.X ;  /* 0x0000000000217919 */ /* 0x000e620000002500 */
[----:B------:R-:W2:Y:S01]  /*1f80*/  S2UR UR27, SR_CgaCtaId ;  /* 0x00000000001b79c3 */ /* 0x000ea20000008800 */
[CC--:B------:R-:W-:Y:S01]  /*1f90*/  LEA.HI R5, R23.reuse, R84.reuse, RZ, 0x3 ;  /* 0x0000005417057211 */ /* 0x0c0fe200078f18ff */
[----:B------:R-:W-:Y:S01]  /*1fa0*/  ULDC.64 UR10, c[0x0][0x268] ;  /* 0x00009a00000a7ab9 */ /* 0x000fe20000000a00 */
[-C--:B------:R-:W-:Y:S01]  /*1fb0*/  LEA.HI R20, R23, R84.reuse, RZ, 0x4 ;  /* 0x0000005417147211 */ /* 0x080fe200078f20ff */
[----:B------:R-:W-:Y:S01]  /*1fc0*/  IMAD R3, R3, UR10, RZ ;  /* 0x0000000a03037c24 */ /* 0x000fe2000f8e02ff */
[----:B------:R-:W-:Y:S01]  /*1fd0*/  SHF.R.S32.HI R18, RZ, 0x3, R5 ;  /* 0x00000003ff127819 */ /* 0x000fe20000011405 */
[----:B------:R-:W-:Y:S01]  /*1fe0*/  USHF.R.S32.HI UR19, URZ, 0x1f, UR24 ;  /* 0x0000001f3f137899 */ /* 0x000fe20008011418 */
[----:B------:R-:W-:Y:S01]  /*1ff0*/  LOP3.LUT R5, R5, 0xfffffff8, RZ, 0xc0, !PT ;  /* 0xfffffff805057812 */ /* 0x000fe200078ec0ff */
[----:B------:R-:W-:Y:S01]  /*2000*/  IMAD.MOV.U32 R7, RZ, RZ, 0x10 ;  /* 0x00000010ff077424 */ /* 0x000fe200078e00ff */
[----:B------:R-:W-:Y:S01]  /*2010*/  LOP3.LUT R17, R20, 0xfffffff0, RZ, 0xc0, !PT ;  /* 0xfffffff014117812 */ /* 0x000fe200078ec0ff */
[----:B------:R-:W-:Y:S01]  /*2020*/  IMAD.SHL.U32 R202, R18, 0x40, RZ ;  /* 0x0000004012ca7824 */ /* 0x000fe200078e00ff */
[----:B------:R-:W-:Y:S01]  /*2030*/  LEA.HI R0, R23, R84, RZ, 0x6 ;  /* 0x0000005417007211 */ /* 0x000fe200078f30ff */
[C---:B------:R-:W-:Y:S01]  /*2040*/  IMAD.IADD R12, R84.reuse, 0x1, -R5 ;  /* 0x00000001540c7824 */ /* 0x040fe200078e0a05 */
[----:B------:R-:W-:Y:S01]  /*2050*/  @UP0 ULDC.64 UR8, c[0x0][0x240] ;  /* 0x0000900000080ab9 */ /* 0x000fe20000000a00 */
[----:B------:R-:W-:Y:S01]  /*2060*/  IMAD.IADD R17, R84, 0x1, -R17 ;  /* 0x0000000154117824 */ /* 0x000fe200078e0a11 */
[----:B------:R-:W-:Y:S01]  /*2070*/  LOP3.LUT R202, R202, 0x1c0, RZ, 0xc0, !PT ;  /* 0x000001c0caca7812 */ /* 0x000fe200078ec0ff */
[----:B------:R-:W-:Y:S01]  /*2080*/  IMAD.SHL.U32 R203, R12, 0x8, RZ ;  /* 0x000000080ccb7824 */ /* 0x000fe200078e00ff */
[----:B------:R-:W-:Y:S01]  /*2090*/  @UP0 UIMAD.WIDE.U32 UR28, UR4, UR8, URZ ;  /* 0x00000008041c02a5 */ /* 0x000fe2000f8e003f */
[C---:B------:R-:W-:Y:S01]  /*20a0*/  VIADD R30, R18.reuse, 0x10 ;  /* 0x00000010121e7836 */ /* 0x040fe20000000000 */
[----:B------:R-:W-:Y:S01]  /*20b0*/  SHF.R.S32.HI R6, RZ, 0x1f, R17 ;  /* 0x0000001fff067819 */ /* 0x000fe20000011411 */
[----:B------:R-:W-:Y:S01]  /*20c0*/  VIADD R21, R18, 0x20 ;  /* 0x0000002012157836 */ /* 0x000fe20000000000 */
[--C-:B------:R-:W-:Y:S01]  /*20d0*/  LOP3.LUT R5, R202, 0x38, R203.reuse, 0xf8, !PT ;  /* 0x00000038ca057812 */ /* 0x100fe200078ef8cb */
[----:B------:R-:W-:Y:S01]  /*20e0*/  @UP0 UIMAD UR4, UR4, UR9, UR29 ;  /* 0x00000009040402a4 */ /* 0x000fe2000f8e021d */
[----:B------:R-:W-:Y:S01]  /*20f0*/  SHF.R.U32.HI R202, RZ, 0x3, R202 ;  /* 0x00000003ffca7819 */ /* 0x000fe200000116ca */
[----:B------:R-:W-:Y:S01]  /*2100*/  @!UP0 USHF.R.S32.HI UR29, URZ, 0x1f, UR13 ;  /* 0x0000001f3f1d8899 */ /* 0x000fe2000801140d */
[----:B------:R-:W-:Y:S01]  /*2110*/  SHF.R.S32.HI R29, RZ, 0x1f, R203 ;  /* 0x0000001fff1d7819 */ /* 0x000fe200000114cb */
[----:B------:R-:W-:Y:S01]  /*2120*/  @!UP0 ULDC.64 UR8, c[0x0][0x228] ;  /* 0x00008a0000088ab9 */ /* 0x000fe20000000a00 */
[----:B------:R-:W-:Y:S01]  /*2130*/  LOP3.LUT R202, R5, R202, RZ, 0x3c, !PT ;  /* 0x000000ca05ca7212 */ /* 0x000fe200078e3cff */
[----:B------:R-:W-:Y:S01]  /*2140*/  IMAD.SHL.U32 R5, R0, 0x8, RZ ;  /* 0x0000000800057824 */ /* 0x000fe200078e00ff */
[----:B------:R-:W-:Y:S01]  /*2150*/  IADD3 R4, P2, R203, UR26, RZ ;  /* 0x0000001acb047c10 */ /* 0x000fe2000ff5e0ff */
[----:B------:R-:W-:Y:S01]  /*2160*/  @!UP0 UIMAD UR29, UR29, UR8, URZ ;  /* 0x000000081d1d82a4 */ /* 0x000fe2000f8e023f */
[----:B------:R-:W-:Y:S01]  /*2170*/  LEA.HI R6, R6, R17, RZ, 0x3 ;  /* 0x0000001106067211 */ /* 0x000fe200078f18ff */
[----:B------:R-:W-:Y:S01]  /*2180*/  @!UP0 UIMAD.WIDE.U32 UR32, UR13, UR8, URZ ;  /* 0x000000080d2082a5 */ /* 0x000fe2000f8e003f */
[----:B------:R-:W-:Y:S01]  /*2190*/  LOP3.LUT R202, R202, 0xfffffe00, R5, 0xf8, !PT ;  /* 0xfffffe00caca7812 */ /* 0x000fe200078ef805 */
[----:B------:R-:W-:Y:S01]  /*21a0*/  IMAD R0, R14, UR11, R3 ;  /* 0x0000000b0e007c24 */ /* 0x000fe2000f8e0203 */
[----:B------:R-:W-:Y:S01]  /*21b0*/  IADD3.X R5, R29, UR12, RZ, P2, !PT ;  /* 0x0000000c1d057c10 */ /* 0x000fe200097fe4ff */
[----:B------:R-:W-:Y:S01]  /*21c0*/  @!UP0 UIMAD UR29, UR13, UR9, UR29 ;  /* 0x000000090d1d82a4 */ /* 0x000fe2000f8e021d */
[----:B------:R-:W-:Y:S01]  /*21d0*/  LOP3.LUT R2, R6, 0xfffffff8, RZ, 0xc0, !PT ;  /* 0xfffffff806027812 */ /* 0x000fe200078ec0ff */
[----:B------:R-:W-:Y:S01]  /*21e0*/  @UP0 UMOV UR30, UR28 ;  /* 0x0000001c001e0c82 */ /* 0x000fe20008000000 */
[----:B------:R-:W-:Y:S01]  /*21f0*/  @!UP0 UMOV UR30, UR32 ;  /* 0x00000020001e8c82 */ /* 0x000fe20008000000 */
[----:B------:R-:W-:Y:S01]  /*2200*/  IMAD.WIDE.U32 R14, R14, UR10, R4 ;  /* 0x0000000a0e0e7c25 */ /* 0x000fe2000f8e0004 */
[----:B------:R-:W-:Y:S01]  /*2210*/  UIADD3 UR10, -UR18, UR22, URZ ;  /* 0x00000016120a7290 */ /* 0x000fe2000fffe13f */
[C---:B------:R-:W-:Y:S01]  /*2220*/  IADD3 R154, P5, R18.reuse, UR25, RZ ;  /* 0x00000019129a7c10 */ /* 0x040fe2000ffbe0ff */
[----:B------:R-:W-:Y:S01]  /*2230*/  @!UP0 UIADD3 UR4, UR33, UR29, URZ ;  /* 0x0000001d21048290 */ /* 0x000fe2000fffe03f */
[----:B------:R-:W-:Y:S01]  /*2240*/  IMAD.IADD R17, R17, 0x1, -R2 ;  /* 0x0000000111117824 */ /* 0x000fe200078e0a02 */
[----:B------:R-:W-:Y:S01]  /*2250*/  IADD3 R2, P1, R203, UR30, RZ ;  /* 0x0000001ecb027c10 */ /* 0x000fe2000ff3e0ff */
[----:B------:R-:W-:Y:S01]  /*2260*/  ULDC.64 UR8, c[0x0][0x258] ;  /* 0x0000960000087ab9 */ /* 0x000fe20000000a00 */
[----:B------:R-:W-:Y:S01]  /*2270*/  ISETP.GE.AND P6, PT, R18, UR10, PT ;  /* 0x0000000a12007c0c */ /* 0x000fe2000bfc6270 */
[----:B------:R-:W-:Y:S01]  /*2280*/  UIMAD UR28, UR19, UR8, URZ ;  /* 0x00000008131c72a4 */ /* 0x000fe2000f8e023f */
[----:B------:R-:W-:Y:S01]  /*2290*/  IADD3.X R3, R29, UR4, RZ, P1, !PT ;  /* 0x000000041d037c10 */ /* 0x000fe20008ffe4ff */
[----:B------:R-:W-:Y:S01]  /*22a0*/  IMAD.U32 R24, RZ, RZ, UR8 ;  /* 0x00000008ff187e24 */ /* 0x000fe2000f8e00ff */
[----:B------:R-:W-:Y:S01]  /*22b0*/  ISETP.GE.AND P4, PT, R30, UR10, PT ;  /* 0x0000000a1e007c0c */ /* 0x000fe2000bf86270 */
[----:B------:R-:W-:Y:S01]  /*22c0*/  UIMAD UR9, UR24, UR9, UR28 ;  /* 0x00000009180972a4 */ /* 0x000fe2000f8e021c */
[----:B------:R-:W-:Y:S01]  /*22d0*/  ISETP.GE.AND P3, PT, R21, UR10, PT ;  /* 0x0000000a15007c0c */ /* 0x000fe2000bf66270 */
[----:B------:R-:W-:Y:S01]  /*22e0*/  UMOV UR4, 0x400 ;  /* 0x0000040000047882 */ /* 0x000fe20000000000 */
[----:B------:R-:W-:Y:S01]  /*22f0*/  SHF.R.S32.HI R19, RZ, 0x1f, R18 ;  /* 0x0000001fff137819 */ /* 0x000fe20000011412 */
[----:B------:R-:W-:Y:S01]  /*2300*/  IMAD.WIDE.U32 R24, R24, UR24, R2 ;  /* 0x0000001818187c25 */ /* 0x000fe2000f8e0002 */
[----:B------:R-:W-:Y:S01]  /*2310*/  UIADD3 UR11, UR14, -0x1, URZ ;  /* 0xffffffff0e0b7890 */ /* 0x000fe2000fffe03f */
[----:B------:R-:W-:Y:S01]  /*2320*/  R2P PR, R17, 0x6 ;  /* 0x0000000611007804 */ /* 0x000fe20000000000 */
[----:B--2---:R-:W-:Y:S01]  /*2330*/  ULEA UR4, UR27, UR4, 0x18 ;  /* 0x000000041b047291 */ /* 0x004fe2000f8ec03f */
[----:B------:R-:W-:Y:S01]  /*2340*/  IMAD.MOV.U32 R2, RZ, RZ, 0x20 ;  /* 0x00000020ff027424 */ /* 0x000fe200078e00ff */
[----:B------:R-:W-:Y:S01]  /*2350*/  USHF.L.U32 UR12, UR11, 0x6, URZ ;  /* 0x000000060b0c7899 */ /* 0x000fe2000800063f */
[----:B------:R-:W-:Y:S01]  /*2360*/  IADD3.X R13, R19, UR23, RZ, P5, !PT ;  /* 0x00000017130d7c10 */ /* 0x000fe2000affe4ff */
[----:B------:R-:W-:Y:S01]  /*2370*/  VIADD R27, R25, UR9 ;  /* 0x00000009191b7c36 */ /* 0x000fe20008000000 */
[----:B------:R-:W-:Y:S01]  /*2380*/  BSSY B0, `(.L_x_3173) ;  /* 0x000002c000007945 */ /* 0x000fe20003800000 */
[----:B-1----:R-:W-:Y:S01]  /*2390*/  IMAD.WIDE R32, R33, 0x40, R18 ;  /* 0x0000004021207825 */ /* 0x002fe200078e0212 */
[----:B------:R-:W-:-:S02]  /*23a0*/  LEA R202, R202, UR4, 0x1 ;  /* 0x00000004caca7c11 */ /* 0x000fc4000f8e08ff */
[----:B------:R-:W-:Y:S01]  /*23b0*/  SEL R7, R7, 0xfffffff0, !P1 ;  /* 0xfffffff007077807 */ /* 0x000fe20004800000 */
[----:B------:R-:W-:Y:S01]  /*23c0*/  VIADD R16, R18, 0x30 ;  /* 0x0000003012107836 */ /* 0x000fe20000000000 */
[----:B------:R-:W-:Y:S01]  /*23d0*/  SEL R5, R2, 0xffffffe0, !P2 ;  /* 0xffffffe002057807 */ /* 0x000fe20005000000 */
[C---:B------:R-:W-:Y:S02]  /*23e0*/  VIADD R4, R203.reuse, 0x40 ;  /* 0x00000040cb047836 */ /* 0x040fe40000000000 */
        /* <DEDUP_REMOVED lines=37> */
.L_x_3174:
[----:B------:R-:W-:Y:S05]  /*2640*/  BSYNC B0 ;  /* 0x0000000000007941 */ /* 0x000fea0003800000 */
.L_x_3173:
[----:B------:R-:W-:Y:S01]  /*2650*/  UIADD3 UR23, -UR12, UR15, URZ ;  /* 0x0000000f0c177290 */ /* 0x000fe2000fffe13f */
        /* <DEDUP_REMOVED lines=41> */
.L_x_3176:
[----:B------:R-:W-:Y:S05]  /*28f0*/  BSYNC B0 ;  /* 0x0000000000007941 */ /* 0x000fea0003800000 */
.L_x_3175:
[----:B------:R-:W-:Y:S01]  /*2900*/  BSSY B0, `(.L_x_3177) ;  /* 0x0000029000007945 */ /* 0x000fe20003800000 */
[----:B------:R-:W-:-:S03]  /*2910*/  ISETP.GE.AND P6, PT, R30, UR23, PT ;  /* 0x000000171e007c0c */ /* 0x000fc6000bfc6270 */
[----:B------:R-:W-:Y:S10]  /*2920*/  @P3 BRA `(.L_x_3178) ;  /* 0x0000000000983947 */ /* 0x000ff40003800000 */
        /* <DEDUP_REMOVED lines=38> */
.L_x_3178:
[----:B------:R-:W-:Y:S05]  /*2b90*/  BSYNC B0 ;  /* 0x0000000000007941 */ /* 0x000fea0003800000 */
.L_x_3177:
[----:B------:R-:W-:Y:S01]  /*2ba0*/  IADD3 R28, P2, R203, R28, RZ ;  /* 0x0000001ccb1c7210 */ /* 0x000fe20007f5e0ff */
[----:B------:R-:W-:Y:S01]  /*2bb0*/  BSSY B0, `(.L_x_3179) ;  /* 0x0000029000007945 */ /* 0x000fe20003800000 */
[----:B------:R-:W-:-:S03]  /*2bc0*/  ISETP.GE.AND P4, PT, R30, UR23, PT ;  /* 0x000000171e007c0c */ /* 0x000fc6000bf86270 */
[----:B------:R-:W-:Y:S01]  /*2bd0*/  IMAD.X R29, R29, 0x1, R22, P2 ;  /* 0x000000011d1d7824 */ /* 0x000fe200010e0616 */
        /* <DEDUP_REMOVED lines=13> */
[----:B------:R2:W-:Y:S06]  /*2cb0*/  @P5 STS.128 [R202+0x1800], RZ ;  /* 0x001800ffca005388 */ /* 0x0005ec0000000c00 */
[----:B-1-34-:R-:W1:Y:S01]  /*2cc0*/  @!P3 LDC.64 R8, c[0x0][0x210] ;  /* 0x00008400ff08bb82 */ /* 0x01ae620000000a00 */
        /* <DEDUP_REMOVED lines=23> */
.L_x_3180:
[----:B------:R-:W-:Y:S05]  /*2e40*/  BSYNC B0 ;  /* 0x0000000000007941 */ /* 0x000fea0003800000 */
.L_x_3179:
[C---:B------:R-:W-:Y:S01]  /*2e50*/  ISETP.GE.AND P1, PT, R18.reuse, UR23, PT ;  /* 0x0000001712007c0c */ /* 0x040fe2000bf26270 */
[----:B-1234-:R-:W-:Y:S01]  /*2e60*/  IMAD R9, R19, UR6, RZ ;  /* 0x0000000613097c24 */ /* 0x01efe2000f8e02ff */
[----:B------:R-:W-:Y:S01]  /*2e70*/  LEA.HI R23, R23, R84, RZ, 0x5 ;  /* 0x0000005417177211 */ /* 0x000fe200078f28ff */
[C---:B------:R-:W-:Y:S01]  /*2e80*/  IMAD.WIDE.U32 R28, R18.reuse, UR6, R28 ;  /* 0x00000006121c7c25 */ /* 0x040fe2000f8e001c */
[----:B------:R-:W-:Y:S01]  /*2e90*/  USHF.L.U64.HI UR25, UR6, 0x4, UR7 ;  /* 0x0000000406197899 */ /* 0x000fe20008010207 */
[----:B------:R-:W-:Y:S01]  /*2ea0*/  BSSY B0, `(.L_x_3181) ;  /* 0x0000024000007945 */ /* 0x000fe20003800000 */
[----:B------:R-:W-:Y:S01]  /*2eb0*/  USHF.L.U32 UR26, UR6, 0x4, URZ ;  /* 0x00000004061a7899 */ /* 0x000fe2000800063f */
[----:B------:R-:W-:Y:S01]  /*2ec0*/  IMAD R134, R18, UR7, R9 ;  /* 0x0000000712867c24 */ /* 0x000fe2000f8e0209 */
[----:B------:R-:W-:Y:S02]  /*2ed0*/  LOP3.LUT R27, R23, 0xffffffe0, RZ, 0xc0, !PT ;  /* 0xffffffe0171b7812 */ /* 0x000fe400078ec0ff */
[----:B------:R-:W-:-:S02]  /*2ee0*/  MOV R133, R28 ;  /* 0x0000001c00857202 */ /* 0x000fc40000000f00 */
[----:B------:R-:W-:Y:S01]  /*2ef0*/  IADD3 R134, R29, R134, RZ ;  /* 0x000000861d867210 */ /* 0x000fe20007ffe0ff */
[----:B------:R-:W-:Y:S06]  /*2f00*/  @P1 BRA `(.L_x_3182) ;  /* 0x0000000000741947 */ /* 0x000fec0003800000 */
[----:B------:R-:W-:Y:S02]  /*2f10*/  ULDC UR8, c[0x0][0x2d0] ;  /* 0x0000b40000087ab9 */ /* 0x000fe40000000800 */
[----:B------:R-:W-:Y:S02]  /*2f20*/  ISETP.GE.AND P5, PT, R203, UR8, PT ;  /* 0x00000008cb007c0c */ /* 0x000fe4000bfa6270 */
[----:B------:R-:W-:Y:S02]  /*2f30*/  ISETP.GE.AND P3, PT, R4, UR8, PT ;  /* 0x0000000804007c0c */ /* 0x000fe4000bf66270 */
[----:B------:R-:W-:-:S09]  /*2f40*/  ISETP.GE.AND P1, PT, R3, UR8, PT ;  /* 0x0000000803007c0c */ /* 0x000fd2000bf26270 */
[----:B------:R-:W1:Y:S01]  /*2f50*/  @!P5 LDC.64 R10, c[0x0][0x218] ;  /* 0x00008600ff0adb82 */ /* 0x000e620000000a00 */
[----:B------:R2:W-:Y:S07]  /*2f60*/  @P5 STS.128 [R202+0x6000], RZ ;  /* 0x006000ffca005388 */ /* 0x0005ee0000000c00 */
[----:B------:R-:W3:Y:S01]  /*2f70*/  @!P3 LDC.64 R8, c[0x0][0x218] ;  /* 0x00008600ff08bb82 */ /* 0x000ee20000000a00 */
        /* <DEDUP_REMOVED lines=22> */
.L_x_3182:
[----:B------:R-:W-:Y:S05]  /*30e0*/  BSYNC B0 ;  /* 0x0000000000007941 */ /* 0x000fea0003800000 */
.L_x_3181:
        /* <DEDUP_REMOVED lines=8> */
[----:B--2---:R-:W2:Y:S01]  /*3170*/  @!P5 LDC.64 R10, c[0x0][0x218] ;  /* 0x00008600ff0adb82 */ /* 0x004ea20000000a00 */
[----:B------:R3:W-:Y:S07]  /*3180*/  @P5 STS.128 [R202+0x6800], RZ ;  /* 0x006800ffca005388 */ /* 0x0007ee0000000c00 */
        /* <DEDUP_REMOVED lines=23> */
.L_x_3184:
[----:B------:R-:W-:Y:S05]  /*3300*/  BSYNC B0 ;  /* 0x0000000000007941 */ /* 0x000fea0003800000 */
.L_x_3183:
[----:B------:R-:W-:Y:S01]  /*3310*/  ISETP.GE.AND P2, PT, R21, UR23, PT ;  /* 0x0000001715007c0c */ /* 0x000fe2000bf46270 */
[----:B------:R-:W-:Y:S01]  /*3320*/  IMAD.IADD R27, R84, 0x1, -R27 ;  /* 0x00000001541b7824 */ /* 0x000fe200078e0a1b */
[----:B------:R-:W-:Y:S01]  /*3330*/  BSSY B0, `(.L_x_3185) ;  /* 0x0000026000007945 */ /* 0x000fe20003800000 */
[----:B------:R-:W-:-:S03]  /*3340*/  ISETP.GE.AND P1, PT, R16, UR23, PT ;  /* 0x0000001710007c0c */ /* 0x000fc6000bf26270 */
[----:B------:R-:W-:-:S07]  /*3350*/  SHF.R.S32.HI R26, RZ, 0x1f, R27 ;  /* 0x0000001fff1a7819 */ /* 0x000fce000001141b */
        /* <DEDUP_REMOVED lines=35> */
.L_x_3186:
[----:B------:R-:W-:Y:S05]  /*3590*/  BSYNC B0 ;  /* 0x0000000000007941 */ /* 0x000fea0003800000 */
.L_x_3185:
[----:B------:R-:W-:Y:S01]  /*35a0*/  SHF.R.S32.HI R25, RZ, 0x4, R20 ;  /* 0x00000004ff197819 */ /* 0x000fe20000011414 */
[----:B------:R-:W-:Y:S01]  /*35b0*/  BSSY B0, `(.L_x_3187) ;  /* 0x000002a000007945 */ /* 0x000fe20003800000 */
[----:B------:R-:W-:Y:S02]  /*35c0*/  ISETP.GE.AND P6, PT, R21, UR23, PT ;  /* 0x0000001715007c0c */ /* 0x000fe4000bfc6270 */
[----:B------:R-:W-:Y:S01]  /*35d0*/  SHF.R.S32.HI R21, RZ, 0x5, R23 ;  /* 0x00000005ff157819 */ /* 0x000fe20000011417 */
[----:B------:R-:W-:Y:S01]  /*35e0*/  IMAD.SHL.U32 R23, R12, 0x40, RZ ;  /* 0x000000400c177824 */ /* 0x000fe200078e00ff */
[----:B------:R-:W-:Y:S02]  /*35f0*/  LEA.HI R26, R26, R27, RZ, 0x2 ;  /* 0x0000001b1a1a7211 */ /* 0x000fe400078f10ff */
[----:B------:R-:W-:Y:S01]  /*3600*/  LEA.HI R20, R20, R25, RZ, 0x1 ;  /* 0x0000001914147211 */ /* 0x000fe200078f08ff */
[----:B------:R-:W-:Y:S05]  /*3610*/  @P1 BRA `(.L_x_3188) ;  /* 0x00000000008c1947 */ /* 0x000fea0003800000 */
        /* <DEDUP_REMOVED lines=35> */
.L_x_3188:
[----:B------:R-:W-:Y:S05]  /*3850*/  BSYNC B0 ;  /* 0x0000000000007941 */ /* 0x000fea0003800000 */
.L_x_3187:
[----:B-1234-:R-:W-:Y:S01]  /*3860*/  LEA R8, R21, UR18, 0x4 ;  /* 0x0000001215087c11 */ /* 0x01efe2000f8e20ff */
[----:B------:R-:W-:Y:S01]  /*3870*/  USHF.R.S32.HI UR18, URZ, 0x1f, UR13 ;  /* 0x0000001f3f127899 */ /* 0x000fe2000801140d */
[----:B------:R-:W0:Y:S01]  /*3880*/  LDGDEPBAR ;  /* 0x00000000000079af */ /* 0x000e220000000000 */
[----:B------:R-:W-:Y:S01]  /*3890*/  ULDC.64 UR8, c[0x0][0x3d0] ;  /* 0x0000f40000087ab9 */ /* 0x000fe20000000a00 */
[----:B------:R-:W-:Y:S01]  /*38a0*/  UMOV UR28, UR24 ;  /* 0x00000018001c7c82 */ /* 0x000fe20008000000 */
[----:B------:R-:W-:Y:S01]  /*38b0*/  UIMAD UR18, UR18, UR8, URZ ;  /* 0x00000008121272a4 */ /* 0x000fe2000f8e023f */
[----:B------:R-:W-:Y:S01]  /*38c0*/  SHF.R.S32.HI R9, RZ, 0x2, R26 ;  /* 0x00000002ff097819 */ /* 0x000fe2000001141a */
[----:B------:R-:W-:Y:S01]  /*38d0*/  UMOV UR29, UR19 ;  /* 0x00000013001d7c82 */ /* 0x000fe20008000000 */
[----:B------:R-:W-:Y:S01]  /*38e0*/  ISETP.GE.AND P5, PT, R16, UR23, PT ;  /* 0x0000001710007c0c */ /* 0x000fe2000bfa6270 */
[----:B------:R-:W-:Y:S01]  /*38f0*/  UIMAD.WIDE.U32 UR28, UR13, UR8, UR28 ;  /* 0x000000080d1c72a5 */ /* 0x000fe2000f8e001c */
[----:B------:R-:W-:Y:S01]  /*3900*/  IADD3 R8, R8, 0x1, R9 ;  /* 0x0000000108087810 */ /* 0x000fe20007ffe009 */
[----:B------:R-:W-:Y:S01]  /*3910*/  UIMAD UR18, UR13, UR9, UR18 ;  /* 0x000000090d1272a4 */ /* 0x000fe2000f8e0212 */
[----:B------:R-:W-:Y:S01]  /*3920*/  IMAD.SHL.U32 R9, R17, 0x40, RZ ;  /* 0x0000004011097824 */ /* 0x000fe200078e00ff */
[----:B------:R-:W1:Y:S01]  /*3930*/  LDC.64 R224, c[0x0][0x250] ;  /* 0x00009400ffe07b82 */ /* 0x000e620000000a00 */
[----:B------:R-:W-:Y:S01]  /*3940*/  ULDC.64 UR8, c[0x0][0x3c8] ;  /* 0x0000f20000087ab9 */ /* 0x000fe20000000a00 */
[----:B------:R-:W-:Y:S01]  /*3950*/  UIADD3 UR18, UR29, UR18, URZ ;  /* 0x000000121d127290 */ /* 0x000fe2000fffe03f */
[----:B------:R-:W-:Y:S01]  /*3960*/  LOP3.LUT R20, R20, 0xfffffffe, RZ, 0xc0, !PT ;  /* 0xfffffffe14147812 */ /* 0x000fe200078ec0ff */
[----:B------:R-:W-:Y:S01]  /*3970*/  ULEA UR8, UP0, UR28, UR8, 0x2 ;  /* 0x000000081c087291 */ /* 0x000fe2000f80103f */
[----:B------:R-:W-:Y:S01]  /*3980*/  ISETP.GE.AND P2, PT, R18, UR23, PT ;  /* 0x0000001712007c0c */ /* 0x000fe2000bf46270 */
[----:B------:R-:W-:Y:S01]  /*3990*/  IMAD.U32 R11, RZ, RZ, UR22 ;  /* 0x00000016ff0b7e24 */ /* 0x000fe2000f8e00ff */
[----:B------:R-:W-:Y:S01]  /*39a0*/  LOP3.LUT R9, R9, 0x1c0, RZ, 0xc0, !PT ;  /* 0x000001c009097812 */ /* 0x000fe200078ec0ff */
[----:B------:R-:W-:Y:S01]  /*39b0*/  ULEA.HI.X UR9, UR28, UR9, UR18, 0x2, UP0 ;  /* 0x000000091c097291 */ /* 0x000fe200080f1412 */
[----:B------:R-:W-:Y:S01]  /*39c0*/  IMAD.IADD R20, R25, 0x1, -R20 ;  /* 0x0000000119147824 */ /* 0x000fe200078e0a14 */
[----:B------:R-:W-:Y:S01]  /*39d0*/  LOP3.LUT R23, R23, 0x1c0, RZ, 0xc0, !PT ;  /* 0x000001c017177812 */ /* 0x000fe200078ec0ff */
[----:B------:R-:W-:Y:S01]  /*39e0*/  IMAD.U32 R16, RZ, RZ, UR8 ;  /* 0x00000008ff107e24 */ /* 0x000fe2000f8e00ff */
[----:B------:R-:W-:Y:S01]  /*39f0*/  IADD3 R8, R8, UR15, -R11 ;  /* 0x0000000f08087c10 */ /* 0x000fe2000fffe80b */
[----:B------:R-:W-:-:S04]  /*3a00*/  DEPBAR.LE SB0, 0x0 ;  /* 0x000080000000791a */ /* 0x000fc80000000000 */
[----:B------:R-:W-:Y:S01]  /*3a10*/  IMAD.U32 R17, RZ, RZ, UR9 ;  /* 0x00000009ff117e24 */ /* 0x000fe2000f8e00ff */
[----:B------:R-:W-:Y:S01]  /*3a20*/  ULDC.64 UR8, c[0x0][0x220] ;  /* 0x0000880000087ab9 */ /* 0x000fe20000000a00 */
[----:B------:R-:W-:Y:S02]  /*3a30*/  IMAD.SHL.U32 R10, R20, 0x8, RZ ;  /* 0x00000008140a7824 */ /* 0x000fe400078e00ff */
[----:B------:R-:W-:Y:S01]  /*3a40*/  IMAD.SHL.U32 R18, R18, 0x8, RZ ;  /* 0x0000000812127824 */ /* 0x000fe200078e00ff */
[----:B------:R2:W5:Y:S01]  /*3a50*/  LDG.E R85, desc[UR20][R16.64] ;  /* 0x0000001410557981 */ /* 0x000562000c1e1900 */
[----:B------:R-:W-:Y:S01]  /*3a60*/  IMAD.SHL.U32 R11, R6, 0x40, RZ ;  /* 0x00000040060b7824 */ /* 0x000fe200078e00ff */
[----:B------:R-:W-:Y:S01]  /*3a70*/  LOP3.LUT R10, R9, 0x8, R10, 0xf8, !PT ;  /* 0x00000008090a7812 */ /* 0x000fe200078ef80a */
[----:B------:R-:W-:Y:S01]  /*3a80*/  IMAD.IADD R15, R15, 0x1, R0 ;  /* 0x000000010f0f7824 */ /* 0x000fe200078e0200 */
[----:B------:R-:W-:Y:S01]  /*3a90*/  BAR.SYNC.DEFER_BLOCKING 0x0 ;  /* 0x0000000000007b1d */ /* 0x000fe20000010000 */
[----:B------:R-:W-:-:S02]  /*3aa0*/  SHF.R.U32.HI R9, RZ, 0x3, R9 ;  /* 0x00000003ff097819 */ /* 0x000fc40000011609 */
[----:B------:R-:W-:Y:S02]  /*3ab0*/  LOP3.LUT R18, R23, 0x8, R18, 0xf8, !PT ;  /* 0x0000000817127812 */ /* 0x000fe400078ef812 */
[----:B------:R-:W-:Y:S01]  /*3ac0*/  LOP3.LUT R10, R10, R9, RZ, 0x3c, !PT ;  /* 0x000000090a0a7212 */ /* 0x000fe200078e3cff */
[-C--:B-1----:R-:W-:Y:S01]  /*3ad0*/  IMAD R9, R13, R224.reuse, RZ ;  /* 0x000000e00d097224 */ /* 0x082fe200078e02ff */
[----:B------:R-:W-:Y:S02]  /*3ae0*/  SHF.R.U32.HI R23, RZ, 0x3, R23 ;  /* 0x00000003ff177819 */ /* 0x000fe40000011617 */
[----:B------:R-:W-:Y:S01]  /*3af0*/  LOP3.LUT R0, R10, 0xfffffe00, R11, 0xf8, !PT ;  /* 0xfffffe000a007812 */ /* 0x000fe200078ef80b */
[----:B------:R-:W-:Y:S01]  /*3b00*/  IMAD R9, R154, R225, R9 ;  /* 0x000000e19a097224 */ /* 0x000fe200078e0209 */
[----:B------:R-:W-:Y:S01]  /*3b10*/  LOP3.LUT R23, R18, R23, RZ, 0x3c, !PT ;  /* 0x0000001712177212 */ /* 0x000fe200078e3cff */
[----:B------:R-:W-:Y:S01]  /*3b20*/  IMAD.WIDE.U32 R154, R154, R224, R14 ;  /* 0x000000e09a9a7225 */ /* 0x000fe200078e000e */
[----:B------:R-:W-:Y:S03]  /*3b30*/  BSSY B0, `(.L_x_3189) ;  /* 0x0000028000007945 */ /* 0x000fe60003800000 */
[----:B------:R-:W-:Y:S01]  /*3b40*/  VIADD R6, R8, UR5 ;  /* 0x0000000508067c36 */ /* 0x000fe20008000000 */
[----:B------:R-:W-:Y:S01]  /*3b50*/  ULDC UR5, c[0x0][0x2e8] ;  /* 0x0000ba0000057ab9 */ /* 0x000fe20000000800 */
[----:B------:R-:W-:Y:S01]  /*3b60*/  IMAD R197, R20, 0x200, R23 ;  /* 0x0000020014c57824 */ /* 0x000fe200078e0217 */
[----:B------:R2:W-:Y:S04]  /*3b70*/  @P2 STS.128 [R202+0xc000], RZ ;  /* 0x00c000ffca002388 */ /* 0x0005e80000000c00 */
[----:B------:R2:W-:Y:S04]  /*3b80*/  @P2 STS.128 [R202+0xe000], RZ ;  /* 0x00e000ffca002388 */ /* 0x0005e80000000c00 */
[----:B------:R2:W-:Y:S01]  /*3b90*/  @P2 STS.128 [R202+0x10000], RZ ;  /* 0x010000ffca002388 */ /* 0x0005e20000000c00 */
[----:B------:R-:W-:Y:S01]  /*3ba0*/  IMAD.IADD R152, R155, 0x1, R9 ;  /* 0x000000019b987824 */ /* 0x000fe200078e0209 */
[----:B------:R-:W-:Y:S01]  /*3bb0*/  LEA R210, P1, R154, UR8, 0x1 ;  /* 0x000000089ad27c11 */ /* 0x000fe2000f8208ff */
[----:B------:R-:W-:Y:S01]  /*3bc0*/  IMAD R198, R21, 0x400, R0 ;  /* 0x0000040015c67824 */ /* 0x000fe200078e0200 */
[----:B------:R-:W1:Y:S01]  /*3bd0*/  MUFU.RCP R86, UR5 ;  /* 0x0000000500567d08 */ /* 0x000e620008001000 */
        /* <DEDUP_REMOVED lines=29> */
.L_x_3190:
[----:B------:R-:W-:Y:S05]  /*3db0*/  BSYNC B0 ;  /* 0x0000000000007941 */ /* 0x000fea0003800000 */
.L_x_3189:
        /* <DEDUP_REMOVED lines=31> */
.L_x_3192:
[----:B------:R-:W-:Y:S05]  /*3fb0*/  BSYNC B0 ;  /* 0x0000000000007941 */ /* 0x000fea0003800000 */
.L_x_3191:
        /* <DEDUP_REMOVED lines=33> */
.L_x_3194:
[----:B------:R-:W-:Y:S05]  /*41d0*/  BSYNC B0 ;  /* 0x0000000000007941 */ /* 0x000fea0003800000 */
.L_x_3193:
        /* <DEDUP_REMOVED lines=10> */
[C---:B-1----:R-:W-:Y:S01]  /*4280*/  @!P3 IMAD R9, R225.reuse, 0x60, RZ ;  /* 0x00000060e109b824 */ /* 0x042fe200078e02ff */
        /* <DEDUP_REMOVED lines=20> */
[----:B-1----:R-:W-:-:S05]  /*43d0*/  IMAD.WIDE.U32 R10, R224, 0x60, R210 ;  /* 0x00000060e00a7825 */ /* 0x002fca00078e00d2 */
[----:B------:R-:W-:-:S05]  /*43e0*/  IADD3 R11, R11, R8, RZ ;  /* 0x000000080b0b7210 */ /* 0x000fca0007ffe0ff */
[----:B------:R-:W-:Y:S01]  /*43f0*/  @!PT LDS RZ, [RZ] ;  /* 0x00000000fffff984 */ /* 0x000fe20000000800 */
[----:B------:R-:W-:Y:S01]  /*4400*/  @!PT LDS RZ, [RZ] ;  /* 0x00000000fffff984 */ /* 0x000fe20000000800 */
[----:B------:R-:W-:Y:S01]  /*4410*/  @!PT LDS RZ, [RZ] ;  /* 0x00000000fffff984 */ /* 0x000fe20000000800 */
[----:B------:R1:W-:Y:S02]  /*4420*/  LDGSTS.E.BYPASS.LTC128B.128 [R202+0x11800], desc[UR20][R10.64+0x100] ;  /* 0x118001000aca7fae */ /* 0x0003e4000b901d54 */
.L_x_3196:
[----:B------:R-:W-:Y:S05]  /*4430*/  BSYNC B0 ;  /* 0x0000000000007941 */ /* 0x000fea0003800000 */
.L_x_3195:
[----:B------:R-:W-:Y:S01]  /*4440*/  LDSM.16.M88.4 R40, [R198] ;  /* 0x00000000c628783b */ /* 0x000fe20000000200 */
[----:B------:R-:W-:Y:S01]  /*4450*/  LOP3.LUT P1, RZ, R12, 0x2, RZ, 0xc0, !PT ;  /* 0x000000020cff7812 */ /* 0x000fe2000782c0ff */
[----:B------:R-:W-:Y:S02]  /*4460*/  VIADD R13, R197, 0x6000 ;  /* 0x00006000c50d7836 */ /* 0x000fe40000000000 */
[----:B-1---5:R-:W-:Y:S01]  /*4470*/  FMUL.FTZ R85, R85, R86 ;  /* 0x0000005655557220 */ /* 0x022fe20000410000 */
[----:B------:R-:W1:Y:S01]  /*4480*/  LDSM.16.M88.4 R8, [R197+0x6800] ;  /* 0x00680000c508783b */ /* 0x000e620000000200 */
[----:B------:R-:W-:Y:S01]  /*4490*/  VIADD R195, R197, 0x6020 ;  /* 0x00006020c5c37836 */ /* 0x000fe20000000000 */
[----:B------:R-:W-:Y:S01]  /*44a0*/  VIMNMX R135, R6, UR15, PT ;  /* 0x0000000f06877c48 */ /* 0x000fe2000bfe0100 */
[--C-:B------:R-:W-:Y:S01]  /*44b0*/  IMAD R196, R7, 0x2, R198.reuse ;  /* 0x0000000207c47824 */ /* 0x100fe200078e02c6 */
[----:B--2---:R-:W2:Y:S01]  /*44c0*/  LDSM.16.M88.4 R16, [R197+0x6000] ;  /* 0x00600000c510783b */ /* 0x004ea20000000200 */
[----:B------:R-:W-:Y:S01]  /*44d0*/  IMAD R194, R5, 0x2, R198 ;  /* 0x0000000205c27824 */ /* 0x000fe200078e02c6 */
[----:B------:R-:W-:Y:S01]  /*44e0*/  R2UR UR5, R85 ;  /* 0x00000000550572ca */ /* 0x000fe200000e0000 */
[----:B------:R-:W-:Y:S01]  /*44f0*/  IMAD R193, R5, 0x2, R196 ;  /* 0x0000000205c17824 */ /* 0x000fe200078e02c4 */
[----:B------:R-:W3:Y:S01]  /*4500*/  LDSM.16.M88.4 R72, [R197+0x7000] ;  /* 0x00700000c548783b */ /* 0x000ee20000000200 */
[----:B------:R-:W-:-:S02]  /*4510*/  IMAD.SHL.U32 R204, R84, 0x2, RZ ;  /* 0x0000000254cc7824 */ /* 0x000fc400078e00ff */
[----:B------:R-:W-:Y:S01]  /*4520*/  @P1 VIADD R195, R13, 0xffffffe0 ;  /* 0xffffffe00dc31836 */ /* 0x000fe20000000000 */
[----:B------:R-:W4:Y:S01]  /*4530*/  LDSM.16.M88.4 R68, [R197+0x7800] ;  /* 0x00780000c544783b */ /* 0x000f220000000200 */
[----:B------:R-:W-:Y:S02]  /*4540*/  LOP3.LUT P1, RZ, R12, 0x4, RZ, 0xc0, !PT ;  /* 0x000000040cff7812 */ /* 0x000fe4000782c0ff */
[----:B------:R-:W-:Y:S01]  /*4550*/  LOP3.LUT R204, R204, 0x6, RZ, 0xc0, !PT ;  /* 0x00000006cccc7812 */ /* 0x000fe200078ec0ff */
[----:B------:R-:W-:Y:S01]  /*4560*/  LDSM.16.M88.4 R52, [R196] ;  /* 0x00000000c434783b */ /* 0x000fe20000000200 */
[----:B------:R-:W-:Y:S01]  /*4570*/  SEL R2, R2, 0xffffffe0, !P1 ;  /* 0xffffffe002027807 */ /* 0x000fe20004800000 */
[C---:B------:R-:W-:Y:S02]  /*4580*/  VIADD R187, R195.reuse, 0x800 ;  /* 0x00000800c3bb7836 */ /* 0x040fe40000000000 */
[----:B------:R-:W4:Y:S01]  /*4590*/  LDSM.16.M88.4 R60, [R195+0x800] ;  /* 0x00080000c33c783b */ /* 0x000f220000000200 */
[----:B------:R-:W-:-:S02]  /*45a0*/  VIADD R186, R195, 0x1000 ;  /* 0x00001000c3ba7836 */ /* 0x000fc40000000000 */
[C---:B------:R-:W-:Y:S01]  /*45b0*/  IMAD R191, R2.reuse, 0x2, R197 ;  /* 0x0000000202bf7824 */ /* 0x040fe200078e02c5 */
[----:B------:R-:W4:Y:S01]  /*45c0*/  LDSM.16.M88.4 R64, [R195] ;  /* 0x00000000c340783b */ /* 0x000f220000000200 */
[----:B------:R-:W-:Y:S02]  /*45d0*/  IMAD R184, R2, 0x2, R195 ;  /* 0x0000000202b87824 */ /* 0x000fe400078e02c3 */
        /* <DEDUP_REMOVED lines=9> */
[C---:B------:R-:W-:Y:S01]  /*4670*/  VIADD R178, R195.reuse, 0x4800 ;  /* 0x00004800c3b27836 */ /* 0x040fe20000000000 */
[C---:B-1----:R-:W-:Y:S01]  /*4680*/  HMMA.16816.F32 R12, R40.reuse, R8, RZ ;  /* 0x00000008280c723c */ /* 0x042fe200000018ff */
[----:B------:R-:W1:Y:S01]  /*4690*/  LDSM.16.M88.4 R28, [R191+0x6800] ;  /* 0x00680000bf1c783b */ /* 0x000e620000000200 */
[C---:B------:R-:W-:Y:S02]  /*46a0*/  VIADD R177, R195.reuse, 0x5000 ;  /* 0x00005000c3b17836 */ /* 0x040fe40000000000 */
[----:B------:R-:W-:Y:S01]  /*46b0*/  VIADD R176, R195, 0x5800 ;  /* 0x00005800c3b07836 */ /* 0x000fe20000000000 */
[----:B------:R-:W1:Y:S01]  /*46c0*/  LDSM.16.M88.4 R32, [R191+0x6000] ;  /* 0x00600000bf20783b */ /* 0x000e620000000200 */
[C---:B------:R-:W-:Y:S03]  /*46d0*/  HMMA.16816.F32 R8, R40.reuse, R10, RZ ;  /* 0x0000000a2808723c */ /* 0x040fe600000018ff */
[----:B------:R-:W1:Y:S03]  /*46e0*/  LDSM.16.M88.4 R24, [R191+0x7000] ;  /* 0x00700000bf18783b */ /* 0x000e660000000200 */
[C---:B--2---:R-:W-:Y:S01]  /*46f0*/  HMMA.16816.F32 R20, R40.reuse, R16, RZ ;  /* 0x000000102814723c */ /* 0x044fe200000018ff */
[----:B------:R-:W2:Y:S04]  /*4700*/  LDSM.16.M88.4 R80, [R191+0x7800] ;  /* 0x00780000bf50783b */ /* 0x000ea80000000200 */
[----:B------:R-:W0:Y:S01]  /*4710*/  LDGDEPBAR ;  /* 0x00000000000079af */ /* 0x000e220000000000 */
[C---:B------:R-:W-:Y:S06]  /*4720*/  HMMA.16816.F32 R16, R40.reuse, R18, RZ ;  /* 0x000000122810723c */ /* 0x040fec00000018ff */
[C---:B---3--:R-:W-:Y:S06]  /*4730*/  HMMA.16816.F32 R76, R40.reuse, R72, RZ ;  /* 0x00000048284c723c */ /* 0x048fec00000018ff */
[C---:B------:R-:W-:Y:S06]  /*4740*/  HMMA.16816.F32 R72, R40.reuse, R74, RZ ;  /* 0x0000004a2848723c */ /* 0x040fec00000018ff */
[----:B----4-:R-:W-:Y:S06]  /*4750*/  HMMA.16816.F32 R44, R40, R68, RZ ;  /* 0x00000044282c723c */ /* 0x010fec00000018ff */
[----:B------:R-:W-:Y:S06]  /*4760*/  HMMA.16816.F32 R12, R52, R60, R12 ;  /* 0x0000003c340c723c */ /* 0x000fec000000180c */
[----:B------:R-:W-:Y:S01]  /*4770*/  HMMA.16816.F32 R40, R40, R70, RZ ;  /* 0x000000462828723c */ /* 0x000fe200000018ff */
[----:B------:R-:W-:Y:S05]  /*4780*/  LDSM.16.M88.4 R68, [R193] ;  /* 0x00000000c144783b */ /* 0x000fea0000000200 */
[C---:B------:R-:W-:Y:S01]  /*4790*/  HMMA.16816.F32 R8, R52.reuse, R62, R8 ;  /* 0x0000003e3408723c */ /* 0x040fe20000001808 */
[----:B------:R-:W3:Y:S05]  /*47a0*/  LDSM.16.M88.4 R60, [R184+0x800] ;  /* 0x00080000b83c783b */ /* 0x000eea0000000200 */
[C---:B------:R-:W-:Y:S06]  /*47b0*/  HMMA.16816.F32 R20, R52.reuse, R64, R20 ;  /* 0x000000403414723c */ /* 0x040fec0000001814 */
[C---:B------:R-:W-:Y:S01]  /*47c0*/  HMMA.16816.F32 R16, R52.reuse, R66, R16 ;  /* 0x000000423410723c */ /* 0x040fe20000001810 */
[----:B------:R-:W4:Y:S05]  /*47d0*/  LDSM.16.M88.4 R64, [R184] ;  /* 0x00000000b840783b */ /* 0x000f2a0000000200 */
[C---:B------:R-:W-:Y:S06]  /*47e0*/  HMMA.16816.F32 R76, R52.reuse, R56, R76 ;  /* 0x00000038344c723c */ /* 0x040fec000000184c */
[C---:B------:R-:W-:Y:S01]  /*47f0*/  HMMA.16816.F32 R72, R52.reuse, R58, R72 ;  /* 0x0000003a3448723c */ /* 0x040fe20000001848 */
[----:B------:R-:W4:Y:S05]  /*4800*/  LDSM.16.M88.4 R56, [R184+0x1000] ;  /* 0x00100000b838783b */ /* 0x000f2a0000000200 */
        /* <DEDUP_REMOVED lines=9> */
[----:B------:R-:W1:Y:S05]  /*48a0*/  LDSM.16.M88.4 R32, [R197+0x8800] ;  /* 0x00880000c520783b */ /* 0x000e6a0000000200 */
[C---:B------:R-:W-:Y:S06]  /*48b0*/  HMMA.16816.F32 R76, R36.reuse, R24, R76 ;  /* 0x00000018244c723c */ /* 0x040fec000000184c */
[----:B--2---:R-:W-:Y:S06]  /*48c0*/  HMMA.16816.F32 R44, R36, R80, R44 ;  /* 0x00000050242c723c */ /* 0x004fec000000182c */
[----:B---3--:R-:W-:Y:S06]  /*48d0*/  HMMA.16816.F32 R12, R68, R60, R12 ;  /* 0x0000003c440c723c */ /* 0x008fec000000180c */
[C---:B------:R-:W-:Y:S01]  /*48e0*/  HMMA.16816.F32 R72, R36.reuse, R26, R72 ;  /* 0x0000001a2448723c */ /* 0x040fe20000001848 */
[----:B------:R-:W-:Y:S05]  /*48f0*/  LDSM.16.M88.4 R24, [R197+0x9000] ;  /* 0x00900000c518783b */ /* 0x000fea0000000200 */
[----:B------:R-:W-:Y:S01]  /*4900*/  HMMA.16816.F32 R40, R36, R82, R40 ;  /* 0x000000522428723c */ /* 0x000fe20000001828 */
[----:B------:R-:W2:Y:S05]  /*4910*/  LDSM.16.M88.4 R36, [R197+0x9800] ;  /* 0x00980000c524783b */ /* 0x000eaa0000000200 */
[C---:B------:R-:W-:Y:S01]  /*4920*/  HMMA.16816.F32 R8, R68.reuse, R62, R8 ;  /* 0x0000003e4408723c */ /* 0x040fe20000001808 */
[----:B------:R-:W-:Y:S05]  /*4930*/  LDSM.16.M88.4 R60, [R195+0x2800] ;  /* 0x00280000c33c783b */ /* 0x000fea0000000200 */
[C---:B----4-:R-:W-:Y:S06]  /*4940*/  HMMA.16816.F32 R20, R68.reuse, R64, R20 ;  /* 0x000000404414723c */ /* 0x050fec0000001814 */
[C---:B------:R-:W-:Y:S01]  /*4950*/  HMMA.16816.F32 R16, R68.reuse, R66, R16 ;  /* 0x000000424410723c */ /* 0x040fe20000001810 */
[----:B------:R-:W-:Y:S05]  /*4960*/  LDSM.16.M88.4 R64, [R195+0x2000] ;  /* 0x00200000c340783b */ /* 0x000fea0000000200 */
[C---:B------:R-:W-:Y:S01]  /*4970*/  HMMA.16816.F32 R80, R68.reuse, R56, R76 ;  /* 0x000000384450723c */ /* 0x040fe2000000184c */
[----:B------:R-:W3:Y:S05]  /*4980*/  LDSM.16.M88.4 R76, [R196+0x2000] ;  /* 0x00200000c44c783b */ /* 0x000eea0000000200 */
[----:B-1----:R-:W-:Y:S06]  /*4990*/  HMMA.16816.F32 R44, R68, R28, R44 ;  /* 0x0000001c442c723c */ /* 0x002fec000000182c */
[----:B------:R-:W-:Y:S06]  /*49a0*/  HMMA.16816.F32 R12, R52, R32, R12 ;  /* 0x00000020340c723c */ /* 0x000fec000000180c */
[C---:B------:R-:W-:Y:S01]  /*49b0*/  HMMA.16816.F32 R72, R68.reuse, R58, R72 ;  /* 0x0000003a4448723c */ /* 0x040fe20000001848 */
[----:B------:R-:W-:Y:S05]  /*49c0*/  LDSM.16.M88.4 R56, [R195+0x3000] ;  /* 0x00300000c338783b */ /* 0x000fea0000000200 */
[----:B------:R-:W-:Y:S01]  /*49d0*/  HMMA.16816.F32 R40, R68, R30, R40 ;  /* 0x0000001e4428723c */ /* 0x000fe20000001828 */
[----:B------:R-:W1:Y:S04]  /*49e0*/  LDSM.16.M88.4 R28, [R195+0x3800] ;  /* 0x00380000c31c783b */ /* 0x000e680000000200 */
[----:B------:R-:W-:Y:S01]  /*49f0*/  LDSM.16.M88.4 R68, [R194+0x2000] ;  /* 0x00200000c244783b */ /* 0x000fe20000000200 */
[C---:B------:R-:W-:Y:S03]  /*4a00*/  HMMA.16816.F32 R8, R52.reuse, R34, R8 ;  /* 0x000000223408723c */ /* 0x040fe60000001808 */
[----:B------:R-:W4:Y:S03]  /*4a10*/  LDSM.16.M88.4 R32, [R191+0x8800] ;  /* 0x00880000bf20783b */ /* 0x000f260000000200 */
[C---:B------:R-:W-:Y:S06]  /*4a20*/  HMMA.16816.F32 R20, R52.reuse, R48, R20 ;  /* 0x000000303414723c */ /* 0x040fec0000001814 */
[C---:B------:R-:W-:Y:S01]  /*4a30*/  HMMA.16816.F32 R16, R52.reuse, R50, R16 ;  /* 0x000000323410723c */ /* 0x040fe20000001810 */
[----:B------:R-:W4:Y:S05]  /*4a40*/  LDSM.16.M88.4 R48, [R191+0x8000] ;  /* 0x00800000bf30783b */ /* 0x000f2a0000000200 */
[----:B--2---:R-:W-:Y:S06]  /*4a50*/  HMMA.16816.F32 R44, R52, R36, R44 ;  /* 0x00000024342c723c */ /* 0x004fec000000182c */
[----:B---3--:R-:W-:Y:S06]  /*4a60*/  HMMA.16816.F32 R12, R76, R60, R12 ;  /* 0x0000003c4c0c723c */ /* 0x008fec000000180c */
[C---:B------:R-:W-:Y:S06]  /*4a70*/  HMMA.16816.F32 R72, R52.reuse, R26, R72 ;  /* 0x0000001a3448723c */ /* 0x040fec0000001848 */
[----:B------:R-:W-:Y:S01]  /*4a80*/  HMMA.16816.F32 R40, R52, R38, R40 ;  /* 0x000000263428723c */ /* 0x000fe20000001828 */
[----:B------:R-:W2:Y:S05]  /*4a90*/  LDSM.16.M88.4 R36, [R191+0x9800] ;  /* 0x00980000bf24783b */ /* 0x000eaa0000000200 */
[C---:B------:R-:W-:Y:S01]  /*4aa0*/  HMMA.16816.F32 R8, R76.reuse, R62, R8 ;  /* 0x0000003e4c08723c */ /* 0x040fe20000001808 */
[----:B------:R-:W-:Y:S05]  /*4ab0*/  LDSM.16.M88.4 R60, [R184+0x2000] ;  /* 0x00200000b83c783b */ /* 0x000fea0000000200 */
[----:B------:R-:W-:Y:S06]  /*4ac0*/  HMMA.16816.F32 R20, R76, R64, R20 ;  /* 0x000000404c14723c */ /* 0x000fec0000001814 */
[----:B------:R-:W-:Y:S01]  /*4ad0*/  HMMA.16816.F32 R80, R52, R24, R80 ;  /* 0x000000183450723c */ /* 0x000fe20000001850 */
[----:B------:R-:W-:Y:S04]  /*4ae0*/  LDSM.16.M88.4 R52, [R184+0x2800] ;  /* 0x00280000b834783b */ /* 0x000fe80000000200 */
[----:B------:R-:W-:Y:S01]  /*4af0*/  LDSM.16.M88.4 R24, [R191+0x9000] ;  /* 0x00900000bf18783b */ /* 0x000fe20000000200 */
[C---:B------:R-:W-:Y:S03]  /*4b00*/  HMMA.16816.F32 R16, R76.reuse, R66, R16 ;  /* 0x000000424c10723c */ /* 0x040fe60000001810 */
[----:B------:R-:W3:Y:S03]  /*4b10*/  LDSM.16.M88.4 R64, [R193+0x2000] ;  /* 0x00200000c140783b */ /* 0x000ee60000000200 */
[----:B-1----:R-:W-:Y:S06]  /*4b20*/  HMMA.16816.F32 R44, R76, R28, R44 ;  /* 0x0000001c4c2c723c */ /* 0x002fec000000182c */
[----:B----4-:R-:W-:Y:S06]  /*4b30*/  HMMA.16816.F32 R12, R68, R32, R12 ;  /* 0x00000020440c723c */ /* 0x010fec000000180c */
[C---:B------:R-:W-:Y:S06]  /*4b40*/  HMMA.16816.F32 R72, R76.reuse, R58, R72 ;  /* 0x0000003a4c48723c */ /* 0x040fec0000001848 */
[----:B------:R-:W-:Y:S01]  /*4b50*/  HMMA.16816.F32 R40, R76, R30, R40 ;  /* 0x0000001e4c28723c */ /* 0x000fe20000001828 */
[----:B------:R-:W1:Y:S05]  /*4b60*/  LDSM.16.M88.4 R28, [R184+0x3800] ;  /* 0x00380000b81c783b */ /* 0x000e6a0000000200 */
[C---:B------:R-:W-:Y:S01]  /*4b70*/  HMMA.16816.F32 R8, R68.reuse, R34, R8 ;  /* 0x000000224408723c */ /* 0x040fe20000001808 */
[----:B------:R-:W-:Y:S05]  /*4b80*/  LDSM.16.M88.4 R32, [R197+0xa800] ;  /* 0x00a80000c520783b */ /* 0x000fea0000000200 */
[----:B------:R-:W-:Y:S06]  /*4b90*/  HMMA.16816.F32 R20, R68, R48, R20 ;  /* 0x000000304414723c */ /* 0x000fec0000001814 */
[----:B------:R-:W-:Y:S01]  /*4ba0*/  HMMA.16816.F32 R80, R76, R56, R80 ;  /* 0x000000384c50723c */ /* 0x000fe20000001850 */
[----:B------:R-:W4:Y:S04]  /*4bb0*/  LDSM.16.M88.4 R76, [R198+0x4000] ;  /* 0x00400000c64c783b */ /* 0x000f280000000200 */
[----:B------:R-:W4:Y:S01]  /*4bc0*/  LDSM.16.M88.4 R56, [R184+0x3000] ;  /* 0x00300000b838783b */ /* 0x000f220000000200 */
[C---:B------:R-:W-:Y:S03]  /*4bd0*/  HMMA.16816.F32 R16, R68.reuse, R50, R16 ;  /* 0x000000324410723c */ /* 0x040fe60000001810 */
[----:B------:R-:W4:Y:S03]  /*4be0*/  LDSM.16.M88.4 R48, [R197+0xa000] ;  /* 0x00a00000c530783b */ /* 0x000f260000000200 */
        /* <DEDUP_REMOVED lines=9> */
[----:B------:R-:W3:Y:S04]  /*4c80*/  LDSM.16.M88.4 R68, [R196+0x4000] ;  /* 0x00400000c444783b */ /* 0x000ee80000000200 */
[----:B------:R-:W3:Y:S01]  /*4c90*/  LDSM.16.M88.4 R24, [R197+0xb000] ;  /* 0x00b00000c518783b */ /* 0x000ee20000000200 */
        /* <DEDUP_REMOVED lines=22> */
[C---:B------:R-:W-:Y:S06]  /*4e00*/  HMMA.16816.F32 R20, R68.reuse, R60, R20 ;  /* 0x0000003c4414723c */ /* 0x040fec0000001814 */
[----:B------:R-:W-:Y:S01]  /*4e10*/  HMMA.16816.F32 R16, R68, R62, R16 ;  /* 0x0000003e4410723c */ /* 0x000fe20000001810 */
[----:B------:R-:W3:Y:S05]  /*4e20*/  LDSM.16.M88.4 R60, [R184+0x4000] ;  /* 0x00400000b83c783b */ /* 0x000eea0000000200 */
[----:B------:R-:W-:Y:S01]  /*4e30*/  HMMA.16816.F32 R80, R76, R24, R80 ;  /* 0x000000184c50723c */ /* 0x000fe20000001850 */
[----:B------:R-:W3:Y:S05]  /*4e40*/  LDSM.16.M88.4 R24, [R191+0xb000] ;  /* 0x00b00000bf18783b */ /* 0x000eea0000000200 */
[----:B-1----:R-:W-:Y:S06]  /*4e50*/  HMMA.16816.F32 R44, R68, R28, R44 ;  /* 0x0000001c442c723c */ /* 0x002fec000000182c */
[----:B----4-:R-:W-:Y:S01]  /*4e60*/  HMMA.16816.F32 R12, R64, R32, R12 ;  /* 0x00000020400c723c */ /* 0x010fe2000000180c */
[----:B------:R-:W-:-:S05]  /*4e70*/  VIADD R28, R204, UR12 ;  /* 0x0000000ccc1c7c36 */ /* 0x000fca0008000000 */
[----:B------:R-:W-:Y:S01]  /*4e80*/  HMMA.16816.F32 R76, R68, R58, R72 ;  /* 0x0000003a444c723c */ /* 0x000fe20000001848 */
[----:B------:R-:W1:Y:S05]  /*4e90*/  LDSM.16.M88.4 R72, [R184+0x4800] ;  /* 0x00480000b848783b */ /* 0x000e6a0000000200 */
[----:B------:R-:W-:Y:S01]  /*4ea0*/  HMMA.16816.F32 R32, R64, R34, R8 ;  /* 0x000000224020723c */ /* 0x000fe20000001808 */
[----:B------:R-:W4:Y:S05]  /*4eb0*/  LDSM.16.M88.4 R8, [R184+0x5800] ;  /* 0x00580000b808783b */ /* 0x000f2a0000000200 */
[----:B------:R-:W-:Y:S06]  /*4ec0*/  HMMA.16816.F32 R40, R68, R30, R40 ;  /* 0x0000001e4428723c */ /* 0x000fec0000001828 */
[----:B------:R-:W-:Y:S06]  /*4ed0*/  HMMA.16816.F32 R20, R64, R48, R20 ;  /* 0x000000304014723c */ /* 0x000fec0000001814 */
[----:B------:R-:W-:Y:S01]  /*4ee0*/  HMMA.16816.F32 R80, R68, R56, R80 ;  /* 0x000000384450723c */ /* 0x000fe20000001850 */
[----:B------:R-:W4:Y:S01]  /*4ef0*/  LDSM.16.M88.4 R56, [R184+0x5000] ;  /* 0x00500000b838783b */ /* 0x000f220000000200 */
[----:B------:R-:W-:-:S04]  /*4f00*/  DEPBAR.LE SB0, 0x0 ;  /* 0x000080000000791a */ /* 0x000fc80000000000 */
[C---:B------:R-:W-:Y:S06]  /*4f10*/  HMMA.16816.F32 R16, R64.reuse, R50, R16 ;  /* 0x000000324010723c */ /* 0x040fec0000001810 */
[C---:B--2---:R-:W-:Y:S06]  /*4f20*/  HMMA.16816.F32 R44, R64.reuse, R36, R44 ;  /* 0x00000024402c723c */ /* 0x044fec000000182c */
[----:B------:R-:W-:Y:S06]  /*4f30*/  HMMA.16816.F32 R40, R64, R38, R40 ;  /* 0x000000264028723c */ /* 0x000fec0000001828 */
[----:B---3--:R-:W-:Y:S06]  /*4f40*/  HMMA.16816.F32 R20, R52, R60, R20 ;  /* 0x0000003c3414723c */ /* 0x008fec0000001814 */
[----:B------:R-:W-:Y:S06]  /*4f50*/  HMMA.16816.F32 R80, R64, R24, R80 ;  /* 0x000000184050723c */ /* 0x000fec0000001850 */
[----:B------:R-:W-:Y:S01]  /*4f60*/  HMMA.16816.F32 R16, R52, R62, R16 ;  /* 0x0000003e3410723c */ /* 0x000fe20000001810 */
[----:B------:R-:W-:-:S05]  /*4f70*/  IMAD.U32 R25, RZ, RZ, UR15 ;  /* 0x0000000fff197e24 */ /* 0x000fca000f8e00ff */
[----:B-1----:R-:W-:Y:S01]  /*4f80*/  HMMA.16816.F32 R12, R52, R72, R12 ;  /* 0x00000048340c723c */ /* 0x002fe2000000180c */
[----:B------:R-:W-:-:S05]  /*4f90*/  VIADDMNMX R2, R6, 0x8, R25, PT ;  /* 0x0000000806027846 */ /* 0x000fca0003800119 */
[----:B----4-:R-:W-:Y:S06]  /*4fa0*/  HMMA.16816.F32 R44, R52, R8, R44 ;  /* 0x00000008342c723c */ /* 0x010fec000000182c */
[----:B------:R-:W-:Y:S01]  /*4fb0*/  HMMA.16816.F32 R76, R64, R26, R76 ;  /* 0x0000001a404c723c */ /* 0x000fe2000000184c */
[C---:B------:R-:W-:Y:S02]  /*4fc0*/  VIADD R8, R28.reuse, 0x1 ;  /* 0x000000011c087836 */ /* 0x040fe40000000000 */
[----:B------:R-:W-:-:S03]  /*4fd0*/  VIADD R9, R28, 0x10 ;  /* 0x000000101c097836 */ /* 0x000fc60000000000 */
[----:B------:R-:W-:Y:S01]  /*4fe0*/  I2FP.F32.S32 R6, R8 ;  /* 0x0000000800067245 */ /* 0x000fe20000201400 */
[C---:B------:R-:W-:Y:S01]  /*4ff0*/  HMMA.16816.F32 R40, R52.reuse, R10, R40 ;  /* 0x0000000a3428723c */ /* 0x040fe20000001828 */
[C---:B------:R-:W-:Y:S01]  /*5000*/  ISETP.GE.AND P4, PT, R8.reuse, R135, PT ;  /* 0x000000870800720c */ /* 0x040fe20003f86270 */
[----:B------:R-:W-:Y:S01]  /*5010*/  BAR.SYNC.DEFER_BLOCKING 0x0 ;  /* 0x0000000000007b1d */ /* 0x000fe20000010000 */
[----:B------:R-:W-:Y:S01]  /*5020*/  ISETP.GE.AND P1, PT, R8, R2, PT ;  /* 0x000000020800720c */ /* 0x000fe20003f26270 */
[C---:B------:R-:W-:Y:S01]  /*5030*/  FFMA.FTZ R21, R6.reuse, UR5, R21 ;  /* 0x0000000506157c23 */ /* 0x040fe20008010015 */
[----:B------:R-:W-:Y:S01]  /*5040*/  FFMA.FTZ R23, R6, UR5, R23 ;  /* 0x0000000506177c23 */ /* 0x000fe20008010017 */
[----:B------:R-:W-:Y:S01]  /*5050*/  HMMA.16816.F32 R32, R52, R74, R32 ;  /* 0x0000004a3420723c */ /* 0x000fe20000001820 */
[C---:B------:R-:W-:Y:S02]  /*5060*/  VIADD R11, R28.reuse, 0x8 ;  /* 0x000000081c0b7836 */ /* 0x040fe40000000000 */
[----:B------:R-:W-:Y:S01]  /*5070*/  VIADD R6, R28, 0x9 ;  /* 0x000000091c067836 */ /* 0x000fe20000000000 */
[----:B------:R-:W-:-:S02]  /*5080*/  FSEL R25, R21, -INF , !P4 ;  /* 0xff80000015197808 */ /* 0x000fc40006000000 */
[CC--:B------:R-:W-:Y:S01]  /*5090*/  ISETP.GE.AND P5, PT, R11.reuse, R135.reuse, PT ;  /* 0x000000870b00720c */ /* 0x0c0fe20003fa6270 */
[C---:B------:R-:W-:Y:S01]  /*50a0*/  HMMA.16816.F32 R80, R52.reuse, R56, R80 ;  /* 0x000000383450723c */ /* 0x040fe20000001850 */
[-C--:B------:R-:W-:Y:S02]  /*50b0*/  ISETP.GE.AND P3, PT, R11, R2.reuse, PT ;  /* 0x000000020b00720c */ /* 0x080fe40003f66270 */
[C---:B------:R-:W-:Y:S02]  /*50c0*/  ISETP.GE.AND P6, PT, R6.reuse, R135, PT ;  /* 0x000000870600720c */ /* 0x040fe40003fc6270 */
[----:B------:R-:W-:Y:S01]  /*50d0*/  ISETP.GE.AND P2, PT, R6, R2, PT ;  /* 0x000000020600720c */ /* 0x000fe20003f46270 */
[----:B------:R-:W-:Y:S01]  /*50e0*/  HMMA.16816.F32 R76, R52, R58, R76 ;  /* 0x0000003a344c723c */ /* 0x000fe2000000184c */
[----:B------:R-:W-:Y:S02]  /*50f0*/  FSEL R26, R23, -INF , !P1 ;  /* 0xff800000171a7808 */ /* 0x000fe40004800000 */
[----:B------:R-:W-:-:S02]  /*5100*/  I2FP.F32.S32 R11, R11 ;  /* 0x0000000b000b7245 */ /* 0x000fc40000201400 */
[----:B------:R-:W-:Y:S02]  /*5110*/  I2FP.F32.S32 R6, R6 ;  /* 0x0000000600067245 */ /* 0x000fe40000201400 */
[----:B------:R-:W-:Y:S01]  /*5120*/  ISETP.GE.AND P4, PT, R9, R135, PT ;  /* 0x000000870900720c */ /* 0x000fe20003f86270 */
[----:B------:R-:W-:Y:S01]  /*5130*/  FFMA.FTZ R29, R11, UR5, R16 ;  /* 0x000000050b1d7c23 */ /* 0x000fe20008010010 */
[-C--:B------:R-:W-:Y:S01]  /*5140*/  ISETP.GE.AND P1, PT, R9, R2.reuse, PT ;  /* 0x000000020900720c */ /* 0x080fe20003f26270 */
[C---:B------:R-:W-:Y:S01]  /*5150*/  FFMA.FTZ R27, R6.reuse, UR5, R17 ;  /* 0x00000005061b7c23 */ /* 0x040fe20008010011 */
[----:B------:R-:W-:Y:S01]  /*5160*/  I2FP.F32.S32 R9, R9 ;  /* 0x0000000900097245 */ /* 0x000fe20000201400 */
[----:B------:R-:W-:Y:S01]  /*5170*/  FFMA.FTZ R16, R6, UR5, R19 ;  /* 0x0000000506107c23 */ /* 0x000fe20008010013 */
[----:B------:R-:W-:Y:S01]  /*5180*/  FFMA.FTZ R18, R11, UR5, R18 ;  /* 0x000000050b127c23 */ /* 0x000fe20008010012 */
[C---:B------:R-:W-:Y:S01]  /*5190*/  VIADD R6, R28.reuse, 0x19 ;  /* 0x000000191c067836 */ /* 0x040fe20000000000 */
[----:B------:R-:W-:Y:S01]  /*51a0*/  FSEL R27, R27, -INF , !P6 ;  /* 0xff8000001b1b7808 */ /* 0x000fe20007000000 */
[C---:B------:R-:W-:Y:S01]  /*51b0*/  FFMA.FTZ R17, R9.reuse, UR5, R12 ;  /* 0x0000000509117c23 */ /* 0x040fe2000801000c */
[----:B------:R-:W-:Y:S01]  /*51c0*/  FFMA.FTZ R10, R9, UR5, R14 ;  /* 0x00000005090a7c23 */ /* 0x000fe2000801000e */
[----:B------:R-:W-:Y:S01]  /*51d0*/  VIADD R9, R28, 0x18 ;  /* 0x000000181c097836 */ /* 0x000fe20000000000 */
[----:B------:R-:W-:Y:S01]  /*51e0*/  FSEL R16, R16, -INF , !P2 ;  /* 0xff80000010107808 */ /* 0x000fe20005000000 */
[C---:B------:R-:W-:Y:S01]  /*51f0*/  VIADD R12, R28.reuse, 0x11 ;  /* 0x000000111c0c7836 */ /* 0x040fe20000000000 */
[----:B------:R-:W-:Y:S01]  /*5200*/  FSEL R29, R29, -INF , !P5 ;  /* 0xff8000001d1d7808 */ /* 0x000fe20006800000 */
[----:B------:R-:W-:Y:S01]  /*5210*/  VIADD R14, R28, 0x21 ;  /* 0x000000211c0e7836 */ /* 0x000fe20000000000 */
[----:B------:R-:W-:Y:S01]  /*5220*/  FSEL R24, R18, -INF , !P3 ;  /* 0xff80000012187808 */ /* 0x000fe20005800000 */
[C---:B------:R-:W-:Y:S01]  /*5230*/  VIADD R19, R28.reuse, 0x20 ;  /* 0x000000201c137836 */ /* 0x040fe20000000000 */
[C---:B------:R-:W-:Y:S01]  /*5240*/  ISETP.GE.AND P6, PT, R9.reuse, R135, PT ;  /* 0x000000870900720c */ /* 0x040fe20003fc6270 */
[----:B------:R-:W-:Y:S01]  /*5250*/  VIADD R18, R28, 0x29 ;  /* 0x000000291c127836 */ /* 0x000fe20000000000 */
[----:B------:R-:W-:-:S02]  /*5260*/  ISETP.GE.AND P2, PT, R9, R2, PT ;  /* 0x000000020900720c */ /* 0x000fc40003f46270 */
[----:B------:R-:W-:Y:S02]  /*5270*/  FSEL R17, R17, -INF , !P4 ;  /* 0xff80000011117808 */ /* 0x000fe40006000000 */
[----:B------:R-:W-:Y:S02]  /*5280*/  FSEL R10, R10, -INF , !P1 ;  /* 0xff8000000a0a7808 */ /* 0x000fe40004800000 */
[C---:B------:R-:W-:Y:S02]  /*5290*/  ISETP.GE.AND P5, PT, R12.reuse, R135, PT ;  /* 0x000000870c00720c */ /* 0x040fe40003fa6270 */
[----:B------:R-:W-:Y:S02]  /*52a0*/  ISETP.GE.AND P3, PT, R12, R2, PT ;  /* 0x000000020c00720c */ /* 0x000fe40003f66270 */
[----:B------:R-:W-:Y:S02]  /*52b0*/  I2FP.F32.S32 R9, R9 ;  /* 0x0000000900097245 */ /* 0x000fe40000201400 */
[----:B------:R-:W-:-:S02]  /*52c0*/  ISETP.GE.AND P4, PT, R6, R135, PT ;  /* 0x000000870600720c */ /* 0x000fc40003f86270 */
[----:B------:R-:W-:Y:S01]  /*52d0*/  ISETP.GE.AND P1, PT, R6, R2, PT ;  /* 0x000000020600720c */ /* 0x000fe20003f26270 */
[C---:B------:R-:W-:Y:S01]  /*52e0*/  FFMA.FTZ R11, R9.reuse, UR5, R32 ;  /* 0x00000005090b7c23 */ /* 0x040fe20008010020 */
[----:B------:R-:W-:Y:S01]  /*52f0*/  I2FP.F32.S32 R12, R12 ;  /* 0x0000000c000c7245 */ /* 0x000fe20000201400 */
[----:B------:R-:W-:Y:S01]  /*5300*/  FFMA.FTZ R8, R9, UR5, R34 ;  /* 0x0000000509087c23 */ /* 0x000fe20008010022 */
[----:B------:R-:W-:Y:S02]  /*5310*/  I2FP.F32.S32 R6, R6 ;  /* 0x0000000600067245 */ /* 0x000fe40000201400 */
[----:B------:R-:W-:Y:S01]  /*5320*/  FSEL R11, R11, -INF , !P6 ;  /* 0xff8000000b0b7808 */ /* 0x000fe20007000000 */
[C---:B------:R-:W-:Y:S01]  /*5330*/  FFMA.FTZ R13, R12.reuse, UR5, R13 ;  /* 0x000000050c0d7c23 */ /* 0x040fe2000801000d */
[----:B------:R-:W-:Y:S01]  /*5340*/  FFMA.FTZ R12, R12, UR5, R15 ;  /* 0x000000050c0c7c23 */ /* 0x000fe2000801000f */
[C---:B------:R-:W-:Y:S01]  /*5350*/  FFMA.FTZ R9, R6.reuse, UR5, R33 ;  /* 0x0000000506097c23 */ /* 0x040fe20008010021 */
[----:B------:R-:W-:Y:S01]  /*5360*/  FFMA.FTZ R6, R6, UR5, R35 ;  /* 0x0000000506067c23 */ /* 0x000fe20008010023 */
[----:B------:R-:W-:Y:S01]  /*5370*/  VIADD R15, R28, 0x28 ;  /* 0x000000281c0f7836 */ /* 0x000fe20000000000 */
[----:B------:R-:W-:-:S02]  /*5380*/  FSEL R8, R8, -INF , !P2 ;  /* 0xff80000008087808 */ /* 0x000fc40005000000 */
[----:B------:R-:W-:Y:S02]  /*5390*/  FSEL R9, R9, -INF , !P4 ;  /* 0xff80000009097808 */ /* 0x000fe40006000000 */
[----:B------:R-:W-:Y:S02]  /*53a0*/  FSEL R6, R6, -INF , !P1 ;  /* 0xff80000006067808 */ /* 0x000fe40004800000 */
[CC--:B------:R-:W-:Y:S02]  /*53b0*/  ISETP.GE.AND P6, PT, R14.reuse, R135.reuse, PT ;  /* 0x000000870e00720c */ /* 0x0c0fe40003fc6270 */
[-C--:B------:R-:W-:Y:S02]  /*53c0*/  ISETP.GE.AND P2, PT, R14, R2.reuse, PT ;  /* 0x000000020e00720c */ /* 0x080fe40003f46270 */
[C---:B------:R-:W-:Y:S02]  /*53d0*/  ISETP.GE.AND P4, PT, R15.reuse, R135, PT ;  /* 0x000000870f00720c */ /* 0x040fe40003f86270 */
[----:B------:R-:W-:-:S02]  /*53e0*/  ISETP.GE.AND P1, PT, R15, R2, PT ;  /* 0x000000020f00720c */ /* 0x000fc40003f26270 */
[----:B------:R-:W-:Y:S02]  /*53f0*/  I2FP.F32.S32 R14, R14 ;  /* 0x0000000e000e7245 */ /* 0x000fe40000201400 */
[----:B------:R-:W-:Y:S02]  /*5400*/  I2FP.F32.S32 R15, R15 ;  /* 0x0000000f000f7245 */ /* 0x000fe40000201400 */
[----:B------:R-:W-:Y:S01]  /*5410*/  FSEL R13, R13, -INF , !P5 ;  /* 0xff8000000d0d7808 */ /* 0x000fe20006800000 */
[C---:B------:R-:W-:Y:S01]  /*5420*/  FFMA.FTZ R81, R14.reuse, UR5, R81 ;  /* 0x000000050e517c23 */ /* 0x040fe20008010051 */
[----:B------:R-:W-:Y:S01]  /*5430*/  FFMA.FTZ R83, R14, UR5, R83 ;  /* 0x000000050e537c23 */ /* 0x000fe20008010053 */
[C---:B------:R-:W-:Y:S01]  /*5440*/  FFMA.FTZ R76, R15.reuse, UR5, R76 ;  /* 0x000000050f4c7c23 */ /* 0x040fe2000801004c */
[----:B------:R-:W-:Y:S01]  /*5450*/  FFMA.FTZ R78, R15, UR5, R78 ;  /* 0x000000050f4e7c23 */ /* 0x000fe2000801004e */
[----:B------:R-:W-:Y:S01]  /*5460*/  VIADD R14, R28, 0x31 ;  /* 0x000000311c0e7836 */ /* 0x000fe20000000000 */
        /* <DEDUP_REMOVED lines=38> */
[C---:B------:R-:W-:Y:S01]  /*56d0*/  ISETP.GE.AND P3, PT, R28.reuse, R2, PT ;  /* 0x000000021c00720c */ /* 0x040fe20003f66270 */
[----:B------:R-:W-:Y:S01]  /*56e0*/  VIADD R28, R28, 0x39 ;  /* 0x000000391c1c7836 */ /* 0x000fe20000000000 */
[----:B------:R-:W-:Y:S01]  /*56f0*/  FSEL R143, R40, -INF , !P6 ;  /* 0xff800000288f7808 */ /* 0x000fe20007000000 */
[----:B------:R-:W-:Y:S01]  /*5700*/  FFMA.FTZ R20, R15, UR5, R20 ;  /* 0x000000050f147c23 */ /* 0x000fe20008010014 */
[----:B------:R-:W-:Y:S01]  /*5710*/  ISETP.LT.AND P6, PT, R199, UR11, PT ;  /* 0x0000000bc7007c0c */ /* 0x000fe2000bfc1270 */
[----:B------:R-:W-:Y:S01]  /*5720*/  FFMA.FTZ R22, R15, UR5, R22 ;  /* 0x000000050f167c23 */ /* 0x000fe20008010016 */
[----:B------:R-:W-:Y:S02]  /*5730*/  FSEL R149, R45, -INF , !P4 ;  /* 0xff8000002d957808 */ /* 0x000fe40006000000 */
[----:B------:R-:W-:-:S02]  /*5740*/  FSEL R140, R47, -INF , !P1 ;  /* 0xff8000002f8c7808 */ /* 0x000fc40004800000 */
[C---:B------:R-:W-:Y:S02]  /*5750*/  ISETP.GE.AND P4, PT, R28.reuse, R135, PT ;  /* 0x000000871c00720c */ /* 0x040fe40003f86270 */
[----:B------:R-:W-:Y:S02]  /*5760*/  ISETP.GE.AND P1, PT, R28, R2, PT ;  /* 0x000000021c00720c */ /* 0x000fe40003f26270 */
[----:B------:R-:W-:Y:S02]  /*5770*/  I2FP.F32.S32 R28, R28 ;  /* 0x0000001c001c7245 */ /* 0x000fe40000201400 */
[----:B------:R-:W-:Y:S02]  /*5780*/  FSEL R142, R46, -INF , !P2 ;  /* 0xff8000002e8e7808 */ /* 0x000fe40005000000 */
[----:B------:R-:W-:Y:S01]  /*5790*/  ISETP.GE.AND P2, PT, R14, R2, PT ;  /* 0x000000020e00720c */ /* 0x000fe20003f46270 */
[C---:B------:R-:W-:Y:S01]  /*57a0*/  FFMA.FTZ R41, R28.reuse, UR5, R41 ;  /* 0x000000051c297c23 */ /* 0x040fe20008010029 */
        /* <DEDUP_REMOVED lines=83> */
.L_x_3198:
[----:B------:R-:W-:-:S04]  /*5ce0*/  ULEA UR12, -UR6, URZ, 0x6 ;  /* 0x0000003f060c7291 */ /* 0x000fc8000f8e313f */
[----:B------:R-:W-:Y:S02]  /*5cf0*/  USHF.R.S32.HI UR15, URZ, 0x1f, UR12 ;  /* 0x0000001f3f0f7899 */ /* 0x000fe4000801140c */
[----:B------:R-:W-:-:S04]  /*5d00*/  MOV R30, UR12 ;  /* 0x0000000c001e7c02 */ /* 0x000fc80008000f00 */
[----:B------:R-:W-:-:S07]  /*5d10*/  MOV R33, UR15 ;  /* 0x0000000f00217c02 */ /* 0x000fce0008000f00 */
.L_x_3199:
        /* <DEDUP_REMOVED lines=9> */
[----:B------:R-:W-:Y:S02]  /*5db0*/  @!P3 IMAD.X R32, R33, 0x1, R134, P1 ;  /* 0x000000012120b824 */ /* 0x000fe400008e0686 */
        /* <DEDUP_REMOVED lines=9> */
[----:B------:R-:W-:Y:S01]  /*5e50*/  @!P4 LEA.HI.X R41, R4, R19, R32, 0x1, P5 ;  /* 0x000000130429c211 */ /* 0x000fe200028f0c20 */
[----:B------:R-:W-:Y:S01]  /*5e60*/  @!P2 IMAD.X R32, R33, 0x1, R134, P1 ;  /* 0x000000012120a824 */ /* 0x000fe200008e0686 */
[----:B------:R-:W-:Y:S02]  /*5e70*/  IADD3 R4, P5, R30, UR26, RZ ;  /* 0x0000001a1e047c10 */ /* 0x000fe4000ffbe0ff */
[----:B----4-:R-:W-:-:S03]  /*5e80*/  @!P2 LEA R34, P1, R3, R14, 0x1 ;  /* 0x0000000e0322a211 */ /* 0x010fc600078208ff */
[----:B------:R-:W4:Y:S01]  /*5e90*/  @!P2 LDC.64 R18, c[0x0][0x218] ;  /* 0x00008600ff12ab82 */ /* 0x000f220000000a00 */
[----:B------:R-:W-:Y:S01]  /*5ea0*/  @!PT LDS RZ, [RZ] ;  /* 0x00000000fffff984 */ /* 0x000fe20000000800 */
[----:B------:R-:W-:Y:S01]  /*5eb0*/  @!PT LDS RZ, [RZ] ;  /* 0x00000000fffff984 */ /* 0x000fe20000000800 */
[----:B------:R-:W-:Y:S01]  /*5ec0*/  @!PT LDS RZ, [RZ] ;  /* 0x00000000fffff984 */ /* 0x000fe20000000800 */
[----:B------:R5:W-:Y:S01]  /*5ed0*/  @!P4 LDGSTS.E.BYPASS.LTC128B.128 [R202+0x6000], desc[UR20][R40.64] ;  /* 0x0600000028cacfae */ /* 0x000be2000b901d54 */
[----:B------:R-:W-:Y:S02]  /*5ee0*/  @!P2 LEA.HI.X R35, R3, R15, R32, 0x1, P1 ;  /* 0x0000000f0323a211 */ /* 0x000fe400008f0c20 */
[----:B------:R-:W-:Y:S01]  /*5ef0*/  IADD3.X R3, R33, UR25, RZ, P5, !PT ;  /* 0x0000001921037c10 */ /* 0x000fe2000affe4ff */
[----:B------:R2:W-:Y:S01]  /*5f00*/  @P3 STS.128 [R202+0x8000], RZ ;  /* 0x008000ffca003388 */ /* 0x0005e20000000c00 */
[CC--:B------:R-:W-:Y:S02]  /*5f10*/  @!P4 IADD3 R39, P5, R4.reuse, R133.reuse, RZ ;  /* 0x000000850427c210 */ /* 0x0c0fe40007fbe0ff */
[----:B------:R-:W2:Y:S01]  /*5f20*/  @!P4 LDC.64 R14, c[0x0][0x218] ;  /* 0x00008600ff0ecb82 */ /* 0x000ea20000000a00 */
[----:B------:R-:W-:Y:S01]  /*5f30*/  @!P3 IADD3 R32, P1, R4, R133, RZ ;  /* 0x000000850420b210 */ /* 0x000fe20007f3e0ff */
[----:B------:R-:W-:Y:S01]  /*5f40*/  @!PT LDS RZ, [RZ] ;  /* 0x00000000fffff984 */ /* 0x000fe20000000800 */
[----:B------:R-:W-:Y:S01]  /*5f50*/  @!PT LDS RZ, [RZ] ;  /* 0x00000000fffff984 */ /* 0x000fe20000000800 */
[----:B------:R-:W-:Y:S01]  /*5f60*/  @!PT LDS RZ, [RZ] ;  /* 0x00000000fffff984 */ /* 0x000fe20000000800 */
[----:B------:R2:W-:Y:S01]  /*5f70*/  @!P3 LDGSTS.E.BYPASS.LTC128B.128 [R202+0x8000], desc[UR20][R36.64+0x80] ;  /* 0x0800008024cabfae */ /* 0x0005e2000b901d54 */
[----:B------:R-:W-:Y:S01]  /*5f80*/  @!P4 IMAD.X R42, R3, 0x1, R134, P5 ;  /* 0x00000001032ac824 */ /* 0x000fe200028e0686 */
[----:B-1----:R-:W-:-:S02]  /*5f90*/  @!P4 LEA R38, P5, R39, R22, 0x1 ;  /* 0x000000162726c211 */ /* 0x002fc400078a08ff */
[----:B------:R-:W-:Y:S01]  /*5fa0*/  @!P3 IMAD.X R22, R3, 0x1, R134, P1 ;  /* 0x000000010316b824 */ /* 0x000fe200008e0686 */
[----:B------:R1:W-:Y:S01]  /*5fb0*/  @P2 STS.128 [R202+0xa000], RZ ;  /* 0x00a000ffca002388 */ /* 0x0003e20000000c00 */
[----:B------:R-:W-:Y:S02]  /*5fc0*/  @!P4 LEA.HI.X R39, R39, R23, R42, 0x1, P5 ;  /* 0x000000172727c211 */ /* 0x000fe400028f0c2a */
[----:B---3--:R-:W-:Y:S01]  /*5fd0*/  @!P3 LEA R42, P5, R32, R20, 0x1 ;  /* 0x00000014202ab211 */ /* 0x008fe200078a08ff */
[----:B------:R-:W-:Y:S01]  /*5fe0*/  @!PT LDS RZ, [RZ] ;  /* 0x00000000fffff984 */ /* 0x000fe20000000800 */
[----:B------:R-:W-:Y:S01]  /*5ff0*/  @!PT LDS RZ, [RZ] ;  /* 0x00000000fffff984 */ /* 0x000fe20000000800 */
[----:B------:R-:W-:Y:S01]  /*6000*/  @!PT LDS RZ, [RZ] ;  /* 0x00000000fffff984 */ /* 0x000fe20000000800 */
[----:B------:R1:W-:Y:S01]  /*6010*/  @!P2 LDGSTS.E.BYPASS.LTC128B.128 [R202+0xa000], desc[UR20][R34.64+0x100] ;  /* 0x0a00010022caafae */ /* 0x0003e2000b901d54 */
[----:B------:R-:W-:Y:S02]  /*6020*/  @!P2 IADD3 R20, P1, R4, R133, RZ ;  /* 0x000000850414a210 */ /* 0x000fe40007f3e0ff */
[----:B------:R-:W-:Y:S01]  /*6030*/  @!P3 LEA.HI.X R43, R32, R21, R22, 0x1, P5 ;  /* 0x00000015202bb211 */ /* 0x000fe200028f0c16 */
[----:B------:R1:W-:Y:S01]  /*6040*/  @P4 STS.128 [R202+0x6800], RZ ;  /* 0x006800ffca004388 */ /* 0x0003e20000000c00 */
[----:B------:R-:W5:Y:S01]  /*6050*/  @!P3 LDC.64 R22, c[0x0][0x218] ;  /* 0x00008600ff16bb82 */ /* 0x000f620000000a00 */
[----:B------:R-:W-:Y:S01]  /*6060*/  @!P2 IMAD.X R21, R3, 0x1, R134, P1 ;  /* 0x000000010315a824 */ /* 0x000fe200008e0686 */
[----:B----4-:R-:W-:Y:S01]  /*6070*/  @!P2 LEA R44, P1, R20, R18, 0x1 ;  /* 0x00000012142ca211 */ /* 0x010fe200078208ff */
[----:B------:R-:W-:Y:S01]  /*6080*/  @!PT LDS RZ, [RZ] ;  /* 0x00000000fffff984 */ /* 0x000fe20000000800 */
[----:B------:R-:W-:Y:S01]  /*6090*/  @!PT LDS RZ, [RZ] ;  /* 0x00000000fffff984 */ /* 0x000fe20000000800 */
[----:B------:R-:W-:Y:S01]  /*60a0*/  @!PT LDS RZ, [RZ] ;  /* 0x00000000fffff984 */ /* 0x000fe20000000800 */
[----:B------:R1:W-:Y:S01]  /*60b0*/  @!P4 LDGSTS.E.BYPASS.LTC128B.128 [R202+0x6800], desc[UR20][R38.64] ;  /* 0x0680000026cacfae */ /* 0x0003e2000b901d54 */
[----:B------:R-:W-:-:S02]  /*60c0*/  IADD3 R4, P5, R4, UR26, RZ ;  /* 0x0000001a04047c10 */ /* 0x000fc4000ffbe0ff */
[----:B------:R-:W-:Y:S01]  /*60d0*/  @!P2 LEA.HI.X R45, R20, R19, R21, 0x1, P1 ;  /* 0x00000013142da211 */ /* 0x000fe200008f0c15 */
[----:B------:R1:W-:Y:S01]  /*60e0*/  @P3 STS.128 [R202+0x8800], RZ ;  /* 0x008800ffca003388 */ /* 0x0003e20000000c00 */
[----:B------:R-:W3:Y:S01]  /*60f0*/  @!P2 LDC.64 R20, c[0x0][0x218] ;  /* 0x00008600ff14ab82 */ /* 0x000ee20000000a00 */
[----:B------:R-:W-:Y:S02]  /*6100*/  IADD3.X R3, R3, UR25, RZ, P5, !PT ;  /* 0x0000001903037c10 */ /* 0x000fe4000affe4ff */
[CC--:B------:R-:W-:Y:S01]  /*6110*/  @!P4 IADD3 R32, P1, R4.reuse, R133.reuse, RZ ;  /* 0x000000850420c210 */ /* 0x0c0fe20007f3e0ff */
[----:B------:R-:W-:Y:S01]  /*6120*/  @!PT LDS RZ, [RZ] ;  /* 0x00000000fffff984 */ /* 0x000fe20000000800 */
[----:B------:R-:W-:Y:S01]  /*6130*/  @!PT LDS RZ, [RZ] ;  /* 0x00000000fffff984 */ /* 0x000fe20000000800 */
[----:B------:R-:W-:Y:S01]  /*6140*/  @!PT LDS RZ, [RZ] ;  /* 0x00000000fffff984 */ /* 0x000fe20000000800 */
[----:B------:R1:W-:Y:S01]  /*6150*/  @!P3 LDGSTS.E.BYPASS.LTC128B.128 [R202+0x8800], desc[UR20][R42.64+0x80] ;  /* 0x088000802acabfae */ /* 0x0003e2000b901d54 */
[----:B------:R-:W-:-:S03]  /*6160*/  @!P3 IADD3 R47, P5, R4, R133, RZ ;  /* 0x00000085042fb210 */ /* 0x000fc60007fbe0ff */
[C---:B------:R-:W-:Y:S01]  /*6170*/  @!P4 IMAD.X R46, R3.reuse, 0x1, R134, P1 ;  /* 0x00000001032ec824 */ /* 0x040fe200008e0686 */
[C---:B--2---:R-:W-:Y:S01]  /*6180*/  @!P4 LEA R48, P1, R32.reuse, R14, 0x1 ;  /* 0x0000000e2030c211 */ /* 0x044fe200078208ff */
[----:B------:R-:W2:Y:S01]  /*6190*/  @!P4 LDC.64 R18, c[0x0][0x218] ;  /* 0x00008600ff12cb82 */ /* 0x000ea20000000a00 */
[----:B------:R1:W-:Y:S02]  /*61a0*/  @P2 STS.128 [R202+0xa800], RZ ;  /* 0x00a800ffca002388 */ /* 0x0003e40000000c00 */
[----:B------:R-:W-:Y:S01]  /*61b0*/  @!P4 LEA.HI.X R49, R32, R15, R46, 0x1, P1 ;  /* 0x0000000f2031c211 */ /* 0x000fe200008f0c2e */
[----:B------:R-:W-:Y:S01]  /*61c0*/  @!P3 IMAD.X R46, R3, 0x1, R134, P5 ;  /* 0x00000001032eb824 */ /* 0x000fe200028e0686 */
[----:B------:R-:W-:Y:S01]  /*61d0*/  @!P2 IADD3 R32, P1, R4, R133, RZ ;  /* 0x000000850420a210 */ /* 0x000fe20007f3e0ff */
[----:B------:R-:W-:Y:S01]  /*61e0*/  @!PT LDS RZ, [RZ] ;  /* 0x00000000fffff984 */ /* 0x000fe20000000800 */
[----:B------:R-:W-:Y:S01]  /*61f0*/  @!PT LDS RZ, [RZ] ;  /* 0x00000000fffff984 */ /* 0x000fe20000000800 */
[----:B------:R-:W-:Y:S01]  /*6200*/  @!PT LDS RZ, [RZ] ;  /* 0x00000000fffff984 */ /* 0x000fe20000000800 */
[----:B------:R1:W-:Y:S01]  /*6210*/  @!P2 LDGSTS.E.BYPASS.LTC128B.128 [R202+0xa800], desc[UR20][R44.64+0x100] ;  /* 0x0a8001002ccaafae */ /* 0x0003e2000b901d54 */
[C---:B-----5:R-:W-:Y:S01]  /*6220*/  @!P3 LEA R40, P5, R47.reuse, R22, 0x1 ;  /* 0x000000162f28b211 */ /* 0x060fe200078a08ff */
[----:B------:R-:W4:Y:S02]  /*6230*/  @!P3 LDC.64 R14, c[0x0][0x218] ;  /* 0x00008600ff0ebb82 */ /* 0x000f240000000a00 */
[----:B------:R1:W-:Y:S01]  /*6240*/  @P4 STS.128 [R202+0x7000], RZ ;  /* 0x007000ffca004388 */ /* 0x0003e20000000c00 */
[----:B------:R-:W-:-:S02]  /*6250*/  @!P3 LEA.HI.X R41, R47, R23, R46, 0x1, P5 ;  /* 0x000000172f29b211 */ /* 0x000fc400028f0c2e */
[----:B------:R-:W-:Y:S01]  /*6260*/  IADD3 R22, P5, R4, UR26, RZ ;  /* 0x0000001a04167c10 */ /* 0x000fe2000ffbe0ff */
[C---:B------:R-:W-:Y:S01]  /*6270*/  @!P2 IMAD.X R4, R3.reuse, 0x1, R134, P1 ;  /* 0x000000010304a824 */ /* 0x040fe200008e0686 */
[C---:B---3--:R-:W-:Y:S01]  /*6280*/  @!P2 LEA R20, P1, R32.reuse, R20, 0x1 ;  /* 0x000000142014a211 */ /* 0x048fe200078208ff */
[----:B------:R-:W-:Y:S01]  /*6290*/  @!PT LDS RZ, [RZ] ;  /* 0x00000000fffff984 */ /* 0x000fe20000000800 */
[----:B------:R-:W-:Y:S01]  /*62a0*/  @!PT LDS RZ, [RZ] ;  /* 0x00000000fffff984 */ /* 0x000fe20000000800 */
[----:B------:R-:W-:Y:S01]  /*62b0*/  @!PT LDS RZ, [RZ] ;  /* 0x00000000fffff984 */ /* 0x000fe20000000800 */
[----:B------:R1:W-:Y:S01]  /*62c0*/  @!P4 LDGSTS.E.BYPASS.LTC128B.128 [R202+0x7000], desc[UR20][R48.64] ;  /* 0x0700000030cacfae */ /* 0x0003e2000b901d54 */
[----:B------:R-:W-:Y:S02]  /*62d0*/  IADD3.X R3, R3, UR25, RZ, P5, !PT ;  /* 0x0000001903037c10 */ /* 0x000fe4000affe4ff */
[----:B------:R-:W-:Y:S01]  /*62e0*/  @!P2 LEA.HI.X R21, R32, R21, R4, 0x1, P1 ;  /* 0x000000152015a211 */ /* 0x000fe200008f0c04 */
[----:B------:R1:W-:Y:S01]  /*62f0*/  @P3 STS.128 [R202+0x9000], RZ ;  /* 0x009000ffca003388 */ /* 0x0003e20000000c00 */
[CC--:B------:R-:W-:Y:S02]  /*6300*/  @!P4 IADD3 R4, P5, R22.reuse, R133.reuse, RZ ;  /* 0x000000851604c210 */ /* 0x0c0fe40007fbe0ff */
[----:B------:R-:W-:Y:S01]  /*6310*/  @!P3 IADD3 R23, P1, R22, R133, RZ ;  /* 0x000000851617b210 */ /* 0x000fe20007f3e0ff */
[----:B------:R-:W-:Y:S01]  /*6320*/  @!PT LDS RZ, [RZ] ;  /* 0x00000000fffff984 */ /* 0x000fe20000000800 */
[----:B------:R-:W-:Y:S01]  /*6330*/  @!PT LDS RZ, [RZ] ;  /* 0x00000000fffff984 */ /* 0x000fe20000000800 */
[----:B------:R-:W-:Y:S01]  /*6340*/  @!PT LDS RZ, [RZ] ;  /* 0x00000000fffff984 */ /* 0x000fe20000000800 */
[----:B------:R1:W-:Y:S02]  /*6350*/  @!P3 LDGSTS.E.BYPASS.LTC128B.128 [R202+0x9000], desc[UR20][R40.64+0x80] ;  /* 0x0900008028cabfae */ /* 0x0003e4000b901d54 */
[C---:B------:R-:W-:Y:S01]  /*6360*/  @!P4 IMAD.X R32, R3.reuse, 0x1, R134, P5 ;  /* 0x000000010320c824 */ /* 0x040fe200028e0686 */
[C---:B--2---:R-:W-:Y:S01]  /*6370*/  @!P4 LEA R18, P5, R4.reuse, R18, 0x1 ;  /* 0x000000120412c211 */ /* 0x044fe200078a08ff */
[----:B------:R1:W-:Y:S03]  /*6380*/  @P2 STS.128 [R202+0xb000], RZ ;  /* 0x00b000ffca002388 */ /* 0x0003e60000000c00 */
[----:B------:R-:W-:Y:S01]  /*6390*/  @!P4 LEA.HI.X R19, R4, R19, R32, 0x1, P5 ;  /* 0x000000130413c211 */ /* 0x000fe200028f0c20 */
[----:B------:R-:W-:Y:S01]  /*63a0*/  @!P3 IMAD.X R4, R3, 0x1, R134, P1 ;  /* 0x000000010304b824 */ /* 0x000fe200008e0686 */
[C---:B----4-:R-:W-:Y:S01]  /*63b0*/  @!P3 LEA R14, P1, R23.reuse, R14, 0x1 ;  /* 0x0000000e170eb211 */ /* 0x050fe200078208ff */
        /* <DEDUP_REMOVED lines=26> */
.L_x_3201:
[----:B------:R-:W-:Y:S05]  /*6560*/  BSYNC B0 ;  /* 0x0000000000007941 */ /* 0x000fea0003800000 */
.L_x_3200:
[----:B------:R-:W0:Y:S01]  /*6570*/  LDGDEPBAR ;  /* 0x00000000000079af */ /* 0x000e220000000000 */
[----:B------:R-:W-:-:S04]  /*6580*/  IADD3 R133, P1, R30, R133, RZ ;  /* 0x000000851e857210 */ /* 0x000fc80007f3e0ff */
[----:B------:R-:W-:-:S09]  /*6590*/  IADD3.X R134, R33, R134, RZ, P1, !PT ;  /* 0x0000008621867210 */ /* 0x000fd20000ffe4ff */
.L_x_3197:
[----:B-12---:R-:W-:Y:S01]  /*65a0*/  FMNMX.FTZ R14, R31, R25, !PT ;  /* 0x000000191f0e7209 */ /* 0x006fe20007810000 */
[----:B------:R-:W-:Y:S01]  /*65b0*/  ULDC UR12, c[0x0][0x2ec] ;  /* 0x0000bb00000c7ab9 */ /* 0x000fe20000000800 */
[----:B------:R-:W-:Y:S01]  /*65c0*/  FMNMX.FTZ R19, R28, R26, !PT ;  /* 0x0000001a1c137209 */ /* 0x000fe20007810000 */
        /* <DEDUP_REMOVED lines=75> */
[----:B------:R-:W1:Y:S01]  /*6a80*/  LDSM.16.MT88.4 R16, [R192+0xc800] ;  /* 0x00c80000c010783b */ /* 0x000e620000004200 */
[----:B------:R-:W2:Y:S01]  /*6a90*/  MUFU.EX2 R166, R166 ;  /* 0x000000a600a67308 */ /* 0x000ea20000000800 */
[--C-:B------:R-:W-:Y:S01]  /*6aa0*/  FFMA.FTZ R153, R6, UR12, -R207.reuse ;  /* 0x0000000c06997c23 */ /* 0x100fe200080108cf */
[--C-:B------:R-:W-:Y:S01]  /*6ab0*/  FFMA.FTZ R170, R173, UR12, -R148.reuse ;  /* 0x0000000cadaa7c23 */ /* 0x100fe20008010894 */
[----:B------:R-:W5:Y:S01]  /*6ac0*/  LDSM.16.MT88.4 R12, [R190+0xc800] ;  /* 0x00c80000be0c783b */ /* 0x000f620000004200 */
        /* <DEDUP_REMOVED lines=11> */
[----:B------:R-:W-:Y:S01]  /*6b80*/  LDSM.16.MT88.4 R28, [R189+0xc800] ;  /* 0x00c80000bd1c783b */ /* 0x000fe20000004200 */
[----:B------:R-:W3:Y:S01]  /*6b90*/  MUFU.EX2 R162, R162 ;  /* 0x000000a200a27308 */ /* 0x000ee20000000800 */
[----:B--2---:R-:W-:Y:S01]  /*6ba0*/  F2FP.F16.F32.PACK_AB R112, R166, R167 ;  /* 0x000000a7a670723e */ /* 0x004fe200000000ff */
        /* <DEDUP_REMOVED lines=8> */
[----:B------:R-:W-:Y:S01]  /*6c30*/  FFMA.FTZ R216, R141, UR12, -R148 ;  /* 0x0000000c8dd87c23 */ /* 0x000fe20008010894 */
[----:B------:R-:W-:Y:S01]  /*6c40*/  FFMA.FTZ R207, R206, UR12, -R207 ;  /* 0x0000000ccecf7c23 */ /* 0x000fe200080108cf */
[----:B------:R-:W-:Y:S01]  /*6c50*/  LDSM.16.MT88.4 R148, [R188+0x11000] ;  /* 0x01100000bc94783b */ /* 0x000fe20000004200 */
[----:B------:R-:W-:-:S03]  /*6c60*/  FADD.FTZ R166, R167, R166 ;  /* 0x000000a6a7a67221 */ /* 0x000fc60000010000 */
[----:B------:R-:W2:Y:S01]  /*6c70*/  MUFU.EX2 R169, R169 ;  /* 0x000000a900a97308 */ /* 0x000ea20000000800 */
[C---:B---3--:R-:W-:Y:S01]  /*6c80*/  F2FP.F16.F32.PACK_AB R114, R162.reuse, R165 ;  /* 0x000000a5a272723e */ /* 0x048fe200000000ff */
[----:B------:R-:W-:Y:S01]  /*6c90*/  FADD.FTZ R165, R165, R166 ;  /* 0x000000a6a5a57221 */ /* 0x000fe20000010000 */
[----:B------:R-:W-:Y:S03]  /*6ca0*/  LDSM.16.MT88.4 R140, [R192+0xd800] ;  /* 0x00d80000c08c783b */ /* 0x000fe60000004200 */
        /* <DEDUP_REMOVED lines=39> */
[----:B----4-:R-:W-:Y:S02]  /*6f20*/  HMMA.16816.F32 R100, R112, R104, RZ ;  /* 0x000000687064723c */ /* 0x010fe400000018ff */
[----:B------:R-:W-:-:S04]  /*6f30*/  FADD.FTZ R153, R153, R156 ;  /* 0x0000009c99997221 */ /* 0x000fc80000010000 */
[C---:B-1----:R-:W-:Y:S01]  /*6f40*/  HMMA.16816.F32 R128, R32.reuse, R16, R128 ;  /* 0x000000102080723c */ /* 0x042fe20000001880 */
[----:B------:R-:W-:Y:S05]  /*6f50*/  MUFU.EX2 R172, R172 ;  /* 0x000000ac00ac7308 */ /* 0x000fea0000000800 */
[C---:B------:R-:W-:Y:S01]  /*6f60*/  HMMA.16816.F32 R124, R32.reuse, R18, R124 ;  /* 0x00000012207c723c */ /* 0x040fe2000000187c */
[----:B------:R-:W1:Y:S02]  /*6f70*/  LDSM.16.MT88.4 R16, [R188+0xe800] ;  /* 0x00e80000bc10783b */ /* 0x000e640000004200 */
[----:B------:R-:W3:Y:S01]  /*6f80*/  MUFU.EX2 R173, R173 ;  /* 0x000000ad00ad7308 */ /* 0x000ee20000000800 */
[C---:B--2---:R-:W-:Y:S01]  /*6f90*/  F2FP.F16.F32.PACK_AB R144, R171.reuse, R170 ;  /* 0x000000aaab90723e */ /* 0x044fe200000000ff */
[----:B------:R-:W-:Y:S01]  /*6fa0*/  FADD.FTZ R170, R170, R159 ;  /* 0x0000009faaaa7221 */ /* 0x000fe20000010000 */
[----:B-----5:R-:W-:Y:S03]  /*6fb0*/  HMMA.16816.F32 R36, R32, R12, R36 ;  /* 0x0000000c2024723c */ /* 0x020fe60000001824 */
[----:B------:R-:W-:-:S02]  /*6fc0*/  FADD.FTZ R171, R171, R170 ;  /* 0x000000aaabab7221 */ /* 0x000fc40000010000 */
[----:B------:R-:W2:Y:S01]  /*6fd0*/  MUFU.EX2 R174, R174 ;  /* 0x000000ae00ae7308 */ /* 0x000ea20000000800 */
[C---:B------:R-:W-:Y:S01]  /*6fe0*/  HMMA.16816.F32 R40, R32.reuse, R14, R40 ;  /* 0x0000000e2028723c */ /* 0x040fe20000001828 */
[----:B------:R-:W4:Y:S05]  /*6ff0*/  LDSM.16.MT88.4 R12, [R192+0x10800] ;  /* 0x01080000c00c783b */ /* 0x000f2a0000004200 */
[----:B------:R-:W-:Y:S01]  /*7000*/  HMMA.16816.F32 R60, R32, R8, R60 ;  /* 0x00000008203c723c */ /* 0x000fe2000000183c */
[----:B------:R-:W5:Y:S01]  /*7010*/  MUFU.EX2 R175, R175 ;  /* 0x000000af00af7308 */ /* 0x000f620000000800 */
[----:B---3--:R-:W-:Y:S01]  /*7020*/  F2FP.F16.F32.PACK_AB R146, R173, R172 ;  /* 0x000000acad92723e */ /* 0x008fe200000000ff */
[----:B------:R-:W-:-:S03]  /*7030*/  FADD.FTZ R172, R172, R171 ;  /* 0x000000abacac7221 */ /* 0x000fc60000010000 */
[----:B------:R-:W-:Y:S01]  /*7040*/  HMMA.16816.F32 R64, R32, R10, R64 ;  /* 0x0000000a2040723c */ /* 0x000fe20000001840 */
[----:B------:R-:W3:Y:S02]  /*7050*/  LDSM.16.MT88.4 R8, [R190+0x10800] ;  /* 0x01080000be08783b */ /* 0x000ee40000004200 */
[----:B------:R-:W-:Y:S01]  /*7060*/  MUFU.EX2 R205, R205 ;  /* 0x000000cd00cd7308 */ /* 0x000fe20000000800 */
[----:B--2---:R-:W-:Y:S02]  /*7070*/  FADD.FTZ R0, R174, R153 ;  /* 0x00000099ae007221 */ /* 0x004fe40000010000 */
[C---:B------:R-:W-:Y:S05]  /*7080*/  HMMA.16816.F32 R88, R112.reuse, R90, RZ ;  /* 0x0000005a7058723c */ /* 0x040fea00000018ff */
[----:B------:R-:W2:Y:S01]  /*7090*/  MUFU.EX2 R208, R208 ;  /* 0x000000d000d07308 */ /* 0x000ea20000000800 */
[----:B------:R-:W-:Y:S01]  /*70a0*/  HMMA.16816.F32 R96, R112, R98, RZ ;  /* 0x000000627060723c */ /* 0x000fe200000018ff */
[C---:B-----5:R-:W-:Y:S01]  /*70b0*/  F2FP.F16.F32.PACK_AB R145, R175.reuse, R174 ;  /* 0x000000aeaf91723e */ /* 0x060fe200000000ff */
[----:B------:R-:W-:-:S04]  /*70c0*/  FADD.FTZ R0, R175, R0 ;  /* 0x00000000af007221 */ /* 0x000fc80000010000 */
[----:B------:R-:W-:Y:S01]  /*70d0*/  HMMA.16816.F32 R104, R112, R106, RZ ;  /* 0x0000006a7068723c */ /* 0x000fe200000018ff */
[----:B------:R-:W-:Y:S05]  /*70e0*/  MUFU.EX2 R209, R209 ;  /* 0x000000d100d17308 */ /* 0x000fea0000000800 */
[C---:B------:R-:W-:Y:S03]  /*70f0*/  HMMA.16816.F32 R68, R32.reuse, R4, R68 ;  /* 0x000000042044723c */ /* 0x040fe60000001844 */
[----:B------:R-:W5:Y:S01]  /*7100*/  MUFU.EX2 R214, R214 ;  /* 0x000000d600d67308 */ /* 0x000f620000000800 */
[C---:B--2---:R-:W-:Y:S01]  /*7110*/  F2FP.F16.F32.PACK_AB R147, R208.reuse, R205 ;  /* 0x000000cdd093723e */ /* 0x044fe200000000ff */
[----:B------:R-:W-:Y:S01]  /*7120*/  FADD.FTZ R205, R205, R0 ;  /* 0x00000000cdcd7221 */ /* 0x000fe20000010000 */
[----:B------:R-:W-:Y:S01]  /*7130*/  HMMA.16816.F32 R72, R32, R6, R72 ;  /* 0x000000062048723c */ /* 0x000fe20000001848 */
[----:B------:R-:W-:Y:S01]  /*7140*/  LDSM.16.MT88.4 R4, [R189+0x10800] ;  /* 0x01080000bd04783b */ /* 0x000fe20000004200 */
[----:B------:R-:W-:Y:S01]  /*7150*/  FADD.FTZ R0, R173, R172 ;  /* 0x000000acad007221 */ /* 0x000fe20000010000 */
[----:B------:R-:W-:-:S02]  /*7160*/  FADD.FTZ R208, R208, R205 ;  /* 0x000000cdd0d07221 */ /* 0x000fc40000010000 */
[----:B------:R-:W-:Y:S01]  /*7170*/  MUFU.EX2 R211, R211 ;  /* 0x000000d300d37308 */ /* 0x000fe20000000800 */
[C---:B-1----:R-:W-:Y:S06]  /*7180*/  HMMA.16816.F32 R84, R32.reuse, R16, R84 ;  /* 0x000000102054723c */ /* 0x042fec0000001854 */
        /* <DEDUP_REMOVED lines=193> */
.L_x_3203:
[----:B------:R-:W-:-:S04]  /*7da0*/  LEA R4, -R224, RZ, 0x6 ;  /* 0x000000ffe0047211 */ /* 0x000fc800078e31ff */
[----:B------:R-:W-:-:S07]  /*7db0*/  SHF.R.S32.HI R11, RZ, 0x1f, R4 ;  /* 0x0000001fff0b7819 */ /* 0x000fce0000011404 */
.L_x_3204:
        /* <DEDUP_REMOVED lines=34> */
[C---:B------:R-:W-:Y:S01]  /*7fe0*/  @!P3 IADD3 R5, P1, R0.reuse, R154, RZ ;  /* 0x0000009a0005b210 */ /* 0x040fe20007f3e0ff */
[----:B------:R-:W-:Y:S01]  /*7ff0*/  @P3 STS.128 [R202+0x10000], RZ ;  /* 0x010000ffca003388 */ /* 0x000fe20000000c00 */
[--C-:B------:R-:W-:Y:S01]  /*8000*/  @!P5 LEA.HI.X R19, R0, R213, R7.reuse, 0x1, P6 ;  /* 0x000000d50013d211 */ /* 0x100fe200030f0c07 */
[----:B------:R-:W-:Y:S01]  /*8010*/  IMAD.X R9, R200, 0x1, R7, P2 ;  /* 0x00000001c8097824 */ /* 0x000fe200010e0607 */
[C---:B------:R-:W-:Y:S01]  /*8020*/  @!P5 LEA R22, P6, R4.reuse, R210, 0x1 ;  /* 0x000000d20416d211 */ /* 0x040fe200078c08ff */
[----:B------:R-:W-:Y:S01]  /*8030*/  @!P3 IMAD.X R0, R7, 0x1, R152, P1 ;  /* 0x000000010700b824 */ /* 0x000fe200008e0698 */
[----:B------:R-:W-:Y:S01]  /*8040*/  @!P3 LEA R10, P1, R5, UR8, 0x1 ;  /* 0x00000008050abc11 */ /* 0x000fe2000f8208ff */
[----:B------:R-:W-:Y:S01]  /*8050*/  @!PT LDS RZ, [RZ] ;  /* 0x00000000fffff984 */ /* 0x000fe20000000800 */
[----:B------:R-:W-:Y:S01]  /*8060*/  @!PT LDS RZ, [RZ] ;  /* 0x00000000fffff984 */ /* 0x000fe20000000800 */
[----:B------:R-:W-:Y:S01]  /*8070*/  @!PT LDS RZ, [RZ] ;  /* 0x00000000fffff984 */ /* 0x000fe20000000800 */
[----:B------:R-:W-:Y:S01]  /*8080*/  @!P3 LDGSTS.E.BYPASS.LTC128B.128 [R202+0x10000], desc[UR20][R12.64+0x100] ;  /* 0x100001000ccabfae */ /* 0x000fe2000b901d54 */
[----:B------:R-:W-:-:S02]  /*8090*/  @!P4 IADD3 R7, P2, R4, R154, RZ ;  /* 0x0000009a0407c210 */ /* 0x000fc40007f5e0ff */
[----:B------:R-:W-:Y:S01]  /*80a0*/  @!P3 LEA.HI.X R11, R5, UR9, R0, 0x1, P1 ;  /* 0x00000009050bbc11 */ /* 0x000fe200088f0c00 */
[----:B------:R-:W-:Y:S01]  /*80b0*/  @P5 STS.128 [R202+0xc800], RZ ;  /* 0x00c800ffca005388 */ /* 0x000fe20000000c00 */
[C---:B------:R-:W-:Y:S01]  /*80c0*/  @!P3 IADD3 R5, P1, R4.reuse, R154, RZ ;  /* 0x0000009a0405b210 */ /* 0x040fe20007f3e0ff */
[----:B------:R-:W-:Y:S01]  /*80d0*/  @!P4 IMAD.X R0, R9, 0x1, R152, P2 ;  /* 0x000000010900c824 */ /* 0x000fe200010e0698 */
[C---:B------:R-:W-:Y:S01]  /*80e0*/  @!P4 LEA R16, P2, R7.reuse, UR8, 0x1 ;  /* 0x000000080710cc11 */ /* 0x040fe2000f8408ff */
[----:B------:R-:W-:Y:S01]  /*80f0*/  @!PT LDS RZ, [RZ] ;  /* 0x00000000fffff984 */ /* 0x000fe20000000800 */
[----:B------:R-:W-:Y:S01]  /*8100*/  @!PT LDS RZ, [RZ] ;  /* 0x00000000fffff984 */ /* 0x000fe20000000800 */
[----:B------:R-:W-:Y:S01]  /*8110*/  @!PT LDS RZ, [RZ] ;  /* 0x00000000fffff984 */ /* 0x000fe20000000800 */
[----:B------:R-:W-:Y:S01]  /*8120*/  @!P5 LDGSTS.E.BYPASS.LTC128B.128 [R202+0xc800], desc[UR20][R18.64] ;  /* 0x0c80000012cadfae */ /* 0x000fe2000b901d54 */
[----:B------:R-:W-:Y:S02]  /*8130*/  @!P5 LEA.HI.X R23, R4, R213, R9, 0x1, P6 ;  /* 0x000000d50417d211 */ /* 0x000fe400030f0c09 */
[----:B------:R-:W-:Y:S01]  /*8140*/  @!P4 LEA.HI.X R17, R7, UR9, R0, 0x1, P2 ;  /* 0x000000090711cc11 */ /* 0x000fe200090f0c00 */
[----:B------:R-:W-:Y:S01]  /*8150*/  @!P3 IMAD.X R0, R9, 0x1, R152, P1 ;  /* 0x000000010900b824 */ /* 0x000fe200008e0698 */
[----:B------:R-:W-:Y:S01]  /*8160*/  IADD3 R7, P2, R201, R4, RZ ;  /* 0x00000004c9077210 */ /* 0x000fe20007f5e0ff */
[----:B------:R-:W-:Y:S01]  /*8170*/  @P4 STS.128 [R202+0xe800], RZ ;  /* 0x00e800ffca004388 */ /* 0x000fe20000000c00 */
[----:B------:R-:W-:-:S02]  /*8180*/  @!P3 LEA R24, P1, R5, UR8, 0x1 ;  /* 0x000000080518bc11 */ /* 0x000fc4000f8208ff */
[----:B------:R-:W-:Y:S01]  /*8190*/  @!P5 LEA R26, P6, R7, R210, 0x1 ;  /* 0x000000d2071ad211 */ /* 0x000fe200078c08ff */
[----:B------:R-:W-:Y:S01]  /*81a0*/  IMAD.X R9, R200, 0x1, R9, P2 ;  /* 0x00000001c8097824 */ /* 0x000fe200010e0609 */
[----:B------:R-:W-:Y:S01]  /*81b0*/  @!P3 LEA.HI.X R25, R5, UR9, R0, 0x1, P1 ;  /* 0x000000090519bc11 */ /* 0x000fe200088f0c00 */
[----:B------:R-:W-:Y:S01]  /*81c0*/  @!PT LDS RZ, [RZ] ;  /* 0x00000000fffff984 */ /* 0x000fe20000000800 */
[----:B------:R-:W-:Y:S01]  /*81d0*/  @!PT LDS RZ, [RZ] ;  /* 0x00000000fffff984 */ /* 0x000fe20000000800 */
[----:B------:R-:W-:Y:S01]  /*81e0*/  @!PT LDS RZ, [RZ] ;  /* 0x00000000fffff984 */ /* 0x000fe20000000800 */
[----:B------:R1:W-:Y:S01]  /*81f0*/  @!P4 LDGSTS.E.BYPASS.LTC128B.128 [R202+0xe800], desc[UR20][R14.64+0x80] ;  /* 0x0e8000800ecacfae */ /* 0x0003e2000b901d54 */
[CC--:B------:R-:W-:Y:S01]  /*8200*/  @!P4 IADD3 R0, P2, R7.reuse, R154.reuse, RZ ;  /* 0x0000009a0700c210 */ /* 0x0c0fe20007f5e0ff */
[----:B------:R-:W-:Y:S01]  /*8210*/  IMAD.MOV.U32 R210, RZ, RZ, R226 ;  /* 0x000000ffffd27224 */ /* 0x000fe200078e00e2 */
[C---:B------:R-:W-:Y:S01]  /*8220*/  @!P3 IADD3 R154, P1, R7.reuse, R154, RZ ;  /* 0x0000009a079ab210 */ /* 0x040fe20007f3e0ff */
[----:B------:R-:W-:Y:S01]  /*8230*/  @P3 STS.128 [R202+0x10800], RZ ;  /* 0x010800ffca003388 */ /* 0x000fe20000000c00 */
[----:B------:R-:W-:Y:S01]  /*8240*/  @!P5 LEA.HI.X R27, R7, R213, R9, 0x1, P6 ;  /* 0x000000d5071bd211 */ /* 0x000fe200030f0c09 */
[C-C-:B------:R-:W-:Y:S01]  /*8250*/  @!P4 IMAD.X R5, R9.reuse, 0x1, R152.reuse, P2 ;  /* 0x000000010905c824 */ /* 0x140fe200010e0698 */
[----:B------:R-:W-:Y:S01]  /*8260*/  @!P4 LEA R28, P2, R0, UR8, 0x1 ;  /* 0x00000008001ccc11 */ /* 0x000fe2000f8408ff */
[----:B------:R-:W-:Y:S01]  /*8270*/  @!PT LDS RZ, [RZ] ;  /* 0x00000000fffff984 */ /* 0x000fe20000000800 */
[----:B------:R-:W-:Y:S01]  /*8280*/  @!PT LDS RZ, [RZ] ;  /* 0x00000000fffff984 */ /* 0x000fe20000000800 */
[----:B------:R-:W-:Y:S01]  /*8290*/  @!PT LDS RZ, [RZ] ;  /* 0x00000000fffff984 */ /* 0x000fe20000000800 */
[----:B------:R-:W-:Y:S01]  /*82a0*/  @!P3 LDGSTS.E.BYPASS.LTC128B.128 [R202+0x10800], desc[UR20][R10.64+0x100] ;  /* 0x108001000acabfae */ /* 0x000fe2000b901d54 */
[----:B------:R-:W-:Y:S01]  /*82b0*/  @!P3 IMAD.X R9, R9, 0x1, R152, P1 ;  /* 0x000000010909b824 */ /* 0x000fe200008e0698 */
[----:B------:R-:W-:-:S02]  /*82c0*/  @!P3 LEA R8, P1, R154, UR8, 0x1 ;  /* 0x000000089a08bc11 */ /* 0x000fc4000f8208ff */
[----:B------:R-:W-:Y:S01]  /*82d0*/  @P5 STS.128 [R202+0xd000], RZ ;  /* 0x00d000ffca005388 */ /* 0x000fe20000000c00 */
[----:B------:R-:W-:Y:S02]  /*82e0*/  @!P4 LEA.HI.X R29, R0, UR9, R5, 0x1, P2 ;  /* 0x00000009001dcc11 */ /* 0x000fe400090f0c05 */
[----:B------:R-:W-:Y:S01]  /*82f0*/  @!P3 LEA.HI.X R9, R154, UR9, R9, 0x1, P1 ;  /* 0x000000099a09bc11 */ /* 0x000fe200088f0c09 */
        /* <DEDUP_REMOVED lines=35> */
[----:B------:R-:W-:Y:S04]  /*8530*/  LDSM.16.M88.4 R24, [R191+0x6000] ;  /* 0x00600000bf18783b */ /* 0x000fe80000000200 */
[----:B------:R-:W3:Y:S04]  /*8540*/  LDSM.16.M88.4 R216, [R187] ;  /* 0x00000000bbd8783b */ /* 0x000ee80000000200 */
[----:B------:R-:W5:Y:S04]  /*8550*/  LDSM.16.M88.4 R164, [R197+0x7000] ;  /* 0x00700000c5a4783b */ /* 0x000f680000000200 */
[----:B------:R-:W5:Y:S04]  /*8560*/  LDSM.16.M88.4 R144, [R197+0x7800] ;  /* 0x00780000c590783b */ /* 0x000f680000000200 */
[----:B----4-:R-:W-:Y:S01]  /*8570*/  LDSM.16.M88.4 R8, [R193] ;  /* 0x00000000c108783b */ /* 0x010fe20000000200 */
        /* <DEDUP_REMOVED lines=15> */
[----:B-----5:R-:W-:Y:S06]  /*8670*/  HMMA.16816.F32 R168, R156, R164, RZ ;  /* 0x000000a49ca8723c */ /* 0x020fec00000018ff */
[C---:B------:R-:W-:Y:S06]  /*8680*/  HMMA.16816.F32 R16, R28.reuse, R24, R16 ;  /* 0x000000181c10723c */ /* 0x040fec0000001810 */
[----:B------:R-:W-:Y:S01]  /*8690*/  HMMA.16816.F32 R12, R28, R26, R12 ;  /* 0x0000001a1c0c723c */ /* 0x000fe2000000180c */
[----:B------:R-:W-:Y:S05]  /*86a0*/  LDSM.16.M88.4 R24, [R197+0x8000] ;  /* 0x00800000c518783b */ /* 0x000fea0000000200 */
[C---:B------:R-:W-:Y:S06]  /*86b0*/  HMMA.16816.F32 R164, R156.reuse, R166, RZ ;  /* 0x000000a69ca4723c */ /* 0x040fec00000018ff */
[C---:B------:R-:W-:Y:S06]  /*86c0*/  HMMA.16816.F32 R160, R156.reuse, R144, RZ ;  /* 0x000000909ca0723c */ /* 0x040fec00000018ff */
        /* <DEDUP_REMOVED lines=100> */
[----:B------:R-:W-:Y:S01]  /*8d10*/  HMMA.16816.F32 R32, R152, R150, R32 ;  /* 0x000000969820723c */ /* 0x000fe20000001820 */
[----:B------:R-:W-:-:S05]  /*8d20*/  IMAD.MOV.U32 R213, RZ, RZ, R227 ;  /* 0x000000ffffd57224 */ /* 0x000fca00078e00e3 */
        /* <DEDUP_REMOVED lines=146> */
[----:B------:R-:W-:Y:S02]  /*9650*/  ISETP.LT.AND P6, PT, R199, UR11, PT ;  /* 0x0000000bc7007c0c */ /* 0x000fe4000bfc1270 */
        /* <DEDUP_REMOVED lines=78> */
[----:B------:R-:W-:-:S03]  /*9b40*/  UIMAD UR4, UR14, UR9, UR4 ;  /* 0x000000090e0472a4 */ /* 0x000fc6000f8e0204 */
[----:B------:R-:W-:Y:S01]  /*9b50*/  UMOV UR14, UR22 ;  /* 0x00000016000e7c82 */ /* 0x000fe20008000000 */
[----:B------:R-:W-:Y:S01]  /*9b60*/  UIADD3 UR8, UR23, UR4, URZ ;  /* 0x0000000417087290 */ /* 0x000fe2000fffe03f */
[----:B------:R-:W-:Y:S11]  /*9b70*/  BRA `(.L_x_3207) ;  /* 0x0000000000087947 */ /* 0x000ff60003800000 */
.L_x_3206:
[----:B------:R-:W-:-:S04]  /*9b80*/  ULEA UR14, -UR6, URZ, 0x6 ;  /* 0x0000003f060e7291 */ /* 0x000fc8000f8e313f */
[----:B------:R-:W-:-:S12]  /*9b90*/  USHF.R.S32.HI UR8, URZ, 0x1f, UR14 ;  /* 0x0000001f3f087899 */ /* 0x000fd8000801140e */
.L_x_3207:
[----:B------:R-:W-:Y:S01]  /*9ba0*/  IMAD.U32 R35, RZ, RZ, UR14 ;  /* 0x0000000eff237e24 */ /* 0x000fe2000f8e00ff */
[----:B------:R-:W-:Y:S01]  /*9bb0*/  @!P4 IADD3 R11, P1, R133, UR14, RZ ;  /* 0x0000000e850bcc10 */ /* 0x000fe2000ff3e0ff */
[----:B------:R-:W-:Y:S01]  /*9bc0*/  IMAD.U32 R6, RZ, RZ, UR14 ;  /* 0x0000000eff067e24 */ /* 0x000fe2000f8e00ff */
[----:B------:R-:W-:Y:S01]  /*9bd0*/  UIADD3 UR4, UP2, UP1, UR26, UR14, UR26 ;  /* 0x0000000e1a047290 */ /* 0x000fe2000f95e01a */
[----:B------:R-:W-:Y:S01]  /*9be0*/  IMAD.U32 R4, RZ, RZ, UR8 ;  /* 0x00000008ff047e24 */ /* 0x000fe2000f8e00ff */
[----:B------:R-:W-:Y:S01]  /*9bf0*/  @!P5 LEA R34, P2, R35, R208, 0x1 ;  /* 0x000000d02322d211 */ /* 0x000fe200078408ff */
[----:B------:R-:W-:Y:S01]  /*9c00*/  IMAD.U32 R13, RZ, RZ, UR25 ;  /* 0x00000019ff0d7e24 */ /* 0x000fe2000f8e00ff */
[----:B------:R-:W-:Y:S01]  /*9c10*/  @!P4 IADD3.X R2, R134, UR8, RZ, P1, !PT ;  /* 0x000000088602cc10 */ /* 0x000fe20008ffe4ff */
[----:B------:R-:W-:Y:S01]  /*9c20*/  UIADD3.X UR7, UR25, UR8, UR25, UP2, UP1 ;  /* 0x0000000819077290 */ /* 0x000fe200097e2419 */
[----:B------:R-:W-:Y:S01]  /*9c30*/  @!P5 LEA.HI.X R35, R6, R207, R4, 0x1, P2 ;  /* 0x000000cf0623d211 */ /* 0x000fe200010f0c04 */
[----:B------:R-:W-:Y:S01]  /*9c40*/  IMAD.U32 R4, RZ, RZ, UR26 ;  /* 0x0000001aff047e24 */ /* 0x000fe2000f8e00ff */
[----:B------:R-:W-:Y:S01]  /*9c50*/  @!P4 LEA R32, P2, R11, UR18, 0x1 ;  /* 0x000000120b20cc11 */ /* 0x000fe2000f8408ff */
[----:B------:R-:W-:Y:S01]  /*9c60*/  VOTEU.ALL UP0, P5 ;  /* 0x00000000003f7886 */ /* 0x000fe20002800000 */
[----:B------:R-:W-:Y:S01]  /*9c70*/  @!P3 IADD3 R9, P1, R133, UR14, RZ ;  /* 0x0000000e8509bc10 */ /* 0x000fe2000ff3e0ff */
[----:B------:R-:W-:Y:S01]  /*9c80*/  IMAD.U32 R29, RZ, RZ, UR4 ;  /* 0x00000004ff1d7e24 */ /* 0x000fe2000f8e00ff */
[----:B------:R-:W-:Y:S01]  /*9c90*/  @!P4 LEA.HI.X R33, R11, UR19, R2, 0x1, P2 ;  /* 0x000000130b21cc11 */ /* 0x000fe200090f0c02 */
[----:B------:R1:W-:Y:S01]  /*9ca0*/  @P5 STS.128 [R202+0x6000], RZ ;  /* 0x006000ffca005388 */ /* 0x0003e20000000c00 */
[C---:B------:R-:W-:Y:S01]  /*9cb0*/  @!P3 IADD3.X R2, R134.reuse, UR8, RZ, P1, !PT ;  /* 0x000000088602bc10 */ /* 0x040fe20008ffe4ff */
[----:B------:R-:W-:Y:S01]  /*9cc0*/  @!UP0 UIADD3 UR15, UP1, UR26, UR14, URZ ;  /* 0x0000000e1a0f8290 */ /* 0x000fe2000ff3e03f */
[----:B------:R-:W-:Y:S01]  /*9cd0*/  @!P4 IADD3 R11, P2, P1, R133, UR14, R4 ;  /* 0x0000000e850bcc10 */ /* 0x000fe2000f95e004 */
[----:B------:R-:W-:Y:S01]  /*9ce0*/  @!PT LDS RZ, [RZ] ;  /* 0x00000000fffff984 */ /* 0x000fe20000000800 */
[----:B------:R-:W-:Y:S01]  /*9cf0*/  @!PT LDS RZ, [RZ] ;  /* 0x00000000fffff984 */ /* 0x000fe20000000800 */
[----:B------:R-:W-:Y:S01]  /*9d00*/  @!PT LDS RZ, [RZ] ;  /* 0x00000000fffff984 */ /* 0x000fe20000000800 */
[----:B------:R1:W-:Y:S01]  /*9d10*/  @!P5 LDGSTS.E.BYPASS.LTC128B.128 [R202+0x6000], desc[UR20][R34.64] ;  /* 0x0600000022cadfae */ /* 0x0003e2000b901d54 */
[----:B------:R-:W-:Y:S01]  /*9d20*/  BSSY B0, `(.L_x_3208) ;  /* 0x0000064000007945 */ /* 0x000fe20003800000 */
[----:B------:R-:W-:Y:S01]  /*9d30*/  @!UP0 UIADD3.X UR9, UR25, UR8, URZ, UP1, !UPT ;  /* 0x0000000819098290 */ /* 0x000fe20008ffe43f */
[----:B------:R-:W-:Y:S01]  /*9d40*/  @!P4 IADD3.X R4, R134, UR8, R13, P2, P1 ;  /* 0x000000088604cc10 */ /* 0x000fe200097e240d */
[----:B------:R1:W-:Y:S01]  /*9d50*/  @P4 STS.128 [R202+0x8000], RZ ;  /* 0x008000ffca004388 */ /* 0x0003e20000000c00 */
[----:B------:R-:W-:-:S02]  /*9d60*/  @!P3 LEA R20, P1, R9, UR18, 0x1 ;  /* 0x000000120914bc11 */ /* 0x000fc4000f8208ff */
[----:B------:R-:W-:Y:S01]  /*9d70*/  @!P4 LEA R30, P2, R11, UR18, 0x1 ;  /* 0x000000120b1ecc11 */ /* 0x000fe2000f8408ff */
[----:B------:R-:W-:Y:S01]  /*9d80*/  @!PT LDS RZ, [RZ] ;  /* 0x00000000fffff984 */ /* 0x000fe20000000800 */
[----:B------:R-:W-:Y:S01]  /*9d90*/  @!PT LDS RZ, [RZ] ;  /* 0x00000000fffff984 */ /* 0x000fe20000000800 */
[----:B------:R-:W-:Y:S01]  /*9da0*/  @!PT LDS RZ, [RZ] ;  /* 0x00000000fffff984 */ /* 0x000fe20000000800 */
[----:B------:R1:W-:Y:S01]  /*9db0*/  @!P4 LDGSTS.E.BYPASS.LTC128B.128 [R202+0x8000], desc[UR20][R32.64+0x80] ;  /* 0x0800008020cacfae */ /* 0x0003e2000b901d54 */
[----:B------:R-:W-:Y:S01]  /*9dc0*/  @!P3 LEA.HI.X R21, R9, UR19, R2, 0x1, P1 ;  /* 0x000000130915bc11 */ /* 0x000fe200088f0c02 */
[----:B------:R-:W-:Y:S01]  /*9dd0*/  IMAD.U32 R2, RZ, RZ, UR26 ;  /* 0x0000001aff027e24 */ /* 0x000fe2000f8e00ff */
[----:B------:R-:W-:Y:S01]  /*9de0*/  @!P4 LEA.HI.X R31, R11, UR19, R4, 0x1, P2 ;  /* 0x000000130b1fcc11 */ /* 0x000fe200090f0c04 */
[----:B------:R-:W-:Y:S01]  /*9df0*/  IMAD.U32 R11, RZ, RZ, UR25 ;  /* 0x00000019ff0b7e24 */ /* 0x000fe2000f8e00ff */
[----:B------:R1:W-:Y:S01]  /*9e00*/  @P3 STS.128 [R202+0xa000], RZ ;  /* 0x00a000ffca003388 */ /* 0x0003e20000000c00 */
[----:B------:R-:W-:Y:S01]  /*9e10*/  IMAD.U32 R4, RZ, RZ, UR4 ;  /* 0x00000004ff047e24 */ /* 0x000fe2000f8e00ff */
[----:B------:R-:W-:Y:S01]  /*9e20*/  @!P3 IADD3 R9, P2, P1, R133, UR14, R2 ;  /* 0x0000000e8509bc10 */ /* 0x000fe2000f95e002 */
[----:B------:R-:W-:Y:S01]  /*9e30*/  IMAD.U32 R2, RZ, RZ, UR7 ;  /* 0x00000007ff027e24 */ /* 0x000fe2000f8e00ff */
[----:B------:R-:W-:Y:S01]  /*9e40*/  @!PT LDS RZ, [RZ] ;  /* 0x00000000fffff984 */ /* 0x000fe20000000800 */
[----:B------:R-:W-:Y:S01]  /*9e50*/  @!PT LDS RZ, [RZ] ;  /* 0x00000000fffff984 */ /* 0x000fe20000000800 */
[----:B------:R-:W-:Y:S01]  /*9e60*/  @!PT LDS RZ, [RZ] ;  /* 0x00000000fffff984 */ /* 0x000fe20000000800 */
[----:B------:R1:W-:Y:S02]  /*9e70*/  @!P3 LDGSTS.E.BYPASS.LTC128B.128 [R202+0xa000], desc[UR20][R20.64+0x100] ;  /* 0x0a00010014cabfae */ /* 0x0003e4000b901d54 */
[----:B------:R-:W-:Y:S01]  /*9e80*/  @!P3 IADD3.X R6, R134, UR8, R11, P2, P1 ;  /* 0x000000088606bc10 */ /* 0x000fe200097e240b */
[----:B------:R-:W-:Y:S01]  /*9e90*/  IMAD.U32 R11, RZ, RZ, UR15 ;  /* 0x0000000fff0b7e24 */ /* 0x000fe2000f8e00ff */
[----:B------:R-:W-:Y:S01]  /*9ea0*/  @!P3 LEA R14, P1, R9, UR18, 0x1 ;  /* 0x00000012090ebc11 */ /* 0x000fe2000f8208ff */
[----:B------:R1:W-:Y:S01]  /*9eb0*/  @P5 STS.128 [R202+0x6800], RZ ;  /* 0x006800ffca005388 */ /* 0x0003e20000000c00 */
[----:B------:R-:W-:-:S02]  /*9ec0*/  @!P5 LEA R28, P2, R29, R208, 0x1 ;  /* 0x000000d01d1cd211 */ /* 0x000fc400078408ff */
[----:B------:R-:W-:Y:S02]  /*9ed0*/  @!P3 LEA.HI.X R15, R9, UR19, R6, 0x1, P1 ;  /* 0x00000013090fbc11 */ /* 0x000fe400088f0c06 */
[----:B------:R-:W-:Y:S02]  /*9ee0*/  @!P4 IADD3 R9, P1, R133, UR4, RZ ;  /* 0x000000048509cc10 */ /* 0x000fe4000ff3e0ff */
[----:B------:R-:W-:Y:S02]  /*9ef0*/  @!P5 LEA.HI.X R29, R4, R207, R2, 0x1, P2 ;  /* 0x000000cf041dd211 */ /* 0x000fe400010f0c02 */
[----:B------:R-:W-:Y:S02]  /*9f00*/  @!P4 IADD3.X R2, R134, UR7, RZ, P1, !PT ;  /* 0x000000078602cc10 */ /* 0x000fe40008ffe4ff */
[----:B------:R-:W-:Y:S02]  /*9f10*/  @!P4 LEA R22, P2, R9, UR18, 0x1 ;  /* 0x000000120916cc11 */ /* 0x000fe4000f8408ff */
[----:B------:R-:W-:Y:S01]  /*9f20*/  @!P3 IADD3 R13, P1, R133, UR4, RZ ;  /* 0x00000004850dbc10 */ /* 0x000fe2000ff3e0ff */
[----:B------:R-:W-:Y:S01]  /*9f30*/  UIADD3 UR4, UP0, UR26, UR4, URZ ;  /* 0x000000041a047290 */ /* 0x000fe2000ff1e03f */
[----:B------:R-:W-:Y:S01]  /*9f40*/  @!P4 LEA.HI.X R23, R9, UR19, R2, 0x1, P2 ;  /* 0x000000130917cc11 */ /* 0x000fe200090f0c02 */
[----:B------:R-:W-:Y:S01]  /*9f50*/  IMAD.U32 R2, RZ, RZ, UR9 ;  /* 0x00000009ff027e24 */ /* 0x000fe2000f8e00ff */
[----:B------:R-:W-:-:S02]  /*9f60*/  @!P5 LEA R10, P2, R11, R208, 0x1 ;  /* 0x000000d00b0ad211 */ /* 0x000fc400078408ff */
[----:B------:R-:W-:Y:S01]  /*9f70*/  @!P3 IADD3.X R4, R134, UR7, RZ, P1, !PT ;  /* 0x000000078604bc10 */ /* 0x000fe20008ffe4ff */
[----:B------:R-:W-:Y:S01]  /*9f80*/  UIADD3.X UR7, UR25, UR7, URZ, UP0, !UPT ;  /* 0x0000000719077290 */ /* 0x000fe200087fe43f */
[----:B------:R-:W-:Y:S01]  /*9f90*/  @!P3 LEA R12, P1, R13, UR18, 0x1 ;  /* 0x000000120d0cbc11 */ /* 0x000fe2000f8208ff */
[----:B------:R-:W-:Y:S01]  /*9fa0*/  IMAD.U32 R9, RZ, RZ, UR4 ;  /* 0x00000004ff097e24 */ /* 0x000fe2000f8e00ff */
        /* <DEDUP_REMOVED lines=59> */
.L_x_3209:
[----:B------:R-:W-:Y:S05]  /*a360*/  BSYNC B0 ;  /* 0x0000000000007941 */ /* 0x000fea0003800000 */
.L_x_3208:
[----:B------:R-:W0:Y:S01]  /*a370*/  LDGDEPBAR ;  /* 0x00000000000079af */ /* 0x000e220000000000 */
[----:B-12---:R-:W-:Y:S01]  /*a380*/  IMAD.U32 R9, RZ, RZ, UR14 ;  /* 0x0000000eff097e24 */ /* 0x006fe2000f8e00ff */
[----:B------:R-:W-:Y:S01]  /*a390*/  MOV R2, UR8 ;  /* 0x0000000800027c02 */ /* 0x000fe20008000f00 */
[----:B------:R-:W-:-:S03]  /*a3a0*/  IMAD.U32 R4, RZ, RZ, UR14 ;  /* 0x0000000eff047e24 */ /* 0x000fc6000f8e00ff */
[----:B------:R-:W-:-:S04]  /*a3b0*/  LEA R208, P1, R9, R208, 0x1 ;  /* 0x000000d009d07211 */ /* 0x000fc800078208ff */
[----:B------:R-:W-:-:S09]  /*a3c0*/  LEA.HI.X R207, R4, R207, R2, 0x1, P1 ;  /* 0x000000cf04cf7211 */ /* 0x000fd200008f0c02 */
.L_x_3205:
        /* <DEDUP_REMOVED lines=409> */
.L_x_3202:
        /* <DEDUP_REMOVED lines=37> */
[----:B------:R-:W-:-:S06]  /*bfb0*/  UMOV UR15, UR31 ;  /* 0x0000001f000f7c82 */ /* 0x000fcc0008000000 */
[----:B------:R-:W-:-:S05]  /*bfc0*/  UMOV UR19, UR29 ;  /* 0x0000001d00137c82 */ /* 0x000fca0008000000 */
.L_x_3214:
[----:B------:R-:W-:Y:S04]  /*bfd0*/  DEPBAR.LE SB0, 0x0 ;  /* 0x000080000000791a */ /* 0x000fe80000000000 */
[----:B------:R-:W-:Y:S01]  /*bfe0*/  BAR.SYNC.DEFER_BLOCKING 0x0 ;  /* 0x0000000000007b1d */ /* 0x000fe20000010000 */
[C---:B------:R-:W-:Y:S01]  /*bff0*/  ISETP.GE.AND P5, PT, R203.reuse, UR14, PT ;  /* 0x0000000ecb007c0c */ /* 0x040fe2000bfa6270 */
[C---:B------:R-:W-:Y:S01]  /*c000*/  VIADD R3, R203.reuse, 0x40 ;  /* 0x00000040cb037836 */ /* 0x040fe20000000000 */
[----:B------:R-:W-:Y:S01]  /*c010*/  MOV R132, R206 ;  /* 0x000000ce00847202 */ /* 0x000fe20000000f00 */
[----:B------:R-:W-:Y:S01]  /*c020*/  VIADD R2, R203, 0x80 ;  /* 0x00000080cb027836 */ /* 0x000fe20000000000 */
[----:B------:R-:W-:Y:S02]  /*c030*/  UIADD3 UR11, UR11, -0x1, URZ ;  /* 0xffffffff0b0b7890 */ /* 0x000fe4000fffe03f */
[----:B------:R-:W-:Y:S01]  /*c040*/  ISETP.GE.AND P4, PT, R3, UR14, PT ;  /* 0x0000000e03007c0c */ /* 0x000fe2000bf86270 */
[----:B------:R-:W-:Y:S01]  /*c050*/  IMAD.MOV.U32 R3, RZ, RZ, R205 ;  /* 0x000000ffff037224 */ /* 0x000fe200078e00cd */
[----:B------:R-:W-:Y:S01]  /*c060*/  ISETP.GE.AND P3, PT, R2, UR14, PT ;  /* 0x0000000e02007c0c */ /* 0x000fe2000bf66270 */
[----:B------:R-:W-:Y:S01]  /*c070*/  @!UPT UIADD3 URZ, URZ, URZ, URZ ;  /* 0x0000003f3f3ff290 */ /* 0x000fe2000fffe03f */
[----:B------:R-:W-:Y:S11]  /*c080*/  @!P0 BRA `(.L_x_3211) ;  /* 0x00000004000c8947 */ /* 0x000ff60003800000 */
[----:B------:R-:W-:Y:S04]  /*c090*/  USHF.L.U32 UR12, UR11, 0x6, URZ ;  /* 0x000000060b0c7899 */ /* 0x000fe8000800063f */
[----:B------:R-:W-:Y:S02]  /*c0a0*/  UIADD3 UR30, UR12, 0x40, URZ ;  /* 0x000000400c1e7890 */ /* 0x000fe4000fffe03f */
        /* <DEDUP_REMOVED lines=10> */
[----:B------:R-:W-:Y:S04]  /*c150*/  UIMAD.WIDE.U32 UR32, UR19, UR29, URZ ;  /* 0x0000001d132072a5 */ /* 0x000fe8000f8e003f */
        /* <DEDUP_REMOVED lines=15> */
[----:B------:R-:W-:Y:S03]  /*c250*/  @UP5 UIADD3 UR31, UR31, 0x1, URZ ;  /* 0x000000011f1f5890 */ /* 0x000fe6000fffe03f */
[----:B------:R-:W-:Y:S02]  /*c260*/  @!UP3 UIADD3 UR33, -UR33, URZ, URZ ;  /* 0x0000003f2121b290 */ /* 0x000fe4000fffe13f */
[----:B------:R-:W-:Y:S02]  /*c270*/  @!UP2 UIADD3 UR31, -UR31, URZ, URZ ;  /* 0x0000003f1f1fa290 */ /* 0x000fe4000fffe13f */
[----:B------:R-:W-:Y:S02]  /*c280*/  USEL UR33, UR18, UR33, !UP1 ;  /* 0x0000002112217287 */ /* 0x000fe4000c800000 */
[----:B------:R-:W-:Y:S04]  /*c290*/  USEL UR31, UR18, UR31, !UP1 ;  /* 0x0000001f121f7287 */ /* 0x000fe8000c800000 */
[----:B------:R-:W-:Y:S01]  /*c2a0*/  IMAD.U32 R3, RZ, RZ, UR33 ;  /* 0x00000021ff037e24 */ /* 0x000fe2000f8e00ff */
[----:B------:R-:W-:Y:S01]  /*c2b0*/  MOV R2, UR33 ;  /* 0x0000002100027c02 */ /* 0x000fe20008000f00 */
[----:B------:R-:W-:Y:S01]  /*c2c0*/  IMAD.U32 R4, RZ, RZ, UR31 ;  /* 0x0000001fff047e24 */ /* 0x000fe2000f8e00ff */
[----:B------:R-:W-:Y:S01]  /*c2d0*/  MOV R6, UR31 ;  /* 0x0000001f00067c02 */ /* 0x000fe20008000f00 */
[----:B------:R-:W-:Y:S01]  /*c2e0*/  UIADD3 UR24, UR33, -UR31, URZ ;  /* 0x8000001f21187290 */ /* 0x000fe2000fffe03f */
[----:B------:R-:W-:Y:S02]  /*c2f0*/  LEA R8, P1, R3, UR16, 0x2 ;  /* 0x0000001003087c11 */ /* 0x000fe4000f8210ff */
[----:B------:R-:W-:Y:S01]  /*c300*/  LEA R6, P2, R6, UR16, 0x2 ;  /* 0x0000001006067c11 */ /* 0x000fe2000f8410ff */
[----:B------:R-:W-:Y:S01]  /*c310*/  UIMAD UR24, UR24, UR9, -0x40 ;  /* 0xffffffc0181874a4 */ /* 0x000fe2000f8e0209 */
[----:B------:R-:W-:Y:S02]  /*c320*/  LEA.HI.X.SX32 R9, R2, UR17, 0x2, P1 ;  /* 0x0000001102097c11 */ /* 0x000fe400088f16ff */
[----:B------:R-:W-:Y:S01]  /*c330*/  LEA.HI.X.SX32 R7, R4, UR17, 0x2, P2 ;  /* 0x0000001104077c11 */ /* 0x000fe200090f16ff */
[----:B------:R-:W1:Y:S01]  /*c340*/  LDC.64 R2, c[0x0][0x238] ;  /* 0x00008e00ff027b82 */ /* 0x000e620000000a00 */
[----:B------:R-:W-:Y:S01]  /*c350*/  R2UR UR28, R8 ;  /* 0x00000000081c72ca */ /* 0x000fe200000e0000 */
[----:B------:R-:W-:Y:S01]  /*c360*/  USHF.R.S32.HI UR12, URZ, 0x1f, UR24 ;  /* 0x0000001f3f0c7899 */ /* 0x000fe20008011418 */
[----:B------:R-:W-:Y:S02]  /*c370*/  R2UR UR35, R7 ;  /* 0x00000000072372ca */ /* 0x000fe400000e0000 */
[----:B------:R-:W-:Y:S03]  /*c380*/  R2UR UR34, R6 ;  /* 0x00000000062272ca */ /* 0x000fe600000e0000 */
[----:B------:R-:W2:Y:S01]  /*c390*/  LDC.64 R4, c[0x0][0x250] ;  /* 0x00009400ff047b82 */ /* 0x000ea20000000a00 */
[----:B------:R-:W-:Y:S05]  /*c3a0*/  R2UR UR29, R9 ;  /* 0x00000000091d72ca */ /* 0x000fea00000e0000 */
[----:B------:R-:W-:Y:S02]  /*c3b0*/  MOV R10, UR28 ;  /* 0x0000001c000a7c02 */ /* 0x000fe40008000f00 */
[----:B------:R-:W-:Y:S02]  /*c3c0*/  IMAD.U32 R13, RZ, RZ, UR35 ;  /* 0x00000023ff0d7e24 */ /* 0x000fe4000f8e00ff */
[----:B------:R-:W-:Y:S04]  /*c3d0*/  IMAD.U32 R12, RZ, RZ, UR34 ;  /* 0x00000022ff0c7e24 */ /* 0x000fe8000f8e00ff */
[----:B------:R-:W-:Y:S01]  /*c3e0*/  IMAD.U32 R11, RZ, RZ, UR29 ;  /* 0x0000001dff0b7e24 */ /* 0x000fe2000f8e00ff */
[----:B------:R-:W3:Y:S04]  /*c3f0*/  LDG.E R7, desc[UR20][R12.64] ;  /* 0x000000140c077981 */ /* 0x000ee8000c1e1900 */
[----:B------:R-:W3:Y:S01]  /*c400*/  LDG.E R8, desc[UR20][R10.64] ;  /* 0x000000140a087981 */ /* 0x000ee2000c1e1900 */
        /* <DEDUP_REMOVED lines=11> */
.L_x_3211:
[----:B------:R-:W-:Y:S01]  /*c4c0*/  IADD3 R215, P2, R201, R132, RZ ;  /* 0x00000084c9d77210 */ /* 0x000fe20007f5e0ff */
[----:B------:R-:W-:Y:S01]  /*c4d0*/  @P5 STS.128 [R202+0xc000], RZ ;  /* 0x00c000ffca005388 */ /* 0x000fe20000000c00 */
[-C--:B------:R-:W-:Y:S02]  /*c4e0*/  LEA R2, P1, R132, R210.reuse, 0x1 ;  /* 0x000000d284027211 */ /* 0x080fe400078208ff */
[CC--:B------:R-:W-:Y:S01]  /*c4f0*/  @!P5 LEA R224, P6, R215.reuse, R210.reuse, 0x1 ;  /* 0x000000d2d7e0d211 */ /* 0x0c0fe200078c08ff */
[--C-:B------:R-:W-:Y:S01]  /*c500*/  IMAD.X R134, R200, 0x1, R3.reuse, P2 ;  /* 0x00000001c8867824 */ /* 0x100fe200010e0603 */
[-C--:B------:R-:W-:Y:S02]  /*c510*/  LEA.HI.X R3, R132, R213.reuse, R3, 0x1, P1 ;  /* 0x000000d584037211 */ /* 0x080fe400008f0c03 */
[CC--:B------:R-:W-:Y:S02]  /*c520*/  @!P4 LEA R220, P2, R215.reuse, R210.reuse, 0x1 ;  /* 0x000000d2d7dcc211 */ /* 0x0c0fe400078408ff */
[CCC-:B------:R-:W-:Y:S01]  /*c530*/  @!P5 LEA.HI.X R225, R215.reuse, R213.reuse, R134.reuse, 0x1, P6 ;  /* 0x000000d5d7e1d211 */ /* 0x1c0fe200030f0c86 */
[----:B------:R-:W-:Y:S01]  /*c540*/  @!PT LDS RZ, [RZ] ;  /* 0x00000000fffff984 */ /* 0x000fe20000000800 */
[----:B------:R-:W-:Y:S01]  /*c550*/  @!PT LDS RZ, [RZ] ;  /* 0x00000000fffff984 */ /* 0x000fe20000000800 */
[----:B------:R-:W-:Y:S01]  /*c560*/  @!PT LDS RZ, [RZ] ;  /* 0x00000000fffff984 */ /* 0x000fe20000000800 */
[----:B------:R-:W-:Y:S01]  /*c570*/  @!P5 LDGSTS.E.BYPASS.LTC128B.128 [R202+0xc000], desc[UR20][R2.64] ;  /* 0x0c00000002cadfae */ /* 0x000fe2000b901d54 */
[C-C-:B------:R-:W-:Y:S02]  /*c580*/  @!P4 LEA.HI.X R221, R215.reuse, R213, R134.reuse, 0x1, P2 ;  /* 0x000000d5d7ddc211 */ /* 0x140fe400010f0c86 */
[-C--:B------:R-:W-:Y:S01]  /*c590*/  @!P3 LEA R218, P1, R215, R210.reuse, 0x1 ;  /* 0x000000d2d7dab211 */ /* 0x080fe200078208ff */
[----:B------:R-:W-:Y:S01]  /*c5a0*/  @P4 STS.128 [R202+0xe000], RZ ;  /* 0x00e000ffca004388 */ /* 0x000fe20000000c00 */
[----:B------:R-:W-:Y:S02]  /*c5b0*/  IADD3 R135, P6, R201, R215, RZ ;  /* 0x000000d7c9877210 */ /* 0x000fe40007fde0ff */
[-CC-:B------:R-:W-:Y:S01]  /*c5c0*/  @!P3 LEA.HI.X R219, R215, R213.reuse, R134.reuse, 0x1, P1 ;  /* 0x000000d5d7dbb211 */ /* 0x180fe200008f0c86 */
[----:B------:R-:W-:Y:S01]  /*c5d0*/  @!PT LDS RZ, [RZ] ;  /* 0x00000000fffff984 */ /* 0x000fe20000000800 */
[----:B------:R-:W-:Y:S01]  /*c5e0*/  @!PT LDS RZ, [RZ] ;  /* 0x00000000fffff984 */ /* 0x000fe20000000800 */
[----:B------:R-:W-:Y:S01]  /*c5f0*/  @!PT LDS RZ, [RZ] ;  /* 0x00000000fffff984 */ /* 0x000fe20000000800 */
[----:B------:R-:W-:Y:S01]  /*c600*/  @!P4 LDGSTS.E.BYPASS.LTC128B.128 [R202+0xe000], desc[UR20][R2.64+0x80] ;  /* 0x0e00008002cacfae */ /* 0x000fe2000b901d54 */
[CC--:B------:R-:W-:Y:S01]  /*c610*/  @!P4 LEA R216, P2, R135.reuse, R210.reuse, 0x1 ;  /* 0x000000d287d8c211 */ /* 0x0c0fe200078408ff */
[----:B------:R-:W-:Y:S01]  /*c620*/  IMAD.X R134, R200, 0x1, R134, P6 ;  /* 0x00000001c8867824 */ /* 0x000fe200030e0686 */
[CC--:B------:R-:W-:Y:S01]  /*c630*/  @!P5 LEA R222, P6, R135.reuse, R210.reuse, 0x1 ;  /* 0x000000d287ded211 */ /* 0x0c0fe200078c08ff */
[----:B------:R-:W-:Y:S01]  /*c640*/  @P3 STS.128 [R202+0x10000], RZ ;  /* 0x010000ffca003388 */ /* 0x000fe20000000c00 */
[CC--:B------:R-:W-:Y:S02]  /*c650*/  @!P3 LEA R214, P1, R135.reuse, R210.reuse, 0x1 ;  /* 0x000000d287d6b211 */ /* 0x0c0fe400078208ff */
[CCC-:B------:R-:W-:Y:S01]  /*c660*/  @!P5 LEA.HI.X R223, R135.reuse, R213.reuse, R134.reuse, 0x1, P6 ;  /* 0x000000d587dfd211 */ /* 0x1c0fe200030f0c86 */
[----:B------:R-:W-:Y:S01]  /*c670*/  @!PT LDS RZ, [RZ] ;  /* 0x00000000fffff984 */ /* 0x000fe20000000800 */
[----:B------:R-:W-:Y:S01]  /*c680*/  @!PT LDS RZ, [RZ] ;  /* 0x00000000fffff984 */ /* 0x000fe20000000800 */
[----:B------:R-:W-:Y:S01]  /*c690*/  @!PT LDS RZ, [RZ] ;  /* 0x00000000fffff984 */ /* 0x000fe20000000800 */
[----:B------:R-:W-:Y:S01]  /*c6a0*/  @!P3 LDGSTS.E.BYPASS.LTC128B.128 [R202+0x10000], desc[UR20][R2.64+0x100] ;  /* 0x1000010002cabfae */ /* 0x000fe2000b901d54 */
[--C-:B------:R-:W-:Y:S02]  /*c6b0*/  @!P4 LEA.HI.X R217, R135, R213, R134.reuse, 0x1, P2 ;  /* 0x000000d587d9c211 */ /* 0x100fe400010f0c86 */
[----:B------:R-:W-:Y:S01]  /*c6c0*/  IADD3 R132, P6, R201, R135, RZ ;  /* 0x00000087c9847210 */ /* 0x000fe20007fde0ff */
[----:B------:R-:W-:Y:S01]  /*c6d0*/  @P5 STS.128 [R202+0xc800], RZ ;  /* 0x00c800ffca005388 */ /* 0x000fe20000000c00 */
[-CC-:B------:R-:W-:Y:S02]  /*c6e0*/  @!P3 LEA.HI.X R215, R135, R213.reuse, R134.reuse, 0x1, P1 ;  /* 0x000000d587d7b211 */ /* 0x180fe400008f0c86 */
[-C--:B------:R-:W-:Y:S01]  /*c6f0*/  @!P4 LEA R226, P2, R132, R210.reuse, 0x1 ;  /* 0x000000d284e2c211 */ /* 0x080fe200078408ff */
[----:B------:R-:W-:Y:S01]  /*c700*/  @!PT LDS RZ, [RZ] ;  /* 0x00000000fffff984 */ /* 0x000fe20000000800 */
[----:B------:R-:W-:Y:S01]  /*c710*/  @!PT LDS RZ, [RZ] ;  /* 0x00000000fffff984 */ /* 0x000fe20000000800 */
[----:B------:R-:W-:Y:S01]  /*c720*/  @!PT LDS RZ, [RZ] ;  /* 0x00000000fffff984 */ /* 0x000fe20000000800 */
[----:B------:R-:W-:Y:S01]  /*c730*/  @!P5 LDGSTS.E.BYPASS.LTC128B.128 [R202+0xc800], desc[UR20][R224.64] ;  /* 0x0c800000e0cadfae */ /* 0x000fe2000b901d54 */
[----:B------:R-:W-:Y:S01]  /*c740*/  IMAD.X R134, R200, 0x1, R134, P6 ;  /* 0x00000001c8867824 */ /* 0x000fe200030e0686 */
[CC--:B------:R-:W-:Y:S02]  /*c750*/  @!P5 LEA R228, P6, R132.reuse, R210.reuse, 0x1 ;  /* 0x000000d284e4d211 */ /* 0x0c0fe400078c08ff */
[----:B------:R-:W-:Y:S01]  /*c760*/  @P4 STS.128 [R202+0xe800], RZ ;  /* 0x00e800ffca004388 */ /* 0x000fe20000000c00 */
[C---:B------:R-:W-:Y:S01]  /*c770*/  @!P3 LEA R212, P1, R132.reuse, R210, 0x1 ;  /* 0x000000d284d4b211 */ /* 0x040fe200078208ff */
[----:B------:R-:W-:Y:S01]  /*c780*/  IMAD.MOV.U32 R210, RZ, RZ, R2 ;  /* 0x000000ffffd27224 */ /* 0x000fe200078e0002 */
[CCC-:B------:R-:W-:Y:S01]  /*c790*/  @!P5 LEA.HI.X R229, R132.reuse, R213.reuse, R134.reuse, 0x1, P6 ;  /* 0x000000d584e5d211 */ /* 0x1c0fe200030f0c86 */
[----:B------:R-:W-:Y:S01]  /*c7a0*/  @!PT LDS RZ, [RZ] ;  /* 0x00000000fffff984 */ /* 0x000fe20000000800 */
[----:B------:R-:W-:Y:S01]  /*c7b0*/  @!PT LDS RZ, [RZ] ;  /* 0x00000000fffff984 */ /* 0x000fe20000000800 */
[----:B------:R-:W-:Y:S01]  /*c7c0*/  @!PT LDS RZ, [RZ] ;  /* 0x00000000fffff984 */ /* 0x000fe20000000800 */
[----:B------:R-:W-:Y:S01]  /*c7d0*/  @!P4 LDGSTS.E.BYPASS.LTC128B.128 [R202+0xe800], desc[UR20][R220.64+0x80] ;  /* 0x0e800080dccacfae */ /* 0x000fe2000b901d54 */
[CCC-:B------:R-:W-:Y:S02]  /*c7e0*/  @!P4 LEA.HI.X R227, R132.reuse, R213.reuse, R134.reuse, 0x1, P2 ;  /* 0x000000d584e3c211 */ /* 0x1c0fe400010f0c86 */
[----:B------:R-:W-:Y:S01]  /*c7f0*/  @!P3 LEA.HI.X R213, R132, R213, R134, 0x1, P1 ;  /* 0x000000d584d5b211 */ /* 0x000fe200008f0c86 */
[----:B------:R-:W-:Y:S01]  /*c800*/  @P3 STS.128 [R202+0x10800], RZ ;  /* 0x010800ffca003388 */ /* 0x000fe20000000c00 */
[----:B------:R-:W-:Y:S03]  /*c810*/  ISETP.LT.AND P1, PT, R199, UR11, PT ;  /* 0x0000000bc7007c0c */ /* 0x000fe6000bf21270 */
        /* <DEDUP_REMOVED lines=202> */
[----:B------:R-:W-:Y:S01]  /*d4c0*/  IABS R3, UR12 ;  /* 0x0000000c00037c13 */ /* 0x000fe20008000000 */
[----:B------:R-:W-:Y:S03]  /*d4d0*/  ULOP3.LUT UR12, UR12, UR9, URZ, 0x3c, !UPT ;  /* 0x000000090c0c7292 */ /* 0x000fe6000f8e3c3f */
[----:B------:R-:W-:Y:S01]  /*d4e0*/  IABS R2, UR30 ;  /* 0x0000001e00027c13 */ /* 0x000fe20008000000 */
[----:B------:R-:W-:Y:S01]  /*d4f0*/  ULOP3.LUT UR30, UR30, UR9, URZ, 0x3c, !UPT ;  /* 0x000000091e1e7292 */ /* 0x000fe2000f8e3c3f */
[----:B------:R-:W-:Y:S01]  /*d500*/  R2UR UR29, R3 ;  /* 0x00000000031d72ca */ /* 0x000fe200000e0000 */
[----:B------:R-:W-:Y:S01]  /*d510*/  UISETP.GE.AND UP3, UPT, UR12, URZ, UPT ;  /* 0x0000003f0c00728c */ /* 0x000fe2000bf66270 */
        /* <DEDUP_REMOVED lines=23> */
[----:B------:R-:W-:Y:S01]  /*d690*/  USEL UR31, UR6, UR31, !UP0 ;  /* 0x0000001f061f7287 */ /* 0x000fe2000c000000 */
[----:B------:R-:W-:Y:S03]  /*d6a0*/  IMAD.U32 R2, RZ, RZ, UR33 ;  /* 0x00000021ff027e24 */ /* 0x000fe6000f8e00ff */
[----:B------:R-:W-:Y:S01]  /*d6b0*/  LEA R134, P1, R134, UR16, 0x2 ;  /* 0x0000001086867c11 */ /* 0x000fe2000f8210ff */
[----:B------:R-:W-:Y:S01]  /*d6c0*/  UIADD3 UR24, UR33, -UR31, URZ ;  /* 0x8000001f21187290 */ /* 0x000fe2000fffe03f */
[----:B------:R-:W-:Y:S01]  /*d6d0*/  IMAD.U32 R132, RZ, RZ, UR31 ;  /* 0x0000001fff847e24 */ /* 0x000fe2000f8e00ff */
[----:B------:R-:W-:Y:S02]  /*d6e0*/  MOV R3, UR31 ;  /* 0x0000001f00037c02 */ /* 0x000fe40008000f00 */
[----:B------:R-:W-:Y:S01]  /*d6f0*/  LEA.HI.X.SX32 R135, R2, UR17, 0x2, P1 ;  /* 0x0000001102877c11 */ /* 0x000fe200088f16ff */
[----:B------:R-:W-:Y:S01]  /*d700*/  UIMAD UR24, UR24, UR9, -0x40 ;  /* 0xffffffc0181874a4 */ /* 0x000fe2000f8e0209 */
[----:B------:R-:W-:Y:S02]  /*d710*/  LEA R136, P2, R132, UR16, 0x2 ;  /* 0x0000001084887c11 */ /* 0x000fe4000f8410ff */
[----:B------:R-:W-:Y:S01]  /*d720*/  R2UR UR28, R134 ;  /* 0x00000000861c72ca */ /* 0x000fe200000e0000 */
[----:B------:R-:W-:Y:S01]  /*d730*/  USHF.R.S32.HI UR12, URZ, 0x1f, UR24 ;  /* 0x0000001f3f0c7899 */ /* 0x000fe20008011418 */
[----:B------:R-:W-:Y:S02]  /*d740*/  LEA.HI.X.SX32 R137, R3, UR17, 0x2, P2 ;  /* 0x0000001103897c11 */ /* 0x000fe400090f16ff */
[----:B------:R-:W-:Y:S01]  /*d750*/  R2UR UR29, R135 ;  /* 0x00000000871d72ca */ /* 0x000fe200000e0000 */
[----:B------:R-:W1:Y:S01]  /*d760*/  LDC.64 R2, c[0x0][0x230] ;  /* 0x00008c00ff027b82 */ /* 0x000e620000000a00 */
[----:B------:R-:W-:Y:S02]  /*d770*/  R2UR UR34, R136 ;  /* 0x00000000882272ca */ /* 0x000fe400000e0000 */
[----:B------:R-:W-:Y:S05]  /*d780*/  R2UR UR35, R137 ;  /* 0x00000000892372ca */ /* 0x000fea00000e0000 */
[----:B------:R-:W2:Y:S01]  /*d790*/  LDC.64 R134, c[0x0][0x248] ;  /* 0x00009200ff867b82 */ /* 0x000ea20000000a00 */
[----:B------:R-:W-:Y:S03]  /*d7a0*/  IMAD.U32 R142, RZ, RZ, UR28 ;  /* 0x0000001cff8e7e24 */ /* 0x000fe6000f8e00ff */
[----:B------:R-:W-:Y:S02]  /*d7b0*/  IMAD.U32 R143, RZ, RZ, UR29 ;  /* 0x0000001dff8f7e24 */ /* 0x000fe4000f8e00ff */
[----:B------:R-:W-:Y:S02]  /*d7c0*/  MOV R140, UR34 ;  /* 0x00000022008c7c02 */ /* 0x000fe40008000f00 */
[----:B------:R-:W-:Y:S01]  /*d7d0*/  IMAD.U32 R141, RZ, RZ, UR35 ;  /* 0x00000023ff8d7e24 */ /* 0x000fe2000f8e00ff */
[----:B------:R-:W3:Y:S04]  /*d7e0*/  LDG.E R137, desc[UR20][R142.64] ;  /* 0x000000148e897981 */ /* 0x000ee8000c1e1900 */
[----:B------:R-:W3:Y:S01]  /*d7f0*/  LDG.E R136, desc[UR20][R140.64] ;  /* 0x000000148c887981 */ /* 0x000ee2000c1e1900 */
        /* <DEDUP_REMOVED lines=11> */
.L_x_3213:
        /* <DEDUP_REMOVED lines=89> */
.L_x_3212:
[----:B------:R-:W-:Y:S01]  /*de40*/  MOV R3, UR11 ;  /* 0x0000000b00037c02 */ /* 0x000fe20008000f00 */
[----:B-1----:R-:W-:Y:S03]  /*de50*/  LDSM.16.MT88.4 R140, [R190+0xc000] ;  /* 0x00c00000be8c783b */ /* 0x002fe60000004200 */
[----:B------:R-:W-:Y:S04]  /*de60*/  LEA R2, R3, R204, 0x6 ;  /* 0x000000cc03027211 */ /* 0x000fe800078e30ff */
[C---:B------:R-:W-:Y:S01]  /*de70*/  IADD3 R134, R2.reuse, 0x1, RZ ;  /* 0x0000000102867810 */ /* 0x040fe20007ffe0ff */
[----:B------:R-:W-:Y:S01]  /*de80*/  LDSM.16.MT88.4 R144, [R189+0xc000] ;  /* 0x00c00000bd90783b */ /* 0x000fe20000004200 */
[----:B------:R-:W-:Y:S02]  /*de90*/  I2FP.F32.S32 R3, R2 ;  /* 0x0000000200037245 */ /* 0x000fe40000201400 */
[C---:B------:R-:W-:Y:S02]  /*dea0*/  IADD3 R132, R2.reuse, 0x9, RZ ;  /* 0x0000000902847810 */ /* 0x040fe40007ffe0ff */
[----:B------:R-:W-:Y:S01]  /*deb0*/  I2FP.F32.S32 R134, R134 ;  /* 0x0000008600867245 */ /* 0x000fe20000201400 */
[C---:B------:R-:W-:Y:S01]  /*dec0*/  FFMA.FTZ R6, R3.reuse, UR5, R6 ;  /* 0x0000000503067c23 */ /* 0x040fe20008010006 */
[----:B------:R-:W-:Y:S01]  /*ded0*/  FFMA.FTZ R4, R3, UR5, R4 ;  /* 0x0000000503047c23 */ /* 0x000fe20008010004 */
[----:B------:R-:W-:Y:S01]  /*dee0*/  I2FP.F32.S32 R132, R132 ;  /* 0x0000008400847245 */ /* 0x000fe20000201400 */
[----:B------:R-:W-:Y:S01]  /*def0*/  LDSM.16.MT88.4 R148, [R189+0xc800] ;  /* 0x00c80000bd94783b */ /* 0x000fe20000004200 */
[----:B------:R-:W-:Y:S01]  /*df00*/  IADD3 R135, R2, 0x8, RZ ;  /* 0x0000000802877810 */ /* 0x000fe20007ffe0ff */
[----:B------:R-:W-:Y:S01]  /*df10*/  FFMA.FTZ R7, R134, UR5, R7 ;  /* 0x0000000586077c23 */ /* 0x000fe20008010007 */
[----:B------:R-:W-:Y:S01]  /*df20*/  IADD3 R3, R2, 0x10, RZ ;  /* 0x0000001002037810 */ /* 0x000fe20007ffe0ff */
[----:B------:R-:W-:Y:S01]  /*df30*/  FFMA.FTZ R5, R134, UR5, R5 ;  /* 0x0000000586057c23 */ /* 0x000fe20008010005 */
[----:B------:R-:W-:Y:S01]  /*df40*/  I2FP.F32.S32 R135, R135 ;  /* 0x0000008700877245 */ /* 0x000fe20000201400 */
[C---:B------:R-:W-:Y:S01]  /*df50*/  FFMA.FTZ R11, R132.reuse, UR5, R11 ;  /* 0x00000005840b7c23 */ /* 0x040fe2000801000b */
[----:B------:R-:W-:Y:S01]  /*df60*/  I2FP.F32.S32 R3, R3 ;  /* 0x0000000300037245 */ /* 0x000fe20000201400 */
[----:B------:R-:W-:Y:S01]  /*df70*/  FFMA.FTZ R9, R132, UR5, R9 ;  /* 0x0000000584097c23 */ /* 0x000fe20008010009 */
[C---:B------:R-:W-:Y:S01]  /*df80*/  IADD3 R134, R2.reuse, 0x11, RZ ;  /* 0x0000001102867810 */ /* 0x040fe20007ffe0ff */
[C---:B------:R-:W-:Y:S01]  /*df90*/  FFMA.FTZ R10, R135.reuse, UR5, R10 ;  /* 0x00000005870a7c23 */ /* 0x040fe2000801000a */
[C---:B------:R-:W-:Y:S01]  /*dfa0*/  IADD3 R132, R2.reuse, 0x19, RZ ;  /* 0x0000001902847810 */ /* 0x040fe20007ffe0ff */
[----:B------:R-:W-:Y:S01]  /*dfb0*/  FFMA.FTZ R8, R135, UR5, R8 ;  /* 0x0000000587087c23 */ /* 0x000fe20008010008 */
[----:B------:R-:W-:Y:S01]  /*dfc0*/  I2FP.F32.S32 R134, R134 ;  /* 0x0000008600867245 */ /* 0x000fe20000201400 */
[C---:B------:R-:W-:Y:S01]  /*dfd0*/  FFMA.FTZ R14, R3.reuse, UR5, R14 ;  /* 0x00000005030e7c23 */ /* 0x040fe2000801000e */
        /* <DEDUP_REMOVED lines=8> */
[----:B------:R-:W-:Y:S01]  /*e060*/  IADD3 R134, R2, 0x21, RZ ;  /* 0x0000002102867810 */ /* 0x000fe20007ffe0ff */
[C---:B------:R-:W-:Y:S01]  /*e070*/  FFMA.FTZ R19, R132.reuse, UR5, R19 ;  /* 0x0000000584137c23 */ /* 0x040fe20008010013 */
[----:B------:R-:W-:Y:S01]  /*e080*/  I2FP.F32.S32 R3, R3 ;  /* 0x0000000300037245 */ /* 0x000fe20000201400 */
[----:B------:R-:W-:Y:S01]  /*e090*/  FFMA.FTZ R17, R132, UR5, R17 ;  /* 0x0000000584117c23 */ /* 0x000fe20008010011 */
[----:B------:R-:W-:Y:S01]  /*e0a0*/  FMNMX.FTZ R136, R6, R0, !PT ;  /* 0x0000000006887209 */ /* 0x000fe20007810000 */
[C---:B------:R-:W-:Y:S01]  /*e0b0*/  FFMA.FTZ R18, R135.reuse, UR5, R18 ;  /* 0x0000000587127c23 */ /* 0x040fe20008010012 */
[----:B------:R-:W-:Y:S01]  /*e0c0*/  FMNMX.FTZ R132, R4, R133, !PT ;  /* 0x0000008504847209 */ /* 0x000fe20007810000 */
[----:B------:R-:W-:Y:S01]  /*e0d0*/  FFMA.FTZ R16, R135, UR5, R16 ;  /* 0x0000000587107c23 */ /* 0x000fe20008010010 */
[----:B------:R-:W-:Y:S01]  /*e0e0*/  I2FP.F32.S32 R134, R134 ;  /* 0x0000008600867245 */ /* 0x000fe20000201400 */
[C---:B------:R-:W-:Y:S01]  /*e0f0*/  FFMA.FTZ R22, R3.reuse, UR5, R22 ;  /* 0x0000000503167c23 */ /* 0x040fe20008010016 */
[----:B------:R-:W-:Y:S01]  /*e100*/  FFMA.FTZ R20, R3, UR5, R20 ;  /* 0x0000000503147c23 */ /* 0x000fe20008010014 */
[----:B------:R-:W-:Y:S01]  /*e110*/  FMNMX.FTZ R135, R7, R136, !PT ;  /* 0x0000008807877209 */ /* 0x000fe20007810000 */
[----:B------:R-:W-:Y:S01]  /*e120*/  LDSM.16.MT88.4 R156, [R189+0xe800] ;  /* 0x00e80000bd9c783b */ /* 0x000fe20000004200 */
[----:B------:R-:W-:Y:S01]  /*e130*/  FMNMX.FTZ R3, R5, R132, !PT ;  /* 0x0000008405037209 */ /* 0x000fe20007810000 */
[C---:B------:R-:W-:Y:S01]  /*e140*/  FFMA.FTZ R23, R134.reuse, UR5, R23 ;  /* 0x0000000586177c23 */ /* 0x040fe20008010017 */
[----:B------:R-:W-:Y:S01]  /*e150*/  FFMA.FTZ R21, R134, UR5, R21 ;  /* 0x0000000586157c23 */ /* 0x000fe20008010015 */
[----:B------:R-:W-:Y:S02]  /*e160*/  FMNMX.FTZ R132, R10, R135, !PT ;  /* 0x000000870a847209 */ /* 0x000fe40007810000 */
[----:B------:R-:W-:Y:S02]  /*e170*/  FMNMX.FTZ R134, R8, R3, !PT ;  /* 0x0000000308867209 */ /* 0x000fe40007810000 */
[----:B------:R-:W-:Y:S02]  /*e180*/  IADD3 R137, R2, 0x28, RZ ;  /* 0x0000002802897810 */ /* 0x000fe40007ffe0ff */
[----:B------:R-:W-:Y:S02]  /*e190*/  FMNMX.FTZ R3, R11, R132, !PT ;  /* 0x000000840b037209 */ /* 0x000fe40007810000 */
[----:B------:R-:W-:Y:S02]  /*e1a0*/  FMNMX.FTZ R135, R9, R134, !PT ;  /* 0x0000008609877209 */ /* 0x000fe40007810000 */
[----:B------:R-:W-:Y:S02]  /*e1b0*/  I2FP.F32.S32 R137, R137 ;  /* 0x0000008900897245 */ /* 0x000fe40000201400 */
[----:B------:R-:W-:Y:S02]  /*e1c0*/  FMNMX.FTZ R136, R14, R3, !PT ;  /* 0x000000030e887209 */ /* 0x000fe40007810000 */
[----:B------:R-:W-:Y:S01]  /*e1d0*/  FMNMX.FTZ R134, R12, R135, !PT ;  /* 0x000000870c867209 */ /* 0x000fe20007810000 */
[C---:B------:R-:W-:Y:S01]  /*e1e0*/  FFMA.FTZ R26, R137.reuse, UR5, R26 ;  /* 0x00000005891a7c23 */ /* 0x040fe2000801001a */
[----:B------:R-:W-:Y:S01]  /*e1f0*/  FFMA.FTZ R24, R137, UR5, R24 ;  /* 0x0000000589187c23 */ /* 0x000fe20008010018 */
[----:B------:R-:W-:Y:S02]  /*e200*/  FMNMX.FTZ R135, R15, R136, !PT ;  /* 0x000000880f877209 */ /* 0x000fe40007810000 */
[----:B------:R-:W-:Y:S02]  /*e210*/  FMNMX.FTZ R137, R13, R134, !PT ;  /* 0x000000860d897209 */ /* 0x000fe40007810000 */
[----:B------:R-:W-:Y:S02]  /*e220*/  FMNMX.FTZ R134, R18, R135, !PT ;  /* 0x0000008712867209 */ /* 0x000fe40007810000 */
[----:B------:R-:W-:Y:S02]  /*e230*/  FMNMX.FTZ R136, R16, R137, !PT ;  /* 0x0000008910887209 */ /* 0x000fe40007810000 */
[C---:B------:R-:W-:Y:S02]  /*e240*/  IADD3 R3, R2.reuse, 0x30, RZ ;  /* 0x0000003002037810 */ /* 0x040fe40007ffe0ff */
[----:B------:R-:W-:Y:S02]  /*e250*/  IADD3 R132, R2, 0x29, RZ ;  /* 0x0000002902847810 */ /* 0x000fe40007ffe0ff */
[----:B------:R-:W-:Y:S02]  /*e260*/  FMNMX.FTZ R135, R19, R134, !PT ;  /* 0x0000008613877209 */ /* 0x000fe40007810000 */
[----:B------:R-:W-:Y:S02]  /*e270*/  FMNMX.FTZ R137, R17, R136, !PT ;  /* 0x0000008811897209 */ /* 0x000fe40007810000 */
        /* <DEDUP_REMOVED lines=10> */
[----:B------:R-:W-:Y:S02]  /*e320*/  IADD3 R132, R2, 0x31, RZ ;  /* 0x0000003102847810 */ /* 0x000fe40007ffe0ff */
        /* <DEDUP_REMOVED lines=11> */
[C---:B------:R-:W-:Y:S01]  /*e3e0*/  FFMA.FTZ R34, R135.reuse, UR5, R34 ;  /* 0x0000000587227c23 */ /* 0x040fe20008010022 */
[----:B------:R-:W-:Y:S01]  /*e3f0*/  FMNMX.FTZ R132, R28, R3, !PT ;  /* 0x000000031c847209 */ /* 0x000fe20007810000 */
[----:B------:R-:W-:Y:S01]  /*e400*/  FFMA.FTZ R32, R135, UR5, R32 ;  /* 0x0000000587207c23 */ /* 0x000fe20008010020 */
        /* <DEDUP_REMOVED lines=46> */
[----:B----4-:R-:W-:Y:S03]  /*e6f0*/  FFMA.FTZ R133, R11, UR4, -R166 ;  /* 0x000000040b857c23 */ /* 0x010fe600080108a6 */
[----:B------:R-:W2:Y:S01]  /*e700*/  MUFU.EX2 R135, R135 ;  /* 0x0000008700877308 */ /* 0x000ea20000000800 */
[C---:B-----5:R-:W-:Y:S01]  /*e710*/  FMUL.FTZ R6, R0.reuse, R130 ;  /* 0x0000008200067220 */ /* 0x060fe20000410000 */
        /* <DEDUP_REMOVED lines=39> */
[--C-:B------:R-:W-:Y:S01]  /*e990*/  FFMA.FTZ R214, R24, UR4, -R164.reuse ;  /* 0x0000000418d67c23 */ /* 0x100fe200080108a4 */
[----:B------:R-:W-:Y:S01]  /*e9a0*/  FFMA.FTZ R215, R25, UR4, -R164 ;  /* 0x0000000419d77c23 */ /* 0x000fe200080108a4 */
        /* <DEDUP_REMOVED lines=35> */
[----:B------:R-:W-:Y:S01]  /*ebe0*/  ISETP.LT.AND P1, PT, R199, UR11, PT ;  /* 0x0000000bc7007c0c */ /* 0x000fe2000bf21270 */
        /* <DEDUP_REMOVED lines=11> */
[----:B------:R-:W-:Y:S02]  /*eca0*/  LDSM.16.MT88.4 R144, [R190+0xc800] ;  /* 0x00c80000be90783b */ /* 0x000fe40000004200 */
[----:B------:R-:W-:Y:S03]  /*ecb0*/  FMUL.FTZ R93, R2, R93 ;  /* 0x0000005d025d7220 */ /* 0x000fe60000410000 */
        /* <DEDUP_REMOVED lines=15> */
[C---:B------:R-:W-:Y:S01]  /*edb0*/  FMUL.FTZ R100, R2.reuse, R100 ;  /* 0x0000006402647220 */ /* 0x040fe20000410000 */
[----:B------:R-:W-:Y:S01]  /*edc0*/  FMUL.FTZ R101, R2, R101 ;  /* 0x0000006502657220 */ /* 0x000fe20000410000 */
[C---:B------:R-:W-:Y:S03]  /*edd0*/  FMUL.FTZ R106, R0.reuse, R106 ;  /* 0x0000006a006a7220 */ /* 0x040fe60000410000 */
[----:B------:R-:W-:Y:S01]  /*ede0*/  FMUL.FTZ R107, R0, R107 ;  /* 0x0000006b006b7220 */ /* 0x000fe20000410000 */
[C---:B------:R-:W-:Y:S01]  /*edf0*/  FMUL.FTZ R104, R2.reuse, R104 ;  /* 0x0000006802687220 */ /* 0x040fe20000410000 */
[----:B------:R-:W-:Y:S01]  /*ee00*/  FMUL.FTZ R105, R2, R105 ;  /* 0x0000006902697220 */ /* 0x000fe20000410000 */
[C---:B------:R-:W-:Y:S01]  /*ee10*/  FMUL.FTZ R110, R0.reuse, R110 ;  /* 0x0000006e006e7220 */ /* 0x040fe20000410000 */
[----:B------:R-:W-:Y:S01]  /*ee20*/  FMUL.FTZ R111, R0, R111 ;  /* 0x0000006f006f7220 */ /* 0x000fe20000410000 */
[C---:B------:R-:W-:Y:S01]  /*ee30*/  FMUL.FTZ R108, R2.reuse, R108 ;  /* 0x0000006c026c7220 */ /* 0x040fe20000410000 */
[C---:B---3--:R-:W-:Y:S03]  /*ee40*/  HMMA.16816.F32 R76, R128.reuse, R124, R76 ;  /* 0x0000007c804c723c */ /* 0x048fe6000000184c */
[----:B------:R-:W-:Y:S01]  /*ee50*/  FMUL.FTZ R109, R2, R109 ;  /* 0x0000006d026d7220 */ /* 0x000fe20000410000 */
[--C-:B------:R-:W-:Y:S01]  /*ee60*/  FFMA.FTZ R170, R18, UR4, -R166.reuse ;  /* 0x0000000412aa7c23 */ /* 0x100fe200080108a6 */
[----:B------:R-:W-:Y:S01]  /*ee70*/  FFMA.FTZ R169, R19, UR4, -R166 ;  /* 0x0000000413a97c23 */ /* 0x000fe200080108a6 */
[C---:B------:R-:W-:Y:S01]  /*ee80*/  HMMA.16816.F32 R80, R128.reuse, R126, R80 ;  /* 0x0000007e8050723c */ /* 0x040fe20000001850 */
[----:B------:R-:W3:Y:S03]  /*ee90*/  LDSM.16.MT88.4 R124, [R190+0x10000] ;  /* 0x01000000be7c783b */ /* 0x000ee60000004200 */
[----:B------:R-:W-:Y:S01]  /*eea0*/  MUFU.EX2 R170, R170 ;  /* 0x000000aa00aa7308 */ /* 0x000fe20000000800 */
[--C-:B------:R-:W-:Y:S01]  /*eeb0*/  FFMA.FTZ R171, R12, UR4, -R164.reuse ;  /* 0x000000040cab7c23 */ /* 0x100fe200080108a4 */
[C---:B-1----:R-:W-:Y:S05]  /*eec0*/  HMMA.16816.F32 R84, R128.reuse, R136, R84 ;  /* 0x000000888054723c */ /* 0x042fea0000001854 */
[C---:B------:R-:W-:Y:S01]  /*eed0*/  FMUL.FTZ R12, R2.reuse, R120 ;  /* 0x00000078020c7220 */ /* 0x040fe20000410000 */
[C---:B------:R-:W-:Y:S01]  /*eee0*/  HMMA.16816.F32 R88, R128.reuse, R138, R88 ;  /* 0x0000008a8058723c */ /* 0x040fe20000001858 */
[----:B------:R-:W1:Y:S01]  /*eef0*/  LDSM.16.MT88.4 R136, [R189+0x10000] ;  /* 0x01000000bd88783b */ /* 0x000e620000004200 */
[----:B------:R-:W4:Y:S03]  /*ef00*/  MUFU.EX2 R169, R169 ;  /* 0x000000a900a97308 */ /* 0x000f260000000800 */
[--C-:B------:R-:W-:Y:S01]  /*ef10*/  FFMA.FTZ R172, R13, UR4, -R164.reuse ;  /* 0x000000040dac7c23 */ /* 0x100fe200080108a4 */
[C---:B--2---:R-:W-:Y:S06]  /*ef20*/  HMMA.16816.F32 R92, R128.reuse, R140, R92 ;  /* 0x0000008c805c723c */ /* 0x044fec000000185c */
[----:B------:R-:W-:Y:S01]  /*ef30*/  MUFU.EX2 R171, R171 ;  /* 0x000000ab00ab7308 */ /* 0x000fe20000000800 */
[----:B------:R-:W-:Y:S01]  /*ef40*/  FMUL.FTZ R13, R2, R121 ;  /* 0x00000079020d7220 */ /* 0x000fe20000410000 */
[C---:B------:R-:W-:Y:S01]  /*ef50*/  HMMA.16816.F32 R96, R128.reuse, R142, R96 ;  /* 0x0000008e8060723c */ /* 0x040fe20000001860 */
[----:B------:R-:W2:Y:S02]  /*ef60*/  LDSM.16.MT88.4 R140, [R188+0x10000] ;  /* 0x01000000bc8c783b */ /* 0x000ea40000004200 */
[--C-:B------:R-:W-:Y:S01]  /*ef70*/  FFMA.FTZ R173, R16, UR4, -R164.reuse ;  /* 0x0000000410ad7c23 */ /* 0x100fe200080108a4 */
[----:B------:R-:W-:Y:S04]  /*ef80*/  FFMA.FTZ R174, R17, UR4, -R164 ;  /* 0x0000000411ae7c23 */ /* 0x000fe800080108a4 */
[----:B------:R-:W5:Y:S03]  /*ef90*/  MUFU.EX2 R172, R172 ;  /* 0x000000ac00ac7308 */ /* 0x000f660000000800 */
[C---:B------:R-:W-:Y:S01]  /*efa0*/  FMUL.FTZ R18, R0.reuse, R118 ;  /* 0x0000007600127220 */ /* 0x040fe20000410000 */
[----:B------:R-:W-:Y:S01]  /*efb0*/  LDSM.16.MT88.4 R120, [R192+0xe800] ;  /* 0x00e80000c078783b */ /* 0x000fe20000004200 */
[----:B------:R-:W-:Y:S01]  /*efc0*/  FMUL.FTZ R19, R0, R119 ;  /* 0x0000007700137220 */ /* 0x000fe20000410000 */
[----:B----4-:R-:W-:Y:S01]  /*efd0*/  F2FP.F16.F32.PACK_AB R119, R169, R170 ;  /* 0x000000aaa977723e */ /* 0x010fe200000000ff */
[C---:B------:R-:W-:Y:S01]  /*efe0*/  FMUL.FTZ R16, R2.reuse, R116 ;  /* 0x0000007402107220 */ /* 0x040fe20000410000 */
[----:B------:R-:W-:Y:S01]  /*eff0*/  FMUL.FTZ R17, R2, R117 ;  /* 0x0000007502117220 */ /* 0x000fe20000410000 */
[----:B------:R-:W-:Y:S01]  /*f000*/  F2FP.F16.F32.PACK_AB R117, R168, R167 ;  /* 0x000000a7a875723e */ /* 0x000fe200000000ff */
[----:B------:R-:W-:Y:S01]  /*f010*/  MUFU.EX2 R173, R173 ;  /* 0x000000ad00ad7308 */ /* 0x000fe20000000800 */
[C---:B---3--:R-:W-:Y:S03]  /*f020*/  HMMA.16816.F32 R100, R128.reuse, R124, R100 ;  /* 0x0000007c8064723c */ /* 0x048fe60000001864 */
[C---:B------:R-:W-:Y:S01]  /*f030*/  FMUL.FTZ R114, R0.reuse, R114 ;  /* 0x0000007200727220 */ /* 0x040fe20000410000 */
[----:B------:R-:W-:Y:S01]  /*f040*/  FMUL.FTZ R115, R0, R115 ;  /* 0x0000007300737220 */ /* 0x000fe20000410000 */
[----:B------:R-:W-:Y:S01]  /*f050*/  FMUL.FTZ R112, R2, R112 ;  /* 0x0000007002707220 */ /* 0x000fe20000410000 */
[C---:B------:R-:W-:Y:S01]  /*f060*/  HMMA.16816.F32 R104, R128.reuse, R126, R104 ;  /* 0x0000007e8068723c */ /* 0x040fe20000001868 */
[----:B------:R-:W3:Y:S02]  /*f070*/  LDSM.16.MT88.4 R124, [R192+0xc800] ;  /* 0x00c80000c07c783b */ /* 0x000ee40000004200 */
[----:B------:R-:W4:Y:S02]  /*f080*/  MUFU.EX2 R174, R174 ;  /* 0x000000ae00ae7308 */ /* 0x000f240000000800 */
[----:B-----5:R-:W-:Y:S01]  /*f090*/  F2FP.F16.F32.PACK_AB R116, R172, R171 ;  /* 0x000000abac74723e */ /* 0x020fe200000000ff */
[C---:B-1----:R-:W-:Y:S05]  /*f0a0*/  HMMA.16816.F32 R108, R128.reuse, R136, R108 ;  /* 0x00000088806c723c */ /* 0x042fea000000186c */
[----:B------:R-:W-:Y:S01]  /*f0b0*/  FMUL.FTZ R113, R2, R113 ;  /* 0x0000007102717220 */ /* 0x000fe20000410000 */
[C---:B------:R-:W-:Y:S01]  /*f0c0*/  HMMA.16816.F32 R12, R128.reuse, R138, R12 ;  /* 0x0000008a800c723c */ /* 0x040fe2000000180c */
[----:B------:R-:W1:Y:S04]  /*f0d0*/  LDSM.16.MT88.4 R136, [R190+0xe800] ;  /* 0x00e80000be88783b */ /* 0x000e680000004200 */
[----:B------:R-:W-:Y:S01]  /*f0e0*/  FFMA.FTZ R175, R22, UR4, -R166 ;  /* 0x0000000416af7c23 */ /* 0x000fe200080108a6 */
[C---:B--2---:R-:W-:Y:S05]  /*f0f0*/  HMMA.16816.F32 R16, R128.reuse, R140, R16 ;  /* 0x0000008c8010723c */ /* 0x044fea0000001810 */
[----:B----4-:R-:W-:Y:S01]  /*f100*/  F2FP.F16.F32.PACK_AB R118, R174, R173 ;  /* 0x000000adae76723e */ /* 0x010fe200000000ff */
[----:B------:R-:W-:Y:S01]  /*f110*/  HMMA.16816.F32 R112, R128, R142, R112 ;  /* 0x0000008e8070723c */ /* 0x000fe20000001870 */
[----:B------:R-:W2:Y:S01]  /*f120*/  LDSM.16.MT88.4 R128, [R188+0xe800] ;  /* 0x00e80000bc80783b */ /* 0x000ea20000004200 */
[----:B------:R-:W-:Y:S03]  /*f130*/  MUFU.EX2 R175, R175 ;  /* 0x000000af00af7308 */ /* 0x000fe60000000800 */
[----:B------:R-:W-:Y:S01]  /*f140*/  FFMA.FTZ R212, R21, UR4, -R164 ;  /* 0x0000000415d47c23 */ /* 0x000fe200080108a4 */
[----:B------:R-:W-:Y:S01]  /*f150*/  F2FP.F16.F32.PACK_AB R22, R215, R214 ;  /* 0x000000d6d716723e */ /* 0x000fe200000000ff */
[----:B------:R-:W-:Y:S01]  /*f160*/  FFMA.FTZ R163, R0, R209, R163 ;  /* 0x000000d100a37223 */ /* 0x000fe200000100a3 */
[----:B------:R-:W-:Y:S01]  /*f170*/  MOV R0, R3 ;  /* 0x0000000300007202 */ /* 0x000fe20000000f00 */
[----:B------:R-:W-:Y:S03]  /*f180*/  LDSM.16.MT88.4 R140, [R188+0x10800] ;  /* 0x01080000bc8c783b */ /* 0x000fe60000004200 */
[----:B------:R-:W-:Y:S01]  /*f190*/  MUFU.EX2 R212, R212 ;  /* 0x000000d400d47308 */ /* 0x000fe20000000800 */
[----:B------:R-:W-:Y:S01]  /*f1a0*/  FFMA.FTZ R165, R2, R211, R165 ;  /* 0x000000d302a57223 */ /* 0x000fe200000100a5 */
[----:B------:R-:W-:Y:S03]  /*f1b0*/  FADD.FTZ R163, R135, R163 ;  /* 0x000000a387a37221 */ /* 0x000fe60000010000 */
        /* <DEDUP_REMOVED lines=24> */
[----:B------:R-:W4:Y:S04]  /*f340*/  LDSM.16.MT88.4 R120, [R190+0x10800] ;  /* 0x01080000be78783b */ /* 0x000f280000004200 */
[----:B------:R-:W-:Y:S01]  /*f350*/  FADD.FTZ R173, R173, R172 ;  /* 0x000000acadad7221 */ /* 0x000fe20000010000 */
[C---:B-1----:R-:W-:Y:S05]  /*f360*/  HMMA.16816.F32 R68, R116.reuse, R136, R68 ;  /* 0x000000887444723c */ /* 0x042fea0000001844 */
[----:B------:R-:W-:Y:S01]  /*f370*/  FADD.FTZ R170, R169, R170 ;  /* 0x000000aaa9aa7221 */ /* 0x000fe20000010000 */
[C---:B------:R-:W-:Y:S01]  /*f380*/  HMMA.16816.F32 R72, R116.reuse, R138, R72 ;  /* 0x0000008a7448723c */ /* 0x040fe20000001848 */
[----:B------:R-:W1:Y:S04]  /*f390*/  LDSM.16.MT88.4 R136, [R189+0x10800] ;  /* 0x01080000bd88783b */ /* 0x000e680000004200 */
[----:B------:R-:W-:Y:S01]  /*f3a0*/  FADD.FTZ R174, R174, R173 ;  /* 0x000000adaeae7221 */ /* 0x000fe20000010000 */
[C---:B------:R-:W-:Y:S05]  /*f3b0*/  HMMA.16816.F32 R76, R116.reuse, R156, R76 ;  /* 0x0000009c744c723c */ /* 0x040fea000000184c */
[----:B------:R-:W-:Y:S01]  /*f3c0*/  MOV R133, R132 ;  /* 0x0000008400857202 */ /* 0x000fe20000000f00 */
[C---:B------:R-:W-:Y:S05]  /*f3d0*/  HMMA.16816.F32 R80, R116.reuse, R158, R80 ;  /* 0x0000009e7450723c */ /* 0x040fea0000001850 */
[--C-:B------:R-:W-:Y:S01]  /*f3e0*/  FFMA.FTZ R157, R26, UR4, -R166.reuse ;  /* 0x000000041a9d7c23 */ /* 0x100fe200080108a6 */
[C---:B--2---:R-:W-:Y:S05]  /*f3f0*/  HMMA.16816.F32 R84, R116.reuse, R128, R84 ;  /* 0x000000807454723c */ /* 0x044fea0000001854 */
[--C-:B------:R-:W-:Y:S01]  /*f400*/  FFMA.FTZ R158, R27, UR4, -R166.reuse ;  /* 0x000000041b9e7c23 */ /* 0x100fe200080108a6 */
[C---:B------:R-:W-:Y:S01]  /*f410*/  HMMA.16816.F32 R88, R116.reuse, R130, R88 ;  /* 0x000000827458723c */ /* 0x040fe20000001858 */
[----:B------:R-:W2:Y:S01]  /*f420*/  LDSM.16.MT88.4 R128, [R192+0xd000] ;  /* 0x00d00000c080783b */ /* 0x000ea20000004200 */
[----:B------:R-:W-:Y:S03]  /*f430*/  MUFU.EX2 R157, R157 ;  /* 0x0000009d009d7308 */ /* 0x000fe60000000800 */
[----:B------:R-:W-:Y:S01]  /*f440*/  FFMA.FTZ R156, R23, UR4, -R166 ;  /* 0x00000004179c7c23 */ /* 0x000fe200080108a6 */
[C---:B---3--:R-:W-:Y:S03]  /*f450*/  HMMA.16816.F32 R92, R116.reuse, R124, R92 ;  /* 0x0000007c745c723c */ /* 0x048fe6000000185c */
[----:B------:R-:W-:Y:S03]  /*f460*/  LDSM.16.MT88.4 R24, [R192+0xf000] ;  /* 0x00f00000c018783b */ /* 0x000fe60000004200 */
[----:B------:R-:W3:Y:S01]  /*f470*/  MUFU.EX2 R158, R158 ;  /* 0x0000009e009e7308 */ /* 0x000ee20000000800 */
[----:B------:R-:W-:Y:S01]  /*f480*/  FFMA.FTZ R159, R20, UR4, -R164 ;  /* 0x00000004149f7c23 */ /* 0x000fe200080108a4 */
[C---:B------:R-:W-:Y:S03]  /*f490*/  HMMA.16816.F32 R96, R116.reuse, R126, R96 ;  /* 0x0000007e7460723c */ /* 0x040fe60000001860 */
[----:B------:R-:W5:Y:S03]  /*f4a0*/  LDSM.16.MT88.4 R124, [R189+0xd000] ;  /* 0x00d00000bd7c783b */ /* 0x000f660000004200 */
[C---:B----4-:R-:W-:Y:S02]  /*f4b0*/  HMMA.16816.F32 R100, R116.reuse, R120, R100 ;  /* 0x000000787464723c */ /* 0x050fe40000001864 */
[----:B------:R-:W4:Y:S04]  /*f4c0*/  MUFU.EX2 R156, R156 ;  /* 0x0000009c009c7308 */ /* 0x000f280000000800 */
[C---:B------:R-:W-:Y:S01]  /*f4d0*/  HMMA.16816.F32 R104, R116.reuse, R122, R104 ;  /* 0x0000007a7468723c */ /* 0x040fe20000001868 */
[----:B------:R-:W5:Y:S05]  /*f4e0*/  LDSM.16.MT88.4 R120, [R190+0xf000] ;  /* 0x00f00000be78783b */ /* 0x000f6a0000004200 */
[----:B------:R-:W2:Y:S01]  /*f4f0*/  MUFU.EX2 R159, R159 ;  /* 0x0000009f009f7308 */ /* 0x000ea20000000800 */
[----:B---3--:R-:W-:Y:S01]  /*f500*/  F2FP.F16.F32.PACK_AB R23, R158, R157 ;  /* 0x0000009d9e17723e */ /* 0x008fe200000000ff */
[C---:B-1----:R-:W-:Y:S06]  /*f510*/  HMMA.16816.F32 R108, R116.reuse, R136, R108 ;  /* 0x00000088746c723c */ /* 0x042fec000000186c */
[C---:B------:R-:W-:Y:S01]  /*f520*/  HMMA.16816.F32 R12, R116.reuse, R138, R12 ;  /* 0x0000008a740c723c */ /* 0x040fe2000000180c */
[----:B------:R-:W1:Y:S04]  /*f530*/  LDSM.16.MT88.4 R136, [R189+0xf000] ;  /* 0x00f00000bd88783b */ /* 0x000e680000004200 */
[----:B----4-:R-:W-:Y:S01]  /*f540*/  F2FP.F16.F32.PACK_AB R21, R156, R175 ;  /* 0x000000af9c15723e */ /* 0x010fe200000000ff */
[C---:B------:R-:W-:Y:S05]  /*f550*/  HMMA.16816.F32 R16, R116.reuse, R140, R16 ;  /* 0x0000008c7410723c */ /* 0x040fea0000001810 */
[----:B--2---:R-:W-:Y:S01]  /*f560*/  F2FP.F16.F32.PACK_AB R20, R212, R159 ;  /* 0x0000009fd414723e */ /* 0x004fe200000000ff */
[----:B------:R-:W-:Y:S01]  /*f570*/  HMMA.16816.F32 R112, R116, R142, R112 ;  /* 0x0000008e7470723c */ /* 0x000fe20000001870 */
[----:B------:R-:W2:Y:S04]  /*f580*/  LDSM.16.MT88.4 R116, [R192+0x11000] ;  /* 0x01100000c074783b */ /* 0x000ea80000004200 */
[--C-:B------:R-:W-:Y:S01]  /*f590*/  FFMA.FTZ R140, R30, UR4, -R166.reuse ;  /* 0x000000041e8c7c23 */ /* 0x100fe200080108a6 */
[C---:B------:R-:W-:Y:S05]  /*f5a0*/  HMMA.16816.F32 R4, R20.reuse, R128, R4 ;  /* 0x000000801404723c */ /* 0x040fea0000001804 */
[--C-:B------:R-:W-:Y:S01]  /*f5b0*/  FFMA.FTZ R141, R31, UR4, -R166.reuse ;  /* 0x000000041f8d7c23 */ /* 0x100fe200080108a6 */
[C---:B------:R-:W-:Y:S01]  /*f5c0*/  HMMA.16816.F32 R8, R20.reuse, R130, R8 ;  /* 0x000000821408723c */ /* 0x040fe20000001808 */
[----:B------:R-:W-:Y:S04]  /*f5d0*/  MUFU.EX2 R140, R140 ;  /* 0x0000008c008c7308 */ /* 0x000fe80000000800 */
[--C-:B------:R-:W-:Y:S01]  /*f5e0*/  FFMA.FTZ R142, R34, UR4, -R166.reuse ;  /* 0x00000004228e7c23 */ /* 0x100fe200080108a6 */
[C---:B------:R-:W-:Y:S05]  /*f5f0*/  HMMA.16816.F32 R36, R20.reuse, R144, R36 ;  /* 0x000000901424723c */ /* 0x040fea0000001824 */
[----:B------:R-:W3:Y:S01]  /*f600*/  MUFU.EX2 R141, R141 ;  /* 0x0000008d008d7308 */ /* 0x000ee20000000800 */
[----:B------:R-:W-:Y:S01]  /*f610*/  FFMA.FTZ R166, R35, UR4, -R166 ;  /* 0x0000000423a67c23 */ /* 0x000fe200080108a6 */
[C---:B------:R-:W-:Y:S04]  /*f620*/  HMMA.16816.F32 R40, R20.reuse, R146, R40 ;  /* 0x000000921428723c */ /* 0x040fe80000001828 */
[--C-:B------:R-:W-:Y:S02]  /*f630*/  FFMA.FTZ R144, R28, UR4, -R164.reuse ;  /* 0x000000041c907c23 */ /* 0x100fe400080108a4 */
[C---:B-----5:R-:W-:Y:S02]  /*f640*/  HMMA.16816.F32 R44, R20.reuse, R124, R44 ;  /* 0x0000007c142c723c */ /* 0x060fe4000000182c */
[----:B------:R-:W-:Y:S03]  /*f650*/  MUFU.EX2 R142, R142 ;  /* 0x0000008e008e7308 */ /* 0x000fe60000000800 */
[--C-:B------:R-:W-:Y:S01]  /*f660*/  FFMA.FTZ R145, R29, UR4, -R164.reuse ;  /* 0x000000041d917c23 */ /* 0x100fe200080108a4 */
[C---:B------:R-:W-:Y:S01]  /*f670*/  HMMA.16816.F32 R48, R20.reuse, R126, R48 ;  /* 0x0000007e1430723c */ /* 0x040fe20000001830 */
[----:B------:R-:W-:Y:S05]  /*f680*/  LDSM.16.MT88.4 R124, [R188+0x11000] ;  /* 0x01100000bc7c783b */ /* 0x000fea0000004200 */
[----:B------:R-:W4:Y:S01]  /*f690*/  MUFU.EX2 R143, R166 ;  /* 0x000000a6008f7308 */ /* 0x000f220000000800 */
[--C-:B------:R-:W-:Y:S01]  /*f6a0*/  FFMA.FTZ R146, R32, UR4, -R164.reuse ;  /* 0x0000000420927c23 */ /* 0x100fe200080108a4 */
[C---:B------:R-:W-:Y:S01]  /*f6b0*/  HMMA.16816.F32 R52, R20.reuse, R148, R52 ;  /* 0x000000941434723c */ /* 0x040fe20000001834 */
[----:B------:R-:W-:Y:S02]  /*f6c0*/  LDSM.16.MT88.4 R28, [R192+0xd800] ;  /* 0x00d80000c01c783b */ /* 0x000fe40000004200 */
[----:B------:R-:W-:Y:S03]  /*f6d0*/  FFMA.FTZ R164, R33, UR4, -R164 ;  /* 0x0000000421a47c23 */ /* 0x000fe600080108a4 */
[C---:B------:R-:W-:Y:S02]  /*f6e0*/  HMMA.16816.F32 R56, R20.reuse, R150, R56 ;  /* 0x000000961438723c */ /* 0x040fe40000001838 */
[----:B------:R-:W-:Y:S01]  /*f6f0*/  MUFU.EX2 R144, R144 ;  /* 0x0000009000907308 */ /* 0x000fe20000000800 */
[----:B------:R-:W-:Y:S03]  /*f700*/  LDSM.16.MT88.4 R32, [R192+0xf800] ;  /* 0x00f80000c020783b */ /* 0x000fe60000004200 */
[C---:B------:R-:W-:Y:S06]  /*f710*/  HMMA.16816.F32 R60, R20.reuse, R24, R60 ;  /* 0x00000018143c723c */ /* 0x040fec000000183c */
[----:B------:R-:W5:Y:S01]  /*f720*/  MUFU.EX2 R145, R145 ;  /* 0x0000009100917308 */ /* 0x000f620000000800 */
[----:B------:R-:W-:Y:S01]  /*f730*/  FADD.FTZ R175, R175, R170 ;  /* 0x000000aaafaf7221 */ /* 0x000fe20000010000 */
[C---:B------:R-:W-:Y:S01]  /*f740*/  HMMA.16816.F32 R64, R20.reuse, R26, R64 ;  /* 0x0000001a1440723c */ /* 0x040fe20000001840 */
[----:B------:R-:W3:Y:S07]  /*f750*/  LDSM.16.MT88.4 R24, [R190+0x11000] ;  /* 0x01100000be18783b */ /* 0x000eee0000004200 */
[----:B------:R-:W-:Y:S01]  /*f760*/  MUFU.EX2 R146, R146 ;  /* 0x0000009200927308 */ /* 0x000fe20000000800 */
[C---:B------:R-:W-:Y:S03]  /*f770*/  HMMA.16816.F32 R68, R20.reuse, R120, R68 ;  /* 0x000000781444723c */ /* 0x040fe60000001844 */
[----:B------:R-:W-:Y:S03]  /*f780*/  FADD.FTZ R159, R159, R174 ;  /* 0x000000ae9f9f7221 */ /* 0x000fe60000010000 */
[C---:B------:R-:W-:Y:S01]  /*f790*/  HMMA.16816.F32 R72, R20.reuse, R122, R72 ;  /* 0x0000007a1448723c */ /* 0x040fe20000001848 */
[----:B------:R-:W4:Y:S02]  /*f7a0*/  LDSM.16.MT88.4 R120, [R189+0x11000] ;  /* 0x01100000bd78783b */ /* 0x000f240000004200 */
[----:B------:R-:W5:Y:S02]  /*f7b0*/  MUFU.EX2 R147, R164 ;  /* 0x000000a400937308 */ /* 0x000f640000000800 */
[----:B------:R-:W-:Y:S01]  /*f7c0*/  FADD.FTZ R156, R156, R175 ;  /* 0x000000af9c9c7221 */ /* 0x000fe20000010000 */
[C---:B-1----:R-:W-:Y:S05]  /*f7d0*/  HMMA.16816.F32 R76, R20.reuse, R136, R76 ;  /* 0x00000088144c723c */ /* 0x042fea000000184c */
[----:B------:R-:W-:Y:S01]  /*f7e0*/  FADD.FTZ R159, R212, R159 ;  /* 0x0000009fd49f7221 */ /* 0x000fe20000010000 */
[C---:B------:R-:W-:Y:S01]  /*f7f0*/  HMMA.16816.F32 R80, R20.reuse, R138, R80 ;  /* 0x0000008a1450723c */ /* 0x040fe20000001850 */
[----:B------:R-:W-:Y:S04]  /*f800*/  LDSM.16.MT88.4 R136, [R189+0xd800] ;  /* 0x00d80000bd88783b */ /* 0x000fe80000004200 */
[----:B------:R-:W-:Y:S01]  /*f810*/  FADD.FTZ R157, R157, R156 ;  /* 0x0000009c9d9d7221 */ /* 0x000fe20000010000 */
[C---:B------:R-:W-:Y:S05]  /*f820*/  HMMA.16816.F32 R84, R20.reuse, R152, R84 ;  /* 0x000000981454723c */ /* 0x040fea0000001854 */
[----:B------:R-:W-:Y:S01]  /*f830*/  FADD.FTZ R214, R214, R159 ;  /* 0x0000009fd6d67221 */ /* 0x000fe20000010000 */
[C---:B------:R-:W-:Y:S05]  /*f840*/  HMMA.16816.F32 R88, R20.reuse, R154, R88 ;  /* 0x0000009a1458723c */ /* 0x040fea0000001858 */
[----:B------:R-:W-:Y:S01]  /*f850*/  FADD.FTZ R157, R158, R157 ;  /* 0x0000009d9e9d7221 */ /* 0x000fe20000010000 */
[C---:B--2---:R-:W-:Y:S05]  /*f860*/  HMMA.16816.F32 R92, R20.reuse, R116, R92 ;  /* 0x00000074145c723c */ /* 0x044fea000000185c */
[----:B------:R-:W-:Y:S01]  /*f870*/  FADD.FTZ R215, R215, R214 ;  /* 0x000000d6d7d77221 */ /* 0x000fe20000010000 */
[C---:B------:R-:W-:Y:S01]  /*f880*/  HMMA.16816.F32 R96, R20.reuse, R118, R96 ;  /* 0x000000761460723c */ /* 0x040fe20000001860 */
[----:B------:R-:W1:Y:S05]  /*f890*/  LDSM.16.MT88.4 R116, [R190+0xd800] ;  /* 0x00d80000be74783b */ /* 0x000e6a0000004200 */
[C---:B---3--:R-:W-:Y:S06]  /*f8a0*/  HMMA.16816.F32 R100, R20.reuse, R24, R100 ;  /* 0x000000181464723c */ /* 0x048fec0000001864 */
[C---:B------:R-:W-:Y:S01]  /*f8b0*/  HMMA.16816.F32 R104, R20.reuse, R26, R104 ;  /* 0x0000001a1468723c */ /* 0x040fe20000001868 */
[----:B------:R-:W2:Y:S05]  /*f8c0*/  LDSM.16.MT88.4 R24, [R188+0xd800] ;  /* 0x00d80000bc18783b */ /* 0x000eaa0000004200 */
[C---:B----4-:R-:W-:Y:S06]  /*f8d0*/  HMMA.16816.F32 R108, R20.reuse, R120, R108 ;  /* 0x00000078146c723c */ /* 0x050fec000000186c */
[C---:B------:R-:W-:Y:S01]  /*f8e0*/  HMMA.16816.F32 R12, R20.reuse, R122, R12 ;  /* 0x0000007a140c723c */ /* 0x040fe2000000180c */
[----:B------:R-:W3:Y:S05]  /*f8f0*/  LDSM.16.MT88.4 R120, [R190+0xf800] ;  /* 0x00f80000be78783b */ /* 0x000eea0000004200 */
[C---:B------:R-:W-:Y:S06]  /*f900*/  HMMA.16816.F32 R16, R20.reuse, R124, R16 ;  /* 0x0000007c1410723c */ /* 0x040fec0000001810 */
[----:B------:R-:W-:Y:S07]  /*f910*/  HMMA.16816.F32 R112, R20, R126, R112 ;  /* 0x0000007e1470723c */ /* 0x000fee0000001870 */
[----:B------:R-:W-:Y:S01]  /*f920*/  F2FP.F16.F32.PACK_AB R21, R141, R140 ;  /* 0x0000008c8d15723e */ /* 0x000fe200000000ff */
[----:B------:R-:W-:Y:S03]  /*f930*/  FADD.FTZ R140, R140, R157 ;  /* 0x0000009d8c8c7221 */ /* 0x000fe60000010000 */
[----:B------:R-:W-:Y:S01]  /*f940*/  F2FP.F16.F32.PACK_AB R23, R143, R142 ;  /* 0x0000008e8f17723e */ /* 0x000fe200000000ff */
[----:B------:R-:W-:Y:S01]  /*f950*/  FADD.FTZ R141, R141, R140 ;  /* 0x0000008c8d8d7221 */ /* 0x000fe20000010000 */
[----:B-----5:R-:W-:Y:S01]  /*f960*/  F2FP.F16.F32.PACK_AB R20, R145, R144 ;  /* 0x000000909114723e */ /* 0x020fe200000000ff */
[----:B------:R-:W-:Y:S01]  /*f970*/  FADD.FTZ R144, R144, R215 ;  /* 0x000000d790907221 */ /* 0x000fe20000010000 */
[----:B------:R-:W-:Y:S01]  /*f980*/  F2FP.F16.F32.PACK_AB R22, R147, R146 ;  /* 0x000000929316723e */ /* 0x000fe200000000ff */
[----:B------:R-:W-:Y:S02]  /*f990*/  FADD.FTZ R142, R142, R141 ;  /* 0x0000008d8e8e7221 */ /* 0x000fe40000010000 */
[----:B------:R-:W-:Y:S02]  /*f9a0*/  FADD.FTZ R145, R145, R144 ;  /* 0x0000009091917221 */ /* 0x000fe40000010000 */
[----:B------:R-:W-:Y:S02]  /*f9b0*/  FADD.FTZ R209, R143, R142 ;  /* 0x0000008e8fd17221 */ /* 0x000fe40000010000 */
[C---:B------:R-:W-:Y:S01]  /*f9c0*/  HMMA.16816.F32 R128, R20.reuse, R28, R4 ;  /* 0x0000001c1480723c */ /* 0x040fe20000001804 */
[----:B------:R-:W4:Y:S02]  /*f9d0*/  LDSM.16.MT88.4 R4, [R189+0xf800] ;  /* 0x00f80000bd04783b */ /* 0x000f240000004200 */
[----:B------:R-:W-:Y:S03]  /*f9e0*/  FADD.FTZ R146, R146, R145 ;  /* 0x0000009192927221 */ /* 0x000fe60000010000 */
[C---:B------:R-:W-:Y:S03]  /*f9f0*/  HMMA.16816.F32 R124, R20.reuse, R30, R8 ;  /* 0x0000001e147c723c */ /* 0x040fe60000001808 */
[----:B------:R-:W5:Y:S02]  /*fa00*/  LDSM.16.MT88.4 R8, [R188+0xf800] ;  /* 0x00f80000bc08783b */ /* 0x000f640000004200 */
[----:B------:R-:W-:Y:S01]  /*fa10*/  FADD.FTZ R211, R147, R146 ;  /* 0x0000009293d37221 */ /* 0x000fe20000010000 */
[C---:B-1----:R-:W-:Y:S05]  /*fa20*/  HMMA.16816.F32 R36, R20.reuse, R116, R36 ;  /* 0x000000741424723c */ /* 0x042fea0000001824 */
[----:B------:R-:W1:Y:S01]  /*fa30*/  LDSM.16.MT88.4 R28, [R192+0x11800] ;  /* 0x01180000c01c783b */ /* 0x000e620000004200 */
[C---:B------:R-:W-:Y:S06]  /*fa40*/  HMMA.16816.F32 R40, R20.reuse, R118, R40 ;  /* 0x000000761428723c */ /* 0x040fec0000001828 */
[C---:B------:R-:W-:Y:S06]  /*fa50*/  HMMA.16816.F32 R44, R20.reuse, R136, R44 ;  /* 0x00000088142c723c */ /* 0x040fec000000182c */
[C---:B------:R-:W-:Y:S01]  /*fa60*/  HMMA.16816.F32 R48, R20.reuse, R138, R48 ;  /* 0x0000008a1430723c */ /* 0x040fe20000001830 */
[----:B------:R-:W-:Y:S05]  /*fa70*/  LDSM.16.MT88.4 R136, [R188+0x11800] ;  /* 0x01180000bc88783b */ /* 0x000fea0000004200 */
[C---:B--2---:R-:W-:Y:S06]  /*fa80*/  HMMA.16816.F32 R52, R20.reuse, R24, R52 ;  /* 0x000000181434723c */ /* 0x044fec0000001834 */
[C---:B------:R-:W-:Y:S01]  /*fa90*/  HMMA.16816.F32 R56, R20.reuse, R26, R56 ;  /* 0x0000001a1438723c */ /* 0x040fe20000001838 */
[----:B------:R-:W2:Y:S05]  /*faa0*/  LDSM.16.MT88.4 R24, [R190+0x11800] ;  /* 0x01180000be18783b */ /* 0x000eaa0000004200 */
[C---:B------:R-:W-:Y:S06]  /*fab0*/  HMMA.16816.F32 R60, R20.reuse, R32, R60 ;  /* 0x00000020143c723c */ /* 0x040fec000000183c */
        /* <DEDUP_REMOVED lines=8> */
[C---:B-1----:R-:W-:Y:S06]  /*fb40*/  HMMA.16816.F32 R92, R20.reuse, R28, R92 ;  /* 0x0000001c145c723c */ /* 0x042fec000000185c */
[C---:B------:R-:W-:Y:S06]  /*fb50*/  HMMA.16816.F32 R96, R20.reuse, R30, R96 ;  /* 0x0000001e1460723c */ /* 0x040fec0000001860 */
[C---:B--2---:R-:W-:Y:S06]  /*fb60*/  HMMA.16816.F32 R100, R20.reuse, R24, R100 ;  /* 0x000000181464723c */ /* 0x044fec0000001864 */
[C---:B------:R-:W-:Y:S06]  /*fb70*/  HMMA.16816.F32 R104, R20.reuse, R26, R104 ;  /* 0x0000001a1468723c */ /* 0x040fec0000001868 */
[C---:B------:R-:W-:Y:S06]  /*fb80*/  HMMA.16816.F32 R108, R20.reuse, R32, R108 ;  /* 0x00000020146c723c */ /* 0x040fec000000186c */
[C---:B------:R-:W-:Y:S06]  /*fb90*/  HMMA.16816.F32 R120, R20.reuse, R34, R12 ;  /* 0x000000221478723c */ /* 0x040fec000000180c */
[C---:B------:R-:W-:Y:S06]  /*fba0*/  HMMA.16816.F32 R116, R20.reuse, R136, R16 ;  /* 0x000000881474723c */ /* 0x040fec0000001810 */
[----:B------:R-:W-:Y:S01]  /*fbb0*/  HMMA.16816.F32 R112, R20, R138, R112 ;  /* 0x0000008a1470723c */ /* 0x000fe20000001870 */
[----:B------:R-:W-:Y:S11]  /*fbc0*/  @!UPT UIADD3 URZ, URZ, URZ, URZ ;  /* 0x0000003f3f3ff290 */ /* 0x000ff6000fffe03f */
[----:B------:R-:W-:Y:S01]  /*fbd0*/  @!UPT UIADD3 URZ, URZ, URZ, URZ ;  /* 0x0000003f3f3ff290 */ /* 0x000fe2000fffe03f */
[----:B------:R-:W-:Y:S11]  /*fbe0*/  @P1 BRA `(.L_x_3214) ;  /* 0xffffffc000f81947 */ /* 0x000ff6000383ffff */
.L_x_3210:
        /* <DEDUP_REMOVED lines=8> */
[----:B------:R-:W4:Y:S01]  /*fc70*/  S2R R29, SR_CTAID.Y ;  /* 0x00000000001d7919 */ /* 0x000f220000002600 */
        /* <DEDUP_REMOVED lines=23> */
[----:B------:R-:W5:Y:S01]  /*fdf0*/  S2R R10, SR_TID.X ;  /* 0x00000000000a7919 */ /* 0x000f620000002100 */
        /* <DEDUP_REMOVED lines=28> */
[----:B-----5:R-:W-:Y:S01]  /*ffc0*/  SHF.R.S32.HI R11, RZ, 0x1f, R10 ;  /* 0x0000001fff0b7819 */ /* 0x020fe2000001140a */
        /* <DEDUP_REMOVED lines=116> */
[----:B------:R-:W5:Y:S01]  /*10710*/  S2UR UR4, SR_CTAID.Z ;  /* 0x00000000000479c3 */ /* 0x000f620000002700 */
[----:B------:R-:W-:-:S02]  /*10720*/  LOP3.LUT R31, R31, 0xffffffe0, RZ, 0xc0, !PT ;  /* 0xffffffe01f1f7812 */ /* 0x000fc400078ec0ff */
[----:B------:R-:W-:Y:S01]  /*10730*/  STS.64 [R18+0x800], R42 ;  /* 0x0008002a12007388 */ /* 0x000fe20000000a00 */
[----:B------:R-:W-:Y:S02]  /*10740*/  LOP3.LUT R9, R9, 0xffffffe0, RZ, 0xc0, !PT ;  /* 0xffffffe009097812 */ /* 0x000fe400078ec0ff */
[----:B------:R-:W-:Y:S01]  /*10750*/  IADD3 R10, -R31, R10, RZ ;  /* 0x0000000a1f0a7210 */ /* 0x000fe20007ffe1ff */
[----:B------:R-:W-:Y:S01]  /*10760*/  STS.64 [R5], R44 ;  /* 0x0000002c05007388 */ /* 0x000fe20000000a00 */
[----:B------:R-:W5:Y:S01]  /*10770*/  @P4 LDC R31, c[0x0][0x2e8] ;  /* 0x0000ba00ff1f4b82 */ /* 0x000f620000000800 */
[----:B------:R-:W-:Y:S02]  /*10780*/  IADD3 R9, -R9, R0, RZ ;  /* 0x0000000009097210 */ /* 0x000fe40007ffe1ff */
[----:B------:R-:W-:Y:S02]  /*10790*/  STS.64 [R5+0x800], R46 ;  /* 0x0008002e05007388 */ /* 0x000fe40000000a00 */
[----:B------:R-:W-:-:S02]  /*107a0*/  LOP3.LUT P0, RZ, R9, 0x3, RZ, 0xc0, !PT ;  /* 0x0000000309ff7812 */ /* 0x000fc4000780c0ff */
[----:B------:R-:W-:Y:S01]  /*107b0*/  STS.64 [R17], R48 ;  /* 0x0000003011007388 */ /* 0x000fe20000000a00 */
[----:B------:R-:W-:-:S03]  /*107c0*/  MOV R9, 0xff800000 ;  /* 0xff80000000097802 */ /* 0x000fc60000000f00 */
        /* <DEDUP_REMOVED lines=29> */
[----:B----4-:R-:W4:Y:S03]  /*109a0*/  LDC.64 R14, c[0x0][0x2c0] ;  /* 0x0000b000ff0e7b82 */ /* 0x010f260000000a00 */
[----:B------:R-:W-:Y:S04]  /*109b0*/  STS.64 [R5+0x8000], R108 ;  /* 0x0080006c05007388 */ /* 0x000fe80000000a00 */
[----:B------:R5:W-:Y:S04]  /*109c0*/  STS.64 [R5+0x8800], R110 ;  /* 0x0088006e05007388 */ /* 0x000be80000000a00 */
[----:B------:R-:W-:Y:S04]  /*109d0*/  STS.64 [R17+0x8000], R120 ;  /* 0x0080007811007388 */ /* 0x000fe80000000a00 */
[----:B------:R-:W-:Y:S04]  /*109e0*/  STS.64 [R17+0x8800], R122 ;  /* 0x0088007a11007388 */ /* 0x000fe80000000a00 */
[----:B------:R-:W-:Y:S04]  /*109f0*/  STS.64 [R19+0x8000], R116 ;  /* 0x0080007413007388 */ /* 0x000fe80000000a00 */
[----:B------:R-:W-:Y:S01]  /*10a00*/  STS.64 [R19+0x8800], R118 ;  /* 0x0088007613007388 */ /* 0x000fe20000000a00 */
[----:B----4-:R-:W-:-:S03]  /*10a10*/  IMAD R14, R29, R14, UR13 ;  /* 0x0000000d1d0e7e24 */ /* 0x010fc6000f8e020e */
[----:B------:R-:W-:Y:S01]  /*10a20*/  STS.64 [R7+0x8000], R112 ;  /* 0x0080007007007388 */ /* 0x000fe20000000a00 */
[----:B-1----:R-:W-:Y:S01]  /*10a30*/  @P4 FMUL.FTZ R29, R4, 0.69314718246459960938 ;  /* 0x3f317218041d4820 */ /* 0x002fe20000410000 */
[----:B---3--:R-:W-:Y:S01]  /*10a40*/  @P3 FMUL.FTZ R4, R2, 0.69314718246459960938 ;  /* 0x3f31721802043820 */ /* 0x008fe20000410000 */
[----:B------:R-:W-:Y:S01]  /*10a50*/  SHF.L.U32 R2, R13, 0x2, RZ ;  /* 0x000000020d027819 */ /* 0x000fe200000006ff */
[----:B------:R1:W-:Y:S02]  /*10a60*/  STS.64 [R7+0x8800], R114 ;  /* 0x0088007207007388 */ /* 0x0003e40000000a00 */
[----:B--2---:R-:W-:Y:S01]  /*10a70*/  @P3 FFMA.FTZ R9, R3, R28, R4 ;  /* 0x0000001c03093223 */ /* 0x004fe20000010004 */
[----:B-----5:R-:W2:Y:S08]  /*10a80*/  LDC R5, c[0x0][0x270] ;  /* 0x00009c00ff057b82 */ /* 0x020eb00000000800 */
[----:B------:R-:W-:Y:S01]  /*10a90*/  BAR.SYNC.DEFER_BLOCKING 0x0 ;  /* 0x0000000000007b1d */ /* 0x000fe20000010000 */
[----:B------:R-:W-:-:S05]  /*10aa0*/  SHF.R.S32.HI R3, RZ, 0x1f, R2 ;  /* 0x0000001fff037819 */ /* 0x000fca0000011402 */
[----:B------:R-:W3:Y:S01]  /*10ab0*/  S2R R6, SR_CTAID.X ;  /* 0x0000000000067919 */ /* 0x000ee20000002500 */
[----:B-1----:R-:W-:Y:S01]  /*10ac0*/  SHF.R.S32.HI R7, RZ, 0x1f, R12 ;  /* 0x0000001fff077819 */ /* 0x002fe2000001140c */
[----:B------:R1:W4:Y:S03]  /*10ad0*/  LDS.128 R24, [R11+0x3800] ;  /* 0x003800000b187984 */ /* 0x0003260000000c00 */
[----:B------:R-:W-:Y:S01]  /*10ae0*/  LEA.HI R30, R7, R12, RZ, 0x2 ;  /* 0x0000000c071e7211 */ /* 0x000fe200078f10ff */
[----:B------:R1:W1:Y:S01]  /*10af0*/  LDS.128 R20, [R11+0x7800] ;  /* 0x007800000b147984 */ /* 0x0002620000000c00 */
[----:B------:R-:W-:Y:S02]  /*10b00*/  SHF.R.S32.HI R7, RZ, 0x1f, R10 ;  /* 0x0000001fff077819 */ /* 0x000fe4000001140a */
[----:B------:R-:W-:Y:S01]  /*10b10*/  LOP3.LUT R33, R30, 0xffffffc, RZ, 0xc0, !PT ;  /* 0x0ffffffc1e217812 */ /* 0x000fe200078ec0ff */
[----:B------:R1:W1:Y:S01]  /*10b20*/  LDS.128 R16, [R11+0xb800] ;  /* 0x00b800000b107984 */ /* 0x0002620000000c00 */
[----:B------:R-:W-:-:S02]  /*10b30*/  LEA.HI R7, R7, R10, RZ, 0x2 ;  /* 0x0000000a07077211 */ /* 0x000fc400078f10ff */
[----:B------:R-:W-:Y:S02]  /*10b40*/  IADD3 R10, RZ, -UR13, RZ ;  /* 0x8000000dff0a7c10 */ /* 0x000fe4000fffe0ff */
[----:B------:R-:W-:Y:S02]  /*10b50*/  IADD3 R0, R12, -R33, RZ ;  /* 0x800000210c007210 */ /* 0x000fe40007ffe0ff */
[----:B------:R-:W-:Y:S01]  /*10b60*/  SHF.R.S32.HI R7, RZ, 0x2, R7 ;  /* 0x00000002ff077819 */ /* 0x000fe20000011407 */
[----:B--2---:R-:W-:Y:S01]  /*10b70*/  IMAD R10, R5, R10, UR4 ;  /* 0x00000004050a7e24 */ /* 0x004fe2000f8e020a */
[----:B---3--:R-:W-:Y:S02]  /*10b80*/  SHF.L.U32 R6, R6, 0x6, RZ ;  /* 0x0000000606067819 */ /* 0x008fe400000006ff */
[----:B------:R-:W-:Y:S01]  /*10b90*/  LEA R0, R0, R7, 0x4 ;  /* 0x0000000700007211 */ /* 0x000fe200078e20ff */
[----:B------:R-:W-:Y:S01]  /*10ba0*/  IMAD R10, R14, R5, R10 ;  /* 0x000000050e0a7224 */ /* 0x000fe200078e020a */
[----:B------:R-:W-:Y:S01]  /*10bb0*/  MOV R7, 0xff800000 ;  /* 0xff80000000077802 */ /* 0x000fe20000000f00 */
[----:B------:R-:W-:-:S02]  /*10bc0*/  @P4 FFMA.FTZ R7, R132, R31, R29 ;  /* 0x0000001f84074223 */ /* 0x000fc4000001001d */
[----:B------:R-:W-:Y:S01]  /*10bd0*/  IMAD R15, R10, R15, R6 ;  /* 0x0000000f0a0f7224 */ /* 0x000fe200078e0206 */
[----:B------:R-:W-:Y:S06]  /*10be0*/  @P0 BRA `(.L_x_3216) ;  /* 0x00000000002c0947 */ /* 0x000fec0003800000 */
[C---:B------:R-:W-:Y:S01]  /*10bf0*/  VIADD R5, R0.reuse, 0x8 ;  /* 0x0000000800057836 */ /* 0x040fe20000000000 */
[----:B------:R-:W-:Y:S01]  /*10c00*/  SHF.R.S32.HI R6, RZ, 0x1f, R0 ;  /* 0x0000001fff067819 */ /* 0x000fe20000011400 */
[----:B------:R-:W-:Y:S01]  /*10c10*/  ULDC.64 UR4, c[0x0][0x2b8] ;  /* 0x0000ae0000047ab9 */ /* 0x000fe20000000a00 */
[----:B------:R-:W-:Y:S02]  /*10c20*/  IADD3 R4, P0, R15, R0, RZ ;  /* 0x000000000f047210 */ /* 0x000fe40007f1e0ff */
[----:B------:R-:W-:Y:S02]  /*10c30*/  ISETP.GE.AND P2, PT, R0, UR10, PT ;  /* 0x0000000a00007c0c */ /* 0x000fe4000bf46270 */
[----:B------:R-:W-:Y:S02]  /*10c40*/  ISETP.GE.AND P1, PT, R5, UR10, PT ;  /* 0x0000000a05007c0c */ /* 0x000fe4000bf26270 */
[----:B------:R-:W-:Y:S02]  /*10c50*/  LEA.HI.X.SX32 R5, R15, R6, 0x1, P0 ;  /* 0x000000060f057211 */ /* 0x000fe400000f0eff */
[----:B------:R-:W-:-:S04]  /*10c60*/  LEA R12, P0, R4, UR4, 0x2 ;  /* 0x00000004040c7c11 */ /* 0x000fc8000f8010ff */
[----:B------:R-:W-:-:S05]  /*10c70*/  LEA.HI.X R13, R4, UR5, R5, 0x2, P0 ;  /* 0x00000005040d7c11 */ /* 0x000fca00080f1405 */
[----:B------:R2:W-:Y:S04]  /*10c80*/  @!P2 STG.E desc[UR20][R12.64], R7 ;  /* 0x000000070c00a986 */ /* 0x0005e8000c101914 */
[----:B------:R2:W-:Y:S02]  /*10c90*/  @!P1 STG.E desc[UR20][R12.64+0x20], R9 ;  /* 0x000020090c009986 */ /* 0x0005e4000c101914 */
.L_x_3216:
[----:B------:R-:W-:Y:S05]  /*10ca0*/  BSYNC B0 ;  /* 0x0000000000007941 */ /* 0x000fea0003800000 */
.L_x_3215:
[----:B------:R-:W-:Y:S01]  /*10cb0*/  ULDC UR4, c[0x0][0x2dc] ;  /* 0x0000b70000047ab9 */ /* 0x000fe20000000800 */
[C---:B--2---:R-:W-:Y:S01]  /*10cc0*/  IMAD.WIDE R6, R8.reuse, 0xc0, R2 ;  /* 0x000000c008067825 */ /* 0x044fe200078e0202 */
[----:B------:R2:W3:Y:S01]  /*10cd0*/  LDS.128 R28, [R11] ;  /* 0x000000000b1c7984 */ /* 0x0004e20000000c00 */
[----:B------:R-:W-:Y:S02]  /*10ce0*/  BSSY B0, `(.L_x_3217) ;  /* 0x0000022000007945 */ /* 0x000fe40003800000 */
[----:B------:R-:W-:Y:S01]  /*10cf0*/  IMAD R15, R15, UR4, RZ ;  /* 0x000000040f0f7c24 */ /* 0x000fe2000f8e02ff */
[----:B------:R-:W-:Y:S01]  /*10d00*/  ULDC.64 UR4, c[0x0][0x288] ;  /* 0x0000a20000047ab9 */ /* 0x000fe20000000a00 */
[C---:B------:R-:W-:Y:S02]  /*10d10*/  VIADD R5, R8.reuse, 0x8 ;  /* 0x0000000808057836 */ /* 0x040fe40000000000 */
[C---:B------:R-:W-:Y:S01]  /*10d20*/  VIADD R4, R8.reuse, 0x10 ;  /* 0x0000001008047836 */ /* 0x040fe20000000000 */
[----:B------:R-:W-:Y:S01]  /*10d30*/  IADD3 R6, P3, R15, R6, RZ ;  /* 0x000000060f067210 */ /* 0x000fe20007f7e0ff */
[----:B------:R-:W-:Y:S01]  /*10d40*/  VIADD R0, R8, 0x18 ;  /* 0x0000001808007836 */ /* 0x000fe20000000000 */
[----:B------:R-:W-:-:S02]  /*10d50*/  ISETP.GE.AND P0, PT, R5, UR10, PT ;  /* 0x0000000a05007c0c */ /* 0x000fc4000bf06270 */
[----:B------:R-:W-:Y:S01]  /*10d60*/  ISETP.GE.AND P1, PT, R4, UR10, PT ;  /* 0x0000000a04007c0c */ /* 0x000fe2000bf26270 */
[----:B------:R-:W-:Y:S01]  /*10d70*/  VIADD R4, R8, 0x28 ;  /* 0x0000002808047836 */ /* 0x000fe20000000000 */
[----:B------:R-:W-:Y:S02]  /*10d80*/  LEA.HI.X.SX32 R5, R15, R7, 0x1, P3 ;  /* 0x000000070f057211 */ /* 0x000fe400018f0eff */
[----:B------:R-:W-:Y:S01]  /*10d90*/  LEA R32, P3, R6, UR4, 0x2 ;  /* 0x0000000406207c11 */ /* 0x000fe2000f8610ff */
[----:B------:R2:W1:Y:S01]  /*10da0*/  LDS.128 R12, [R11+0x4000] ;  /* 0x004000000b0c7984 */ /* 0x0004620000000c00 */
[----:B------:R-:W-:Y:S02]  /*10db0*/  ISETP.GE.AND P5, PT, R4, UR10, PT ;  /* 0x0000000a04007c0c */ /* 0x000fe4000bfa6270 */
[----:B------:R-:W-:Y:S02]  /*10dc0*/  LEA.HI.X R33, R6, UR5, R5, 0x2, P3 ;  /* 0x0000000506217c11 */ /* 0x000fe400098f1405 */
[----:B------:R2:W1:Y:S01]  /*10dd0*/  LDS.128 R4, [R11+0x8000] ;  /* 0x008000000b047984 */ /* 0x0004620000000c00 */
[----:B------:R-:W-:-:S02]  /*10de0*/  ISETP.GE.AND P3, PT, R8, UR10, PT ;  /* 0x0000000a08007c0c */ /* 0x000fc4000bf66270 */
[----:B------:R-:W-:Y:S01]  /*10df0*/  ISETP.GE.AND P2, PT, R0, UR10, PT ;  /* 0x0000000a00007c0c */ /* 0x000fe2000bf46270 */
[----:B------:R-:W-:-:S05]  /*10e00*/  VIADD R0, R8, 0x20 ;  /* 0x0000002008007836 */ /* 0x000fca0000000000 */
[----:B------:R-:W-:Y:S01]  /*10e10*/  ISETP.GE.AND P6, PT, R0, UR10, PT ;  /* 0x0000000a00007c0c */ /* 0x000fe2000bfc6270 */
[C---:B------:R-:W-:Y:S02]  /*10e20*/  VIADD R0, R8.reuse, 0x30 ;  /* 0x0000003008007836 */ /* 0x040fe40000000000 */
[----:B------:R-:W-:-:S03]  /*10e30*/  VIADD R8, R8, 0x38 ;  /* 0x0000003808087836 */ /* 0x000fc60000000000 */
[----:B------:R-:W-:Y:S01]  /*10e40*/  ISETP.GE.AND P4, PT, R0, UR10, PT ;  /* 0x0000000a00007c0c */ /* 0x000fe2000bf86270 */
        /* <DEDUP_REMOVED lines=11> */
.L_x_3218:
[----:B------:R-:W-:Y:S05]  /*10f00*/  BSYNC B0 ;  /* 0x0000000000007941 */ /* 0x000fea0003800000 */
.L_x_3217:
[----:B---3--:R3:W2:Y:S01]  /*10f10*/  LDS.128 R28, [R11+0x800] ;  /* 0x000800000b1c7984 */ /* 0x0086a20000000c00 */
[----:B------:R-:W-:Y:S01]  /*10f20*/  BSSY B0, `(.L_x_3219) ;  /* 0x000000d000007945 */ /* 0x000fe20003800000 */
[----:B------:R-:W-:Y:S02]  /*10f30*/  ISETP.GE.AND P3, PT, R8, UR10, PT ;  /* 0x0000000a08007c0c */ /* 0x000fe4000bf66270 */
        /* <DEDUP_REMOVED lines=11> */
.L_x_3220:
[----:B------:R-:W-:Y:S05]  /*10ff0*/  BSYNC B0 ;  /* 0x0000000000007941 */ /* 0x000fea0003800000 */
.L_x_3219:
        /* <DEDUP_REMOVED lines=13> */
.L_x_3222:
[----:B------:R-:W-:Y:S05]  /*110d0*/  BSYNC B0 ;  /* 0x0000000000007941 */ /* 0x000fea0003800000 */
.L_x_3221:
        /* <DEDUP_REMOVED lines=13> */
.L_x_3224:
[----:B------:R-:W-:Y:S05]  /*111b0*/  BSYNC B0 ;  /* 0x0000000000007941 */ /* 0x000fea0003800000 */
.L_x_3223:
        /* <DEDUP_REMOVED lines=13> */
.L_x_3226:
[----:B------:R-:W-:Y:S05]  /*11290*/  BSYNC B0 ;  /* 0x0000000000007941 */ /* 0x000fea0003800000 */
.L_x_3225:
        /* <DEDUP_REMOVED lines=13> */
.L_x_3228:
[----:B------:R-:W-:Y:S05]  /*11370*/  BSYNC B0 ;  /* 0x0000000000007941 */ /* 0x000fea0003800000 */
.L_x_3227:
        /* <DEDUP_REMOVED lines=13> */
.L_x_3230:
[----:B------:R-:W-:Y:S05]  /*11450*/  BSYNC B0 ;  /* 0x0000000000007941 */ /* 0x000fea0003800000 */
.L_x_3229:
[----:B------:R-:W-:Y:S05]  /*11460*/  @P3 EXIT ;  /* 0x000000000000394d */ /* 0x000fea0003800000 */
[----:B------:R-:W-:Y:S02]  /*11470*/  ULDC UR4, c[0x0][0x2d0] ;  /* 0x0000b40000047ab9 */ /* 0x000fe40000000800 */
[C---:B------:R-:W-:Y:S01]  /*11480*/  ISETP.GE.AND P1, PT, R0.reuse, UR4, PT ;  /* 0x0000000400007c0c */ /* 0x040fe2000bf26270 */
[----:B------:R-:W-:Y:S01]  /*11490*/  VIADD R0, R0, 0x40 ;  /* 0x0000004000007836 */ /* 0x000fe20000000000 */
[----:B------:R-:W-:-:S04]  /*114a0*/  ISETP.GE.AND P2, PT, R2, UR4, PT ;  /* 0x0000000402007c0c */ /* 0x000fc8000bf46270 */
[----:B------:R-:W-:-:S07]  /*114b0*/  ISETP.GE.AND P0, PT, R0, UR4, PT ;  /* 0x0000000400007c0c */ /* 0x000fce000bf06270 */
[----:B------:R1:W-:Y:S04]  /*114c0*/  @!P1 STG.E.128 desc[UR20][R32.64+0xa900], R20 ;  /* 0x00a9001420009986 */ /* 0x0003e8000c101d14 */
[----:B----4-:R4:W-:Y:S02]  /*114d0*/  @!P2 STG.E.128 desc[UR20][R32.64+0xa800], R24 ;  /* 0x00a800182000a986 */ /* 0x0109e4000c101d14 */
[----:B------:R-:W-:Y:S05]  /*114e0*/  @P0 EXIT ;  /* 0x000000000000094d */ /* 0x000fea0003800000 */
[----:B------:R-:W-:Y:S01]  /*114f0*/  STG.E.128 desc[UR20][R32.64+0xaa00], R16 ;  /* 0x00aa001020007986 */ /* 0x000fe2000c101d14 */
[----:B------:R-:W-:Y:S05]  /*11500*/  EXIT ;  /* 0x000000000000794d */ /* 0x000fea0003800000 */
.L_x_3231:
        /* <DEDUP_REMOVED lines=15> */
.L_x_4176:


//--------------------- .text._ZN5flash24flash_fwd_splitkv_kernelI23Flash_fwd_kernel_traitsILi192ELi64ELi64ELi4ELb0ELb0EN7cutlass6half_tE19Flash_kernel_traitsILi192ELi64ELi64ELi4ES3_EELb1ELb0ELb1ELb0ELb0ELb1ELb1ELb0EEEvNS_16Flash_fwd_paramsE --------------------------
	.section	.text._ZN5flash24flash_fwd_splitkv_kernelI23Flash_fwd_kernel_traitsILi192ELi64ELi64ELi4ELb0ELb0EN7cutlass6half_tE19Flash_kernel_traitsILi192ELi64ELi64ELi4ES3_EELb1ELb0ELb1ELb0ELb0ELb1ELb1ELb0EEEvNS_16Flash_fwd_paramsE,"ax",@progbits
	.align	128
        .global         _ZN5flash24flash_fwd_splitkv_kernelI23Flash_fwd_kernel_traitsILi192ELi64ELi64ELi4ELb0ELb0EN7cutlass6half_tE19Flash_kernel_traitsILi192ELi64ELi64ELi4ES3_EELb1ELb0ELb1ELb0ELb0ELb1ELb1ELb0EEEvNS_16Flash_fwd_paramsE
        .type           _ZN5flash24flash_fwd_splitkv_kernelI23Flash_fwd_kernel_traitsILi192ELi64ELi64ELi4ELb0ELb0EN7cutlass6half_tE19Flash_kernel_traitsILi192ELi64ELi64ELi4ES3_EELb1ELb0ELb1ELb0ELb0ELb1ELb1ELb0EEEvNS_16Flash_fwd_paramsE,@function
        .size           _ZN5flash24flash_fwd_splitkv_kernelI23Flash_fwd_kernel_traitsILi192ELi64ELi64ELi4ELb0ELb0EN7cutlass6half_tE19Flash_kernel_traitsILi192ELi64ELi64ELi4ES3_EELb1ELb0ELb1ELb0ELb0ELb1ELb1ELb0EEEvNS_16Flash_fwd_paramsE,(.L_x_4177 - _ZN5flash24flash_fwd_splitkv_kernelI23Flash_fwd_kernel_traitsILi192ELi64ELi64ELi4ELb0ELb0EN7cutlass6half_tE19Flash_kernel_traitsILi192ELi64ELi64ELi4ES3_EELb1ELb0ELb1ELb0ELb0ELb1ELb1ELb0EEEvNS_16Flash_fwd_paramsE)
        .other          _ZN5flash24flash_fwd_splitkv_kernelI23Flash_fwd_kernel_traitsILi192ELi64ELi64ELi4ELb0ELb0EN7cutlass6half_tE19Flash_kernel_traitsILi192ELi64ELi64ELi4ES3_EELb1ELb0ELb1ELb0ELb0ELb1ELb1ELb0EEEvNS_16Flash_fwd_paramsE,@"STO_CUDA_ENTRY STV_DEFAULT"
_ZN5flash24flash_fwd_splitkv_kernelI23Flash_fwd_kernel_traitsILi192ELi64ELi64ELi4ELb0ELb0EN7cutlass6half_tE19Flash_kernel_traitsILi192ELi64ELi64ELi4ES3_EELb1ELb0ELb1ELb0ELb0ELb1ELb1ELb0EEEvNS_16Flash_fwd_paramsE:
.text._ZN5flash24flash_fwd_splitkv_kernelI23Flash_fwd_kernel_traitsILi192ELi64ELi64ELi4ELb0ELb0EN7cutlass6half_tE19Flash_kernel_traitsILi192ELi64ELi64ELi4ES3_EELb1ELb0ELb1ELb0ELb0ELb1ELb1ELb0EEEvNS_16Flash_fwd_paramsE:
        /* <DEDUP_REMOVED lines=76> */
.L_x_3232:
[----:B------:R-:W-:-:S03]  /*04c0*/  ULDC UR5, c[0x0][0x2c8] ;  /* 0x0000b20000057ab9 */ /* 0x000fc60000000800 */
.L_x_3233:
        /* <DEDUP_REMOVED lines=115> */
.L_x_3236:
[----:B------:R-:W-:Y:S05]  /*0c00*/  BSYNC B0 ;  /* 0x0000000000007941 */ /* 0x000fea0003800000 */
.L_x_3235:
        /* <DEDUP_REMOVED lines=11> */
.L_x_3238:
[----:B------:R-:W-:Y:S05]  /*0cc0*/  BSYNC B0 ;  /* 0x0000000000007941 */ /* 0x000fea0003800000 */
.L_x_3237:
        /* <DEDUP_REMOVED lines=10> */
.L_x_3240:
[----:B------:R-:W-:Y:S05]  /*0d70*/  BSYNC B0 ;  /* 0x0000000000007941 */ /* 0x000fea0003800000 */
.L_x_3239:
        /* <DEDUP_REMOVED lines=10> */
.L_x_3242:
[----:B------:R-:W-:Y:S05]  /*0e20*/  BSYNC B0 ;  /* 0x0000000000007941 */ /* 0x000fea0003800000 */
.L_x_3241:
        /* <DEDUP_REMOVED lines=9> */
.L_x_3244:
[----:B------:R-:W-:Y:S05]  /*0ec0*/  BSYNC B0 ;  /* 0x0000000000007941 */ /* 0x000fea0003800000 */
.L_x_3243:
        /* <DEDUP_REMOVED lines=9> */
.L_x_3246:
[----:B------:R-:W-:Y:S05]  /*0f60*/  BSYNC B0 ;  /* 0x0000000000007941 */ /* 0x000fea0003800000 */
.L_x_3245:
        /* <DEDUP_REMOVED lines=9> */
.L_x_3248:
[----:B------:R-:W-:Y:S05]  /*1000*/  BSYNC B0 ;  /* 0x0000000000007941 */ /* 0x000fea0003800000 */
.L_x_3247:
        /* <DEDUP_REMOVED lines=9> */
.L_x_3250:
[----:B------:R-:W-:Y:S05]  /*10a0*/  BSYNC B0 ;  /* 0x0000000000007941 */ /* 0x000fea0003800000 */
.L_x_3249:
        /* <DEDUP_REMOVED lines=31> */
.L_x_3234:
        /* <DEDUP_REMOVED lines=29> */
.L_x_3251:
        /* <DEDUP_REMOVED lines=95> */
.L_x_3252:
        /* <DEDUP_REMOVED lines=46> */
.L_x_3254:
        /* <DEDUP_REMOVED lines=33> */
.L_x_3253:
        /* <DEDUP_REMOVED lines=8> */
[----:B------:R-:W-:Y:S01]  /*1fd0*/  LOP3.LUT R7, R17, 0xfffffff0, RZ, 0xc0, !PT ;  /* 0xfffffff011077812 */ /* 0x000fe200078ec0ff */
[----:B------:R-:W-:Y:S01]  /*1fe0*/  USHF.R.S32.HI UR19, URZ, 0x1f, UR24 ;  /* 0x0000001f3f137899 */ /* 0x000fe20008011418 */
[----:B------:R-:W-:Y:S01]  /*1ff0*/  SHF.R.S32.HI R18, RZ, 0x3, R5 ;  /* 0x00000003ff127819 */ /* 0x000fe20000011405 */
[----:B------:R-:W-:Y:S01]  /*2000*/  BSSY B0, `(.L_x_3255) ;  /* 0x0000064000007945 */ /* 0x000fe20003800000 */
[----:B------:R-:W-:Y:S01]  /*2010*/  LOP3.LUT R5, R5, 0xfffffff8, RZ, 0xc0, !PT ;  /* 0xfffffff805057812 */ /* 0x000fe200078ec0ff */
[----:B------:R-:W-:Y:S01]  /*2020*/  IMAD.IADD R16, R96, 0x1, -R7 ;  /* 0x0000000160107824 */ /* 0x000fe200078e0a07 */
[----:B------:R-:W-:Y:S01]  /*2030*/  LEA.HI R0, R21, R96, RZ, 0x6 ;  /* 0x0000006015007211 */ /* 0x000fe200078f30ff */
[----:B------:R-:W-:Y:S01]  /*2040*/  IMAD.SHL.U32 R210, R18, 0x40, RZ ;  /* 0x0000004012d27824 */ /* 0x000fe200078e00ff */
[----:B------:R-:W-:Y:S01]  /*2050*/  @UP0 ULDC.64 UR8, c[0x0][0x240] ;  /* 0x0000900000080ab9 */ /* 0x000fe20000000a00 */
[----:B------:R-:W-:Y:S01]  /*2060*/  IMAD.IADD R32, R96, 0x1, -R5 ;  /* 0x0000000160207824 */ /* 0x000fe200078e0a05 */
[----:B------:R-:W-:Y:S01]  /*2070*/  SHF.R.S32.HI R5, RZ, 0x1f, R16 ;  /* 0x0000001fff057819 */ /* 0x000fe20000011410 */
[----:B------:R-:W-:Y:S01]  /*2080*/  @UP0 UIMAD.WIDE.U32 UR28, UR4, UR8, URZ ;  /* 0x00000008041c02a5 */ /* 0x000fe2000f8e003f */
[----:B------:R-:W-:Y:S01]  /*2090*/  LOP3.LUT R210, R210, 0x1c0, RZ, 0xc0, !PT ;  /* 0x000001c0d2d27812 */ /* 0x000fe200078ec0ff */
[----:B------:R-:W-:Y:S01]  /*20a0*/  IMAD.SHL.U32 R211, R32, 0x8, RZ ;  /* 0x0000000820d37824 */ /* 0x000fe200078e00ff */
[----:B------:R-:W-:Y:S01]  /*20b0*/  LEA.HI R6, R5, R16, RZ, 0x3 ;  /* 0x0000001005067211 */ /* 0x000fe200078f18ff */
[----:B------:R-:W-:Y:S01]  /*20c0*/  @UP0 UIMAD UR4, UR4, UR9, UR29 ;  /* 0x00000009040402a4 */ /* 0x000fe2000f8e021d */
[----:B------:R-:W-:Y:S01]  /*20d0*/  VIADD R29, R18, 0x10 ;  /* 0x00000010121d7836 */ /* 0x000fe20000000000 */
[----:B------:R-:W-:Y:S01]  /*20e0*/  @!UP0 USHF.R.S32.HI UR29, URZ, 0x1f, UR13 ;  /* 0x0000001f3f1d8899 */ /* 0x000fe2000801140d */
[----:B------:R-:W-:Y:S01]  /*20f0*/  LOP3.LUT R5, R6, 0xfffffff8, RZ, 0xc0, !PT ;  /* 0xfffffff806057812 */ /* 0x000fe200078ec0ff */
[----:B------:R-:W-:Y:S01]  /*2100*/  @!UP0 ULDC.64 UR8, c[0x0][0x228] ;  /* 0x00008a0000088ab9 */ /* 0x000fe20000000a00 */
[----:B------:R-:W-:Y:S01]  /*2110*/  LOP3.LUT R7, R210, 0x38, R211, 0xf8, !PT ;  /* 0x00000038d2077812 */ /* 0x000fe200078ef8d3 */
[----:B------:R-:W-:Y:S01]  /*2120*/  @!UP0 UIMAD UR29, UR29, UR8, URZ ;  /* 0x000000081d1d82a4 */ /* 0x000fe2000f8e023f */
[----:B------:R-:W-:Y:S01]  /*2130*/  SHF.R.U32.HI R210, RZ, 0x3, R210 ;  /* 0x00000003ffd27819 */ /* 0x000fe200000116d2 */
[----:B------:R-:W-:Y:S01]  /*2140*/  IMAD.IADD R16, R16, 0x1, -R5 ;  /* 0x0000000110107824 */ /* 0x000fe200078e0a05 */
[----:B------:R-:W-:Y:S01]  /*2150*/  SHF.R.S32.HI R27, RZ, 0x1f, R211 ;  /* 0x0000001fff1b7819 */ /* 0x000fe200000114d3 */
[----:B------:R-:W-:Y:S01]  /*2160*/  IMAD.SHL.U32 R5, R0, 0x8, RZ ;  /* 0x0000000800057824 */ /* 0x000fe200078e00ff */
[----:B------:R-:W-:Y:S01]  /*2170*/  LOP3.LUT R210, R7, R210, RZ, 0x3c, !PT ;  /* 0x000000d207d27212 */ /* 0x000fe200078e3cff */
[----:B------:R-:W-:Y:S01]  /*2180*/  @!UP0 UIMAD.WIDE.U32 UR32, UR13, UR8, URZ ;  /* 0x000000080d2082a5 */ /* 0x000fe2000f8e003f */
[----:B------:R-:W-:Y:S01]  /*2190*/  IADD3 R4, P2, R211, UR26, RZ ;  /* 0x0000001ad3047c10 */ /* 0x000fe2000ff5e0ff */
[----:B------:R-:W-:Y:S01]  /*21a0*/  IMAD R0, R14, UR11, R3 ;  /* 0x0000000b0e007c24 */ /* 0x000fe2000f8e0203 */
[----:B------:R-:W-:Y:S01]  /*21b0*/  LOP3.LUT R210, R210, 0xfffffe00, R5, 0xf8, !PT ;  /* 0xfffffe00d2d27812 */ /* 0x000fe200078ef805 */
[----:B------:R-:W-:Y:S01]  /*21c0*/  @!UP0 UIMAD UR29, UR13, UR9, UR29 ;  /* 0x000000090d1d82a4 */ /* 0x000fe2000f8e021d */
[----:B------:R-:W-:Y:S01]  /*21d0*/  IADD3.X R5, R27, UR12, RZ, P2, !PT ;  /* 0x0000000c1b057c10 */ /* 0x000fe200097fe4ff */
[----:B------:R-:W-:Y:S01]  /*21e0*/  @UP0 UMOV UR30, UR28 ;  /* 0x0000001c001e0c82 */ /* 0x000fe20008000000 */
[----:B------:R-:W-:Y:S01]  /*21f0*/  @!UP0 UMOV UR30, UR32 ;  /* 0x00000020001e8c82 */ /* 0x000fe20008000000 */
[----:B------:R-:W-:Y:S01]  /*2200*/  @!UP0 UIADD3 UR4, UR33, UR29, URZ ;  /* 0x0000001d21048290 */ /* 0x000fe2000fffe03f */
[----:B------:R-:W-:Y:S01]  /*2210*/  IADD3 R2, P1, R211, UR30, RZ ;  /* 0x0000001ed3027c10 */ /* 0x000fe2000ff3e0ff */
[----:B------:R-:W-:Y:S01]  /*2220*/  IMAD.WIDE.U32 R14, R14, UR10, R4 ;  /* 0x0000000a0e0e7c25 */ /* 0x000fe2000f8e0004 */
[----:B------:R-:W-:Y:S01]  /*2230*/  UIADD3 UR10, -UR18, UR22, URZ ;  /* 0x00000016120a7290 */ /* 0x000fe2000fffe13f */
[C---:B------:R-:W-:Y:S01]  /*2240*/  IADD3 R154, P5, R18.reuse, UR25, RZ ;  /* 0x00000019129a7c10 */ /* 0x040fe2000ffbe0ff */
[----:B------:R-:W-:Y:S01]  /*2250*/  ULDC.64 UR8, c[0x0][0x258] ;  /* 0x0000960000087ab9 */ /* 0x000fe20000000a00 */
[C---:B------:R-:W-:Y:S01]  /*2260*/  VIADD R20, R18.reuse, 0x20 ;  /* 0x0000002012147836 */ /* 0x040fe20000000000 */
[----:B------:R-:W-:Y:S01]  /*2270*/  UIMAD UR28, UR19, UR8, URZ ;  /* 0x00000008131c72a4 */ /* 0x000fe2000f8e023f */
[----:B------:R-:W-:Y:S01]  /*2280*/  IADD3.X R3, R27, UR4, RZ, P1, !PT ;  /* 0x000000041b037c10 */ /* 0x000fe20008ffe4ff */
[----:B------:R-:W-:Y:S01]  /*2290*/  IMAD.U32 R22, RZ, RZ, UR8 ;  /* 0x00000008ff167e24 */ /* 0x000fe2000f8e00ff */
[----:B------:R-:W-:Y:S01]  /*22a0*/  ISETP.GE.AND P6, PT, R18, UR10, PT ;  /* 0x0000000a12007c0c */ /* 0x000fe2000bfc6270 */
[----:B------:R-:W-:Y:S01]  /*22b0*/  UIMAD UR9, UR24, UR9, UR28 ;  /* 0x00000009180972a4 */ /* 0x000fe2000f8e021c */
[----:B------:R-:W-:Y:S01]  /*22c0*/  ISETP.GE.AND P4, PT, R29, UR10, PT ;  /* 0x0000000a1d007c0c */ /* 0x000fe2000bf86270 */
[----:B------:R-:W-:Y:S01]  /*22d0*/  UMOV UR4, 0x400 ;  /* 0x0000040000047882 */ /* 0x000fe20000000000 */
[----:B------:R-:W-:Y:S01]  /*22e0*/  ISETP.GE.AND P3, PT, R20, UR10, PT ;  /* 0x0000000a14007c0c */ /* 0x000fe2000bf66270 */
[----:B------:R-:W-:Y:S01]  /*22f0*/  IMAD.WIDE.U32 R22, R22, UR24, R2 ;  /* 0x0000001816167c25 */ /* 0x000fe2000f8e0002 */
[--C-:B------:R-:W-:Y:S01]  /*2300*/  SHF.R.S32.HI R19, RZ, 0x1f, R18.reuse ;  /* 0x0000001fff137819 */ /* 0x100fe20000011412 */
[----:B------:R-:W-:Y:S01]  /*2310*/  UIADD3 UR11, UR14, -0x1, URZ ;  /* 0xffffffff0e0b7890 */ /* 0x000fe2000fffe03f */
[----:B------:R-:W-:Y:S01]  /*2320*/  R2P PR, R16, 0x6 ;  /* 0x0000000610007804 */ /* 0x000fe20000000000 */
[----:B--2---:R-:W-:Y:S01]  /*2330*/  ULEA UR4, UR27, UR4, 0x18 ;  /* 0x000000041b047291 */ /* 0x004fe2000f8ec03f */
[----:B------:R-:W-:Y:S01]  /*2340*/  IMAD.MOV.U32 R7, RZ, RZ, 0x10 ;  /* 0x00000010ff077424 */ /* 0x000fe200078e00ff */
[----:B------:R-:W-:Y:S01]  /*2350*/  USHF.L.U32 UR12, UR11, 0x6, URZ ;  /* 0x000000060b0c7899 */ /* 0x000fe2000800063f */
[----:B------:R-:W-:Y:S01]  /*2360*/  IMAD.MOV.U32 R2, RZ, RZ, 0x20 ;  /* 0x00000020ff027424 */ /* 0x000fe200078e00ff */
[----:B------:R-:W-:Y:S01]  /*2370*/  IADD3.X R13, R19, UR23, RZ, P5, !PT ;  /* 0x00000017130d7c10 */ /* 0x000fe2000affe4ff */
[----:B------:R-:W-:Y:S01]  /*2380*/  VIADD R25, R23, UR9 ;  /* 0x0000000917197c36 */ /* 0x000fe20008000000 */
[----:B------:R-:W-:Y:S01]  /*2390*/  LEA R210, R210, UR4, 0x1 ;  /* 0x00000004d2d27c11 */ /* 0x000fe2000f8e08ff */
[----:B-1----:R-:W-:Y:S01]  /*23a0*/  IMAD.WIDE R30, R31, 0x40, R18 ;  /* 0x000000401f1e7825 */ /* 0x002fe200078e0212 */
[----:B------:R-:W-:-:S02]  /*23b0*/  SEL R7, R7, 0xfffffff0, !P1 ;  /* 0xfffffff007077807 */ /* 0x000fc40004800000 */
[----:B------:R-:W-:Y:S01]  /*23c0*/  SEL R5, R2, 0xffffffe0, !P2 ;  /* 0xffffffe002057807 */ /* 0x000fe20005000000 */
[----:B------:R-:W-:Y:S02]  /*23d0*/  VIADD R12, R18, 0x30 ;  /* 0x00000030120c7836 */ /* 0x000fe40000000000 */
        /* <DEDUP_REMOVED lines=38> */
.L_x_3256:
[----:B------:R-:W-:Y:S05]  /*2640*/  BSYNC B0 ;  /* 0x0000000000007941 */ /* 0x000fea0003800000 */
.L_x_3255:
        /* <DEDUP_REMOVED lines=42> */
.L_x_3258:
[----:B------:R-:W-:Y:S05]  /*28f0*/  BSYNC B0 ;  /* 0x0000000000007941 */ /* 0x000fea0003800000 */
.L_x_3257:
        /* <DEDUP_REMOVED lines=41> */
.L_x_3260:
[----:B------:R-:W-:Y:S05]  /*2b90*/  BSYNC B0 ;  /* 0x0000000000007941 */ /* 0x000fea0003800000 */
.L_x_3259:
        /* <DEDUP_REMOVED lines=43> */
.L_x_3262:
[----:B------:R-:W-:Y:S05]  /*2e50*/  BSYNC B0 ;  /* 0x0000000000007941 */ /* 0x000fea0003800000 */
.L_x_3261:
        /* <DEDUP_REMOVED lines=41> */
.L_x_3264:
[----:B------:R-:W-:Y:S05]  /*30f0*/  BSYNC B0 ;  /* 0x0000000000007941 */ /* 0x000fea0003800000 */
.L_x_3263:
        /* <DEDUP_REMOVED lines=33> */
.L_x_3266:
[----:B------:R-:W-:Y:S05]  /*3310*/  BSYNC B0 ;  /* 0x0000000000007941 */ /* 0x000fea0003800000 */
.L_x_3265:
        /* <DEDUP_REMOVED lines=40> */
.L_x_3268:
[----:B------:R-:W-:Y:S05]  /*35a0*/  BSYNC B0 ;  /* 0x0000000000007941 */ /* 0x000fea0003800000 */
.L_x_3267:
[----:B------:R-:W-:Y:S01]  /*35b0*/  ISETP.GE.AND P6, PT, R20, UR23, PT ;  /* 0x0000001714007c0c */ /* 0x000fe2000bfc6270 */
[----:B------:R-:W-:Y:S01]  /*35c0*/  BSSY B0, `(.L_x_3269) ;  /* 0x000002a000007945 */ /* 0x000fe20003800000 */
[----:B------:R-:W-:Y:S01]  /*35d0*/  SHF.R.S32.HI R20, RZ, 0x4, R17 ;  /* 0x00000004ff147819 */ /* 0x000fe20000011411 */
[----:B------:R-:W-:Y:S01]  /*35e0*/  IMAD.SHL.U32 R23, R32, 0x40, RZ ;  /* 0x0000004020177824 */ /* 0x000fe200078e00ff */
[----:B------:R-:W-:Y:S02]  /*35f0*/  LEA.HI R25, R25, R26, RZ, 0x2 ;  /* 0x0000001a19197211 */ /* 0x000fe400078f10ff */
[----:B------:R-:W-:Y:S02]  /*3600*/  SHF.R.S32.HI R21, RZ, 0x5, R21 ;  /* 0x00000005ff157819 */ /* 0x000fe40000011415 */
[----:B------:R-:W-:Y:S01]  /*3610*/  LEA.HI R17, R17, R20, RZ, 0x1 ;  /* 0x0000001411117211 */ /* 0x000fe200078f08ff */
[----:B------:R-:W-:Y:S06]  /*3620*/  @P1 BRA `(.L_x_3270) ;  /* 0x00000000008c1947 */ /* 0x000fec0003800000 */
        /* <DEDUP_REMOVED lines=35> */
.L_x_3270:
[----:B------:R-:W-:Y:S05]  /*3860*/  BSYNC B0 ;  /* 0x0000000000007941 */ /* 0x000fea0003800000 */
.L_x_3269:
[----:B------:R-:W1:Y:S02]  /*3870*/  LDC.64 R228, c[0x0][0x250] ;  /* 0x00009400ffe47b82 */ /* 0x000e640000000a00 */
[----:B-1234-:R-:W-:Y:S01]  /*3880*/  LEA R8, R21, UR18, 0x4 ;  /* 0x0000001215087c11 */ /* 0x01efe2000f8e20ff */
[----:B------:R-:W-:Y:S01]  /*3890*/  USHF.R.S32.HI UR18, URZ, 0x1f, UR13 ;  /* 0x0000001f3f127899 */ /* 0x000fe2000801140d */
[----:B------:R-:W-:Y:S01]  /*38a0*/  LOP3.LUT R17, R17, 0xfffffffe, RZ, 0xc0, !PT ;  /* 0xfffffffe11117812 */ /* 0x000fe200078ec0ff */
[----:B------:R-:W-:Y:S01]  /*38b0*/  ULDC.64 UR8, c[0x0][0x3d0] ;  /* 0x0000f40000087ab9 */ /* 0x000fe20000000a00 */
[----:B------:R-:W0:Y:S01]  /*38c0*/  LDGDEPBAR ;  /* 0x00000000000079af */ /* 0x000e220000000000 */
[----:B------:R-:W-:Y:S01]  /*38d0*/  UIMAD UR18, UR18, UR8, URZ ;  /* 0x00000008121272a4 */ /* 0x000fe2000f8e023f */
[----:B------:R-:W-:Y:S01]  /*38e0*/  IMAD.SHL.U32 R9, R16, 0x40, RZ ;  /* 0x0000004010097824 */ /* 0x000fe200078e00ff */
[----:B------:R-:W-:Y:S01]  /*38f0*/  UMOV UR28, UR24 ;  /* 0x00000018001c7c82 */ /* 0x000fe20008000000 */
[----:B------:R-:W-:Y:S01]  /*3900*/  IMAD.IADD R17, R20, 0x1, -R17 ;  /* 0x0000000114117824 */ /* 0x000fe200078e0a11 */
[----:B------:R-:W-:Y:S01]  /*3910*/  UMOV UR29, UR19 ;  /* 0x00000013001d7c82 */ /* 0x000fe20008000000 */
[----:B------:R-:W-:Y:S01]  /*3920*/  UIMAD UR18, UR13, UR9, UR18 ;  /* 0x000000090d1272a4 */ /* 0x000fe2000f8e0212 */
[----:B------:R-:W-:Y:S01]  /*3930*/  LOP3.LUT R9, R9, 0x1c0, RZ, 0xc0, !PT ;  /* 0x000001c009097812 */ /* 0x000fe200078ec0ff */
[----:B------:R-:W-:Y:S01]  /*3940*/  UIMAD.WIDE.U32 UR28, UR13, UR8, UR28 ;  /* 0x000000080d1c72a5 */ /* 0x000fe2000f8e001c */
[----:B------:R-:W-:Y:S01]  /*3950*/  IMAD.SHL.U32 R10, R17, 0x8, RZ ;  /* 0x00000008110a7824 */ /* 0x000fe200078e00ff */
[----:B------:R-:W-:Y:S01]  /*3960*/  ISETP.GE.AND P5, PT, R12, UR23, PT ;  /* 0x000000170c007c0c */ /* 0x000fe2000bfa6270 */
[----:B------:R-:W-:Y:S01]  /*3970*/  ULDC.64 UR8, c[0x0][0x3c8] ;  /* 0x0000f20000087ab9 */ /* 0x000fe20000000a00 */
[----:B------:R-:W-:Y:S01]  /*3980*/  UIADD3 UR18, UR29, UR18, URZ ;  /* 0x000000121d127290 */ /* 0x000fe2000fffe03f */
[----:B------:R-:W-:Y:S01]  /*3990*/  ISETP.GE.AND P2, PT, R18, UR23, PT ;  /* 0x0000001712007c0c */ /* 0x000fe2000bf46270 */
[----:B------:R-:W-:Y:S01]  /*39a0*/  ULEA UR8, UP0, UR28, UR8, 0x2 ;  /* 0x000000081c087291 */ /* 0x000fe2000f80103f */
[----:B------:R-:W-:Y:S01]  /*39b0*/  LOP3.LUT R10, R9, 0x8, R10, 0xf8, !PT ;  /* 0x00000008090a7812 */ /* 0x000fe200078ef80a */
[----:B------:R-:W-:Y:S01]  /*39c0*/  IMAD.U32 R11, RZ, RZ, UR22 ;  /* 0x00000016ff0b7e24 */ /* 0x000fe2000f8e00ff */
[----:B------:R-:W-:Y:S01]  /*39d0*/  SHF.R.U32.HI R9, RZ, 0x3, R9 ;  /* 0x00000003ff097819 */ /* 0x000fe20000011609 */
[----:B------:R-:W-:Y:S01]  /*39e0*/  ULEA.HI.X UR9, UR28, UR9, UR18, 0x2, UP0 ;  /* 0x000000091c097291 */ /* 0x000fe200080f1412 */
[----:B------:R-:W-:Y:S01]  /*39f0*/  SHF.R.S32.HI R25, RZ, 0x2, R25 ;  /* 0x00000002ff197819 */ /* 0x000fe20000011419 */
[----:B------:R-:W-:Y:S01]  /*3a00*/  IMAD.U32 R12, RZ, RZ, UR8 ;  /* 0x00000008ff0c7e24 */ /* 0x000fe2000f8e00ff */
[----:B------:R-:W-:Y:S01]  /*3a10*/  LOP3.LUT R10, R10, R9, RZ, 0x3c, !PT ;  /* 0x000000090a0a7212 */ /* 0x000fe200078e3cff */
[----:B------:R-:W-:Y:S01]  /*3a20*/  IMAD R9, R13, R228, RZ ;  /* 0x000000e40d097224 */ /* 0x000fe200078e02ff */
[----:B------:R-:W-:Y:S01]  /*3a30*/  IADD3 R8, R8, 0x1, R25 ;  /* 0x0000000108087810 */ /* 0x000fe20007ffe019 */
[----:B------:R-:W-:Y:S01]  /*3a40*/  IMAD.U32 R13, RZ, RZ, UR9 ;  /* 0x00000009ff0d7e24 */ /* 0x000fe2000f8e00ff */
[----:B------:R-:W-:-:S04]  /*3a50*/  DEPBAR.LE SB0, 0x0 ;  /* 0x000080000000791a */ /* 0x000fc80000000000 */
[----:B------:R1:W5:Y:S01]  /*3a60*/  LDG.E R97, desc[UR20][R12.64] ;  /* 0x000000140c617981 */ /* 0x000362000c1e1900 */
[----:B------:R-:W-:Y:S01]  /*3a70*/  IMAD.SHL.U32 R18, R18, 0x8, RZ ;  /* 0x0000000812127824 */ /* 0x000fe200078e00ff */
[----:B------:R-:W-:Y:S01]  /*3a80*/  LOP3.LUT R23, R23, 0x1c0, RZ, 0xc0, !PT ;  /* 0x000001c017177812 */ /* 0x000fe200078ec0ff */
[----:B------:R-:W-:Y:S01]  /*3a90*/  IMAD.IADD R15, R15, 0x1, R0 ;  /* 0x000000010f0f7824 */ /* 0x000fe200078e0200 */
[----:B------:R-:W-:Y:S01]  /*3aa0*/  BAR.SYNC.DEFER_BLOCKING 0x0 ;  /* 0x0000000000007b1d */ /* 0x000fe20000010000 */
[----:B------:R-:W-:Y:S01]  /*3ab0*/  IADD3 R8, R8, UR15, -R11 ;  /* 0x0000000f08087c10 */ /* 0x000fe2000fffe80b */
[----:B------:R-:W-:Y:S01]  /*3ac0*/  IMAD.SHL.U32 R11, R6, 0x40, RZ ;  /* 0x00000040060b7824 */ /* 0x000fe200078e00ff */
[----:B------:R-:W-:Y:S01]  /*3ad0*/  LOP3.LUT R18, R23, 0x8, R18, 0xf8, !PT ;  /* 0x0000000817127812 */ /* 0x000fe200078ef812 */
[C---:B------:R-:W-:Y:S01]  /*3ae0*/  IMAD R9, R154.reuse, R229, R9 ;  /* 0x000000e59a097224 */ /* 0x040fe200078e0209 */
[----:B------:R-:W-:Y:S01]  /*3af0*/  SHF.R.U32.HI R23, RZ, 0x3, R23 ;  /* 0x00000003ff177819 */ /* 0x000fe20000011617 */
[----:B------:R-:W-:Y:S01]  /*3b00*/  IMAD.WIDE.U32 R154, R154, R228, R14 ;  /* 0x000000e49a9a7225 */ /* 0x000fe200078e000e */
[----:B------:R-:W-:Y:S01]  /*3b10*/  LOP3.LUT R0, R10, 0xfffffe00, R11, 0xf8, !PT ;  /* 0xfffffe000a007812 */ /* 0x000fe200078ef80b */
[----:B------:R-:W-:Y:S01]  /*3b20*/  ULDC.64 UR8, c[0x0][0x220] ;  /* 0x0000880000087ab9 */ /* 0x000fe20000000a00 */
[----:B------:R-:W-:Y:S01]  /*3b30*/  LOP3.LUT R18, R18, R23, RZ, 0x3c, !PT ;  /* 0x0000001712127212 */ /* 0x000fe200078e3cff */
[----:B------:R-:W-:Y:S01]  /*3b40*/  VIADD R6, R8, UR5 ;  /* 0x0000000508067c36 */ /* 0x000fe20008000000 */
[----:B------:R-:W-:Y:S01]  /*3b50*/  ULDC UR5, c[0x0][0x2e8] ;  /* 0x0000ba0000057ab9 */ /* 0x000fe20000000800 */
[----:B------:R1:W-:Y:S02]  /*3b60*/  @P2 STS.128 [R210+0xc000], RZ ;  /* 0x00c000ffd2002388 */ /* 0x0003e40000000c00 */
[----:B------:R-:W-:-:S02]  /*3b70*/  IMAD R205, R17, 0x200, R18 ;  /* 0x0000020011cd7824 */ /* 0x000fc400078e0212 */
[----:B------:R1:W-:Y:S04]  /*3b80*/  @P2 STS.128 [R210+0xe000], RZ ;  /* 0x00e000ffd2002388 */ /* 0x0003e80000000c00 */
[----:B------:R1:W-:Y:S01]  /*3b90*/  @P2 STS.128 [R210+0x10000], RZ ;  /* 0x010000ffd2002388 */ /* 0x0003e20000000c00 */
[----:B------:R-:W-:Y:S01]  /*3ba0*/  IMAD.IADD R152, R155, 0x1, R9 ;  /* 0x000000019b987824 */ /* 0x000fe200078e0209 */
[----:B------:R-:W-:Y:S01]  /*3bb0*/  LEA R218, P1, R154, UR8, 0x1 ;  /* 0x000000089ada7c11 */ /* 0x000fe2000f8208ff */
[----:B------:R-:W-:Y:S01]  /*3bc0*/  IMAD R206, R21, 0x400, R0 ;  /* 0x0000040015ce7824 */ /* 0x000fe200078e0200 */
[----:B------:R-:W2:Y:S01]  /*3bd0*/  MUFU.RCP R98, UR5 ;  /* 0x0000000500627d08 */ /* 0x000ea20008001000 */
        /* <DEDUP_REMOVED lines=30> */
.L_x_3272:
[----:B------:R-:W-:Y:S05]  /*3dc0*/  BSYNC B0 ;  /* 0x0000000000007941 */ /* 0x000fea0003800000 */
.L_x_3271:
        /* <DEDUP_REMOVED lines=31> */
.L_x_3274:
[----:B------:R-:W-:Y:S05]  /*3fc0*/  BSYNC B0 ;  /* 0x0000000000007941 */ /* 0x000fea0003800000 */
.L_x_3273:
        /* <DEDUP_REMOVED lines=33> */
.L_x_3276:
[----:B------:R-:W-:Y:S05]  /*41e0*/  BSYNC B0 ;  /* 0x0000000000007941 */ /* 0x000fea0003800000 */
.L_x_3275:
        /* <DEDUP_REMOVED lines=37> */
.L_x_3278:
[----:B------:R-:W-:Y:S05]  /*4440*/  BSYNC B0 ;  /* 0x0000000000007941 */ /* 0x000fea0003800000 */
.L_x_3277:
[----:B------:R-:W-:Y:S01]  /*4450*/  LDSM.16.M88.4 R56, [R206] ;  /* 0x00000000ce38783b */ /* 0x000fe20000000200 */
[----:B------:R-:W-:Y:S01]  /*4460*/  LOP3.LUT P1, RZ, R32, 0x2, RZ, 0xc0, !PT ;  /* 0x0000000220ff7812 */ /* 0x000fe2000782c0ff */
[----:B-1----:R-:W-:Y:S01]  /*4470*/  VIADD R8, R205, 0x6000 ;  /* 0x00006000cd087836 */ /* 0x002fe20000000000 */
[----:B------:R-:W-:Y:S01]  /*4480*/  LEA R202, R5, R206, 0x1 ;  /* 0x000000ce05ca7211 */ /* 0x000fe200078e08ff */
[----:B------:R-:W1:Y:S01]  /*4490*/  LDSM.16.M88.4 R20, [R205+0x6000] ;  /* 0x00600000cd14783b */ /* 0x000e620000000200 */
[----:B------:R-:W-:Y:S01]  /*44a0*/  VIADD R203, R205, 0x6020 ;  /* 0x00006020cdcb7836 */ /* 0x000fe20000000000 */
[----:B------:R-:W-:Y:S01]  /*44b0*/  ULDC UR22, c[0x0][0x39c] ;  /* 0x0000e70000167ab9 */ /* 0x000fe20000000800 */
[----:B------:R-:W-:Y:S01]  /*44c0*/  IMAD R204, R7, 0x2, R206 ;  /* 0x0000000207cc7824 */ /* 0x000fe200078e02ce */
[----:B------:R-:W3:Y:S01]  /*44d0*/  LDSM.16.M88.4 R48, [R205+0x6800] ;  /* 0x00680000cd30783b */ /* 0x000ee20000000200 */
[----:B------:R-:W-:Y:S02]  /*44e0*/  IMAD.SHL.U32 R212, R96, 0x2, RZ ;  /* 0x0000000260d47824 */ /* 0x000fe400078e00ff */
[----:B--2--5:R-:W-:Y:S01]  /*44f0*/  FMUL.FTZ R97, R97, R98 ;  /* 0x0000006261617220 */ /* 0x024fe20000410000 */
[----:B------:R-:W-:Y:S01]  /*4500*/  IMAD R201, R5, 0x2, R204 ;  /* 0x0000000205c97824 */ /* 0x000fe200078e02cc */
[----:B------:R-:W2:Y:S01]  /*4510*/  LDSM.16.M88.4 R72, [R205+0x7000] ;  /* 0x00700000cd48783b */ /* 0x000ea20000000200 */
[----:B------:R-:W-:Y:S01]  /*4520*/  VIMNMX R135, R6, UR15, PT ;  /* 0x0000000f06877c48 */ /* 0x000fe2000bfe0100 */
[----:B------:R-:W-:Y:S01]  /*4530*/  @P1 VIADD R203, R8, 0xffffffe0 ;  /* 0xffffffe008cb1836 */ /* 0x000fe20000000000 */
[----:B------:R-:W-:Y:S01]  /*4540*/  LOP3.LUT P1, RZ, R32, 0x4, RZ, 0xc0, !PT ;  /* 0x0000000420ff7812 */ /* 0x000fe2000782c0ff */
[----:B------:R-:W4:Y:S01]  /*4550*/  LDSM.16.M88.4 R12, [R205+0x7800] ;  /* 0x00780000cd0c783b */ /* 0x000f220000000200 */
[----:B------:R-:W-:Y:S01]  /*4560*/  LOP3.LUT R212, R212, 0x6, RZ, 0xc0, !PT ;  /* 0x00000006d4d47812 */ /* 0x000fe200078ec0ff */
[----:B------:R-:W-:Y:S01]  /*4570*/  VIADD R194, R203, 0x1000 ;  /* 0x00001000cbc27836 */ /* 0x000fe20000000000 */
[----:B------:R-:W-:Y:S01]  /*4580*/  SEL R2, R2, 0xffffffe0, !P1 ;  /* 0xffffffe002027807 */ /* 0x000fe20004800000 */
[----:B------:R-:W-:Y:S01]  /*4590*/  LDSM.16.M88.4 R40, [R204] ;  /* 0x00000000cc28783b */ /* 0x000fe20000000200 */
[----:B------:R-:W-:Y:S01]  /*45a0*/  R2UR UR5, R97 ;  /* 0x00000000610572ca */ /* 0x000fe200000e0000 */
[C---:B------:R-:W-:Y:S01]  /*45b0*/  VIADD R193, R203.reuse, 0x1800 ;  /* 0x00001800cbc17836 */ /* 0x040fe20000000000 */
[C---:B------:R-:W-:Y:S01]  /*45c0*/  IADD3 R195, R203.reuse, 0x800, RZ ;  /* 0x00000800cbc37810 */ /* 0x040fe20007ffe0ff */
[----:B------:R-:W4:Y:S01]  /*45d0*/  LDSM.16.M88.4 R28, [R203] ;  /* 0x00000000cb1c783b */ /* 0x000f220000000200 */
[C---:B------:R-:W-:Y:S01]  /*45e0*/  IMAD R199, R2.reuse, 0x2, R205 ;  /* 0x0000000202c77824 */ /* 0x040fe200078e02cd */
[C---:B------:R-:W-:Y:S01]  /*45f0*/  IADD3 R190, R203.reuse, 0x2800, RZ ;  /* 0x00002800cbbe7810 */ /* 0x040fe20007ffe0ff */
[----:B------:R-:W-:Y:S01]  /*4600*/  IMAD R192, R2, 0x2, R203 ;  /* 0x0000000202c07824 */ /* 0x000fe200078e02cb */
[----:B------:R-:W4:Y:S01]  /*4610*/  LDSM.16.M88.4 R24, [R203+0x800] ;  /* 0x00080000cb18783b */ /* 0x000f220000000200 */
[C---:B------:R-:W-:Y:S01]  /*4620*/  VIADD R191, R203.reuse, 0x2000 ;  /* 0x00002000cbbf7836 */ /* 0x040fe20000000000 */
[C---:B------:R-:W-:Y:S01]  /*4630*/  IADD3 R186, R203.reuse, 0x4800, RZ ;  /* 0x00004800cbba7810 */ /* 0x040fe20007ffe0ff */
        /* <DEDUP_REMOVED lines=9> */
[----:B------:R-:W1:Y:S04]  /*46d0*/  LDSM.16.M88.4 R52, [R203+0x1800] ;  /* 0x00180000cb34783b */ /* 0x000e680000000200 */
[----:B------:R-:W-:Y:S01]  /*46e0*/  LDSM.16.M88.4 R76, [R199+0x7000] ;  /* 0x00700000c74c783b */ /* 0x000fe20000000200 */
[C---:B------:R-:W-:Y:S03]  /*46f0*/  HMMA.16816.F32 R20, R56.reuse, R22, RZ ;  /* 0x000000163814723c */ /* 0x040fe600000018ff */
[----:B------:R-:W-:Y:S03]  /*4700*/  LDSM.16.M88.4 R60, [R199+0x7800] ;  /* 0x00780000c73c783b */ /* 0x000fe60000000200 */
[C---:B---3--:R-:W-:Y:S01]  /*4710*/  HMMA.16816.F32 R32, R56.reuse, R48, RZ ;  /* 0x000000303820723c */ /* 0x048fe200000018ff */
[----:B------:R-:W-:Y:S04]  /*4720*/  LDSM.16.M88.4 R80, [R201+0x2000] ;  /* 0x00200000c950783b */ /* 0x000fe80000000200 */
[----:B------:R-:W-:Y:S01]  /*4730*/  LDSM.16.M88.4 R84, [R192+0x3000] ;  /* 0x00300000c054783b */ /* 0x000fe20000000200 */
[C---:B------:R-:W-:Y:S03]  /*4740*/  HMMA.16816.F32 R48, R56.reuse, R50, RZ ;  /* 0x000000323830723c */ /* 0x040fe600000018ff */
[----:B------:R-:W-:Y:S03]  /*4750*/  LDSM.16.M88.4 R88, [R199+0xa000] ;  /* 0x00a00000c758783b */ /* 0x000fe60000000200 */
[C---:B--2---:R-:W-:Y:S01]  /*4760*/  HMMA.16816.F32 R44, R56.reuse, R72, RZ ;  /* 0x00000048382c723c */ /* 0x044fe200000018ff */
[----:B------:R-:W-:Y:S04]  /*4770*/  LDSM.16.M88.4 R92, [R205+0xa800] ;  /* 0x00a80000cd5c783b */ /* 0x000fe80000000200 */
[----:B------:R-:W0:Y:S01]  /*4780*/  LDGDEPBAR ;  /* 0x00000000000079af */ /* 0x000e220000000000 */
[C---:B------:R-:W-:Y:S06]  /*4790*/  HMMA.16816.F32 R72, R56.reuse, R74, RZ ;  /* 0x0000004a3848723c */ /* 0x040fec00000018ff */
[C---:B----4-:R-:W-:Y:S06]  /*47a0*/  HMMA.16816.F32 R68, R56.reuse, R12, RZ ;  /* 0x0000000c3844723c */ /* 0x050fec00000018ff */
[----:B------:R-:W-:Y:S01]  /*47b0*/  HMMA.16816.F32 R56, R56, R14, RZ ;  /* 0x0000000e3838723c */ /* 0x000fe200000018ff */
[----:B------:R-:W2:Y:S05]  /*47c0*/  LDSM.16.M88.4 R12, [R199+0x6800] ;  /* 0x00680000c70c783b */ /* 0x000eaa0000000200 */
[C---:B------:R-:W-:Y:S06]  /*47d0*/  HMMA.16816.F32 R8, R40.reuse, R28, R8 ;  /* 0x0000001c2808723c */ /* 0x040fec0000001808 */
[C---:B------:R-:W-:Y:S01]  /*47e0*/  HMMA.16816.F32 R20, R40.reuse, R30, R20 ;  /* 0x0000001e2814723c */ /* 0x040fe20000001814 */
[----:B------:R-:W-:Y:S05]  /*47f0*/  LDSM.16.M88.4 R28, [R201] ;  /* 0x00000000c91c783b */ /* 0x000fea0000000200 */
[C---:B------:R-:W-:Y:S06]  /*4800*/  HMMA.16816.F32 R32, R40.reuse, R24, R32 ;  /* 0x000000182820723c */ /* 0x040fec0000001820 */
[C---:B------:R-:W-:Y:S01]  /*4810*/  HMMA.16816.F32 R48, R40.reuse, R26, R48 ;  /* 0x0000001a2830723c */ /* 0x040fe20000001830 */
[----:B------:R-:W3:Y:S05]  /*4820*/  LDSM.16.M88.4 R24, [R192] ;  /* 0x00000000c018783b */ /* 0x000eea0000000200 */
[C---:B------:R-:W-:Y:S06]  /*4830*/  HMMA.16816.F32 R44, R40.reuse, R16, R44 ;  /* 0x00000010282c723c */ /* 0x040fec000000182c */
[----:B------:R-:W-:Y:S01]  /*4840*/  HMMA.16816.F32 R72, R40, R18, R72 ;  /* 0x000000122848723c */ /* 0x000fe20000001848 */
[----:B------:R-:W4:Y:S05]  /*4850*/  LDSM.16.M88.4 R16, [R192+0x800] ;  /* 0x00080000c010783b */ /* 0x000f2a0000000200 */
[C---:B------:R-:W-:Y:S06]  /*4860*/  HMMA.16816.F32 R8, R64.reuse, R36, R8 ;  /* 0x000000244008723c */ /* 0x040fec0000001808 */
[----:B------:R-:W-:Y:S01]  /*4870*/  HMMA.16816.F32 R20, R64, R38, R20 ;  /* 0x000000264014723c */ /* 0x000fe20000001814 */
[----:B------:R-:W-:Y:S05]  /*4880*/  LDSM.16.M88.4 R36, [R206+0x2000] ;  /* 0x00200000ce24783b */ /* 0x000fea0000000200 */
[C---:B-1----:R-:W-:Y:S06]  /*4890*/  HMMA.16816.F32 R68, R40.reuse, R52, R68 ;  /* 0x000000342844723c */ /* 0x042fec0000001844 */
[----:B------:R-:W-:Y:S01]  /*48a0*/  HMMA.16816.F32 R56, R40, R54, R56 ;  /* 0x000000362838723c */ /* 0x000fe20000001838 */
[----:B------:R-:W-:Y:S04]  /*48b0*/  LDSM.16.M88.4 R40, [R192+0x1800] ;  /* 0x00180000c028783b */ /* 0x000fe80000000200 */
[----:B------:R-:W-:Y:S01]  /*48c0*/  LDSM.16.M88.4 R52, [R192+0x1000] ;  /* 0x00100000c034783b */ /* 0x000fe20000000200 */
[C---:B--2---:R-:W-:Y:S06]  /*48d0*/  HMMA.16816.F32 R32, R64.reuse, R12, R32 ;  /* 0x0000000c4020723c */ /* 0x044fec0000001820 */
[----:B------:R-:W-:Y:S01]  /*48e0*/  HMMA.16816.F32 R48, R64, R14, R48 ;  /* 0x0000000e4030723c */ /* 0x000fe20000001830 */
[----:B------:R-:W1:Y:S05]  /*48f0*/  LDSM.16.M88.4 R12, [R205+0x8000] ;  /* 0x00800000cd0c783b */ /* 0x000e6a0000000200 */
[C---:B---3--:R-:W-:Y:S06]  /*4900*/  HMMA.16816.F32 R8, R28.reuse, R24, R8 ;  /* 0x000000181c08723c */ /* 0x048fec0000001808 */
        /* <DEDUP_REMOVED lines=9> */
[C---:B----4-:R-:W-:Y:S06]  /*49a0*/  HMMA.16816.F32 R32, R28.reuse, R16, R32 ;  /* 0x000000101c20723c */ /* 0x050fec0000001820 */
        /* <DEDUP_REMOVED lines=10> */
[----:B------:R-:W3:Y:S04]  /*4a50*/  LDSM.16.M88.4 R28, [R203+0x2800] ;  /* 0x00280000cb1c783b */ /* 0x000ee80000000200 */
[----:B------:R-:W-:Y:S01]  /*4a60*/  LDSM.16.M88.4 R52, [R203+0x3000] ;  /* 0x00300000cb34783b */ /* 0x000fe20000000200 */
[C---:B--2---:R-:W-:Y:S06]  /*4a70*/  HMMA.16816.F32 R8, R16.reuse, R60, R8 ;  /* 0x0000003c1008723c */ /* 0x044fec0000001808 */
[----:B------:R-:W-:Y:S01]  /*4a80*/  HMMA.16816.F32 R20, R16, R62, R20 ;  /* 0x0000003e1014723c */ /* 0x000fe20000001814 */
[----:B------:R-:W-:Y:S05]  /*4a90*/  LDSM.16.M88.4 R60, [R206+0x4000] ;  /* 0x00400000ce3c783b */ /* 0x000fea0000000200 */
[C---:B------:R-:W-:Y:S06]  /*4aa0*/  HMMA.16816.F32 R32, R36.reuse, R76, R32 ;  /* 0x0000004c2420723c */ /* 0x040fec0000001820 */
[C---:B------:R-:W-:Y:S01]  /*4ab0*/  HMMA.16816.F32 R48, R36.reuse, R78, R48 ;  /* 0x0000004e2430723c */ /* 0x040fe20000001830 */
[----:B------:R-:W2:Y:S05]  /*4ac0*/  LDSM.16.M88.4 R76, [R192+0x2000] ;  /* 0x00200000c04c783b */ /* 0x000eaa0000000200 */
        /* <DEDUP_REMOVED lines=8> */
[----:B------:R-:W-:Y:S03]  /*4b50*/  HMMA.16816.F32 R20, R12, R42, R20 ;  /* 0x0000002a0c14723c */ /* 0x000fe60000001814 */
[----:B------:R-:W-:Y:S03]  /*4b60*/  LDSM.16.M88.4 R40, [R204+0x4000] ;  /* 0x00400000cc28783b */ /* 0x000fe60000000200 */
[C---:B---3--:R-:W-:Y:S06]  /*4b70*/  HMMA.16816.F32 R32, R16.reuse, R28, R32 ;  /* 0x0000001c1020723c */ /* 0x048fec0000001820 */
[----:B------:R-:W-:Y:S01]  /*4b80*/  HMMA.16816.F32 R48, R16, R30, R48 ;  /* 0x0000001e1030723c */ /* 0x000fe20000001830 */
[----:B------:R-:W3:Y:S05]  /*4b90*/  LDSM.16.M88.4 R28, [R199+0x8800] ;  /* 0x00880000c71c783b */ /* 0x000eea0000000200 */
[----:B--2---:R-:W-:Y:S06]  /*4ba0*/  HMMA.16816.F32 R8, R80, R76, R8 ;  /* 0x0000004c5008723c */ /* 0x004fec0000001808 */
[C---:B------:R-:W-:Y:S06]  /*4bb0*/  HMMA.16816.F32 R44, R16.reuse, R52, R44 ;  /* 0x00000034102c723c */ /* 0x040fec000000182c */
[C---:B------:R-:W-:Y:S01]  /*4bc0*/  HMMA.16816.F32 R72, R16.reuse, R54, R72 ;  /* 0x000000361048723c */ /* 0x040fe20000001848 */
[----:B------:R-:W-:Y:S05]  /*4bd0*/  LDSM.16.M88.4 R52, [R192+0x2800] ;  /* 0x00280000c034783b */ /* 0x000fea0000000200 */
[C---:B----4-:R-:W-:Y:S06]  /*4be0*/  HMMA.16816.F32 R68, R16.reuse, R24, R68 ;  /* 0x000000181044723c */ /* 0x050fec0000001844 */
[----:B------:R-:W-:Y:S01]  /*4bf0*/  HMMA.16816.F32 R64, R16, R26, R64 ;  /* 0x0000001a1040723c */ /* 0x000fe20000001840 */
[----:B------:R-:W2:Y:S04]  /*4c00*/  LDSM.16.M88.4 R16, [R199+0x9800] ;  /* 0x00980000c710783b */ /* 0x000ea80000000200 */
[----:B------:R-:W4:Y:S01]  /*4c10*/  LDSM.16.M88.4 R24, [R203+0x4000] ;  /* 0x00400000cb18783b */ /* 0x000f220000000200 */
[----:B------:R-:W-:Y:S03]  /*4c20*/  HMMA.16816.F32 R20, R80, R78, R20 ;  /* 0x0000004e5014723c */ /* 0x000fe60000001814 */
[----:B------:R-:W4:Y:S03]  /*4c30*/  LDSM.16.M88.4 R76, [R192+0x3800] ;  /* 0x00380000c04c783b */ /* 0x000f260000000200 */
[----:B-1----:R-:W-:Y:S06]  /*4c40*/  HMMA.16816.F32 R8, R60, R36, R8 ;  /* 0x000000243c08723c */ /* 0x002fec0000001808 */
[C---:B---3--:R-:W-:Y:S06]  /*4c50*/  HMMA.16816.F32 R32, R12.reuse, R28, R32 ;  /* 0x0000001c0c20723c */ /* 0x048fec0000001820 */
[----:B------:R-:W-:Y:S01]  /*4c60*/  HMMA.16816.F32 R48, R12, R30, R48 ;  /* 0x0000001e0c30723c */ /* 0x000fe20000001830 */
[----:B------:R-:W1:Y:S05]  /*4c70*/  LDSM.16.M88.4 R28, [R202+0x4000] ;  /* 0x00400000ca1c783b */ /* 0x000e6a0000000200 */
[----:B------:R-:W-:Y:S01]  /*4c80*/  HMMA.16816.F32 R20, R60, R38, R20 ;  /* 0x000000263c14723c */ /* 0x000fe20000001814 */
[----:B------:R-:W-:Y:S05]  /*4c90*/  LDSM.16.M88.4 R36, [R203+0x4800] ;  /* 0x00480000cb24783b */ /* 0x000fea0000000200 */
[C---:B------:R-:W-:Y:S06]  /*4ca0*/  HMMA.16816.F32 R44, R12.reuse, R56, R44 ;  /* 0x000000380c2c723c */ /* 0x040fec000000182c */
[C---:B------:R-:W-:Y:S01]  /*4cb0*/  HMMA.16816.F32 R72, R12.reuse, R58, R72 ;  /* 0x0000003a0c48723c */ /* 0x040fe20000001848 */
[----:B------:R-:W3:Y:S05]  /*4cc0*/  LDSM.16.M88.4 R56, [R205+0xb000] ;  /* 0x00b00000cd38783b */ /* 0x000eea0000000200 */
[C---:B--2---:R-:W-:Y:S06]  /*4cd0*/  HMMA.16816.F32 R68, R12.reuse, R16, R68 ;  /* 0x000000100c44723c */ /* 0x044fec0000001844 */
[----:B------:R-:W-:Y:S01]  /*4ce0*/  HMMA.16816.F32 R64, R12, R18, R64 ;  /* 0x000000120c40723c */ /* 0x000fe20000001840 */
[----:B------:R-:W-:Y:S04]  /*4cf0*/  LDSM.16.M88.4 R16, [R201+0x4000] ;  /* 0x00400000c910783b */ /* 0x000fe80000000200 */
[----:B------:R-:W-:Y:S01]  /*4d00*/  LDSM.16.M88.4 R12, [R192+0x4000] ;  /* 0x00400000c00c783b */ /* 0x000fe20000000200 */
[----:B----4-:R-:W-:Y:S06]  /*4d10*/  HMMA.16816.F32 R8, R40, R24, R8 ;  /* 0x000000182808723c */ /* 0x010fec0000001808 */
[C---:B------:R-:W-:Y:S06]  /*4d20*/  HMMA.16816.F32 R32, R80.reuse, R52, R32 ;  /* 0x000000345020723c */ /* 0x040fec0000001820 */
[----:B------:R-:W-:Y:S01]  /*4d30*/  HMMA.16816.F32 R48, R80, R54, R48 ;  /* 0x000000365030723c */ /* 0x000fe20000001830 */
[----:B------:R-:W2:Y:S05]  /*4d40*/  LDSM.16.M88.4 R52, [R205+0xb800] ;  /* 0x00b80000cd34783b */ /* 0x000eaa0000000200 */
[----:B------:R-:W-:Y:S01]  /*4d50*/  HMMA.16816.F32 R20, R40, R26, R20 ;  /* 0x0000001a2814723c */ /* 0x000fe20000001814 */
[----:B------:R-:W-:Y:S05]  /*4d60*/  LDSM.16.M88.4 R24, [R199+0xa800] ;  /* 0x00a80000c718783b */ /* 0x000fea0000000200 */
[C---:B------:R-:W-:Y:S06]  /*4d70*/  HMMA.16816.F32 R44, R80.reuse, R84, R44 ;  /* 0x00000054502c723c */ /* 0x040fec000000182c */
[C---:B------:R-:W-:Y:S06]  /*4d80*/  HMMA.16816.F32 R72, R80.reuse, R86, R72 ;  /* 0x000000565048723c */ /* 0x040fec0000001848 */
[C---:B------:R-:W-:Y:S06]  /*4d90*/  HMMA.16816.F32 R68, R80.reuse, R76, R68 ;  /* 0x0000004c5044723c */ /* 0x040fec0000001844 */
[----:B------:R-:W-:Y:S01]  /*4da0*/  HMMA.16816.F32 R64, R80, R78, R64 ;  /* 0x0000004e5040723c */ /* 0x000fe20000001840 */
[----:B------:R-:W4:Y:S04]  /*4db0*/  LDSM.16.M88.4 R76, [R203+0x5000] ;  /* 0x00500000cb4c783b */ /* 0x000f280000000200 */
[----:B------:R-:W4:Y:S01]  /*4dc0*/  LDSM.16.M88.4 R80, [R203+0x5800] ;  /* 0x00580000cb50783b */ /* 0x000f220000000200 */
[----:B-1----:R-:W-:Y:S06]  /*4dd0*/  HMMA.16816.F32 R8, R28, R88, R8 ;  /* 0x000000581c08723c */ /* 0x002fec0000001808 */
[C---:B------:R-:W-:Y:S06]  /*4de0*/  HMMA.16816.F32 R32, R60.reuse, R92, R32 ;  /* 0x0000005c3c20723c */ /* 0x040fec0000001820 */
[----:B------:R-:W-:Y:S06]  /*4df0*/  HMMA.16816.F32 R48, R60, R94, R48 ;  /* 0x0000005e3c30723c */ /* 0x000fec0000001830 */
[----:B------:R-:W-:Y:S06]  /*4e00*/  HMMA.16816.F32 R20, R28, R90, R20 ;  /* 0x0000005a1c14723c */ /* 0x000fec0000001814 */
[C---:B---3--:R-:W-:Y:S06]  /*4e10*/  HMMA.16816.F32 R44, R60.reuse, R56, R44 ;  /* 0x000000383c2c723c */ /* 0x048fec000000182c */
[C---:B------:R-:W-:Y:S01]  /*4e20*/  HMMA.16816.F32 R72, R60.reuse, R58, R72 ;  /* 0x0000003a3c48723c */ /* 0x040fe20000001848 */
[----:B------:R-:W-:Y:S05]  /*4e30*/  LDSM.16.M88.4 R56, [R192+0x4800] ;  /* 0x00480000c038783b */ /* 0x000fea0000000200 */
[C---:B--2---:R-:W-:Y:S06]  /*4e40*/  HMMA.16816.F32 R68, R60.reuse, R52, R68 ;  /* 0x000000343c44723c */ /* 0x044fec0000001844 */
[----:B------:R-:W-:Y:S06]  /*4e50*/  HMMA.16816.F32 R64, R60, R54, R64 ;  /* 0x000000363c40723c */ /* 0x000fec0000001840 */
[----:B------:R-:W-:Y:S06]  /*4e60*/  HMMA.16816.F32 R8, R16, R12, R8 ;  /* 0x0000000c1008723c */ /* 0x000fec0000001808 */
[C---:B------:R-:W-:Y:S06]  /*4e70*/  HMMA.16816.F32 R32, R40.reuse, R36, R32 ;  /* 0x000000242820723c */ /* 0x040fec0000001820 */
[----:B------:R-:W-:Y:S01]  /*4e80*/  HMMA.16816.F32 R48, R40, R38, R48 ;  /* 0x000000262830723c */ /* 0x000fe20000001830 */
[----:B------:R-:W1:Y:S05]  /*4e90*/  LDSM.16.M88.4 R36, [R199+0xb000] ;  /* 0x00b00000c724783b */ /* 0x000e6a0000000200 */
[----:B------:R-:W-:Y:S01]  /*4ea0*/  HMMA.16816.F32 R20, R16, R14, R20 ;  /* 0x0000000e1014723c */ /* 0x000fe20000001814 */
[----:B------:R-:W2:Y:S05]  /*4eb0*/  LDSM.16.M88.4 R12, [R199+0xb800] ;  /* 0x00b80000c70c783b */ /* 0x000eaa0000000200 */
[C---:B----4-:R-:W-:Y:S01]  /*4ec0*/  HMMA.16816.F32 R44, R40.reuse, R76, R44 ;  /* 0x0000004c282c723c */ /* 0x050fe2000000182c */
[----:B------:R-:W-:Y:S01]  /*4ed0*/  FMUL.FTZ R8, R8, UR22 ;  /* 0x0000001608087c20 */ /* 0x000fe20008410000 */
[----:B------:R-:W-:Y:S01]  /*4ee0*/  FMUL.FTZ R54, R9, UR22 ;  /* 0x0000001609367c20 */ /* 0x000fe20008410000 */
[----:B------:R-:W-:Y:S01]  /*4ef0*/  FMUL.FTZ R53, R10, UR22 ;  /* 0x000000160a357c20 */ /* 0x000fe20008410000 */
[----:B------:R-:W-:Y:S01]  /*4f00*/  FMUL.FTZ R55, R11, UR22 ;  /* 0x000000160b377c20 */ /* 0x000fe20008410000 */
[----:B------:R3:W-:Y:S01]  /*4f10*/  MUFU.TANH R52, R8 ;  /* 0x0000000800347308 */ /* 0x0007e20000002400 */
[C---:B------:R-:W-:Y:S06]  /*4f20*/  HMMA.16816.F32 R72, R40.reuse, R78, R72 ;  /* 0x0000004e2848723c */ /* 0x040fec0000001848 */
[C---:B------:R-:W-:Y:S01]  /*4f30*/  HMMA.16816.F32 R68, R40.reuse, R80, R68 ;  /* 0x000000502844723c */ /* 0x040fe20000001844 */
[----:B------:R-:W4:Y:S05]  /*4f40*/  MUFU.TANH R54, R54 ;  /* 0x0000003600367308 */ /* 0x000f2a0000002400 */
[----:B------:R-:W-:Y:S01]  /*4f50*/  HMMA.16816.F32 R64, R40, R82, R64 ;  /* 0x000000522840723c */ /* 0x000fe20000001840 */
[----:B------:R-:W-:Y:S01]  /*4f60*/  FMUL.FTZ R20, R20, UR22 ;  /* 0x0000001614147c20 */ /* 0x000fe20008410000 */
[----:B------:R-:W-:Y:S01]  /*4f70*/  FMUL.FTZ R21, R21, UR22 ;  /* 0x0000001615157c20 */ /* 0x000fe20008410000 */
[----:B------:R-:W4:Y:S01]  /*4f80*/  MUFU.TANH R55, R55 ;  /* 0x0000003700377308 */ /* 0x000f220000002400 */
[----:B---3--:R-:W3:Y:S01]  /*4f90*/  LDSM.16.M88.4 R8, [R192+0x5000] ;  /* 0x00500000c008783b */ /* 0x008ee20000000200 */
[----:B------:R-:W-:Y:S01]  /*4fa0*/  FMUL.FTZ R22, R22, UR22 ;  /* 0x0000001616167c20 */ /* 0x000fe20008410000 */
[----:B------:R-:W-:Y:S01]  /*4fb0*/  HMMA.16816.F32 R32, R28, R24, R32 ;  /* 0x000000181c20723c */ /* 0x000fe20000001820 */
[----:B------:R-:W-:-:S04]  /*4fc0*/  FMUL.FTZ R23, R23, UR22 ;  /* 0x0000001617177c20 */ /* 0x000fc80008410000 */
[----:B------:R-:W4:Y:S01]  /*4fd0*/  MUFU.TANH R20, R20 ;  /* 0x0000001400147308 */ /* 0x000f220000002400 */
[----:B------:R-:W-:Y:S01]  /*4fe0*/  HMMA.16816.F32 R48, R28, R26, R48 ;  /* 0x0000001a1c30723c */ /* 0x000fe20000001830 */
[----:B------:R-:W4:Y:S01]  /*4ff0*/  LDSM.16.M88.4 R24, [R192+0x5800] ;  /* 0x00580000c018783b */ /* 0x000f220000000200 */
[----:B------:R-:W-:-:S04]  /*5000*/  DEPBAR.LE SB0, 0x0 ;  /* 0x000080000000791a */ /* 0x000fc80000000000 */
[C---:B-1----:R-:W-:Y:S01]  /*5010*/  HMMA.16816.F32 R44, R28.reuse, R36, R44 ;  /* 0x000000241c2c723c */ /* 0x042fe2000000182c */
[----:B------:R-:W-:Y:S05]  /*5020*/  MUFU.TANH R21, R21 ;  /* 0x0000001500157308 */ /* 0x000fea0000002400 */
[C---:B------:R-:W-:Y:S03]  /*5030*/  HMMA.16816.F32 R72, R28.reuse, R38, R72 ;  /* 0x000000261c48723c */ /* 0x040fe60000001848 */
[----:B------:R-:W1:Y:S03]  /*5040*/  MUFU.TANH R22, R22 ;  /* 0x0000001600167308 */ /* 0x000e660000002400 */
[C---:B--2---:R-:W-:Y:S05]  /*5050*/  HMMA.16816.F32 R68, R28.reuse, R12, R68 ;  /* 0x0000000c1c44723c */ /* 0x044fea0000001844 */
[----:B------:R-:W2:Y:S01]  /*5060*/  MUFU.TANH R23, R23 ;  /* 0x0000001700177308 */ /* 0x000ea20000002400 */
[----:B------:R-:W-:Y:S06]  /*5070*/  HMMA.16816.F32 R64, R28, R14, R64 ;  /* 0x0000000e1c40723c */ /* 0x000fec0000001840 */
[C---:B------:R-:W-:Y:S01]  /*5080*/  HMMA.16816.F32 R32, R16.reuse, R56, R32 ;  /* 0x000000381020723c */ /* 0x040fe20000001820 */
[----:B------:R-:W-:Y:S01]  /*5090*/  MOV R15, UR15 ;  /* 0x0000000f000f7c02 */ /* 0x000fe20008000f00 */
[----:B------:R-:W-:Y:S03]  /*50a0*/  MUFU.TANH R53, R53 ;  /* 0x0000003500357308 */ /* 0x000fe60000002400 */
[----:B------:R-:W-:Y:S01]  /*50b0*/  VIADDMNMX R2, R6, 0x8, R15, PT ;  /* 0x0000000806027846 */ /* 0x000fe2000380010f */
[C---:B------:R-:W-:Y:S06]  /*50c0*/  HMMA.16816.F32 R48, R16.reuse, R58, R48 ;  /* 0x0000003a1030723c */ /* 0x040fec0000001830 */
[C---:B---3--:R-:W-:Y:S06]  /*50d0*/  HMMA.16816.F32 R44, R16.reuse, R8, R44 ;  /* 0x00000008102c723c */ /* 0x048fec000000182c */
[C---:B------:R-:W-:Y:S06]  /*50e0*/  HMMA.16816.F32 R72, R16.reuse, R10, R72 ;  /* 0x0000000a1048723c */ /* 0x040fec0000001848 */
[----:B----4-:R-:W-:Y:S01]  /*50f0*/  HMMA.16816.F32 R68, R16, R24, R68 ;  /* 0x000000181044723c */ /* 0x010fe20000001844 */
[----:B------:R-:W-:Y:S01]  /*5100*/  FMUL.FTZ R12, R32, UR22 ;  /* 0x00000016200c7c20 */ /* 0x000fe20008410000 */
[----:B------:R-:W-:Y:S01]  /*5110*/  FMUL.FTZ R8, R34, UR22 ;  /* 0x0000001622087c20 */ /* 0x000fe20008410000 */
[----:B------:R-:W-:Y:S01]  /*5120*/  FMUL.FTZ R13, R33, UR22 ;  /* 0x00000016210d7c20 */ /* 0x000fe20008410000 */
[----:B------:R-:W-:-:S02]  /*5130*/  FMUL.FTZ R9, R35, UR22 ;  /* 0x0000001623097c20 */ /* 0x000fc40008410000 */
[----:B------:R-:W-:Y:S01]  /*5140*/  HMMA.16816.F32 R64, R16, R26, R64 ;  /* 0x0000001a1040723c */ /* 0x000fe20000001840 */
[----:B------:R-:W3:Y:S01]  /*5150*/  MUFU.TANH R12, R12 ;  /* 0x0000000c000c7308 */ /* 0x000ee20000002400 */
[----:B------:R-:W-:Y:S01]  /*5160*/  FMUL.FTZ R10, R48, UR22 ;  /* 0x00000016300a7c20 */ /* 0x000fe20008410000 */
[----:B------:R-:W-:-:S03]  /*5170*/  FMUL.FTZ R11, R49, UR22 ;  /* 0x00000016310b7c20 */ /* 0x000fc60008410000 */
[----:B------:R-:W-:Y:S01]  /*5180*/  FMUL.FTZ R45, R45, UR22 ;  /* 0x000000162d2d7c20 */ /* 0x000fe20008410000 */
[----:B------:R-:W-:Y:S02]  /*5190*/  VIADD R16, R212, UR12 ;  /* 0x0000000cd4107c36 */ /* 0x000fe40008000000 */
[----:B------:R-:W-:Y:S01]  /*51a0*/  FMUL.FTZ R17, R50, UR22 ;  /* 0x0000001632117c20 */ /* 0x000fe20008410000 */
[----:B------:R-:W4:Y:S01]  /*51b0*/  MUFU.TANH R8, R8 ;  /* 0x0000000800087308 */ /* 0x000f220000002400 */
[----:B------:R-:W-:Y:S01]  /*51c0*/  FMUL.FTZ R19, R51, UR22 ;  /* 0x0000001633137c20 */ /* 0x000fe20008410000 */
[C---:B------:R-:W-:Y:S02]  /*51d0*/  VIADD R14, R16.reuse, 0x1 ;  /* 0x00000001100e7836 */ /* 0x040fe40000000000 */
[----:B------:R-:W-:Y:S01]  /*51e0*/  FMUL.FTZ R47, R47, UR22 ;  /* 0x000000162f2f7c20 */ /* 0x000fe20008410000 */
[----:B------:R-:W-:Y:S02]  /*51f0*/  VIADD R25, R16, 0x8 ;  /* 0x0000000810197836 */ /* 0x000fe40000000000 */
[----:B------:R-:W-:Y:S01]  /*5200*/  FMUL.FTZ R18, R44, UR22 ;  /* 0x000000162c127c20 */ /* 0x000fe20008410000 */
[----:B------:R-:W-:Y:S01]  /*5210*/  VIADD R6, R16, 0x9 ;  /* 0x0000000910067836 */ /* 0x000fe20000000000 */
[----:B------:R-:W-:Y:S01]  /*5220*/  I2FP.F32.S32 R15, R14 ;  /* 0x0000000e000f7245 */ /* 0x000fe20000201400 */
[----:B------:R-:W-:Y:S01]  /*5230*/  MUFU.TANH R13, R13 ;  /* 0x0000000d000d7308 */ /* 0x000fe20000002400 */
[-C--:B------:R-:W-:Y:S01]  /*5240*/  ISETP.GE.AND P4, PT, R14, R135.reuse, PT ;  /* 0x000000870e00720c */ /* 0x080fe20003f86270 */
[----:B------:R-:W-:Y:S01]  /*5250*/  FMUL.FTZ R46, R46, UR22 ;  /* 0x000000162e2e7c20 */ /* 0x000fe20008410000 */
[-C--:B------:R-:W-:Y:S01]  /*5260*/  ISETP.GE.AND P1, PT, R14, R2.reuse, PT ;  /* 0x000000020e00720c */ /* 0x080fe20003f26270 */
[C---:B------:R-:W-:Y:S01]  /*5270*/  FFMA.FTZ R14, R15.reuse, UR5, R54 ;  /* 0x000000050f0e7c23 */ /* 0x040fe20008010036 */
[----:B------:R-:W-:Y:S01]  /*5280*/  FFMA.FTZ R29, R15, UR5, R55 ;  /* 0x000000050f1d7c23 */ /* 0x000fe20008010037 */
[C---:B------:R-:W-:Y:S01]  /*5290*/  IADD3 R15, R16.reuse, 0x10, RZ ;  /* 0x00000010100f7810 */ /* 0x040fe20007ffe0ff */
[----:B------:R-:W-:Y:S01]  /*52a0*/  VIADD R28, R16, 0x19 ;  /* 0x00000019101c7836 */ /* 0x000fe20000000000 */
[-C--:B------:R-:W-:Y:S01]  /*52b0*/  ISETP.GE.AND P5, PT, R25, R135.reuse, PT ;  /* 0x000000871900720c */ /* 0x080fe20003fa6270 */
[----:B------:R-:W-:Y:S01]  /*52c0*/  MUFU.TANH R9, R9 ;  /* 0x0000000900097308 */ /* 0x000fe20000002400 */
[----:B------:R-:W-:Y:S01]  /*52d0*/  FSEL R14, R14, -INF , !P4 ;  /* 0xff8000000e0e7808 */ /* 0x000fe20006000000 */
[----:B------:R-:W-:Y:S01]  /*52e0*/  FMUL.FTZ R72, R72, UR22 ;  /* 0x0000001648487c20 */ /* 0x000fe20008410000 */
[----:B------:R-:W-:Y:S01]  /*52f0*/  FSEL R29, R29, -INF , !P1 ;  /* 0xff8000001d1d7808 */ /* 0x000fe20004800000 */
[----:B------:R-:W-:Y:S01]  /*5300*/  FMUL.FTZ R74, R74, UR22 ;  /* 0x000000164a4a7c20 */ /* 0x000fe20008410000 */
[-C--:B------:R-:W-:Y:S01]  /*5310*/  ISETP.GE.AND P3, PT, R25, R2.reuse, PT ;  /* 0x000000021900720c */ /* 0x080fe20003f66270 */
[----:B------:R-:W-:Y:S01]  /*5320*/  FMUL.FTZ R68, R68, UR22 ;  /* 0x0000001644447c20 */ /* 0x000fe20008410000 */
[CC--:B------:R-:W-:Y:S01]  /*5330*/  ISETP.GE.AND P6, PT, R6.reuse, R135.reuse, PT ;  /* 0x000000870600720c */ /* 0x0c0fe20003fc6270 */
[----:B------:R-:W-:Y:S01]  /*5340*/  MUFU.TANH R10, R10 ;  /* 0x0000000a000a7308 */ /* 0x000fe20000002400 */
[-C--:B------:R-:W-:Y:S01]  /*5350*/  ISETP.GE.AND P2, PT, R6, R2.reuse, PT ;  /* 0x000000020600720c */ /* 0x080fe20003f46270 */
[----:B------:R-:W-:Y:S01]  /*5360*/  FMUL.FTZ R70, R70, UR22 ;  /* 0x0000001646467c20 */ /* 0x000fe20008410000 */
[----:B------:R-:W-:Y:S01]  /*5370*/  ISETP.GE.AND P4, PT, R15, R135, PT ;  /* 0x000000870f00720c */ /* 0x000fe20003f86270 */
[----:B------:R-:W-:Y:S01]  /*5380*/  FMUL.FTZ R73, R73, UR22 ;  /* 0x0000001649497c20 */ /* 0x000fe20008410000 */
[----:B------:R-:W-:Y:S01]  /*5390*/  ISETP.GE.AND P1, PT, R15, R2, PT ;  /* 0x000000020f00720c */ /* 0x000fe20003f26270 */
[----:B------:R-:W-:Y:S01]  /*53a0*/  FMUL.FTZ R75, R75, UR22 ;  /* 0x000000164b4b7c20 */ /* 0x000fe20008410000 */
[----:B------:R-:W-:Y:S01]  /*53b0*/  I2FP.F32.S32 R25, R25 ;  /* 0x0000001900197245 */ /* 0x000fe20000201400 */
[----:B------:R-:W4:Y:S01]  /*53c0*/  MUFU.TANH R17, R17 ;  /* 0x0000001100117308 */ /* 0x000f220000002400 */
[----:B------:R-:W-:Y:S01]  /*53d0*/  I2FP.F32.S32 R6, R6 ;  /* 0x0000000600067245 */ /* 0x000fe20000201400 */
[----:B------:R-:W-:Y:S01]  /*53e0*/  FMUL.FTZ R64, R64, UR22 ;  /* 0x0000001640407c20 */ /* 0x000fe20008410000 */
[----:B------:R-:W-:Y:S01]  /*53f0*/  I2FP.F32.S32 R15, R15 ;  /* 0x0000000f000f7245 */ /* 0x000fe20000201400 */
[C---:B------:R-:W-:Y:S01]  /*5400*/  FFMA.FTZ R20, R25.reuse, UR5, R20 ;  /* 0x0000000519147c23 */ /* 0x040fe20008010014 */
[----:B-1----:R-:W-:Y:S01]  /*5410*/  FFMA.FTZ R22, R25, UR5, R22 ;  /* 0x0000000519167c23 */ /* 0x002fe20008010016 */
[C---:B------:R-:W-:Y:S01]  /*5420*/  FFMA.FTZ R21, R6.reuse, UR5, R21 ;  /* 0x0000000506157c23 */ /* 0x040fe20008010015 */
[----:B--2---:R-:W-:Y:S01]  /*5430*/  FFMA.FTZ R23, R6, UR5, R23 ;  /* 0x0000000506177c23 */ /* 0x004fe20008010017 */
[----:B------:R-:W1:Y:S01]  /*5440*/  MUFU.TANH R19, R19 ;  /* 0x0000001300137308 */ /* 0x000e620000002400 */
[C---:B---3--:R-:W-:Y:S01]  /*5450*/  FFMA.FTZ R12, R15.reuse, UR5, R12 ;  /* 0x000000050f0c7c23 */ /* 0x048fe2000801000c */
[----:B----4-:R-:W-:Y:S01]  /*5460*/  FFMA.FTZ R8, R15, UR5, R8 ;  /* 0x000000050f087c23 */ /* 0x010fe20008010008 */
[----:B------:R-:W-:Y:S01]  /*5470*/  VIADD R6, R16, 0x11 ;  /* 0x0000001110067836 */ /* 0x000fe20000000000 */
[----:B------:R-:W-:Y:S01]  /*5480*/  FSEL R26, R20, -INF , !P5 ;  /* 0xff800000141a7808 */ /* 0x000fe20006800000 */
[----:B------:R-:W-:Y:S01]  /*5490*/  VIADD R15, R16, 0x18 ;  /* 0x00000018100f7836 */ /* 0x000fe20000000000 */
[----:B------:R-:W-:Y:S01]  /*54a0*/  FSEL R27, R22, -INF , !P3 ;  /* 0xff800000161b7808 */ /* 0x000fe20005800000 */
[----:B------:R-:W-:Y:S01]  /*54b0*/  FMUL.FTZ R69, R69, UR22 ;  /* 0x0000001645457c20 */ /* 0x000fe20008410000 */
[----:B------:R-:W2:Y:S01]  /*54c0*/  MUFU.TANH R11, R11 ;  /* 0x0000000b000b7308 */ /* 0x000ea20000002400 */
[----:B------:R-:W-:Y:S01]  /*54d0*/  FSEL R24, R21, -INF , !P6 ;  /* 0xff80000015187808 */ /* 0x000fe20007000000 */
[----:B------:R-:W-:Y:S01]  /*54e0*/  FMUL.FTZ R71, R71, UR22 ;  /* 0x0000001647477c20 */ /* 0x000fe20008410000 */
[----:B------:R-:W-:Y:S01]  /*54f0*/  FSEL R25, R23, -INF , !P2 ;  /* 0xff80000017197808 */ /* 0x000fe20005000000 */
[----:B------:R-:W-:Y:S01]  /*5500*/  FMUL.FTZ R65, R65, UR22 ;  /* 0x0000001641417c20 */ /* 0x000fe20008410000 */
[-C--:B------:R-:W-:Y:S01]  /*5510*/  ISETP.GE.AND P5, PT, R6, R135.reuse, PT ;  /* 0x000000870600720c */ /* 0x080fe20003fa6270 */
[----:B------:R-:W-:Y:S01]  /*5520*/  FMUL.FTZ R66, R66, UR22 ;  /* 0x0000001642427c20 */ /* 0x000fe20008410000 */
[-C--:B------:R-:W-:Y:S01]  /*5530*/  ISETP.GE.AND P3, PT, R6, R2.reuse, PT ;  /* 0x000000020600720c */ /* 0x080fe20003f66270 */
[----:B------:R-:W3:Y:S01]  /*5540*/  MUFU.TANH R45, R45 ;  /* 0x0000002d002d7308 */ /* 0x000ee20000002400 */
[----:B------:R-:W-:Y:S01]  /*5550*/  ISETP.GE.AND P6, PT, R15, R135, PT ;  /* 0x000000870f00720c */ /* 0x000fe20003fc6270 */
[----:B------:R-:W-:Y:S01]  /*5560*/  FMUL.FTZ R67, R67, UR22 ;  /* 0x0000001643437c20 */ /* 0x000fe20008410000 */
[----:B------:R-:W-:-:S02]  /*5570*/  ISETP.GE.AND P2, PT, R15, R2, PT ;  /* 0x000000020f00720c */ /* 0x000fc40003f46270 */
[----:B------:R-:W-:Y:S02]  /*5580*/  I2FP.F32.S32 R21, R15 ;  /* 0x0000000f00157245 */ /* 0x000fe40000201400 */
[----:B------:R-:W-:Y:S01]  /*5590*/  I2FP.F32.S32 R6, R6 ;  /* 0x0000000600067245 */ /* 0x000fe20000201400 */
[----:B------:R-:W4:Y:S01]  /*55a0*/  MUFU.TANH R47, R47 ;  /* 0x0000002f002f7308 */ /* 0x000f220000002400 */
[----:B------:R-:W-:Y:S01]  /*55b0*/  FSEL R12, R12, -INF , !P4 ;  /* 0xff8000000c0c7808 */ /* 0x000fe20006000000 */
[C---:B------:R-:W-:Y:S01]  /*55c0*/  FFMA.FTZ R20, R21.reuse, UR5, R17 ;  /* 0x0000000515147c23 */ /* 0x040fe20008010011 */
[----:B------:R-:W-:Y:S01]  /*55d0*/  FSEL R15, R8, -INF , !P1 ;  /* 0xff800000080f7808 */ /* 0x000fe20004800000 */
[----:B------:R-:W-:Y:S01]  /*55e0*/  FFMA.FTZ R22, R6, UR5, R13 ;  /* 0x0000000506167c23 */ /* 0x000fe2000801000d */
[----:B------:R-:W-:Y:S01]  /*55f0*/  ISETP.GE.AND P4, PT, R28, R135, PT ;  /* 0x000000871c00720c */ /* 0x000fe20003f86270 */
[----:B------:R-:W-:Y:S01]  /*5600*/  FFMA.FTZ R13, R6, UR5, R9 ;  /* 0x00000005060d7c23 */ /* 0x000fe20008010009 */
[----:B------:R-:W-:Y:S01]  /*5610*/  ISETP.GE.AND P1, PT, R28, R2, PT ;  /* 0x000000021c00720c */ /* 0x000fe20003f26270 */
[----:B------:R-:W4:Y:S01]  /*5620*/  MUFU.TANH R18, R18 ;  /* 0x0000001200127308 */ /* 0x000f220000002400 */
[----:B------:R-:W-:Y:S01]  /*5630*/  I2FP.F32.S32 R28, R28 ;  /* 0x0000001c001c7245 */ /* 0x000fe20000201400 */
[----:B------:R-:W-:Y:S01]  /*5640*/  FFMA.FTZ R8, R21, UR5, R10 ;  /* 0x0000000515087c23 */ /* 0x000fe2000801000a */
[----:B------:R-:W-:Y:S01]  /*5650*/  VIADD R21, R16, 0x21 ;  /* 0x0000002110157836 */ /* 0x000fe20000000000 */
[----:B------:R-:W-:Y:S01]  /*5660*/  FSEL R10, R22, -INF , !P5 ;  /* 0xff800000160a7808 */ /* 0x000fe20006800000 */
[----:B------:R-:W-:-:S02]  /*5670*/  VIADD R17, R16, 0x28 ;  /* 0x0000002810117836 */ /* 0x000fc40000000000 */
[----:B-1----:R-:W-:Y:S01]  /*5680*/  FFMA.FTZ R9, R28, UR5, R19 ;  /* 0x000000051c097c23 */ /* 0x002fe20008010013 */
[----:B------:R-:W-:Y:S01]  /*5690*/  IADD3 R19, R16, 0x20, RZ ;  /* 0x0000002010137810 */ /* 0x000fe20007ffe0ff */
[----:B------:R-:W1:Y:S01]  /*56a0*/  MUFU.TANH R46, R46 ;  /* 0x0000002e002e7308 */ /* 0x000e620000002400 */
[----:B--2---:R-:W-:Y:S01]  /*56b0*/  FFMA.FTZ R6, R28, UR5, R11 ;  /* 0x000000051c067c23 */ /* 0x004fe2000801000b */
[----:B------:R-:W-:Y:S02]  /*56c0*/  FSEL R13, R13, -INF , !P3 ;  /* 0xff8000000d0d7808 */ /* 0x000fe40005800000 */
[----:B------:R-:W-:Y:S02]  /*56d0*/  FSEL R11, R20, -INF , !P2 ;  /* 0xff800000140b7808 */ /* 0x000fe40005000000 */
[C---:B------:R-:W-:Y:S02]  /*56e0*/  ISETP.GE.AND P5, PT, R19.reuse, R135, PT ;  /* 0x000000871300720c */ /* 0x040fe40003fa6270 */
[----:B------:R-:W2:Y:S01]  /*56f0*/  MUFU.TANH R72, R72 ;  /* 0x0000004800487308 */ /* 0x000ea20000002400 */
[----:B------:R-:W-:-:S02]  /*5700*/  ISETP.GE.AND P3, PT, R19, R2, PT ;  /* 0x000000021300720c */ /* 0x000fc40003f66270 */
[----:B------:R-:W-:Y:S02]  /*5710*/  I2FP.F32.S32 R20, R21 ;  /* 0x0000001500147245 */ /* 0x000fe40000201400 */
[----:B------:R-:W-:Y:S02]  /*5720*/  I2FP.F32.S32 R19, R19 ;  /* 0x0000001300137245 */ /* 0x000fe40000201400 */
[----:B------:R-:W-:Y:S01]  /*5730*/  FSEL R6, R6, -INF , !P4 ;  /* 0xff80000006067808 */ /* 0x000fe20006000000 */
[----:B------:R-:W2:Y:S01]  /*5740*/  MUFU.TANH R74, R74 ;  /* 0x0000004a004a7308 */ /* 0x000ea20000002400 */
[----:B------:R-:W-:Y:S01]  /*5750*/  FSEL R9, R9, -INF , !P1 ;  /* 0xff80000009097808 */ /* 0x000fe20004800000 */
[----:B---3--:R-:W-:Y:S01]  /*5760*/  FFMA.FTZ R45, R20, UR5, R45 ;  /* 0x00000005142d7c23 */ /* 0x008fe2000801002d */
[----:B------:R-:W-:Y:S01]  /*5770*/  FSEL R8, R8, -INF , !P6 ;  /* 0xff80000008087808 */ /* 0x000fe20007000000 */
[----:B----4-:R-:W-:Y:S01]  /*5780*/  FFMA.FTZ R47, R20, UR5, R47 ;  /* 0x00000005142f7c23 */ /* 0x010fe2000801002f */
[-C--:B------:R-:W-:Y:S01]  /*5790*/  ISETP.GE.AND P4, PT, R17, R135.reuse, PT ;  /* 0x000000871100720c */ /* 0x080fe20003f86270 */
[----:B------:R-:W-:Y:S01]  /*57a0*/  FFMA.FTZ R18, R19, UR5, R18 ;  /* 0x0000000513127c23 */ /* 0x000fe20008010012 */
[-C--:B------:R-:W-:Y:S01]  /*57b0*/  ISETP.GE.AND P1, PT, R17, R2.reuse, PT ;  /* 0x000000021100720c */ /* 0x080fe20003f26270 */
[----:B------:R-:W3:Y:S01]  /*57c0*/  MUFU.TANH R68, R68 ;  /* 0x0000004400447308 */ /* 0x000ee20000002400 */
[----:B------:R-:W-:Y:S01]  /*57d0*/  ISETP.GE.AND P6, PT, R21, R135, PT ;  /* 0x000000871500720c */ /* 0x000fe20003fc6270 */
[----:B-1----:R-:W-:Y:S01]  /*57e0*/  FFMA.FTZ R46, R19, UR5, R46 ;  /* 0x00000005132e7c23 */ /* 0x002fe2000801002e */
[----:B------:R-:W-:Y:S01]  /*57f0*/  ISETP.GE.AND P2, PT, R21, R2, PT ;  /* 0x000000021500720c */ /* 0x000fe20003f46270 */
[----:B------:R-:W-:Y:S01]  /*5800*/  VIADD R20, R16, 0x29 ;  /* 0x0000002910147836 */ /* 0x000fe20000000000 */
[----:B------:R-:W-:-:S02]  /*5810*/  I2FP.F32.S32 R17, R17 ;  /* 0x0000001100117245 */ /* 0x000fc40000201400 */
[C---:B------:R-:W-:Y:S01]  /*5820*/  IADD3 R19, R16.reuse, 0x30, RZ ;  /* 0x0000003010137810 */ /* 0x040fe20007ffe0ff */
[----:B------:R-:W1:Y:S01]  /*5830*/  MUFU.TANH R70, R70 ;  /* 0x0000004600467308 */ /* 0x000e620000002400 */
[----:B------:R-:W-:Y:S01]  /*5840*/  FSEL R172, R45, -INF , !P6 ;  /* 0xff8000002dac7808 */ /* 0x000fe20007000000 */
[----:B--2---:R-:W-:Y:S01]  /*5850*/  FFMA.FTZ R72, R17, UR5, R72 ;  /* 0x0000000511487c23 */ /* 0x004fe20008010048 */
[----:B------:R-:W-:Y:S01]  /*5860*/  FSEL R151, R47, -INF , !P2 ;  /* 0xff8000002f977808 */ /* 0x000fe20005000000 */
[----:B------:R-:W-:Y:S01]  /*5870*/  FFMA.FTZ R74, R17, UR5, R74 ;  /* 0x00000005114a7c23 */ /* 0x000fe2000801004a */
[C---:B------:R-:W-:Y:S01]  /*5880*/  ISETP.GE.AND P6, PT, R19.reuse, R135, PT ;  /* 0x000000871300720c */ /* 0x040fe20003fc6270 */
[----:B------:R-:W-:Y:S01]  /*5890*/  VIADD R17, R16, 0x31 ;  /* 0x0000003110117836 */ /* 0x000fe20000000000 */
[----:B------:R-:W-:Y:S01]  /*58a0*/  ISETP.GE.AND P2, PT, R19, R2, PT ;  /* 0x000000021300720c */ /* 0x000fe20003f46270 */
[----:B------:R-:W2:Y:S01]  /*58b0*/  MUFU.TANH R73, R73 ;  /* 0x0000004900497308 */ /* 0x000ea20000002400 */
[----:B------:R-:W-:-:S02]  /*58c0*/  I2FP.F32.S32 R19, R19 ;  /* 0x0000001300137245 */ /* 0x000fc40000201400 */
[----:B------:R-:W-:Y:S02]  /*58d0*/  FSEL R170, R18, -INF , !P5 ;  /* 0xff80000012aa7808 */ /* 0x000fe40006800000 */
[----:B------:R-:W-:Y:S01]  /*58e0*/  FSEL R175, R46, -INF , !P3 ;  /* 0xff8000002eaf7808 */ /* 0x000fe20005800000 */
[C---:B---3--:R-:W-:Y:S01]  /*58f0*/  FFMA.FTZ R68, R19.reuse, UR5, R68 ;  /* 0x0000000513447c23 */ /* 0x048fe20008010044 */
[C---:B------:R-:W-:Y:S01]  /*5900*/  ISETP.GE.AND P5, PT, R20.reuse, R135, PT ;  /* 0x000000871400720c */ /* 0x040fe20003fa6270 */
[----:B------:R-:W3:Y:S01]  /*5910*/  MUFU.TANH R75, R75 ;  /* 0x0000004b004b7308 */ /* 0x000ee20000002400 */
[----:B------:R-:W-:Y:S01]  /*5920*/  ISETP.GE.AND P3, PT, R20, R2, PT ;  /* 0x000000021400720c */ /* 0x000fe20003f66270 */
[----:B-1----:R-:W-:Y:S01]  /*5930*/  FFMA.FTZ R70, R19, UR5, R70 ;  /* 0x0000000513467c23 */ /* 0x002fe20008010046 */
[----:B------:R-:W-:Y:S02]  /*5940*/  I2FP.F32.S32 R18, R20 ;  /* 0x0000001400127245 */ /* 0x000fe40000201400 */
[----:B------:R-:W-:-:S02]  /*5950*/  FSEL R146, R72, -INF , !P4 ;  /* 0xff80000048927808 */ /* 0x000fc40006000000 */
[----:B------:R-:W-:Y:S01]  /*5960*/  FSEL R147, R74, -INF , !P1 ;  /* 0xff8000004a937808 */ /* 0x000fe20004800000 */
[----:B------:R-:W1:Y:S01]  /*5970*/  MUFU.TANH R64, R64 ;  /* 0x0000004000407308 */ /* 0x000e620000002400 */
[C---:B------:R-:W-:Y:S01]  /*5980*/  ISETP.GE.AND P4, PT, R17.reuse, R135, PT ;  /* 0x000000871100720c */ /* 0x040fe20003f86270 */
[----:B--2---:R-:W-:Y:S01]  /*5990*/  FFMA.FTZ R73, R18, UR5, R73 ;  /* 0x0000000512497c23 */ /* 0x004fe20008010049 */
[----:B------:R-:W-:Y:S02]  /*59a0*/  ISETP.GE.AND P1, PT, R17, R2, PT ;  /* 0x000000021100720c */ /* 0x000fe40003f26270 */
[----:B------:R-:W-:Y:S01]  /*59b0*/  I2FP.F32.S32 R20, R17 ;  /* 0x0000001100147245 */ /* 0x000fe20000201400 */
[----:B------:R-:W-:Y:S01]  /*59c0*/  VIADD R17, R16, 0x38 ;  /* 0x0000003810117836 */ /* 0x000fe20000000000 */
[----:B------:R-:W-:Y:S01]  /*59d0*/  FSEL R150, R68, -INF , !P6 ;  /* 0xff80000044967808 */ /* 0x000fe20007000000 */
[----:B------:R-:W2:Y:S01]  /*59e0*/  MUFU.TANH R69, R69 ;  /* 0x0000004500457308 */ /* 0x000ea20000002400 */
[----:B------:R-:W-:Y:S01]  /*59f0*/  FSEL R143, R70, -INF , !P2 ;  /* 0xff800000468f7808 */ /* 0x000fe20005000000 */
[----:B---3--:R-:W-:Y:S01]  /*5a00*/  FFMA.FTZ R75, R18, UR5, R75 ;  /* 0x00000005124b7c23 */ /* 0x008fe2000801004b */
[----:B------:R-:W-:-:S02]  /*5a10*/  ISETP.GE.AND P6, PT, R17, R135, PT ;  /* 0x000000871100720c */ /* 0x000fc40003fc6270 */
[----:B------:R-:W-:Y:S02]  /*5a20*/  ISETP.GE.AND P2, PT, R17, R2, PT ;  /* 0x000000021100720c */ /* 0x000fe40003f46270 */
[----:B------:R-:W-:Y:S01]  /*5a30*/  I2FP.F32.S32 R17, R17 ;  /* 0x0000001100117245 */ /* 0x000fe20000201400 */
[----:B------:R-:W3:Y:S01]  /*5a40*/  MUFU.TANH R71, R71 ;  /* 0x0000004700477308 */ /* 0x000ee20000002400 */
[----:B------:R-:W-:Y:S02]  /*5a50*/  FSEL R144, R73, -INF , !P5 ;  /* 0xff80000049907808 */ /* 0x000fe40006800000 */
[----:B------:R-:W-:Y:S01]  /*5a60*/  FSEL R145, R75, -INF , !P3 ;  /* 0xff8000004b917808 */ /* 0x000fe20005800000 */
[----:B-1----:R-:W-:Y:S01]  /*5a70*/  FFMA.FTZ R64, R17, UR5, R64 ;  /* 0x0000000511407c23 */ /* 0x002fe20008010040 */
[----:B------:R-:W-:Y:S02]  /*5a80*/  I2FP.F32.S32 R31, R16 ;  /* 0x00000010001f7245 */ /* 0x000fe40000201400 */
[-C--:B------:R-:W-:Y:S01]  /*5a90*/  ISETP.GE.AND P5, PT, R16, R135.reuse, PT ;  /* 0x000000871000720c */ /* 0x080fe20003fa6270 */
[----:B------:R-:W1:Y:S01]  /*5aa0*/  MUFU.TANH R65, R65 ;  /* 0x0000004100417308 */ /* 0x000e620000002400 */
[----:B--2---:R-:W-:Y:S01]  /*5ab0*/  FFMA.FTZ R69, R20, UR5, R69 ;  /* 0x0000000514457c23 */ /* 0x004fe20008010045 */
[----:B------:R-:W-:Y:S01]  /*5ac0*/  BAR.SYNC.DEFER_BLOCKING 0x0 ;  /* 0x0000000000007b1d */ /* 0x000fe20000010000 */
[C---:B------:R-:W-:Y:S01]  /*5ad0*/  ISETP.GE.AND P3, PT, R16.reuse, R2, PT ;  /* 0x000000021000720c */ /* 0x040fe20003f66270 */
[----:B------:R-:W-:Y:S01]  /*5ae0*/  VIADD R16, R16, 0x39 ;  /* 0x0000003910107836 */ /* 0x000fe20000000000 */
[----:B------:R-:W-:Y:S01]  /*5af0*/  FSEL R142, R64, -INF , !P6 ;  /* 0xff800000408e7808 */ /* 0x000fe20007000000 */
[----:B------:R-:W-:Y:S01]  /*5b00*/  FFMA.FTZ R28, R31, UR5, R52 ;  /* 0x000000051f1c7c23 */ /* 0x000fe20008010034 */
[----:B------:R-:W-:Y:S01]  /*5b10*/  ISETP.LT.AND P6, PT, R207, UR11, PT ;  /* 0x0000000bcf007c0c */ /* 0x000fe2000bfc1270 */
[----:B------:R-:W2:Y:S01]  /*5b20*/  MUFU.TANH R66, R66 ;  /* 0x0000004200427308 */ /* 0x000ea20000002400 */
[----:B---3--:R-:W-:Y:S01]  /*5b30*/  FFMA.FTZ R71, R20, UR5, R71 ;  /* 0x0000000514477c23 */ /* 0x008fe20008010047 */
[----:B------:R-:W-:Y:S01]  /*5b40*/  FSEL R148, R69, -INF , !P4 ;  /* 0xff80000045947808 */ /* 0x000fe20006000000 */
[----:B------:R-:W-:Y:S01]  /*5b50*/  FFMA.FTZ R31, R31, UR5, R53 ;  /* 0x000000051f1f7c23 */ /* 0x000fe20008010035 */
[----:B------:R-:W-:-:S02]  /*5b60*/  ISETP.GE.AND P4, PT, R16, R135, PT ;  /* 0x000000871000720c */ /* 0x000fc40003f86270 */
[----:B------:R-:W-:Y:S02]  /*5b70*/  FSEL R141, R71, -INF , !P1 ;  /* 0xff800000478d7808 */ /* 0x000fe40004800000 */
[----:B------:R-:W3:Y:S01]  /*5b80*/  MUFU.TANH R67, R67 ;  /* 0x0000004300437308 */ /* 0x000ee20000002400 */
[----:B------:R-:W-:Y:S02]  /*5b90*/  ISETP.GE.AND P1, PT, R16, R2, PT ;  /* 0x000000021000720c */ /* 0x000fe40003f26270 */
[----:B------:R-:W-:Y:S02]  /*5ba0*/  I2FP.F32.S32 R16, R16 ;  /* 0x0000001000107245 */ /* 0x000fe40000201400 */
[----:B------:R-:W-:Y:S02]  /*5bb0*/  FSEL R28, R28, -INF , !P5 ;  /* 0xff8000001c1c7808 */ /* 0x000fe40006800000 */
[----:B------:R-:W-:Y:S01]  /*5bc0*/  FSEL R31, R31, -INF , !P3 ;  /* 0xff8000001f1f7808 */ /* 0x000fe20005800000 */
[----:B-1----:R-:W-:Y:S01]  /*5bd0*/  FFMA.FTZ R140, R16, UR5, R65 ;  /* 0x00000005108c7c23 */ /* 0x002fe20008010041 */
[----:B--2---:R-:W-:-:S04]  /*5be0*/  FFMA.FTZ R181, R17, UR5, R66 ;  /* 0x0000000511b57c23 */ /* 0x004fc80008010042 */
[----:B------:R-:W-:Y:S02]  /*5bf0*/  FSEL R140, R140, -INF , !P4 ;  /* 0xff8000008c8c7808 */ /* 0x000fe40006000000 */
[----:B------:R-:W-:Y:S01]  /*5c00*/  FSEL R181, R181, -INF , !P2 ;  /* 0xff800000b5b57808 */ /* 0x000fe20005000000 */
[----:B---3--:R-:W-:-:S05]  /*5c10*/  FFMA.FTZ R177, R16, UR5, R67 ;  /* 0x0000000510b17c23 */ /* 0x008fca0008010043 */
        /* <DEDUP_REMOVED lines=48> */
[----:B------:R-:W-:-:S04]  /*5f20*/  @!UP0 UIADD3 UR29, -UR29, URZ, URZ ;  /* 0x0000003f1d1d8290 */ /* 0x000fc8000fffe13f */
        /* <DEDUP_REMOVED lines=28> */
.L_x_3280:
[----:B------:R-:W-:-:S04]  /*60f0*/  ULEA UR12, -UR6, URZ, 0x6 ;  /* 0x0000003f060c7291 */ /* 0x000fc8000f8e313f */
[----:B------:R-:W-:Y:S02]  /*6100*/  USHF.R.S32.HI UR15, URZ, 0x1f, UR12 ;  /* 0x0000001f3f0f7899 */ /* 0x000fe4000801140c */
[----:B------:R-:W-:-:S04]  /*6110*/  MOV R30, UR12 ;  /* 0x0000000c001e7c02 */ /* 0x000fc80008000f00 */
[----:B------:R-:W-:-:S07]  /*6120*/  MOV R33, UR15 ;  /* 0x0000000f00217c02 */ /* 0x000fce0008000f00 */
.L_x_3281:
        /* <DEDUP_REMOVED lines=132> */
.L_x_3283:
[----:B------:R-:W-:Y:S05]  /*6970*/  BSYNC B0 ;  /* 0x0000000000007941 */ /* 0x000fea0003800000 */
.L_x_3282:
[----:B------:R-:W0:Y:S01]  /*6980*/  LDGDEPBAR ;  /* 0x00000000000079af */ /* 0x000e220000000000 */
[----:B------:R-:W-:-:S04]  /*6990*/  IADD3 R133, P1, R30, R133, RZ ;  /* 0x000000851e857210 */ /* 0x000fc80007f3e0ff */
[----:B------:R-:W-:-:S09]  /*69a0*/  IADD3.X R134, R33, R134, RZ, P1, !PT ;  /* 0x0000008621867210 */ /* 0x000fd20000ffe4ff */
.L_x_3279:
[----:B------:R-:W-:Y:S01]  /*69b0*/  FMNMX.FTZ R3, R28, R14, !PT ;  /* 0x0000000e1c037209 */ /* 0x000fe20007810000 */
        /* <DEDUP_REMOVED lines=29> */
[----:B-12---:R-:W-:Y:S02]  /*6b90*/  FMNMX.FTZ R16, R140, R3, !PT ;  /* 0x000000038c107209 */ /* 0x006fe40007810000 */
        /* <DEDUP_REMOVED lines=48> */
[----:B------:R-:W5:Y:S01]  /*6ea0*/  MUFU.EX2 R166, R166 ;  /* 0x000000a600a67308 */ /* 0x000f620000000800 */
[--C-:B------:R-:W-:Y:S01]  /*6eb0*/  FFMA.FTZ R0, R6, UR12, -R149.reuse ;  /* 0x0000000c06007c23 */ /* 0x100fe20008010895 */
[--C-:B------:R-:W-:Y:S01]  /*6ec0*/  FFMA.FTZ R171, R172, UR12, -R149.reuse ;  /* 0x0000000cacab7c23 */ /* 0x100fe20008010895 */
[----:B------:R-:W2:Y:S01]  /*6ed0*/  LDSM.16.MT88.4 R8, [R200+0xe800] ;  /* 0x00e80000c808783b */ /* 0x000ea20000004200 */
[--C-:B------:R-:W-:Y:S01]  /*6ee0*/  FFMA.FTZ R174, R175, UR12, -R178.reuse ;  /* 0x0000000cafae7c23 */ /* 0x100fe200080108b2 */
[--C-:B------:R-:W-:Y:S01]  /*6ef0*/  FFMA.FTZ R170, R170, UR12, -R149.reuse ;  /* 0x0000000caaaa7c23 */ /* 0x100fe20008010895 */
[--C-:B------:R-:W-:Y:S01]  /*6f00*/  FFMA.FTZ R172, R146, UR12, -R149.reuse ;  /* 0x0000000c92ac7c23 */ /* 0x100fe20008010895 */
[----:B------:R-:W2:Y:S01]  /*6f10*/  LDSM.16.MT88.4 R4, [R198+0xe800] ;  /* 0x00e80000c604783b */ /* 0x000ea20000004200 */
        /* <DEDUP_REMOVED lines=298> */
.L_x_3285:
[----:B------:R-:W-:-:S04]  /*81c0*/  LEA R4, -R228, RZ, 0x6 ;  /* 0x000000ffe4047211 */ /* 0x000fc800078e31ff */
[----:B------:R-:W-:-:S07]  /*81d0*/  SHF.R.S32.HI R11, RZ, 0x1f, R4 ;  /* 0x0000001fff0b7819 */ /* 0x000fce0000011404 */
.L_x_3286:
        /* <DEDUP_REMOVED lines=67> */
[----:B------:R-:W-:Y:S01]  /*8610*/  @!P4 LDGSTS.E.BYPASS.LTC128B.128 [R210+0xe800], desc[UR20][R16.64+0x80] ;  /* 0x0e80008010d2cfae */ /* 0x000fe2000b901d54 */
        /* <DEDUP_REMOVED lines=46> */
[----:B------:R-:W4:Y:S04]  /*8900*/  LDSM.16.M88.4 R4, [R205+0x6000] ;  /* 0x00600000cd04783b */ /* 0x000f280000000200 */
[----:B------:R-:W-:Y:S04]  /*8910*/  LDSM.16.M88.4 R28, [R204] ;  /* 0x00000000cc1c783b */ /* 0x000fe80000000200 */
[----:B-1----:R-:W-:Y:S04]  /*8920*/  LDSM.16.M88.4 R12, [R203] ;  /* 0x00000000cb0c783b */ /* 0x002fe80000000200 */
[----:B------:R-:W1:Y:S04]  /*8930*/  LDSM.16.M88.4 R32, [R205+0x6800] ;  /* 0x00680000cd20783b */ /* 0x000e680000000200 */
[----:B------:R-:W5:Y:S04]  /*8940*/  LDSM.16.M88.4 R148, [R205+0x7000] ;  /* 0x00700000cd94783b */ /* 0x000f680000000200 */
[----:B------:R-:W5:Y:S04]  /*8950*/  LDSM.16.M88.4 R24, [R205+0x7800] ;  /* 0x00780000cd18783b */ /* 0x000f680000000200 */
[----:B------:R-:W-:Y:S04]  /*8960*/  LDSM.16.M88.4 R160, [R202] ;  /* 0x00000000caa0783b */ /* 0x000fe80000000200 */
[----:B------:R-:W5:Y:S04]  /*8970*/  LDSM.16.M88.4 R16, [R199+0x6000] ;  /* 0x00600000c710783b */ /* 0x000f680000000200 */
[----:B------:R-:W5:Y:S04]  /*8980*/  LDSM.16.M88.4 R156, [R195] ;  /* 0x00000000c39c783b */ /* 0x000f680000000200 */
[----:B--2---:R-:W2:Y:S01]  /*8990*/  LDSM.16.M88.4 R140, [R194] ;  /* 0x00000000c28c783b */ /* 0x004ea20000000200 */
[C---:B----4-:R-:W-:Y:S03]  /*89a0*/  HMMA.16816.F32 R8, R168.reuse, R4, RZ ;  /* 0x00000004a808723c */ /* 0x050fe600000018ff */
[----:B---3--:R-:W3:Y:S04]  /*89b0*/  LDSM.16.M88.4 R136, [R193] ;  /* 0x00000000c188783b */ /* 0x008ee80000000200 */
[----:B------:R-:W-:Y:S01]  /*89c0*/  LDSM.16.M88.4 R176, [R192] ;  /* 0x00000000c0b0783b */ /* 0x000fe20000000200 */
[C---:B------:R-:W-:Y:S03]  /*89d0*/  HMMA.16816.F32 R4, R168.reuse, R6, RZ ;  /* 0x00000006a804723c */ /* 0x040fe600000018ff */
[----:B------:R-:W-:Y:S03]  /*89e0*/  LDSM.16.M88.4 R144, [R199+0x6800] ;  /* 0x00680000c790783b */ /* 0x000fe60000000200 */
[C---:B-1----:R-:W-:Y:S01]  /*89f0*/  HMMA.16816.F32 R20, R168.reuse, R32, RZ ;  /* 0x00000020a814723c */ /* 0x042fe200000018ff */
[----:B------:R-:W-:Y:S04]  /*8a00*/  LDSM.16.M88.4 R180, [R199+0x7800] ;  /* 0x00780000c7b4783b */ /* 0x000fe80000000200 */
[----:B------:R-:W-:Y:S01]  /*8a10*/  LDSM.16.M88.4 R164, [R192+0x1800] ;  /* 0x00180000c0a4783b */ /* 0x000fe20000000200 */
[----:B-----5:R-:W-:Y:S03]  /*8a20*/  HMMA.16816.F32 R152, R168, R148, RZ ;  /* 0x00000094a898723c */ /* 0x020fe600000018ff */
[----:B------:R-:W-:Y:S03]  /*8a30*/  LDSM.16.M88.4 R224, [R199+0xa000] ;  /* 0x00a00000c7e0783b */ /* 0x000fe60000000200 */
[C---:B------:R-:W-:Y:S01]  /*8a40*/  HMMA.16816.F32 R8, R28.reuse, R12, R8 ;  /* 0x0000000c1c08723c */ /* 0x040fe20000001808 */
[----:B------:R-:W-:Y:S04]  /*8a50*/  LDSM.16.M88.4 R220, [R186] ;  /* 0x00000000badc783b */ /* 0x000fe80000000200 */
[----:B------:R-:W0:Y:S01]  /*8a60*/  LDGDEPBAR ;  /* 0x00000000000079af */ /* 0x000e220000000000 */
[----:B------:R-:W-:Y:S03]  /*8a70*/  HMMA.16816.F32 R4, R28, R14, R4 ;  /* 0x0000000e1c04723c */ /* 0x000fe60000001804 */
[----:B------:R-:W1:Y:S03]  /*8a80*/  LDSM.16.M88.4 R12, [R201] ;  /* 0x00000000c90c783b */ /* 0x000e660000000200 */
[C---:B------:R-:W-:Y:S06]  /*8a90*/  HMMA.16816.F32 R32, R168.reuse, R34, RZ ;  /* 0x00000022a820723c */ /* 0x040fec00000018ff */
[C---:B------:R-:W-:Y:S06]  /*8aa0*/  HMMA.16816.F32 R148, R168.reuse, R150, RZ ;  /* 0x00000096a894723c */ /* 0x040fec00000018ff */
[C---:B------:R-:W-:Y:S06]  /*8ab0*/  HMMA.16816.F32 R172, R168.reuse, R24, RZ ;  /* 0x00000018a8ac723c */ /* 0x040fec00000018ff */
[----:B------:R-:W-:Y:S01]  /*8ac0*/  HMMA.16816.F32 R168, R168, R26, RZ ;  /* 0x0000001aa8a8723c */ /* 0x000fe200000018ff */
[----:B------:R-:W4:Y:S05]  /*8ad0*/  LDSM.16.M88.4 R24, [R199+0x7000] ;  /* 0x00700000c718783b */ /* 0x000f2a0000000200 */
[C---:B------:R-:W-:Y:S06]  /*8ae0*/  HMMA.16816.F32 R8, R160.reuse, R16, R8 ;  /* 0x00000010a008723c */ /* 0x040fec0000001808 */
[----:B------:R-:W-:Y:S01]  /*8af0*/  HMMA.16816.F32 R4, R160, R18, R4 ;  /* 0x00000012a004723c */ /* 0x000fe20000001804 */
[----:B------:R-:W-:Y:S05]  /*8b00*/  LDSM.16.M88.4 R16, [R206+0x2000] ;  /* 0x00200000ce10783b */ /* 0x000fea0000000200 */
[C---:B------:R-:W-:Y:S06]  /*8b10*/  HMMA.16816.F32 R20, R28.reuse, R156, R20 ;  /* 0x0000009c1c14723c */ /* 0x040fec0000001814 */
[C---:B------:R-:W-:Y:S01]  /*8b20*/  HMMA.16816.F32 R32, R28.reuse, R158, R32 ;  /* 0x0000009e1c20723c */ /* 0x040fe20000001820 */
[----:B------:R-:W-:Y:S05]  /*8b30*/  LDSM.16.M88.4 R156, [R205+0x8800] ;  /* 0x00880000cd9c783b */ /* 0x000fea0000000200 */
[C---:B--2---:R-:W-:Y:S06]  /*8b40*/  HMMA.16816.F32 R152, R28.reuse, R140, R152 ;  /* 0x0000008c1c98723c */ /* 0x044fec0000001898 */
[C---:B------:R-:W-:Y:S01]  /*8b50*/  HMMA.16816.F32 R148, R28.reuse, R142, R148 ;  /* 0x0000008e1c94723c */ /* 0x040fe20000001894 */
[----:B------:R-:W-:Y:S05]  /*8b60*/  LDSM.16.M88.4 R140, [R192+0x800] ;  /* 0x00080000c08c783b */ /* 0x000fea0000000200 */
[C---:B---3--:R-:W-:Y:S06]  /*8b70*/  HMMA.16816.F32 R172, R28.reuse, R136, R172 ;  /* 0x000000881cac723c */ /* 0x048fec00000018ac */
[----:B------:R-:W-:Y:S01]  /*8b80*/  HMMA.16816.F32 R168, R28, R138, R168 ;  /* 0x0000008a1ca8723c */ /* 0x000fe200000018a8 */
[----:B------:R-:W2:Y:S04]  /*8b90*/  LDSM.16.M88.4 R136, [R205+0x8000] ;  /* 0x00800000cd88783b */ /* 0x000ea80000000200 */
[----:B------:R-:W3:Y:S01]  /*8ba0*/  LDSM.16.M88.4 R28, [R192+0x1000] ;  /* 0x00100000c01c783b */ /* 0x000ee20000000200 */
[C---:B-1----:R-:W-:Y:S06]  /*8bb0*/  HMMA.16816.F32 R8, R12.reuse, R176, R8 ;  /* 0x000000b00c08723c */ /* 0x042fec0000001808 */
[----:B------:R-:W-:Y:S01]  /*8bc0*/  HMMA.16816.F32 R4, R12, R178, R4 ;  /* 0x000000b20c04723c */ /* 0x000fe20000001804 */
[----:B------:R-:W-:Y:S05]  /*8bd0*/  LDSM.16.M88.4 R176, [R190] ;  /* 0x00000000beb0783b */ /* 0x000fea0000000200 */
[C---:B------:R-:W-:Y:S06]  /*8be0*/  HMMA.16816.F32 R20, R160.reuse, R144, R20 ;  /* 0x00000090a014723c */ /* 0x040fec0000001814 */
[C---:B------:R-:W-:Y:S01]  /*8bf0*/  HMMA.16816.F32 R32, R160.reuse, R146, R32 ;  /* 0x00000092a020723c */ /* 0x040fe20000001820 */
[----:B------:R-:W-:Y:S05]  /*8c00*/  LDSM.16.M88.4 R144, [R191] ;  /* 0x00000000bf90783b */ /* 0x000fea0000000200 */
[C---:B----4-:R-:W-:Y:S06]  /*8c10*/  HMMA.16816.F32 R152, R160.reuse, R24, R152 ;  /* 0x00000018a098723c */ /* 0x050fec0000001898 */
[----:B------:R-:W-:Y:S01]  /*8c20*/  HMMA.16816.F32 R148, R160, R26, R148 ;  /* 0x0000001aa094723c */ /* 0x000fe20000001894 */
[----:B------:R-:W1:Y:S05]  /*8c30*/  LDSM.16.M88.4 R24, [R204+0x2000] ;  /* 0x00200000cc18783b */ /* 0x000e6a0000000200 */
[C---:B--2---:R-:W-:Y:S06]  /*8c40*/  HMMA.16816.F32 R8, R16.reuse, R136, R8 ;  /* 0x000000881008723c */ /* 0x044fec0000001808 */
[----:B------:R-:W-:Y:S01]  /*8c50*/  HMMA.16816.F32 R4, R16, R138, R4 ;  /* 0x0000008a1004723c */ /* 0x000fe20000001804 */
[----:B------:R-:W-:Y:S05]  /*8c60*/  LDSM.16.M88.4 R136, [R188] ;  /* 0x00000000bc88783b */ /* 0x000fea0000000200 */
[C---:B------:R-:W-:Y:S06]  /*8c70*/  HMMA.16816.F32 R172, R160.reuse, R180, R172 ;  /* 0x000000b4a0ac723c */ /* 0x040fec00000018ac */
[----:B------:R-:W-:Y:S01]  /*8c80*/  HMMA.16816.F32 R168, R160, R182, R168 ;  /* 0x000000b6a0a8723c */ /* 0x000fe200000018a8 */
[----:B------:R-:W-:Y:S04]  /*8c90*/  LDSM.16.M88.4 R180, [R202+0x2000] ;  /* 0x00200000cab4783b */ /* 0x000fe80000000200 */
[----:B------:R-:W-:Y:S01]  /*8ca0*/  LDSM.16.M88.4 R160, [R199+0x8000] ;  /* 0x00800000c7a0783b */ /* 0x000fe20000000200 */
[C---:B------:R-:W-:Y:S06]  /*8cb0*/  HMMA.16816.F32 R20, R12.reuse, R140, R20 ;  /* 0x0000008c0c14723c */ /* 0x040fec0000001814 */
[C---:B------:R-:W-:Y:S01]  /*8cc0*/  HMMA.16816.F32 R32, R12.reuse, R142, R32 ;  /* 0x0000008e0c20723c */ /* 0x040fe20000001820 */
[----:B------:R-:W2:Y:S05]  /*8cd0*/  LDSM.16.M88.4 R140, [R205+0x9000] ;  /* 0x00900000cd8c783b */ /* 0x000eaa0000000200 */
[C---:B---3--:R-:W-:Y:S06]  /*8ce0*/  HMMA.16816.F32 R152, R12.reuse, R28, R152 ;  /* 0x0000001c0c98723c */ /* 0x048fec0000001898 */
[----:B------:R-:W-:Y:S01]  /*8cf0*/  HMMA.16816.F32 R148, R12, R30, R148 ;  /* 0x0000001e0c94723c */ /* 0x000fe20000001894 */
[----:B------:R-:W3:Y:S05]  /*8d00*/  LDSM.16.M88.4 R28, [R205+0x9800] ;  /* 0x00980000cd1c783b */ /* 0x000eea0000000200 */
[C---:B-1----:R-:W-:Y:S06]  /*8d10*/  HMMA.16816.F32 R8, R24.reuse, R144, R8 ;  /* 0x000000901808723c */ /* 0x042fec0000001808 */
[----:B------:R-:W-:Y:S01]  /*8d20*/  HMMA.16816.F32 R4, R24, R146, R4 ;  /* 0x000000921804723c */ /* 0x000fe20000001804 */
[----:B------:R-:W-:Y:S05]  /*8d30*/  LDSM.16.M88.4 R144, [R206+0x4000] ;  /* 0x00400000ce90783b */ /* 0x000fea0000000200 */
[C---:B------:R-:W-:Y:S06]  /*8d40*/  HMMA.16816.F32 R172, R12.reuse, R164, R172 ;  /* 0x000000a40cac723c */ /* 0x040fec00000018ac */
[----:B------:R-:W-:Y:S01]  /*8d50*/  HMMA.16816.F32 R168, R12, R166, R168 ;  /* 0x000000a60ca8723c */ /* 0x000fe200000018a8 */
[----:B------:R-:W1:Y:S04]  /*8d60*/  LDSM.16.M88.4 R12, [R189] ;  /* 0x00000000bd0c783b */ /* 0x000e680000000200 */
[----:B------:R-:W-:Y:S01]  /*8d70*/  LDSM.16.M88.4 R164, [R201+0x2000] ;  /* 0x00200000c9a4783b */ /* 0x000fe20000000200 */
[C---:B------:R-:W-:Y:S06]  /*8d80*/  HMMA.16816.F32 R20, R16.reuse, R156, R20 ;  /* 0x0000009c1014723c */ /* 0x040fec0000001814 */
[C---:B------:R-:W-:Y:S01]  /*8d90*/  HMMA.16816.F32 R32, R16.reuse, R158, R32 ;  /* 0x0000009e1020723c */ /* 0x040fe20000001820 */
[----:B------:R-:W4:Y:S05]  /*8da0*/  LDSM.16.M88.4 R156, [R192+0x2000] ;  /* 0x00200000c09c783b */ /* 0x000f2a0000000200 */
[C---:B--2---:R-:W-:Y:S06]  /*8db0*/  HMMA.16816.F32 R152, R16.reuse, R140, R152 ;  /* 0x0000008c1098723c */ /* 0x044fec0000001898 */
[----:B------:R-:W-:Y:S01]  /*8dc0*/  HMMA.16816.F32 R148, R16, R142, R148 ;  /* 0x0000008e1094723c */ /* 0x000fe20000001894 */
[----:B------:R-:W2:Y:S05]  /*8dd0*/  LDSM.16.M88.4 R140, [R199+0x8800] ;  /* 0x00880000c78c783b */ /* 0x000eaa0000000200 */
[C---:B------:R-:W-:Y:S06]  /*8de0*/  HMMA.16816.F32 R8, R180.reuse, R160, R8 ;  /* 0x000000a0b408723c */ /* 0x040fec0000001808 */
[----:B------:R-:W-:Y:S01]  /*8df0*/  HMMA.16816.F32 R4, R180, R162, R4 ;  /* 0x000000a2b404723c */ /* 0x000fe20000001804 */
[----:B------:R-:W-:Y:S05]  /*8e00*/  LDSM.16.M88.4 R160, [R192+0x3000] ;  /* 0x00300000c0a0783b */ /* 0x000fea0000000200 */
[C---:B---3--:R-:W-:Y:S06]  /*8e10*/  HMMA.16816.F32 R172, R16.reuse, R28, R172 ;  /* 0x0000001c10ac723c */ /* 0x048fec00000018ac */
[----:B------:R-:W-:Y:S01]  /*8e20*/  HMMA.16816.F32 R168, R16, R30, R168 ;  /* 0x0000001e10a8723c */ /* 0x000fe200000018a8 */
[----:B------:R-:W3:Y:S04]  /*8e30*/  LDSM.16.M88.4 R16, [R205+0xa000] ;  /* 0x00a00000cd10783b */ /* 0x000ee80000000200 */
[----:B------:R-:W5:Y:S01]  /*8e40*/  LDSM.16.M88.4 R28, [R199+0x9000] ;  /* 0x00900000c71c783b */ /* 0x000f620000000200 */
[C---:B------:R-:W-:Y:S06]  /*8e50*/  HMMA.16816.F32 R20, R24.reuse, R176, R20 ;  /* 0x000000b01814723c */ /* 0x040fec0000001814 */
[C---:B------:R-:W-:Y:S01]  /*8e60*/  HMMA.16816.F32 R32, R24.reuse, R178, R32 ;  /* 0x000000b21820723c */ /* 0x040fe20000001820 */
[----:B------:R-:W-:Y:S05]  /*8e70*/  LDSM.16.M88.4 R176, [R199+0x9800] ;  /* 0x00980000c7b0783b */ /* 0x000fea0000000200 */
[C---:B-1----:R-:W-:Y:S06]  /*8e80*/  HMMA.16816.F32 R152, R24.reuse, R12, R152 ;  /* 0x0000000c1898723c */ /* 0x042fec0000001898 */
[----:B------:R-:W-:Y:S01]  /*8e90*/  HMMA.16816.F32 R148, R24, R14, R148 ;  /* 0x0000000e1894723c */ /* 0x000fe20000001894 */
[----:B------:R-:W1:Y:S05]  /*8ea0*/  LDSM.16.M88.4 R12, [R192+0x2800] ;  /* 0x00280000c00c783b */ /* 0x000e6a0000000200 */
[C---:B----4-:R-:W-:Y:S06]  /*8eb0*/  HMMA.16816.F32 R8, R164.reuse, R156, R8 ;  /* 0x0000009ca408723c */ /* 0x050fec0000001808 */
[----:B------:R-:W-:Y:S01]  /*8ec0*/  HMMA.16816.F32 R4, R164, R158, R4 ;  /* 0x0000009ea404723c */ /* 0x000fe20000001804 */
[----:B------:R-:W-:Y:S05]  /*8ed0*/  LDSM.16.M88.4 R156, [R192+0x3800] ;  /* 0x00380000c09c783b */ /* 0x000fea0000000200 */
[C---:B------:R-:W-:Y:S06]  /*8ee0*/  HMMA.16816.F32 R172, R24.reuse, R136, R172 ;  /* 0x0000008818ac723c */ /* 0x040fec00000018ac */
[----:B------:R-:W-:Y:S01]  /*8ef0*/  HMMA.16816.F32 R168, R24, R138, R168 ;  /* 0x0000008a18a8723c */ /* 0x000fe200000018a8 */
[----:B------:R-:W-:Y:S04]  /*8f00*/  LDSM.16.M88.4 R136, [R204+0x4000] ;  /* 0x00400000cc88783b */ /* 0x000fe80000000200 */
[----:B------:R-:W4:Y:S01]  /*8f10*/  LDSM.16.M88.4 R24, [R187] ;  /* 0x00000000bb18783b */ /* 0x000f220000000200 */
[C---:B--2---:R-:W-:Y:S06]  /*8f20*/  HMMA.16816.F32 R20, R180.reuse, R140, R20 ;  /* 0x0000008cb414723c */ /* 0x044fec0000001814 */
[----:B------:R-:W-:Y:S01]  /*8f30*/  HMMA.16816.F32 R32, R180, R142, R32 ;  /* 0x0000008eb420723c */ /* 0x000fe20000001820 */
[----:B------:R-:W2:Y:S05]  /*8f40*/  LDSM.16.M88.4 R140, [R205+0xa800] ;  /* 0x00a80000cd8c783b */ /* 0x000eaa0000000200 */
[C---:B---3--:R-:W-:Y:S06]  /*8f50*/  HMMA.16816.F32 R8, R144.reuse, R16, R8 ;  /* 0x000000109008723c */ /* 0x048fec0000001808 */
[----:B------:R-:W-:Y:S01]  /*8f60*/  HMMA.16816.F32 R4, R144, R18, R4 ;  /* 0x000000129004723c */ /* 0x000fe20000001804 */
[----:B------:R-:W-:Y:S05]  /*8f70*/  LDSM.16.M88.4 R16, [R201+0x4000] ;  /* 0x00400000c910783b */ /* 0x000fea0000000200 */
[C---:B-----5:R-:W-:Y:S06]  /*8f80*/  HMMA.16816.F32 R152, R180.reuse, R28, R152 ;  /* 0x0000001cb498723c */ /* 0x060fec0000001898 */
[----:B------:R-:W-:Y:S01]  /*8f90*/  HMMA.16816.F32 R148, R180, R30, R148 ;  /* 0x0000001eb494723c */ /* 0x000fe20000001894 */
[----:B------:R-:W3:Y:S05]  /*8fa0*/  LDSM.16.M88.4 R28, [R202+0x4000] ;  /* 0x00400000ca1c783b */ /* 0x000eea0000000200 */
[----:B-1----:R-:W-:Y:S06]  /*8fb0*/  HMMA.16816.F32 R20, R164, R12, R20 ;  /* 0x0000000ca414723c */ /* 0x002fec0000001814 */
[----:B----4-:R-:W-:Y:S06]  /*8fc0*/  HMMA.16816.F32 R8, R136, R24, R8 ;  /* 0x000000188808723c */ /* 0x010fec0000001808 */
[----:B------:R-:W-:Y:S01]  /*8fd0*/  HMMA.16816.F32 R32, R164, R14, R32 ;  /* 0x0000000ea420723c */ /* 0x000fe20000001820 */
[----:B------:R-:W1:Y:S05]  /*8fe0*/  LDSM.16.M88.4 R12, [R192+0x4000] ;  /* 0x00400000c00c783b */ /* 0x000e6a0000000200 */
[----:B------:R-:W-:Y:S01]  /*8ff0*/  HMMA.16816.F32 R4, R136, R26, R4 ;  /* 0x0000001a8804723c */ /* 0x000fe20000001804 */
[----:B------:R-:W4:Y:S05]  /*9000*/  LDSM.16.M88.4 R24, [R199+0xa800] ;  /* 0x00a80000c718783b */ /* 0x000f2a0000000200 */
[----:B--2---:R-:W-:Y:S06]  /*9010*/  HMMA.16816.F32 R20, R144, R140, R20 ;  /* 0x0000008c9014723c */ /* 0x004fec0000001814 */
[----:B------:R-:W-:Y:S06]  /*9020*/  HMMA.16816.F32 R152, R164, R160, R152 ;  /* 0x000000a0a498723c */ /* 0x000fec0000001898 */
[----:B---3--:R-:W-:Y:S06]  /*9030*/  HMMA.16816.F32 R8, R28, R224, R8 ;  /* 0x000000e01c08723c */ /* 0x008fec0000001808 */
[----:B------:R-:W-:Y:S01]  /*9040*/  HMMA.16816.F32 R32, R144, R142, R32 ;  /* 0x0000008e9020723c */ /* 0x000fe20000001820 */
[----:B------:R-:W2:Y:S05]  /*9050*/  LDSM.16.M88.4 R140, [R205+0xb000] ;  /* 0x00b00000cd8c783b */ /* 0x000eaa0000000200 */
[----:B------:R-:W-:Y:S06]  /*9060*/  HMMA.16816.F32 R4, R28, R226, R4 ;  /* 0x000000e21c04723c */ /* 0x000fec0000001804 */
[----:B------:R-:W-:Y:S06]  /*9070*/  HMMA.16816.F32 R20, R136, R220, R20 ;  /* 0x000000dc8814723c */ /* 0x000fec0000001814 */
[----:B------:R-:W-:Y:S01]  /*9080*/  HMMA.16816.F32 R224, R180, R176, R172 ;  /* 0x000000b0b4e0723c */ /* 0x000fe200000018ac */
[----:B------:R-:W3:Y:S01]  /*9090*/  LDSM.16.M88.4 R172, [R192+0x4800] ;  /* 0x00480000c0ac783b */ /* 0x000ee20000000200 */
[----:B------:R-:W-:-:S04]  /*90a0*/  IMAD.MOV.U32 R221, RZ, RZ, R231 ;  /* 0x000000ffffdd7224 */ /* 0x000fc800078e00e7 */
[----:B-1----:R-:W-:Y:S06]  /*90b0*/  HMMA.16816.F32 R8, R16, R12, R8 ;  /* 0x0000000c1008723c */ /* 0x002fec0000001808 */
[----:B------:R-:W-:Y:S06]  /*90c0*/  HMMA.16816.F32 R32, R136, R222, R32 ;  /* 0x000000de8820723c */ /* 0x000fec0000001820 */
[----:B------:R-:W-:Y:S01]  /*90d0*/  HMMA.16816.F32 R4, R16, R14, R4 ;  /* 0x0000000e1004723c */ /* 0x000fe20000001804 */
[----:B------:R-:W1:Y:S05]  /*90e0*/  LDSM.16.M88.4 R12, [R205+0xb800] ;  /* 0x00b80000cd0c783b */ /* 0x000e6a0000000200 */
[----:B------:R-:W-:Y:S01]  /*90f0*/  HMMA.16816.F32 R176, R180, R178, R168 ;  /* 0x000000b2b4b0723c */ /* 0x000fe200000018a8 */
[----:B------:R-:W5:Y:S05]  /*9100*/  LDSM.16.M88.4 R168, [R185] ;  /* 0x00000000b9a8783b */ /* 0x000f6a0000000200 */
[----:B----4-:R-:W-:Y:S01]  /*9110*/  HMMA.16816.F32 R20, R28, R24, R20 ;  /* 0x000000181c14723c */ /* 0x010fe20000001814 */
[----:B------:R-:W-:Y:S01]  /*9120*/  FMUL.FTZ R0, R8, UR22 ;  /* 0x0000001608007c20 */ /* 0x000fe20008410000 */
[----:B------:R-:W-:Y:S01]  /*9130*/  FMUL.FTZ R8, R9, UR22 ;  /* 0x0000001609087c20 */ /* 0x000fe20008410000 */
[----:B------:R-:W-:-:S03]  /*9140*/  FMUL.FTZ R9, R11, UR22 ;  /* 0x000000160b097c20 */ /* 0x000fc60008410000 */
[C---:B------:R-:W-:Y:S01]  /*9150*/  HMMA.16816.F32 R224, R164.reuse, R156, R224 ;  /* 0x0000009ca4e0723c */ /* 0x040fe200000018e0 */
[----:B------:R-:W-:Y:S05]  /*9160*/  MUFU.TANH R0, R0 ;  /* 0x0000000000007308 */ /* 0x000fea0000002400 */
[----:B------:R-:W-:Y:S01]  /*9170*/  HMMA.16816.F32 R148, R164, R162, R148 ;  /* 0x000000a2a494723c */ /* 0x000fe20000001894 */
[----:B------:R-:W-:Y:S01]  /*9180*/  LDSM.16.M88.4 R160, [R199+0xb000] ;  /* 0x00b00000c7a0783b */ /* 0x000fe20000000200 */
[----:B------:R-:W-:Y:S01]  /*9190*/  FMUL.FTZ R4, R4, UR22 ;  /* 0x0000001604047c20 */ /* 0x000fe20008410000 */
[----:B------:R-:W-:Y:S01]  /*91a0*/  FMUL.FTZ R5, R5, UR22 ;  /* 0x0000001605057c20 */ /* 0x000fe20008410000 */
[----:B------:R-:W-:Y:S01]  /*91b0*/  FMUL.FTZ R6, R6, UR22 ;  /* 0x0000001606067c20 */ /* 0x000fe20008410000 */
[----:B------:R-:W4:Y:S01]  /*91c0*/  MUFU.TANH R8, R8 ;  /* 0x0000000800087308 */ /* 0x000f220000002400 */
[----:B------:R-:W-:Y:S01]  /*91d0*/  HMMA.16816.F32 R32, R28, R26, R32 ;  /* 0x0000001a1c20723c */ /* 0x000fe20000001820 */
[----:B------:R-:W4:Y:S05]  /*91e0*/  LDSM.16.M88.4 R24, [R184] ;  /* 0x00000000b818783b */ /* 0x000f2a0000000200 */
[----:B--2---:R-:W-:Y:S01]  /*91f0*/  HMMA.16816.F32 R152, R144, R140, R152 ;  /* 0x0000008c9098723c */ /* 0x004fe20000001898 */
[----:B------:R-:W-:Y:S05]  /*9200*/  MUFU.TANH R156, R4 ;  /* 0x00000004009c7308 */ /* 0x000fea0000002400 */
[----:B---3--:R-:W-:Y:S03]  /*9210*/  HMMA.16816.F32 R20, R16, R172, R20 ;  /* 0x000000ac1014723c */ /* 0x008fe60000001814 */
[----:B------:R-:W-:Y:S03]  /*9220*/  MUFU.TANH R11, R5 ;  /* 0x00000005000b7308 */ /* 0x000fe60000002400 */
[----:B-1----:R-:W-:Y:S05]  /*9230*/  HMMA.16816.F32 R224, R144, R12, R224 ;  /* 0x0000000c90e0723c */ /* 0x002fea00000018e0 */
[----:B------:R1:W-:Y:S01]  /*9240*/  MUFU.TANH R157, R6 ;  /* 0x00000006009d7308 */ /* 0x0003e20000002400 */
[----:B------:R-:W-:Y:S01]  /*9250*/  HMMA.16816.F32 R176, R164, R158, R176 ;  /* 0x0000009ea4b0723c */ /* 0x000fe200000018b0 */
[----:B------:R-:W-:-:S05]  /*9260*/  IMAD.U32 R13, RZ, RZ, UR11 ;  /* 0x0000000bff0d7e24 */ /* 0x000fca000f8e00ff */
[----:B------:R-:W-:Y:S01]  /*9270*/  HMMA.16816.F32 R148, R144, R142, R148 ;  /* 0x0000008e9094723c */ /* 0x000fe20000001894 */
[----:B------:R-:W-:Y:S01]  /*9280*/  FMUL.FTZ R158, R7, UR22 ;  /* 0x00000016079e7c20 */ /* 0x000fe20008410000 */
[----:B------:R-:W-:Y:S01]  /*9290*/  LDSM.16.M88.4 R140, [R192+0x5000] ;  /* 0x00500000c08c783b */ /* 0x000fe20000000200 */
[----:B------:R-:W2:Y:S03]  /*92a0*/  MUFU.TANH R9, R9 ;  /* 0x0000000900097308 */ /* 0x000ea60000002400 */
[C---:B-----5:R-:W-:Y:S01]  /*92b0*/  HMMA.16816.F32 R152, R136.reuse, R168, R152 ;  /* 0x000000a88898723c */ /* 0x060fe20000001898 */
[----:B------:R-:W-:Y:S01]  /*92c0*/  FMUL.FTZ R20, R20, UR22 ;  /* 0x0000001614147c20 */ /* 0x000fe20008410000 */
[----:B------:R-:W-:Y:S01]  /*92d0*/  FMUL.FTZ R21, R21, UR22 ;  /* 0x0000001615157c20 */ /* 0x000fe20008410000 */
[----:B------:R-:W-:Y:S01]  /*92e0*/  FMUL.FTZ R22, R22, UR22 ;  /* 0x0000001616167c20 */ /* 0x000fe20008410000 */
[----:B-1----:R-:W1:Y:S01]  /*92f0*/  LDSM.16.M88.4 R4, [R199+0xb800] ;  /* 0x00b80000c704783b */ /* 0x002e620000000200 */
[----:B------:R3:W-:Y:S01]  /*9300*/  MUFU.TANH R159, R20 ;  /* 0x00000014009f7308 */ /* 0x0007e20000002400 */
[----:B----4-:R-:W-:Y:S01]  /*9310*/  HMMA.16816.F32 R224, R136, R24, R224 ;  /* 0x0000001888e0723c */ /* 0x010fe200000018e0 */
[----:B------:R-:W-:-:S05]  /*9320*/  FMUL.FTZ R23, R23, UR22 ;  /* 0x0000001617177c20 */ /* 0x000fca0008410000 */
[----:B------:R-:W-:Y:S01]  /*9330*/  HMMA.16816.F32 R176, R144, R14, R176 ;  /* 0x0000000e90b0723c */ /* 0x000fe200000018b0 */
[----:B------:R-:W4:Y:S05]  /*9340*/  MUFU.TANH R158, R158 ;  /* 0x0000009e009e7308 */ /* 0x000f2a0000002400 */
[----:B------:R-:W-:Y:S03]  /*9350*/  HMMA.16816.F32 R148, R136, R170, R148 ;  /* 0x000000aa8894723c */ /* 0x000fe60000001894 */
[----:B------:R-:W-:Y:S01]  /*9360*/  MUFU.TANH R21, R21 ;  /* 0x0000001500157308 */ /* 0x000fe20000002400 */
[----:B---3--:R-:W-:-:S02]  /*9370*/  IMAD R20, R13, 0x40, R212 ;  /* 0x000000400d147824 */ /* 0x008fc400078e02d4 */
[----:B------:R-:W-:Y:S02]  /*9380*/  HMMA.16816.F32 R152, R28, R160, R152 ;  /* 0x000000a01c98723c */ /* 0x000fe40000001898 */
[----:B------:R-:W-:-:S03]  /*9390*/  VIADD R12, R20, 0x1 ;  /* 0x00000001140c7836 */ /* 0x000fc60000000000 */
[----:B------:R-:W3:Y:S01]  /*93a0*/  MUFU.TANH R22, R22 ;  /* 0x0000001600167308 */ /* 0x000ee20000002400 */
[----:B------:R-:W-:Y:S01]  /*93b0*/  HMMA.16816.F32 R32, R16, R174, R32 ;  /* 0x000000ae1020723c */ /* 0x000fe20000001820 */
[----:B------:R-:W-:Y:S02]  /*93c0*/  I2FP.F32.S32 R13, R12 ;  /* 0x0000000c000d7245 */ /* 0x000fe40000201400 */
[C---:B------:R-:W-:Y:S02]  /*93d0*/  ISETP.GE.AND P2, PT, R12.reuse, R135, PT ;  /* 0x000000870c00720c */ /* 0x040fe40003f46270 */
[----:B------:R-:W-:Y:S01]  /*93e0*/  ISETP.GE.AND P1, PT, R12, R2, PT ;  /* 0x000000020c00720c */ /* 0x000fe20003f26270 */
[C---:B------:R-:W-:Y:S01]  /*93f0*/  FFMA.FTZ R8, R13.reuse, UR5, R8 ;  /* 0x000000050d087c23 */ /* 0x040fe20008010008 */
[----:B------:R-:W-:Y:S02]  /*9400*/  VIADD R12, R20, 0x8 ;  /* 0x00000008140c7836 */ /* 0x000fe40000000000 */
[----:B--2---:R-:W-:Y:S01]  /*9410*/  FFMA.FTZ R13, R13, UR5, R9 ;  /* 0x000000050d0d7c23 */ /* 0x004fe20008010009 */
[----:B------:R-:W-:Y:S01]  /*9420*/  HMMA.16816.F32 R176, R136, R26, R176 ;  /* 0x0000001a88b0723c */ /* 0x000fe200000018b0 */
[----:B------:R-:W2:Y:S01]  /*9430*/  MUFU.TANH R23, R23 ;  /* 0x0000001700177308 */ /* 0x000ea20000002400 */
[----:B------:R-:W-:-:S02]  /*9440*/  FSEL R9, R8, -INF , !P2 ;  /* 0xff80000008097808 */ /* 0x000fc40005000000 */
[CC--:B------:R-:W-:Y:S02]  /*9450*/  ISETP.GE.AND P6, PT, R12.reuse, R135.reuse, PT ;  /* 0x000000870c00720c */ /* 0x0c0fe40003fc6270 */
[C---:B-1----:R-:W-:Y:S01]  /*9460*/  HMMA.16816.F32 R224, R28.reuse, R4, R224 ;  /* 0x000000041ce0723c */ /* 0x042fe200000018e0 */
[----:B------:R-:W-:Y:S01]  /*9470*/  ISETP.GE.AND P2, PT, R12, R2, PT ;  /* 0x000000020c00720c */ /* 0x000fe20003f46270 */
[C---:B------:R-:W-:Y:S01]  /*9480*/  VIADD R26, R20.reuse, 0x9 ;  /* 0x00000009141a7836 */ /* 0x040fe20000000000 */
[----:B------:R-:W-:Y:S01]  /*9490*/  I2FP.F32.S32 R8, R12 ;  /* 0x0000000c00087245 */ /* 0x000fe20000201400 */
[----:B------:R-:W-:Y:S02]  /*94a0*/  VIADD R138, R20, 0x11 ;  /* 0x00000011148a7836 */ /* 0x000fe40000000000 */
[----:B------:R-:W-:Y:S01]  /*94b0*/  HMMA.16816.F32 R148, R28, R162, R148 ;  /* 0x000000a21c94723c */ /* 0x000fe20000001894 */
[----:B------:R-:W-:Y:S01]  /*94c0*/  FSEL R4, R13, -INF , !P1 ;  /* 0xff8000000d047808 */ /* 0x000fe20004800000 */
[----:B------:R-:W-:Y:S01]  /*94d0*/  FFMA.FTZ R5, R8, UR5, R156 ;  /* 0x0000000508057c23 */ /* 0x000fe2000801009c */
[----:B------:R-:W1:Y:S01]  /*94e0*/  LDSM.16.M88.4 R12, [R192+0x5800] ;  /* 0x00580000c00c783b */ /* 0x000e620000000200 */
[----:B------:R-:W-:Y:S01]  /*94f0*/  FMUL.FTZ R27, R35, UR22 ;  /* 0x00000016231b7c20 */ /* 0x000fe20008410000 */
[----:B------:R-:W-:Y:S01]  /*9500*/  VIADD R35, R20, 0x10 ;  /* 0x0000001014237836 */ /* 0x000fe20000000000 */
[----:B------:R-:W-:Y:S01]  /*9510*/  HMMA.16816.F32 R152, R16, R140, R152 ;  /* 0x0000008c1098723c */ /* 0x000fe20000001898 */
[----:B------:R-:W-:Y:S01]  /*9520*/  FSEL R5, R5, -INF , !P6 ;  /* 0xff80000005057808 */ /* 0x000fe20007000000 */
[----:B------:R-:W-:Y:S01]  /*9530*/  FFMA.FTZ R8, R8, UR5, R157 ;  /* 0x0000000508087c23 */ /* 0x000fe2000801009d */
[----:B------:R-:W-:Y:S01]  /*9540*/  ISETP.GE.AND P1, PT, R26, R135, PT ;  /* 0x000000871a00720c */ /* 0x000fe20003f26270 */
[----:B------:R-:W-:Y:S01]  /*9550*/  FMUL.FTZ R24, R32, UR22 ;  /* 0x0000001620187c20 */ /* 0x000fe20008410000 */
[----:B------:R-:W-:Y:S01]  /*9560*/  ISETP.GE.AND P6, PT, R26, R2, PT ;  /* 0x000000021a00720c */ /* 0x000fe20003fc6270 */
[----:B------:R-:W-:Y:S01]  /*9570*/  HMMA.16816.F32 R176, R28, R6, R176 ;  /* 0x000000061cb0723c */ /* 0x000fe200000018b0 */
[----:B------:R-:W-:Y:S01]  /*9580*/  I2FP.F32.S32 R26, R26 ;  /* 0x0000001a001a7245 */ /* 0x000fe20000201400 */
[----:B------:R-:W-:Y:S01]  /*9590*/  FMUL.FTZ R32, R34, UR22 ;  /* 0x0000001622207c20 */ /* 0x000fe20008410000 */
[----:B------:R-:W-:Y:S01]  /*95a0*/  I2FP.F32.S32 R174, R35 ;  /* 0x0000002300ae7245 */ /* 0x000fe20000201400 */
[----:B------:R-:W5:Y:S01]  /*95b0*/  MUFU.TANH R24, R24 ;  /* 0x0000001800187308 */ /* 0x000f620000002400 */
[----:B------:R-:W-:Y:S01]  /*95c0*/  FSEL R8, R8, -INF , !P2 ;  /* 0xff80000008087808 */ /* 0x000fe20005000000 */
[C---:B------:R-:W-:Y:S01]  /*95d0*/  FFMA.FTZ R11, R26.reuse, UR5, R11 ;  /* 0x000000051a0b7c23 */ /* 0x040fe2000801000b */
[----:B----4-:R-:W-:Y:S01]  /*95e0*/  FFMA.FTZ R26, R26, UR5, R158 ;  /* 0x000000051a1a7c23 */ /* 0x010fe2000801009e */
[C---:B------:R-:W-:Y:S01]  /*95f0*/  FFMA.FTZ R159, R174.reuse, UR5, R159 ;  /* 0x00000005ae9f7c23 */ /* 0x040fe2000801009f */
[-C--:B------:R-:W-:Y:S01]  /*9600*/  ISETP.GE.AND P2, PT, R35, R135.reuse, PT ;  /* 0x000000872300720c */ /* 0x080fe20003f46270 */
[----:B------:R-:W-:Y:S01]  /*9610*/  FMUL.FTZ R25, R33, UR22 ;  /* 0x0000001621197c20 */ /* 0x000fe20008410000 */
[----:B---3--:R-:W-:Y:S01]  /*9620*/  FFMA.FTZ R174, R174, UR5, R22 ;  /* 0x00000005aeae7c23 */ /* 0x008fe20008010016 */
[C---:B------:R-:W-:Y:S01]  /*9630*/  HMMA.16816.F32 R148, R16.reuse, R142, R148 ;  /* 0x0000008e1094723c */ /* 0x040fe20000001894 */
[----:B------:R-:W-:Y:S01]  /*9640*/  FSEL R26, R26, -INF , !P6 ;  /* 0xff8000001a1a7808 */ /* 0x000fe20007000000 */
[----:B------:R-:W3:Y:S01]  /*9650*/  MUFU.TANH R32, R32 ;  /* 0x0000002000207308 */ /* 0x000ee20000002400 */
[----:B------:R-:W-:Y:S01]  /*9660*/  FSEL R175, R159, -INF , !P2 ;  /* 0xff8000009faf7808 */ /* 0x000fe20005000000 */
[----:B------:R-:W-:Y:S01]  /*9670*/  VIADD R22, R20, 0x18 ;  /* 0x0000001814167836 */ /* 0x000fe20000000000 */
[C---:B------:R-:W-:Y:S01]  /*9680*/  ISETP.GE.AND P6, PT, R138.reuse, R135, PT ;  /* 0x000000878a00720c */ /* 0x040fe20003fc6270 */
[----:B------:R-:W-:Y:S01]  /*9690*/  FMUL.FTZ R34, R153, UR22 ;  /* 0x0000001699227c20 */ /* 0x000fe20008410000 */
[----:B------:R-:W-:Y:S01]  /*96a0*/  ISETP.GE.AND P2, PT, R138, R2, PT ;  /* 0x000000028a00720c */ /* 0x000fe20003f46270 */
[----:B------:R-:W-:Y:S01]  /*96b0*/  FMUL.FTZ R136, R154, UR22 ;  /* 0x000000169a887c20 */ /* 0x000fe20008410000 */
[----:B------:R-:W-:Y:S01]  /*96c0*/  I2FP.F32.S32 R138, R138 ;  /* 0x0000008a008a7245 */ /* 0x000fe20000201400 */
[----:B------:R-:W4:Y:S01]  /*96d0*/  MUFU.TANH R25, R25 ;  /* 0x0000001900197308 */ /* 0x000f220000002400 */
[----:B------:R-:W-:Y:S01]  /*96e0*/  FSEL R11, R11, -INF , !P1 ;  /* 0xff8000000b0b7808 */ /* 0x000fe20004800000 */
[----:B------:R-:W-:Y:S01]  /*96f0*/  FMUL.FTZ R33, R152, UR22 ;  /* 0x0000001698217c20 */ /* 0x000fe20008410000 */
[----:B------:R-:W-:Y:S01]  /*9700*/  ISETP.GE.AND P1, PT, R35, R2, PT ;  /* 0x000000022300720c */ /* 0x000fe20003f26270 */
[C---:B------:R-:W-:Y:S01]  /*9710*/  FFMA.FTZ R21, R138.reuse, UR5, R21 ;  /* 0x000000058a157c23 */ /* 0x040fe20008010015 */
[----:B------:R-:W-:Y:S01]  /*9720*/  FMUL.FTZ R35, R155, UR22 ;  /* 0x000000169b237c20 */ /* 0x000fe20008410000 */
[----:B--2---:R-:W-:Y:S01]  /*9730*/  FFMA.FTZ R23, R138, UR5, R23 ;  /* 0x000000058a177c23 */ /* 0x004fe20008010017 */
[----:B------:R-:W-:Y:S01]  /*9740*/  FSEL R174, R174, -INF , !P1 ;  /* 0xff800000aeae7808 */ /* 0x000fe20004800000 */
[----:B------:R-:W2:Y:S01]  /*9750*/  MUFU.TANH R27, R27 ;  /* 0x0000001b001b7308 */ /* 0x000ea20000002400 */
[----:B-1----:R-:W-:Y:S01]  /*9760*/  HMMA.16816.F32 R224, R16, R12, R224 ;  /* 0x0000000c10e0723c */ /* 0x002fe200000018e0 */
[----:B------:R-:W-:Y:S01]  /*9770*/  FSEL R173, R21, -INF , !P6 ;  /* 0xff80000015ad7808 */ /* 0x000fe20007000000 */
[----:B------:R-:W-:-:S04]  /*9780*/  DEPBAR.LE SB0, 0x0 ;  /* 0x000080000000791a */ /* 0x000fc80000000000 */
[----:B------:R-:W-:Y:S01]  /*9790*/  I2FP.F32.S32 R21, R22 ;  /* 0x0000001600157245 */ /* 0x000fe20000201400 */
[----:B------:R-:W-:Y:S01]  /*97a0*/  MUFU.TANH R34, R34 ;  /* 0x0000002200227308 */ /* 0x000fe20000002400 */
[----:B------:R-:W-:Y:S01]  /*97b0*/  VIADD R12, R20, 0x19 ;  /* 0x00000019140c7836 */ /* 0x000fe20000000000 */
[C---:B------:R-:W-:Y:S01]  /*97c0*/  ISETP.GE.AND P1, PT, R22.reuse, R135, PT ;  /* 0x000000871600720c */ /* 0x040fe20003f26270 */
[----:B------:R-:W-:Y:S01]  /*97d0*/  HMMA.16816.F32 R176, R16, R14, R176 ;  /* 0x0000000e10b0723c */ /* 0x000fe200000018b0 */
[----:B------:R-:W-:Y:S01]  /*97e0*/  ISETP.GE.AND P6, PT, R22, R2, PT ;  /* 0x000000021600720c */ /* 0x000fe20003fc6270 */
[C---:B-----5:R-:W-:Y:S01]  /*97f0*/  FFMA.FTZ R24, R21.reuse, UR5, R24 ;  /* 0x0000000515187c23 */ /* 0x060fe20008010018 */
[----:B---3--:R-:W-:Y:S01]  /*9800*/  FFMA.FTZ R32, R21, UR5, R32 ;  /* 0x0000000515207c23 */ /* 0x008fe20008010020 */
[----:B------:R-:W-:Y:S01]  /*9810*/  I2FP.F32.S32 R22, R12 ;  /* 0x0000000c00167245 */ /* 0x000fe20000201400 */
[----:B------:R-:W1:Y:S01]  /*9820*/  MUFU.TANH R136, R136 ;  /* 0x0000008800887308 */ /* 0x000e620000002400 */
[----:B------:R-:W-:-:S02]  /*9830*/  VIADD R21, R20, 0x20 ;  /* 0x0000002014157836 */ /* 0x000fc40000000000 */
[----:B------:R-:W-:Y:S01]  /*9840*/  FMUL.FTZ R148, R148, UR22 ;  /* 0x0000001694947c20 */ /* 0x000fe20008410000 */
[----:B------:R-:W-:Y:S01]  /*9850*/  VIADD R14, R20, 0x21 ;  /* 0x00000021140e7836 */ /* 0x000fe20000000000 */
[----:B------:R-:W-:Y:S01]  /*9860*/  FSEL R139, R24, -INF , !P1 ;  /* 0xff800000188b7808 */ /* 0x000fe20004800000 */
[----:B------:R-:W-:Y:S01]  /*9870*/  FMUL.FTZ R13, R150, UR22 ;  /* 0x00000016960d7c20 */ /* 0x000fe20008410000 */
[----:B------:R-:W-:Y:S01]  /*9880*/  FSEL R180, R23, -INF , !P2 ;  /* 0xff80000017b47808 */ /* 0x000fe20005000000 */
[C---:B----4-:R-:W-:Y:S01]  /*9890*/  FFMA.FTZ R25, R22.reuse, UR5, R25 ;  /* 0x0000000516197c23 */ /* 0x050fe20008010019 */
[----:B------:R-:W3:Y:S01]  /*98a0*/  MUFU.TANH R33, R33 ;  /* 0x0000002100217308 */ /* 0x000ee20000002400 */
[----:B------:R-:W-:Y:S01]  /*98b0*/  I2FP.F32.S32 R24, R21 ;  /* 0x0000001500187245 */ /* 0x000fe20000201400 */
[----:B--2---:R-:W-:Y:S01]  /*98c0*/  FFMA.FTZ R27, R22, UR5, R27 ;  /* 0x00000005161b7c23 */ /* 0x004fe2000801001b */
[----:B------:R-:W-:Y:S01]  /*98d0*/  I2FP.F32.S32 R16, R14 ;  /* 0x0000000e00107245 */ /* 0x000fe20000201400 */
[----:B------:R-:W-:Y:S01]  /*98e0*/  VIADD R19, R20, 0x28 ;  /* 0x0000002814137836 */ /* 0x000fe20000000000 */
[CC--:B------:R-:W-:Y:S01]  /*98f0*/  ISETP.GE.AND P2, PT, R12.reuse, R135.reuse, PT ;  /* 0x000000870c00720c */ /* 0x0c0fe20003f46270 */
[----:B------:R-:W-:Y:S01]  /*9900*/  FMUL.FTZ R7, R149, UR22 ;  /* 0x0000001695077c20 */ /* 0x000fe20008410000 */
[-C--:B------:R-:W-:Y:S01]  /*9910*/  ISETP.GE.AND P1, PT, R12, R2.reuse, PT ;  /* 0x000000020c00720c */ /* 0x080fe20003f26270 */
[----:B------:R-:W2:Y:S01]  /*9920*/  MUFU.TANH R35, R35 ;  /* 0x0000002300237308 */ /* 0x000ea20000002400 */
[----:B------:R-:W-:Y:S01]  /*9930*/  FSEL R137, R25, -INF , !P2 ;  /* 0xff80000019897808 */ /* 0x000fe20005000000 */
[----:B-1----:R-:W-:Y:S01]  /*9940*/  FFMA.FTZ R136, R24, UR5, R136 ;  /* 0x0000000518887c23 */ /* 0x002fe20008010088 */
[----:B------:R-:W-:Y:S01]  /*9950*/  FSEL R150, R27, -INF , !P1 ;  /* 0xff8000001b967808 */ /* 0x000fe20004800000 */
[----:B------:R-:W-:Y:S01]  /*9960*/  FFMA.FTZ R34, R16, UR5, R34 ;  /* 0x0000000510227c23 */ /* 0x000fe20008010022 */
[-C--:B------:R-:W-:Y:S01]  /*9970*/  ISETP.GE.AND P2, PT, R21, R2.reuse, PT ;  /* 0x000000021500720c */ /* 0x080fe20003f46270 */
[----:B------:R-:W-:Y:S01]  /*9980*/  FMUL.FTZ R12, R151, UR22 ;  /* 0x00000016970c7c20 */ /* 0x000fe20008410000 */
[-C--:B------:R-:W-:Y:S01]  /*9990*/  ISETP.GE.AND P1, PT, R14, R135.reuse, PT ;  /* 0x000000870e00720c */ /* 0x080fe20003f26270 */
[----:B------:R1:W4:Y:S01]  /*99a0*/  MUFU.TANH R6, R148 ;  /* 0x0000009400067308 */ /* 0x0003220000002400 */
[----:B------:R-:W-:Y:S01]  /*99b0*/  FSEL R146, R136, -INF , !P2 ;  /* 0xff80000088927808 */ /* 0x000fe20005000000 */
[----:B------:R-:W-:Y:S01]  /*99c0*/  FMUL.FTZ R15, R224, UR22 ;  /* 0x00000016e00f7c20 */ /* 0x000fe20008410000 */
[----:B------:R-:W-:Y:S01]  /*99d0*/  FSEL R145, R34, -INF , !P1 ;  /* 0xff80000022917808 */ /* 0x000fe20004800000 */
[----:B---3--:R-:W-:Y:S01]  /*99e0*/  FFMA.FTZ R33, R24, UR5, R33 ;  /* 0x0000000518217c23 */ /* 0x008fe20008010021 */
[C---:B------:R-:W-:Y:S01]  /*99f0*/  ISETP.GE.AND P2, PT, R19.reuse, R135, PT ;  /* 0x000000871300720c */ /* 0x040fe20003f46270 */
[----:B------:R-:W-:Y:S01]  /*9a00*/  VIADD R17, R20, 0x29 ;  /* 0x0000002914117836 */ /* 0x000fe20000000000 */
[-C--:B------:R-:W-:Y:S01]  /*9a10*/  ISETP.GE.AND P1, PT, R19, R2.reuse, PT ;  /* 0x000000021300720c */ /* 0x080fe20003f26270 */
[----:B------:R-:W3:Y:S01]  /*9a20*/  MUFU.TANH R13, R13 ;  /* 0x0000000d000d7308 */ /* 0x000ee20000002400 */
[----:B------:R-:W-:Y:S01]  /*9a30*/  I2FP.F32.S32 R19, R19 ;  /* 0x0000001300137245 */ /* 0x000fe20000201400 */
[----:B--2---:R-:W-:Y:S01]  /*9a40*/  FFMA.FTZ R35, R16, UR5, R35 ;  /* 0x0000000510237c23 */ /* 0x004fe20008010023 */
[----:B------:R-:W-:Y:S01]  /*9a50*/  FMUL.FTZ R226, R226, UR22 ;  /* 0x00000016e2e27c20 */ /* 0x000fe20008410000 */
[----:B------:R-:W-:Y:S01]  /*9a60*/  I2FP.F32.S32 R18, R17 ;  /* 0x0000001100127245 */ /* 0x000fe20000201400 */
[----:B------:R-:W-:Y:S01]  /*9a70*/  FMUL.FTZ R225, R225, UR22 ;  /* 0x00000016e1e17c20 */ /* 0x000fe20008410000 */
[----:B------:R-:W-:Y:S01]  /*9a80*/  FMUL.FTZ R176, R176, UR22 ;  /* 0x00000016b0b07c20 */ /* 0x000fe20008410000 */
[----:B------:R-:W-:Y:S01]  /*9a90*/  FMUL.FTZ R227, R227, UR22 ;  /* 0x00000016e3e37c20 */ /* 0x000fe20008410000 */
[----:B------:R-:W2:Y:S01]  /*9aa0*/  MUFU.TANH R7, R7 ;  /* 0x0000000700077308 */ /* 0x000ea20000002400 */
[----:B-1----:R-:W-:Y:S01]  /*9ab0*/  FSEL R148, R32, -INF , !P6 ;  /* 0xff80000020947808 */ /* 0x002fe20007000000 */
[----:B----4-:R-:W-:Y:S01]  /*9ac0*/  FFMA.FTZ R143, R19, UR5, R6 ;  /* 0x00000005138f7c23 */ /* 0x010fe20008010006 */
[----:B------:R-:W-:Y:S01]  /*9ad0*/  ISETP.GE.AND P6, PT, R21, R135, PT ;  /* 0x000000871500720c */ /* 0x000fe20003fc6270 */
[----:B------:R-:W-:Y:S01]  /*9ae0*/  FMUL.FTZ R178, R178, UR22 ;  /* 0x00000016b2b27c20 */ /* 0x000fe20008410000 */
[----:B------:R-:W-:Y:S01]  /*9af0*/  FMUL.FTZ R179, R179, UR22 ;  /* 0x00000016b3b37c20 */ /* 0x000fe20008410000 */
[----:B------:R-:W-:Y:S01]  /*9b00*/  FMUL.FTZ R177, R177, UR22 ;  /* 0x00000016b1b17c20 */ /* 0x000fe20008410000 */
[----:B------:R-:W-:Y:S01]  /*9b10*/  FSEL R147, R33, -INF , !P6 ;  /* 0xff80000021937808 */ /* 0x000fe20007000000 */
[----:B------:R-:W1:Y:S01]  /*9b20*/  MUFU.TANH R12, R12 ;  /* 0x0000000c000c7308 */ /* 0x000e620000002400 */
[----:B------:R-:W-:Y:S01]  /*9b30*/  ISETP.GE.AND P6, PT, R14, R2, PT ;  /* 0x000000020e00720c */ /* 0x000fe20003fc6270 */
[----:B---3--:R-:W-:Y:S01]  /*9b40*/  FFMA.FTZ R13, R19, UR5, R13 ;  /* 0x00000005130d7c23 */ /* 0x008fe2000801000d */
[----:B------:R-:W-:-:S02]  /*9b50*/  FSEL R143, R143, -INF , !P2 ;  /* 0xff8000008f8f7808 */ /* 0x000fc40005000000 */
[----:B------:R-:W-:Y:S02]  /*9b60*/  FSEL R144, R35, -INF , !P6 ;  /* 0xff80000023907808 */ /* 0x000fe40007000000 */
[C---:B------:R-:W-:Y:S01]  /*9b70*/  ISETP.GE.AND P6, PT, R17.reuse, R135, PT ;  /* 0x000000871100720c */ /* 0x040fe20003fc6270 */
[----:B------:R-:W3:Y:S01]  /*9b80*/  MUFU.TANH R15, R15 ;  /* 0x0000000f000f7308 */ /* 0x000ee20000002400 */
[----:B------:R-:W-:Y:S01]  /*9b90*/  ISETP.GE.AND P2, PT, R17, R2, PT ;  /* 0x000000021100720c */ /* 0x000fe20003f46270 */
[----:B------:R-:W-:Y:S01]  /*9ba0*/  VIADD R17, R20, 0x30 ;  /* 0x0000003014117836 */ /* 0x000fe20000000000 */
[----:B------:R-:W-:Y:S01]  /*9bb0*/  FSEL R142, R13, -INF , !P1 ;  /* 0xff8000000d8e7808 */ /* 0x000fe20004800000 */
[----:B--2---:R-:W-:-:S03]  /*9bc0*/  FFMA.FTZ R141, R18, UR5, R7 ;  /* 0x00000005128d7c23 */ /* 0x004fc60008010007 */
[----:B------:R-:W-:Y:S01]  /*9bd0*/  I2FP.F32.S32 R13, R17 ;  /* 0x00000011000d7245 */ /* 0x000fe20000201400 */
[----:B------:R-:W2:Y:S01]  /*9be0*/  MUFU.TANH R16, R226 ;  /* 0x000000e200107308 */ /* 0x000ea20000002400 */
[----:B-1----:R-:W-:Y:S01]  /*9bf0*/  FFMA.FTZ R140, R18, UR5, R12 ;  /* 0x00000005128c7c23 */ /* 0x002fe2000801000c */
[-C--:B------:R-:W-:Y:S01]  /*9c00*/  ISETP.GE.AND P1, PT, R17, R135.reuse, PT ;  /* 0x000000871100720c */ /* 0x080fe20003f26270 */
[----:B------:R-:W-:Y:S01]  /*9c10*/  VIADD R12, R20, 0x31 ;  /* 0x00000031140c7836 */ /* 0x000fe20000000000 */
[----:B------:R-:W-:Y:S02]  /*9c20*/  FSEL R141, R141, -INF , !P6 ;  /* 0xff8000008d8d7808 */ /* 0x000fe40007000000 */
[----:B------:R-:W-:Y:S01]  /*9c30*/  ISETP.GE.AND P6, PT, R17, R2, PT ;  /* 0x000000021100720c */ /* 0x000fe20003fc6270 */
[----:B------:R-:W-:Y:S01]  /*9c40*/  FMUL.FTZ R17, R10, UR22 ;  /* 0x000000160a117c20 */ /* 0x000fe20008410000 */
[----:B------:R-:W1:Y:S01]  /*9c50*/  MUFU.TANH R14, R225 ;  /* 0x000000e1000e7308 */ /* 0x000e620000002400 */
[----:B---3--:R-:W-:Y:S01]  /*9c60*/  FFMA.FTZ R15, R13, UR5, R15 ;  /* 0x000000050d0f7c23 */ /* 0x008fe2000801000f */
[----:B------:R-:W-:Y:S01]  /*9c70*/  FSEL R140, R140, -INF , !P2 ;  /* 0xff8000008c8c7808 */ /* 0x000fe20005000000 */
[----:B------:R-:W-:Y:S01]  /*9c80*/  BAR.SYNC.DEFER_BLOCKING 0x0 ;  /* 0x0000000000007b1d */ /* 0x000fe20000010000 */
[----:B------:R-:W-:-:S02]  /*9c90*/  ISETP.GE.AND P2, PT, R12, R135, PT ;  /* 0x000000870c00720c */ /* 0x000fc40003f46270 */
[----:B------:R-:W-:Y:S02]  /*9ca0*/  FSEL R171, R15, -INF , !P1 ;  /* 0xff8000000fab7808 */ /* 0x000fe40004800000 */
[----:B------:R-:W-:Y:S01]  /*9cb0*/  I2FP.F32.S32 R15, R12 ;  /* 0x0000000c000f7245 */ /* 0x000fe20000201400 */
[----:B------:R-:W3:Y:S01]  /*9cc0*/  MUFU.TANH R7, R176 ;  /* 0x000000b000077308 */ /* 0x000ee20000002400 */
[----:B--2---:R-:W-:Y:S01]  /*9cd0*/  FFMA.FTZ R16, R13, UR5, R16 ;  /* 0x000000050d107c23 */ /* 0x004fe20008010010 */
[----:B------:R-:W-:Y:S01]  /*9ce0*/  VIADD R13, R20, 0x38 ;  /* 0x00000038140d7836 */ /* 0x000fe20000000000 */
[----:B------:R-:W-:-:S03]  /*9cf0*/  ISETP.GE.AND P1, PT, R12, R2, PT ;  /* 0x000000020c00720c */ /* 0x000fc60003f26270 */
[----:B------:R-:W-:Y:S02]  /*9d00*/  FSEL R166, R16, -INF , !P6 ;  /* 0xff80000010a67808 */ /* 0x000fe40007000000 */
[----:B------:R-:W2:Y:S01]  /*9d10*/  MUFU.TANH R6, R227 ;  /* 0x000000e300067308 */ /* 0x000ea20000002400 */
[----:B-1----:R-:W-:Y:S01]  /*9d20*/  FFMA.FTZ R169, R15, UR5, R14 ;  /* 0x000000050fa97c23 */ /* 0x002fe2000801000e */
[----:B------:R-:W-:Y:S02]  /*9d30*/  I2FP.F32.S32 R14, R13 ;  /* 0x0000000d000e7245 */ /* 0x000fe40000201400 */
[----:B------:R-:W-:Y:S02]  /*9d40*/  ISETP.GE.AND P6, PT, R13, R135, PT ;  /* 0x000000870d00720c */ /* 0x000fe40003fc6270 */
[----:B------:R-:W-:Y:S02]  /*9d50*/  FSEL R169, R169, -INF , !P2 ;  /* 0xff800000a9a97808 */ /* 0x000fe40005000000 */
[----:B------:R-:W1:Y:S01]  /*9d60*/  MUFU.TANH R12, R17 ;  /* 0x00000011000c7308 */ /* 0x000e620000002400 */
[----:B---3--:R-:W-:Y:S01]  /*9d70*/  FFMA.FTZ R7, R14, UR5, R7 ;  /* 0x000000050e077c23 */ /* 0x008fe20008010007 */
[----:B------:R-:W-:-:S04]  /*9d80*/  ISETP.GE.AND P2, PT, R13, R2, PT ;  /* 0x000000020d00720c */ /* 0x000fc80003f46270 */
[----:B------:R-:W-:Y:S02]  /*9d90*/  FSEL R167, R7, -INF , !P6 ;  /* 0xff80000007a77808 */ /* 0x000fe40007000000 */
[----:B------:R-:W3:Y:S01]  /*9da0*/  MUFU.TANH R10, R178 ;  /* 0x000000b2000a7308 */ /* 0x000ee20000002400 */
[----:B--2---:R-:W-:Y:S01]  /*9db0*/  FFMA.FTZ R164, R15, UR5, R6 ;  /* 0x000000050fa47c23 */ /* 0x004fe20008010006 */
[----:B------:R-:W-:Y:S02]  /*9dc0*/  I2FP.F32.S32 R7, R20 ;  /* 0x0000001400077245 */ /* 0x000fe40000201400 */
[----:B------:R-:W-:Y:S02]  /*9dd0*/  ISETP.GE.AND P6, PT, R20, R2, PT ;  /* 0x000000021400720c */ /* 0x000fe40003fc6270 */
[----:B------:R-:W-:Y:S01]  /*9de0*/  FSEL R164, R164, -INF , !P1 ;  /* 0xff800000a4a47808 */ /* 0x000fe20004800000 */
[C---:B------:R-:W-:Y:S01]  /*9df0*/  FFMA.FTZ R0, R7.reuse, UR5, R0 ;  /* 0x0000000507007c23 */ /* 0x040fe20008010000 */
[----:B------:R-:W2:Y:S01]  /*9e00*/  MUFU.TANH R6, R177 ;  /* 0x000000b100067308 */ /* 0x000ea20000002400 */
[C---:B------:R-:W-:Y:S01]  /*9e10*/  ISETP.GE.AND P1, PT, R20.reuse, R135, PT ;  /* 0x000000871400720c */ /* 0x040fe20003f26270 */
[----:B-1----:R-:W-:Y:S01]  /*9e20*/  FFMA.FTZ R12, R7, UR5, R12 ;  /* 0x00000005070c7c23 */ /* 0x002fe2000801000c */
[----:B------:R-:W-:-:S02]  /*9e30*/  VIADD R20, R20, 0x39 ;  /* 0x0000003914147836 */ /* 0x000fc40000000000 */
[----:B------:R-:W-:Y:S02]  /*9e40*/  FSEL R7, R0, -INF , !P1 ;  /* 0xff80000000077808 */ /* 0x000fe40004800000 */
[----:B------:R-:W-:Y:S01]  /*9e50*/  FSEL R0, R12, -INF , !P6 ;  /* 0xff8000000c007808 */ /* 0x000fe20007000000 */
[----:B------:R-:W1:Y:S01]  /*9e60*/  MUFU.TANH R179, R179 ;  /* 0x000000b300b37308 */ /* 0x000e620000002400 */
[----:B------:R-:W-:Y:S01]  /*9e70*/  ISETP.LT.AND P6, PT, R207, UR11, PT ;  /* 0x0000000bcf007c0c */ /* 0x000fe2000bfc1270 */
[----:B---3--:R-:W-:Y:S01]  /*9e80*/  FFMA.FTZ R10, R14, UR5, R10 ;  /* 0x000000050e0a7c23 */ /* 0x008fe2000801000a */
[----:B------:R-:W-:Y:S02]  /*9e90*/  I2FP.F32.S32 R13, R20 ;  /* 0x00000014000d7245 */ /* 0x000fe40000201400 */
[----:B------:R-:W-:Y:S02]  /*9ea0*/  ISETP.GE.AND P1, PT, R20, R2, PT ;  /* 0x000000021400720c */ /* 0x000fe40003f26270 */
[----:B------:R-:W-:Y:S01]  /*9eb0*/  FSEL R162, R10, -INF , !P2 ;  /* 0xff8000000aa27808 */ /* 0x000fe20005000000 */
[----:B--2---:R-:W-:Y:S01]  /*9ec0*/  FFMA.FTZ R6, R13, UR5, R6 ;  /* 0x000000050d067c23 */ /* 0x004fe20008010006 */
[----:B------:R-:W-:-:S04]  /*9ed0*/  ISETP.GE.AND P2, PT, R20, R135, PT ;  /* 0x000000871400720c */ /* 0x000fc80003f46270 */
[----:B------:R-:W-:Y:S01]  /*9ee0*/  FSEL R165, R6, -INF , !P2 ;  /* 0xff80000006a57808 */ /* 0x000fe20005000000 */
[----:B-1----:R-:W-:-:S05]  /*9ef0*/  FFMA.FTZ R161, R13, UR5, R179 ;  /* 0x000000050da17c23 */ /* 0x002fca00080100b3 */
        /* <DEDUP_REMOVED lines=74> */
.L_x_3288:
[----:B------:R-:W-:-:S04]  /*a3a0*/  ULEA UR14, -UR6, URZ, 0x6 ;  /* 0x0000003f060e7291 */ /* 0x000fc8000f8e313f */
[----:B------:R-:W-:-:S12]  /*a3b0*/  USHF.R.S32.HI UR8, URZ, 0x1f, UR14 ;  /* 0x0000001f3f087899 */ /* 0x000fd8000801140e */
.L_x_3289:
        /* <DEDUP_REMOVED lines=124> */
.L_x_3291:
[----:B------:R-:W-:Y:S05]  /*ab80*/  BSYNC B0 ;  /* 0x0000000000007941 */ /* 0x000fea0003800000 */
.L_x_3290:
[----:B------:R-:W0:Y:S01]  /*ab90*/  LDGDEPBAR ;  /* 0x00000000000079af */ /* 0x000e220000000000 */
[----:B-12---:R-:W-:Y:S01]  /*aba0*/  IMAD.U32 R13, RZ, RZ, UR14 ;  /* 0x0000000eff0d7e24 */ /* 0x006fe2000f8e00ff */
[----:B------:R-:W-:Y:S01]  /*abb0*/  MOV R2, UR8 ;  /* 0x0000000800027c02 */ /* 0x000fe20008000f00 */
[----:B------:R-:W-:-:S03]  /*abc0*/  IMAD.U32 R6, RZ, RZ, UR14 ;  /* 0x0000000eff067e24 */ /* 0x000fc6000f8e00ff */
[----:B------:R-:W-:-:S04]  /*abd0*/  LEA R216, P1, R13, R216, 0x1 ;  /* 0x000000d80dd87211 */ /* 0x000fc800078208ff */
[----:B------:R-:W-:-:S09]  /*abe0*/  LEA.HI.X R215, R6, R215, R2, 0x1, P1 ;  /* 0x000000d706d77211 */ /* 0x000fd200008f0c02 */
.L_x_3287:
        /* <DEDUP_REMOVED lines=49> */
[----:B------:R-:W-:Y:S01]  /*af00*/  FFMA.FTZ R154, R5, UR12, -R168 ;  /* 0x0000000c059a7c23 */ /* 0x000fe200080108a8 */
[----:B------:R-:W-:Y:S01]  /*af10*/  FSEL R5, R158, RZ, P2 ;  /* 0x000000ff9e057208 */ /* 0x000fe20001000000 */
[----:B------:R-:W-:Y:S01]  /*af20*/  FADD.FTZ R6, R3, -R6 ;  /* 0x8000000603067221 */ /* 0x000fe20000010000 */
[--C-:B------:R-:W-:Y:S01]  /*af30*/  FFMA.FTZ R156, R7, UR12, -R168.reuse ;  /* 0x0000000c079c7c23 */ /* 0x100fe200080108a8 */
[--C-:B------:R-:W-:Y:S01]  /*af40*/  FFMA.FTZ R2, R4, UR12, -R163.reuse ;  /* 0x0000000c04027c23 */ /* 0x100fe200080108a3 */
[----:B------:R-:W-:Y:S01]  /*af50*/  FFMA.FTZ R159, R26, UR12, -R163 ;  /* 0x0000000c1a9f7c23 */ /* 0x000fe200080108a3 */
[----:B------:R-:W-:Y:S01]  /*af60*/  FADD.FTZ R4, R132, -R5 ;  /* 0x8000000584047221 */ /* 0x000fe20000010000 */
[--C-:B------:R-:W-:Y:S01]  /*af70*/  FFMA.FTZ R152, R0, UR12, -R163.reuse ;  /* 0x0000000c00987c23 */ /* 0x100fe200080108a3 */
[----:B------:R-:W1:Y:S01]  /*af80*/  LDSM.16.MT88.4 R24, [R197+0xc000] ;  /* 0x00c00000c518783b */ /* 0x000e620000004200 */
        /* <DEDUP_REMOVED lines=11> */
[----:B------:R-:W3:Y:S01]  /*b040*/  LDSM.16.MT88.4 R136, [R196+0x10000] ;  /* 0x01000000c488783b */ /* 0x000ee20000004200 */
[--C-:B------:R-:W-:Y:S01]  /*b050*/  FFMA.FTZ R174, R174, UR12, -R163.reuse ;  /* 0x0000000caeae7c23 */ /* 0x100fe200080108a3 */
[----:B------:R-:W4:Y:S01]  /*b060*/  MUFU.EX2 R155, R155 ;  /* 0x0000009b009b7308 */ /* 0x000f220000000800 */
        /* <DEDUP_REMOVED lines=16> */
[----:B----4-:R-:W-:Y:S01]  /*b170*/  F2FP.F16.F32.PACK_AB R4, R155, R156 ;  /* 0x0000009c9b04723e */ /* 0x010fe200000000ff */
[--C-:B------:R-:W-:Y:S01]  /*b180*/  FFMA.FTZ R164, R164, UR12, -R163.reuse ;  /* 0x0000000ca4a47c23 */ /* 0x100fe200080108a3 */
[----:B------:R-:W-:Y:S01]  /*b190*/  LDSM.16.MT88.4 R140, [R198+0xf000] ;  /* 0x00f00000c68c783b */ /* 0x000fe20000004200 */
[--C-:B------:R-:W-:Y:S01]  /*b1a0*/  FFMA.FTZ R162, R162, UR12, -R163.reuse ;  /* 0x0000000ca2a27c23 */ /* 0x100fe200080108a3 */
[----:B------:R-:W-:-:S03]  /*b1b0*/  FFMA.FTZ R161, R161, UR12, -R163 ;  /* 0x0000000ca1a17c23 */ /* 0x000fc600080108a3 */
[----:B------:R-:W-:Y:S08]  /*b1c0*/  MUFU.EX2 R152, R152 ;  /* 0x0000009800987308 */ /* 0x000ff00000000800 */
        /* <DEDUP_REMOVED lines=85> */
[----:B---3--:R-:W-:Y:S01]  /*b720*/  HMMA.16816.F32 R92, R4, R136, R92 ;  /* 0x00000088045c723c */ /* 0x008fe2000000185c */
        /* <DEDUP_REMOVED lines=136> */
[----:B--2---:R-:W-:Y:S01]  /*bfb0*/  HMMA.16816.F32 R92, R104, R112, R92 ;  /* 0x00000070685c723c */ /* 0x004fe2000000185c */
        /* <DEDUP_REMOVED lines=92> */
.L_x_3284:
        /* <DEDUP_REMOVED lines=40> */
.L_x_3296:
        /* <DEDUP_REMOVED lines=39> */
[----:B------:R-:W-:Y:S03]  /*ca70*/  @!UP4 UIADD3 UR33, UR33, 0x1, URZ ;  /* 0x000000012121c890 */ /* 0x000fe6000fffe03f */
[----:B------:R-:W-:Y:S02]  /*ca80*/  @UP5 UIADD3 UR31, UR31, 0x1, URZ ;  /* 0x000000011f1f5890 */ /* 0x000fe4000fffe03f */
[----:B------:R-:W-:Y:S02]  /*ca90*/  @UP6 UIADD3 UR33, UR33, 0x1, URZ ;  /* 0x0000000121216890 */ /* 0x000fe4000fffe03f */
[----:B------:R-:W-:Y:S02]  /*caa0*/  @!UP2 UIADD3 UR31, -UR31, URZ, URZ ;  /* 0x0000003f1f1fa290 */ /* 0x000fe4000fffe13f */
[----:B------:R-:W-:Y:S02]  /*cab0*/  @!UP3 UIADD3 UR33, -UR33, URZ, URZ ;  /* 0x0000003f2121b290 */ /* 0x000fe4000fffe13f */
[----:B------:R-:W-:Y:S02]  /*cac0*/  USEL UR31, UR19, UR31, !UP1 ;  /* 0x0000001f131f7287 */ /* 0x000fe4000c800000 */
[----:B------:R-:W-:Y:S04]  /*cad0*/  USEL UR33, UR19, UR33, !UP1 ;  /* 0x0000002113217287 */ /* 0x000fe8000c800000 */
[----:B------:R-:W-:Y:S01]  /*cae0*/  IMAD.U32 R6, RZ, RZ, UR31 ;  /* 0x0000001fff067e24 */ /* 0x000fe2000f8e00ff */
[----:B------:R-:W-:Y:S01]  /*caf0*/  UIADD3 UR27, UR33, -UR31, URZ ;  /* 0x8000001f211b7290 */ /* 0x000fe2000fffe03f */
[----:B------:R-:W-:Y:S01]  /*cb00*/  IMAD.U32 R4, RZ, RZ, UR31 ;  /* 0x0000001fff047e24 */ /* 0x000fe2000f8e00ff */
[----:B------:R-:W-:Y:S01]  /*cb10*/  MOV R3, UR33 ;  /* 0x0000002100037c02 */ /* 0x000fe20008000f00 */
[----:B------:R-:W-:Y:S01]  /*cb20*/  IMAD.U32 R2, RZ, RZ, UR33 ;  /* 0x00000021ff027e24 */ /* 0x000fe2000f8e00ff */
[----:B------:R-:W-:Y:S01]  /*cb30*/  LEA R6, P2, R6, UR16, 0x2 ;  /* 0x0000001006067c11 */ /* 0x000fe2000f8410ff */
[----:B------:R-:W-:Y:S01]  /*cb40*/  UIMAD UR27, UR27, UR9, -0x40 ;  /* 0xffffffc01b1b74a4 */ /* 0x000fe2000f8e0209 */
[----:B------:R-:W-:Y:S02]  /*cb50*/  LEA R8, P1, R3, UR16, 0x2 ;  /* 0x0000001003087c11 */ /* 0x000fe4000f8210ff */
[----:B------:R-:W-:Y:S01]  /*cb60*/  LEA.HI.X.SX32 R7, R4, UR17, 0x2, P2 ;  /* 0x0000001104077c11 */ /* 0x000fe200090f16ff */
[----:B------:R-:W-:Y:S01]  /*cb70*/  USHF.R.S32.HI UR12, URZ, 0x1f, UR27 ;  /* 0x0000001f3f0c7899 */ /* 0x000fe2000801141b */
[----:B------:R-:W-:Y:S01]  /*cb80*/  LEA.HI.X.SX32 R9, R2, UR17, 0x2, P1 ;  /* 0x0000001102097c11 */ /* 0x000fe200088f16ff */
[----:B------:R-:W1:Y:S01]  /*cb90*/  LDC.64 R4, c[0x0][0x250] ;  /* 0x00009400ff047b82 */ /* 0x000e620000000a00 */
[----:B------:R-:W-:Y:S02]  /*cba0*/  R2UR UR35, R7 ;  /* 0x00000000072372ca */ /* 0x000fe400000e0000 */
[----:B------:R-:W-:Y:S02]  /*cbb0*/  R2UR UR28, R8 ;  /* 0x00000000081c72ca */ /* 0x000fe400000e0000 */
[----:B------:R-:W-:Y:S03]  /*cbc0*/  R2UR UR34, R6 ;  /* 0x00000000062272ca */ /* 0x000fe600000e0000 */
[----:B------:R-:W2:Y:S01]  /*cbd0*/  LDC.64 R2, c[0x0][0x238] ;  /* 0x00008e00ff027b82 */ /* 0x000ea20000000a00 */
[----:B------:R-:W-:Y:S05]  /*cbe0*/  R2UR UR29, R9 ;  /* 0x00000000091d72ca */ /* 0x000fea00000e0000 */
[----:B------:R-:W-:Y:S02]  /*cbf0*/  IMAD.U32 R13, RZ, RZ, UR35 ;  /* 0x00000023ff0d7e24 */ /* 0x000fe4000f8e00ff */
[----:B------:R-:W-:Y:S02]  /*cc00*/  IMAD.U32 R10, RZ, RZ, UR28 ;  /* 0x0000001cff0a7e24 */ /* 0x000fe4000f8e00ff */
[----:B------:R-:W-:Y:S04]  /*cc10*/  MOV R12, UR34 ;  /* 0x00000022000c7c02 */ /* 0x000fe80008000f00 */
[----:B------:R-:W-:Y:S01]  /*cc20*/  MOV R11, UR29 ;  /* 0x0000001d000b7c02 */ /* 0x000fe20008000f00 */
[----:B------:R-:W3:Y:S01]  /*cc30*/  LDG.E R7, desc[UR20][R12.64] ;  /* 0x000000140c077981 */ /* 0x000ee2000c1e1900 */
[C---:B-1----:R-:W-:Y:S02]  /*cc40*/  IMAD R6, R4.reuse, UR12, RZ ;  /* 0x0000000c04067c24 */ /* 0x042fe4000f8e02ff */
[----:B------:R-:W-:Y:S01]  /*cc50*/  IMAD.WIDE.U32 R132, R4, UR27, RZ ;  /* 0x0000001b04847c25 */ /* 0x000fe2000f8e00ff */
[----:B------:R-:W3:Y:S03]  /*cc60*/  LDG.E R8, desc[UR20][R10.64] ;  /* 0x000000140a087981 */ /* 0x000ee6000c1e1900 */
[----:B------:R-:W-:Y:S04]  /*cc70*/  IMAD R6, R5, UR27, R6 ;  /* 0x0000001b05067c24 */ /* 0x000fe8000f8e0206 */
[----:B------:R-:W-:Y:S02]  /*cc80*/  IMAD.IADD R133, R133, 0x1, R6 ;  /* 0x0000000185857824 */ /* 0x000fe400078e0206 */
[----:B---3--:R-:W-:Y:S04]  /*cc90*/  IMAD.IADD R7, R7, 0x1, -R8 ;  /* 0x0000000107077824 */ /* 0x008fe800078e0a08 */
[-C--:B--2---:R-:W-:Y:S01]  /*cca0*/  IMAD.WIDE.U32 R132, R7, R2.reuse, R132 ;  /* 0x0000000207847225 */ /* 0x084fe200078e0084 */
[----:B------:R-:W-:Y:S05]  /*ccb0*/  SHF.R.S32.HI R5, RZ, 0x1f, R7 ;  /* 0x0000001fff057819 */ /* 0x000fea0000011407 */
[----:B------:R-:W-:Y:S04]  /*ccc0*/  IMAD R4, R5, R2, RZ ;  /* 0x0000000205047224 */ /* 0x000fe800078e02ff */
[----:B------:R-:W-:Y:S05]  /*ccd0*/  IMAD R4, R7, R3, R4 ;  /* 0x0000000307047224 */ /* 0x000fea00078e0204 */
[----:B------:R-:W-:Y:S07]  /*cce0*/  IADD3 R3, R133, R4, RZ ;  /* 0x0000000485037210 */ /* 0x000fee0007ffe0ff */
.L_x_3293:
[----:B------:R-:W-:Y:S01]  /*ccf0*/  IADD3 R223, P2, R209, R132, RZ ;  /* 0x00000084d1df7210 */ /* 0x000fe20007f5e0ff */
[----:B------:R-:W-:Y:S01]  /*cd00*/  @P5 STS.128 [R210+0xc000], RZ ;  /* 0x00c000ffd2005388 */ /* 0x000fe20000000c00 */
[-C--:B------:R-:W-:Y:S02]  /*cd10*/  LEA R2, P1, R132, R218.reuse, 0x1 ;  /* 0x000000da84027211 */ /* 0x080fe400078208ff */
[----:B------:R-:W-:Y:S02]  /*cd20*/  IADD3.X R134, R208, R3, RZ, P2, !PT ;  /* 0x00000003d0867210 */ /* 0x000fe400017fe4ff */
[-C--:B------:R-:W-:Y:S02]  /*cd30*/  LEA.HI.X R3, R132, R221.reuse, R3, 0x1, P1 ;  /* 0x000000dd84037211 */ /* 0x080fe400008f0c03 */
[CC--:B------:R-:W-:Y:S02]  /*cd40*/  @!P5 LEA R232, P6, R223.reuse, R218.reuse, 0x1 ;  /* 0x000000dadfe8d211 */ /* 0x0c0fe400078c08ff */
[CC--:B------:R-:W-:Y:S01]  /*cd50*/  @!P4 LEA R228, P2, R223.reuse, R218.reuse, 0x1 ;  /* 0x000000dadfe4c211 */ /* 0x0c0fe200078408ff */
[----:B------:R-:W-:Y:S01]  /*cd60*/  @!PT LDS RZ, [RZ] ;  /* 0x00000000fffff984 */ /* 0x000fe20000000800 */
[----:B------:R-:W-:Y:S01]  /*cd70*/  @!PT LDS RZ, [RZ] ;  /* 0x00000000fffff984 */ /* 0x000fe20000000800 */
[----:B------:R-:W-:Y:S01]  /*cd80*/  @!PT LDS RZ, [RZ] ;  /* 0x00000000fffff984 */ /* 0x000fe20000000800 */
[----:B------:R-:W-:Y:S01]  /*cd90*/  @!P5 LDGSTS.E.BYPASS.LTC128B.128 [R210+0xc000], desc[UR20][R2.64] ;  /* 0x0c00000002d2dfae */ /* 0x000fe2000b901d54 */
[CCC-:B------:R-:W-:Y:S02]  /*cda0*/  @!P5 LEA.HI.X R233, R223.reuse, R221.reuse, R134.reuse, 0x1, P6 ;  /* 0x000000dddfe9d211 */ /* 0x1c0fe400030f0c86 */
[C-C-:B------:R-:W-:Y:S01]  /*cdb0*/  @!P4 LEA.HI.X R229, R223.reuse, R221, R134.reuse, 0x1, P2 ;  /* 0x000000dddfe5c211 */ /* 0x140fe200010f0c86 */
[----:B------:R-:W-:Y:S01]  /*cdc0*/  @P4 STS.128 [R210+0xe000], RZ ;  /* 0x00e000ffd2004388 */ /* 0x000fe20000000c00 */
[----:B------:R-:W-:Y:S02]  /*cdd0*/  @!P3 LEA R226, P1, R223, R218, 0x1 ;  /* 0x000000dadfe2b211 */ /* 0x000fe400078208ff */
[----:B------:R-:W-:Y:S01]  /*cde0*/  IADD3 R133, P6, R209, R223, RZ ;  /* 0x000000dfd1857210 */ /* 0x000fe20007fde0ff */
[----:B------:R-:W-:Y:S01]  /*cdf0*/  @!PT LDS RZ, [RZ] ;  /* 0x00000000fffff984 */ /* 0x000fe20000000800 */
[----:B------:R-:W-:Y:S01]  /*ce00*/  @!PT LDS RZ, [RZ] ;  /* 0x00000000fffff984 */ /* 0x000fe20000000800 */
[----:B------:R-:W-:Y:S01]  /*ce10*/  @!PT LDS RZ, [RZ] ;  /* 0x00000000fffff984 */ /* 0x000fe20000000800 */
[----:B------:R-:W-:Y:S01]  /*ce20*/  @!P4 LDGSTS.E.BYPASS.LTC128B.128 [R210+0xe000], desc[UR20][R2.64+0x80] ;  /* 0x0e00008002d2cfae */ /* 0x000fe2000b901d54 */
[-C--:B------:R-:W-:Y:S02]  /*ce30*/  @!P3 LEA.HI.X R227, R223, R221.reuse, R134, 0x1, P1 ;  /* 0x000000dddfe3b211 */ /* 0x080fe400008f0c86 */
[C---:B------:R-:W-:Y:S01]  /*ce40*/  IADD3.X R134, R208.reuse, R134, RZ, P6, !PT ;  /* 0x00000086d0867210 */ /* 0x040fe200037fe4ff */
[----:B------:R-:W-:Y:S01]  /*ce50*/  @P3 STS.128 [R210+0x10000], RZ ;  /* 0x010000ffd2003388 */ /* 0x000fe20000000c00 */
        /* <DEDUP_REMOVED lines=16> */
[----:B------:R-:W-:Y:S01]  /*cf60*/  IADD3.X R134, R208, R134, RZ, P6, !PT ;  /* 0x00000086d0867210 */ /* 0x000fe200037fe4ff */
        /* <DEDUP_REMOVED lines=8> */
[CCC-:B------:R-:W-:Y:S01]  /*cff0*/  @!P4 LEA.HI.X R235, R132.reuse, R221.reuse, R134.reuse, 0x1, P2 ;  /* 0x000000dd84ebc211 */ /* 0x1c0fe200010f0c86 */
[----:B------:R-:W-:Y:S01]  /*d000*/  @P3 STS.128 [R210+0x10800], RZ ;  /* 0x010800ffd2003388 */ /* 0x000fe20000000c00 */
[C---:B------:R-:W-:Y:S03]  /*d010*/  @!P3 LEA R220, P1, R132.reuse, R218, 0x1 ;  /* 0x000000da84dcb211 */ /* 0x040fe600078208ff */
[----:B------:R-:W-:Y:S01]  /*d020*/  @!PT LDS RZ, [RZ] ;  /* 0x00000000fffff984 */ /* 0x000fe20000000800 */
[----:B------:R-:W-:Y:S01]  /*d030*/  @!PT LDS RZ, [RZ] ;  /* 0x00000000fffff984 */ /* 0x000fe20000000800 */
[----:B------:R-:W-:Y:S01]  /*d040*/  @!PT LDS RZ, [RZ] ;  /* 0x00000000fffff984 */ /* 0x000fe20000000800 */
[----:B------:R-:W-:Y:S01]  /*d050*/  @!P3 LDGSTS.E.BYPASS.LTC128B.128 [R210+0x10800], desc[UR20][R226.64+0x100] ;  /* 0x10800100e2d2bfae */ /* 0x000fe2000b901d54 */
[----:B------:R-:W-:Y:S02]  /*d060*/  @!P3 LEA.HI.X R221, R132, R221, R134, 0x1, P1 ;  /* 0x000000dd84ddb211 */ /* 0x000fe400008f0c86 */
[----:B------:R-:W-:Y:S01]  /*d070*/  ISETP.LT.AND P1, PT, R207, UR11, PT ;  /* 0x0000000bcf007c0c */ /* 0x000fe2000bf21270 */
        /* <DEDUP_REMOVED lines=211> */
[----:B---3--:R-:W-:Y:S01]  /*ddb0*/  FMUL.FTZ R133, R19, UR14 ;  /* 0x0000000e13857c20 */ /* 0x008fe20008410000 */
[----:B------:R-:W-:Y:S01]  /*ddc0*/  FMUL.FTZ R234, R27, UR14 ;  /* 0x0000000e1bea7c20 */ /* 0x000fe20008410000 */
[----:B------:R-:W-:Y:S07]  /*ddd0*/  HMMA.16816.F32 R32, R176, R138, R32 ;  /* 0x0000008ab020723c */ /* 0x000fee0000001820 */
[----:B------:R3:W2:Y:S01]  /*dde0*/  MUFU.TANH R171, R133 ;  /* 0x0000008500ab7308 */ /* 0x0006a20000002400 */
[----:B-----5:R-:W-:Y:S09]  /*ddf0*/  FMUL.FTZ R134, R25, UR14 ;  /* 0x0000000e19867c20 */ /* 0x020ff20008410000 */
[----:B------:R5:W2:Y:S01]  /*de00*/  MUFU.TANH R145, R134 ;  /* 0x0000008600917308 */ /* 0x000aa20000002400 */
[----:B-1----:R-:W-:Y:S01]  /*de10*/  FMUL.FTZ R218, R23, UR14 ;  /* 0x0000000e17da7c20 */ /* 0x002fe20008410000 */
[----:B------:R-:W-:Y:S08]  /*de20*/  FMUL.FTZ R238, R28, UR14 ;  /* 0x0000000e1cee7c20 */ /* 0x000ff00008410000 */
[----:B------:R1:W1:Y:S01]  /*de30*/  MUFU.TANH R175, R221 ;  /* 0x000000dd00af7308 */ /* 0x0002620000002400 */
[----:B---3--:R-:W-:Y:S01]  /*de40*/  FMUL.FTZ R133, R26, UR14 ;  /* 0x0000000e1a857c20 */ /* 0x008fe20008410000 */
[----:B------:R-:W-:Y:S01]  /*de50*/  FMUL.FTZ R237, R29, UR14 ;  /* 0x0000000e1ded7c20 */ /* 0x000fe20008410000 */
[----:B------:R-:W-:Y:S07]  /*de60*/  FMUL.FTZ R236, R30, UR14 ;  /* 0x0000000e1eec7c20 */ /* 0x000fee0008410000 */
[----:B------:R3:W2:Y:S01]  /*de70*/  MUFU.TANH R181, R133 ;  /* 0x0000008500b57308 */ /* 0x0006a20000002400 */
[----:B-----5:R-:W-:Y:S09]  /*de80*/  FMUL.FTZ R134, R34, UR14 ;  /* 0x0000000e22867c20 */ /* 0x020ff20008410000 */
[----:B------:R5:W2:Y:S01]  /*de90*/  MUFU.TANH R183, R218 ;  /* 0x000000da00b77308 */ /* 0x000aa20000002400 */
[----:B-1----:R-:W-:Y:S09]  /*dea0*/  FMUL.FTZ R221, R32, UR14 ;  /* 0x0000000e20dd7c20 */ /* 0x002ff20008410000 */
[----:B------:R1:W1:Y:S01]  /*deb0*/  MUFU.TANH R147, R235 ;  /* 0x000000eb00937308 */ /* 0x0002620000002400 */
[----:B---3--:R-:W-:Y:S09]  /*dec0*/  FMUL.FTZ R133, R35, UR14 ;  /* 0x0000000e23857c20 */ /* 0x008ff20008410000 */
[----:B------:R-:W3:Y:S01]  /*ded0*/  MUFU.TANH R220, R220 ;  /* 0x000000dc00dc7308 */ /* 0x000ee20000002400 */
[----:B-----5:R-:W-:Y:S09]  /*dee0*/  FMUL.FTZ R218, R31, UR14 ;  /* 0x0000000e1fda7c20 */ /* 0x020ff20008410000 */
[----:B------:R-:W2:Y:S01]  /*def0*/  MUFU.TANH R222, R222 ;  /* 0x000000de00de7308 */ /* 0x000ea20000002400 */
[----:B-1----:R-:W-:Y:S09]  /*df00*/  FMUL.FTZ R235, R33, UR14 ;  /* 0x0000000e21eb7c20 */ /* 0x002ff20008410000 */
        /* <DEDUP_REMOVED lines=20> */
[----:B----4-:R-:W-:Y:S09]  /*e050*/  MOV R221, R3 ;  /* 0x0000000300dd7202 */ /* 0x010ff20000000f00 */
[----:B------:R-:W4:Y:S01]  /*e060*/  MUFU.TANH R133, R133 ;  /* 0x0000008500857308 */ /* 0x000f220000002400 */
[----:B--23--:R-:W-:Y:S05]  /*e070*/  @!P1 BRA `(.L_x_3294) ;  /* 0x0000000800789947 */ /* 0x00cfea0003800000 */
        /* <DEDUP_REMOVED lines=45> */
[----:B------:R-:W-:Y:S02]  /*e350*/  LEA.HI.X.SX32 R5, R3, UR17, 0x2, P2 ;  /* 0x0000001103057c11 */ /* 0x000fe400090f16ff */
[----:B------:R-:W-:Y:S01]  /*e360*/  R2UR UR29, R7 ;  /* 0x00000000071d72ca */ /* 0x000fe200000e0000 */
[----:B------:R-:W2:Y:S01]  /*e370*/  LDC.64 R2, c[0x0][0x230] ;  /* 0x00008c00ff027b82 */ /* 0x000ea20000000a00 */
[----:B------:R-:W-:Y:S02]  /*e380*/  R2UR UR34, R4 ;  /* 0x00000000042272ca */ /* 0x000fe400000e0000 */
[----:B------:R-:W-:Y:S02]  /*e390*/  R2UR UR35, R5 ;  /* 0x00000000052372ca */ /* 0x000fe400000e0000 */
[----:B------:R-:W-:Y:S03]  /*e3a0*/  R2UR UR28, R6 ;  /* 0x00000000061c72ca */ /* 0x000fe600000e0000 */
[----:B------:R-:W3:Y:S04]  /*e3b0*/  LDC.64 R4, c[0x0][0x248] ;  /* 0x00009200ff047b82 */ /* 0x000ee80000000a00 */
[----:B------:R-:W-:Y:S02]  /*e3c0*/  IMAD.U32 R13, RZ, RZ, UR29 ;  /* 0x0000001dff0d7e24 */ /* 0x000fe4000f8e00ff */
[----:B------:R-:W-:Y:S02]  /*e3d0*/  MOV R10, UR34 ;  /* 0x00000022000a7c02 */ /* 0x000fe40008000f00 */
[----:B------:R-:W-:Y:S02]  /*e3e0*/  IMAD.U32 R11, RZ, RZ, UR35 ;  /* 0x00000023ff0b7e24 */ /* 0x000fe4000f8e00ff */
[----:B------:R-:W-:Y:S03]  /*e3f0*/  IMAD.U32 R12, RZ, RZ, UR28 ;  /* 0x0000001cff0c7e24 */ /* 0x000fe6000f8e00ff */
[----:B------:R-:W5:Y:S04]  /*e400*/  LDG.E R7, desc[UR20][R10.64] ;  /* 0x000000140a077981 */ /* 0x000f68000c1e1900 */
[----:B------:R-:W5:Y:S01]  /*e410*/  LDG.E R8, desc[UR20][R12.64] ;  /* 0x000000140c087981 */ /* 0x000f62000c1e1900 */
[C---:B---3--:R-:W-:Y:S04]  /*e420*/  IMAD R6, R4.reuse, UR12, RZ ;  /* 0x0000000c04067c24 */ /* 0x048fe8000f8e02ff */
        /* <DEDUP_REMOVED lines=10> */
.L_x_3295:
        /* <DEDUP_REMOVED lines=89> */
.L_x_3294:
[----:B------:R-:W-:Y:S01]  /*ea60*/  MOV R3, UR11 ;  /* 0x0000000b00037c02 */ /* 0x000fe20008000f00 */
[----:B--2---:R-:W-:Y:S03]  /*ea70*/  LDSM.16.MT88.4 R12, [R200+0xc000] ;  /* 0x00c00000c80c783b */ /* 0x004fe60000004200 */
[----:B------:R-:W-:Y:S04]  /*ea80*/  LEA R2, R3, R212, 0x6 ;  /* 0x000000d403027211 */ /* 0x000fe800078e30ff */
[C---:B------:R-:W-:Y:S01]  /*ea90*/  IADD3 R4, R2.reuse, 0x8, RZ ;  /* 0x0000000802047810 */ /* 0x040fe20007ffe0ff */
[----:B------:R-:W-:Y:S01]  /*eaa0*/  LDSM.16.MT88.4 R20, [R198+0xc000] ;  /* 0x00c00000c614783b */ /* 0x000fe20000004200 */
[C---:B------:R-:W-:Y:S02]  /*eab0*/  IADD3 R6, R2.reuse, 0x10, RZ ;  /* 0x0000001002067810 */ /* 0x040fe40007ffe0ff */
[----:B------:R-:W-:Y:S02]  /*eac0*/  I2FP.F32.S32 R4, R4 ;  /* 0x0000000400047245 */ /* 0x000fe40000201400 */
[----:B------:R-:W-:Y:S02]  /*ead0*/  I2FP.F32.S32 R6, R6 ;  /* 0x0000000600067245 */ /* 0x000fe40000201400 */
[----:B------:R-:W-:Y:S01]  /*eae0*/  IADD3 R3, R2, 0x9, RZ ;  /* 0x0000000902037810 */ /* 0x000fe20007ffe0ff */
[C---:B-1----:R-:W-:Y:S01]  /*eaf0*/  FFMA.FTZ R227, R4.reuse, UR5, R227 ;  /* 0x0000000504e37c23 */ /* 0x042fe200080100e3 */
[----:B------:R-:W-:Y:S01]  /*eb00*/  FFMA.FTZ R225, R4, UR5, R225 ;  /* 0x0000000504e17c23 */ /* 0x000fe200080100e1 */
[----:B------:R-:W-:Y:S01]  /*eb10*/  IADD3 R4, R2, 0x11, RZ ;  /* 0x0000001102047810 */ /* 0x000fe20007ffe0ff */
[----:B------:R-:W-:Y:S01]  /*eb20*/  FFMA.FTZ R143, R6, UR5, R229 ;  /* 0x00000005068f7c23 */ /* 0x000fe200080100e5 */
[----:B------:R-:W-:Y:S01]  /*eb30*/  IADD3 R5, R2, 0x1, RZ ;  /* 0x0000000102057810 */ /* 0x000fe20007ffe0ff */
[----:B------:R-:W-:Y:S01]  /*eb40*/  FFMA.FTZ R173, R6, UR5, R173 ;  /* 0x0000000506ad7c23 */ /* 0x000fe200080100ad */
[----:B------:R-:W-:Y:S01]  /*eb50*/  I2FP.F32.S32 R7, R2 ;  /* 0x0000000200077245 */ /* 0x000fe20000201400 */
[----:B------:R-:W-:Y:S01]  /*eb60*/  LDSM.16.MT88.4 R28, [R197+0xc000] ;  /* 0x00c00000c51c783b */ /* 0x000fe20000004200 */
[----:B------:R-:W-:Y:S02]  /*eb70*/  I2FP.F32.S32 R4, R4 ;  /* 0x0000000400047245 */ /* 0x000fe40000201400 */
[----:B------:R-:W-:Y:S01]  /*eb80*/  IADD3 R6, R2, 0x19, RZ ;  /* 0x0000001902067810 */ /* 0x000fe20007ffe0ff */
[----:B------:R-:W-:Y:S01]  /*eb90*/  FFMA.FTZ R222, R7, UR5, R222 ;  /* 0x0000000507de7c23 */ /* 0x000fe200080100de */
[----:B------:R-:W-:Y:S01]  /*eba0*/  I2FP.F32.S32 R3, R3 ;  /* 0x0000000300037245 */ /* 0x000fe20000201400 */
        /* <DEDUP_REMOVED lines=8> */
[----:B------:R-:W-:Y:S01]  /*ec30*/  FFMA.FTZ R7, R7, UR5, R132 ;  /* 0x0000000507077c23 */ /* 0x000fe20008010084 */
[----:B------:R-:W-:Y:S01]  /*ec40*/  I2FP.F32.S32 R8, R8 ;  /* 0x0000000800087245 */ /* 0x000fe20000201400 */
[C---:B------:R-:W-:Y:S01]  /*ec50*/  FFMA.FTZ R224, R5.reuse, UR5, R224 ;  /* 0x0000000505e07c23 */ /* 0x040fe200080100e0 */
[----:B------:R-:W-:Y:S01]  /*ec60*/  IADD3 R3, R2, 0x21, RZ ;  /* 0x0000002102037810 */ /* 0x000fe20007ffe0ff */
[----:B------:R-:W-:Y:S01]  /*ec70*/  FFMA.FTZ R220, R5, UR5, R220 ;  /* 0x0000000505dc7c23 */ /* 0x000fe200080100dc */
[----:B------:R-:W-:Y:S01]  /*ec80*/  FMNMX.FTZ R5, R222, R0, !PT ;  /* 0x00000000de057209 */ /* 0x000fe20007810000 */
[C---:B------:R-:W-:Y:S01]  /*ec90*/  FFMA.FTZ R137, R6.reuse, UR5, R231 ;  /* 0x0000000506897c23 */ /* 0x040fe200080100e7 */
[----:B------:R-:W-:Y:S01]  /*eca0*/  FFMA.FTZ R171, R6, UR5, R171 ;  /* 0x0000000506ab7c23 */ /* 0x000fe200080100ab */
[----:B------:R-:W-:Y:S01]  /*ecb0*/  I2FP.F32.S32 R4, R4 ;  /* 0x0000000400047245 */ /* 0x000fe20000201400 */
[C---:B------:R-:W-:Y:S01]  /*ecc0*/  FFMA.FTZ R139, R8.reuse, UR5, R232 ;  /* 0x00000005088b7c23 */ /* 0x040fe200080100e8 */
[----:B------:R-:W-:Y:S01]  /*ecd0*/  I2FP.F32.S32 R6, R3 ;  /* 0x0000000300067245 */ /* 0x000fe20000201400 */
[----:B------:R-:W-:Y:S01]  /*ece0*/  FFMA.FTZ R169, R8, UR5, R169 ;  /* 0x0000000508a97c23 */ /* 0x000fe200080100a9 */
[----:B------:R-:W-:Y:S01]  /*ecf0*/  FMNMX.FTZ R3, R7, R135, !PT ;  /* 0x0000008707037209 */ /* 0x000fe20007810000 */
[----:B------:R-:W-:Y:S01]  /*ed00*/  FFMA.FTZ R223, R4, UR5, R223 ;  /* 0x0000000504df7c23 */ /* 0x000fe200080100df */
[----:B------:R-:W-:Y:S01]  /*ed10*/  FMNMX.FTZ R8, R224, R5, !PT ;  /* 0x00000005e0087209 */ /* 0x000fe20007810000 */
[----:B------:R-:W-:Y:S01]  /*ed20*/  FFMA.FTZ R177, R4, UR5, R233 ;  /* 0x0000000504b17c23 */ /* 0x000fe200080100e9 */
[----:B------:R-:W-:Y:S01]  /*ed30*/  FMNMX.FTZ R4, R220, R3, !PT ;  /* 0x00000003dc047209 */ /* 0x000fe20007810000 */
[C---:B------:R-:W-:Y:S01]  /*ed40*/  FFMA.FTZ R183, R6.reuse, UR5, R183 ;  /* 0x0000000506b77c23 */ /* 0x040fe200080100b7 */
[----:B------:R-:W-:Y:S01]  /*ed50*/  FMNMX.FTZ R3, R227, R8, !PT ;  /* 0x00000008e3037209 */ /* 0x000fe20007810000 */
[----:B------:R-:W-:Y:S01]  /*ed60*/  FFMA.FTZ R175, R6, UR5, R175 ;  /* 0x0000000506af7c23 */ /* 0x000fe200080100af */
        /* <DEDUP_REMOVED lines=8> */
[C---:B------:R-:W-:Y:S02]  /*edf0*/  IADD3 R10, R2.reuse, 0x28, RZ ;  /* 0x00000028020a7810 */ /* 0x040fe40007ffe0ff */
[----:B------:R-:W-:Y:S02]  /*ee00*/  FMNMX.FTZ R8, R139, R8, !PT ;  /* 0x000000088b087209 */ /* 0x000fe40007810000 */
[C---:B------:R-:W-:Y:S02]  /*ee10*/  IADD3 R4, R2.reuse, 0x30, RZ ;  /* 0x0000003002047810 */ /* 0x040fe40007ffe0ff */
[----:B------:R-:W-:Y:S02]  /*ee20*/  FMNMX.FTZ R6, R171, R6, !PT ;  /* 0x00000006ab067209 */ /* 0x000fe40007810000 */
[----:B------:R-:W-:Y:S02]  /*ee30*/  I2FP.F32.S32 R10, R10 ;  /* 0x0000000a000a7245 */ /* 0x000fe40000201400 */
[----:B------:R-:W-:Y:S02]  /*ee40*/  IADD3 R3, R2, 0x29, RZ ;  /* 0x0000002902037810 */ /* 0x000fe40007ffe0ff */
[----:B------:R-:W-:Y:S01]  /*ee50*/  FMNMX.FTZ R8, R137, R8, !PT ;  /* 0x0000000889087209 */ /* 0x000fe20007810000 */
[C---:B------:R-:W-:Y:S01]  /*ee60*/  FFMA.FTZ R181, R10.reuse, UR5, R181 ;  /* 0x000000050ab57c23 */ /* 0x040fe200080100b5 */
[----:B------:R-:W-:Y:S01]  /*ee70*/  I2FP.F32.S32 R4, R4 ;  /* 0x0000000400047245 */ /* 0x000fe20000201400 */
[----:B------:R-:W-:Y:S01]  /*ee80*/  FFMA.FTZ R147, R10, UR5, R147 ;  /* 0x000000050a937c23 */ /* 0x000fe20008010093 */
[----:B------:R-:W-:Y:S02]  /*ee90*/  FMNMX.FTZ R6, R223, R6, !PT ;  /* 0x00000006df067209 */ /* 0x000fe40007810000 */
[----:B------:R-:W-:Y:S01]  /*eea0*/  I2FP.F32.S32 R3, R3 ;  /* 0x0000000300037245 */ /* 0x000fe20000201400 */
[C---:B------:R-:W-:Y:S01]  /*eeb0*/  FFMA.FTZ R153, R4.reuse, UR5, R153 ;  /* 0x0000000504997c23 */ /* 0x040fe20008010099 */
[----:B------:R-:W-:Y:S01]  /*eec0*/  FMNMX.FTZ R8, R177, R8, !PT ;  /* 0x00000008b1087209 */ /* 0x000fe20007810000 */
[----:B------:R-:W-:Y:S01]  /*eed0*/  FFMA.FTZ R165, R4, UR5, R165 ;  /* 0x0000000504a57c23 */ /* 0x000fe200080100a5 */
[----:B------:R-:W-:Y:S01]  /*eee0*/  FMNMX.FTZ R6, R183, R6, !PT ;  /* 0x00000006b7067209 */ /* 0x000fe20007810000 */
[C---:B------:R-:W-:Y:S01]  /*eef0*/  FFMA.FTZ R179, R3.reuse, UR5, R234 ;  /* 0x0000000503b37c23 */ /* 0x040fe200080100ea */
[C---:B------:R-:W-:Y:S01]  /*ef00*/  IADD3 R4, R2.reuse, 0x31, RZ ;  /* 0x0000003102047810 */ /* 0x040fe20007ffe0ff */
[----:B------:R-:W-:Y:S01]  /*ef10*/  FFMA.FTZ R145, R3, UR5, R145 ;  /* 0x0000000503917c23 */ /* 0x000fe20008010091 */
        /* <DEDUP_REMOVED lines=17> */
[C---:B----4-:R-:W-:Y:S01]  /*f030*/  FFMA.FTZ R133, R2.reuse, UR5, R133 ;  /* 0x0000000502857c23 */ /* 0x050fe20008010085 */
        /* <DEDUP_REMOVED lines=49> */
[----:B------:R-:W-:Y:S03]  /*f350*/  FFMA.FTZ R182, R149, UR4, -R150 ;  /* 0x0000000495b67c23 */ /* 0x000fe60008010896 */
        /* <DEDUP_REMOVED lines=13> */
[C---:B------:R-:W-:Y:S01]  /*f430*/  FMUL.FTZ R35, R0.reuse, R103 ;  /* 0x0000006700237220 */ /* 0x040fe20000410000 */
        /* <DEDUP_REMOVED lines=12> */
[----:B------:R-:W4:Y:S01]  /*f500*/  LDSM.16.MT88.4 R108, [R198+0xe000] ;  /* 0x00e00000c66c783b */ /* 0x000f220000004200 */
[C---:B------:R-:W-:Y:S01]  /*f510*/  FMUL.FTZ R46, R0.reuse, R46 ;  /* 0x0000002e002e7220 */ /* 0x040fe20000410000 */
[----:B------:R-:W-:Y:S01]  /*f520*/  FMUL.FTZ R47, R0, R47 ;  /* 0x0000002f002f7220 */ /* 0x000fe20000410000 */
[C---:B------:R-:W-:Y:S01]  /*f530*/  FMUL.FTZ R44, R2.reuse, R44 ;  /* 0x0000002c022c7220 */ /* 0x040fe20000410000 */
[----:B------:R-:W-:Y:S01]  /*f540*/  FMUL.FTZ R45, R2, R45 ;  /* 0x0000002d022d7220 */ /* 0x000fe20000410000 */
[C---:B------:R-:W-:Y:S03]  /*f550*/  FMUL.FTZ R50, R0.reuse, R50 ;  /* 0x0000003200327220 */ /* 0x040fe60000410000 */
[----:B------:R-:W5:Y:S01]  /*f560*/  MUFU.EX2 R160, R160 ;  /* 0x000000a000a07308 */ /* 0x000f620000000800 */
[----:B---3--:R-:W-:Y:S01]  /*f570*/  F2FP.F16.F32.PACK_AB R131, R135, R156 ;  /* 0x0000009c8783723e */ /* 0x008fe200000000ff */
[----:B------:R-:W3:Y:S01]  /*f580*/  LDSM.16.MT88.4 R100, [R197+0xe000] ;  /* 0x00e00000c564783b */ /* 0x000ee20000004200 */
        /* <DEDUP_REMOVED lines=14> */
[----:B-----5:R-:W-:Y:S01]  /*f670*/  F2FP.F16.F32.PACK_AB R128, R160, R163 ;  /* 0x000000a3a080723e */ /* 0x020fe200000000ff */
        /* <DEDUP_REMOVED lines=15> */
[----:B--2---:R-:W-:Y:S01]  /*f770*/  F2FP.F16.F32.PACK_AB R130, R158, R159 ;  /* 0x0000009f9e82723e */ /* 0x004fe200000000ff */
        /* <DEDUP_REMOVED lines=10> */
[----:B------:R-:W-:Y:S01]  /*f820*/  MUFU.EX2 R168, R168 ;  /* 0x000000a800a87308 */ /* 0x000fe20000000800 */
[----:B------:R-:W-:Y:S01]  /*f830*/  ISETP.LT.AND P1, PT, R207, UR11, PT ;  /* 0x0000000bcf007c0c */ /* 0x000fe2000bf21270 */
[C---:B------:R-:W-:Y:S01]  /*f840*/  FMUL.FTZ R12, R2.reuse, R120 ;  /* 0x00000078020c7220 */ /* 0x040fe20000410000 */
[----:B------:R-:W-:Y:S03]  /*f850*/  FMUL.FTZ R13, R2, R121 ;  /* 0x00000079020d7220 */ /* 0x000fe60000410000 */
[C---:B------:R-:W-:Y:S01]  /*f860*/  FMUL.FTZ R14, R0.reuse, R122 ;  /* 0x0000007a000e7220 */ /* 0x040fe20000410000 */
[----:B------:R-:W-:Y:S02]  /*f870*/  FMUL.FTZ R15, R0, R123 ;  /* 0x0000007b000f7220 */ /* 0x000fe40000410000 */
[----:B------:R-:W-:Y:S01]  /*f880*/  LDSM.16.MT88.4 R120, [R197+0xc800] ;  /* 0x00c80000c578783b */ /* 0x000fe20000004200 */
[----:B------:R-:W-:Y:S01]  /*f890*/  FMUL.FTZ R81, R2, R81 ;  /* 0x0000005102517220 */ /* 0x000fe20000410000 */
[----:B------:R-:W-:Y:S01]  /*f8a0*/  FFMA.FTZ R162, R173, UR4, -R152 ;  /* 0x00000004ada27c23 */ /* 0x000fe20008010898 */
[----:B------:R-:W-:Y:S01]  /*f8b0*/  FFMA.FTZ R173, R137, UR4, -R150 ;  /* 0x0000000489ad7c23 */ /* 0x000fe20008010896 */
[----:B------:R-:W-:Y:S01]  /*f8c0*/  FFMA.FTZ R164, R171, UR4, -R152 ;  /* 0x00000004aba47c23 */ /* 0x000fe20008010898 */
[C---:B------:R-:W-:Y:S01]  /*f8d0*/  HMMA.16816.F32 R12, R128.reuse, R20, R12 ;  /* 0x00000014800c723c */ /* 0x040fe2000000180c */
[----:B------:R-:W-:Y:S02]  /*f8e0*/  MUFU.EX2 R176, R176 ;  /* 0x000000b000b07308 */ /* 0x000fe40000000800 */
[----:B------:R-:W-:Y:S01]  /*f8f0*/  LDSM.16.MT88.4 R136, [R198+0xe800] ;  /* 0x00e80000c688783b */ /* 0x000fe20000004200 */
[----:B------:R-:W-:Y:S01]  /*f900*/  FFMA.FTZ R171, R141, UR4, -R150 ;  /* 0x000000048dab7c23 */ /* 0x000fe20008010896 */
[----:B------:R-:W-:Y:S01]  /*f910*/  FMUL.FTZ R86, R0, R86 ;  /* 0x0000005600567220 */ /* 0x000fe20000410000 */
[C---:B------:R-:W-:Y:S05]  /*f920*/  HMMA.16816.F32 R16, R128.reuse, R22, R16 ;  /* 0x000000168010723c */ /* 0x040fea0000001810 */
[----:B------:R-:W-:Y:S01]  /*f930*/  MUFU.EX2 R162, R162 ;  /* 0x000000a200a27308 */ /* 0x000fe20000000800 */
[C---:B------:R-:W-:Y:S01]  /*f940*/  FMUL.FTZ R20, R2.reuse, R112 ;  /* 0x0000007002147220 */ /* 0x040fe20000410000 */
[----:B------:R-:W-:Y:S01]  /*f950*/  FMUL.FTZ R21, R2, R113 ;  /* 0x0000007102157220 */ /* 0x000fe20000410000 */
[C---:B------:R-:W-:Y:S03]  /*f960*/  FMUL.FTZ R22, R0.reuse, R114 ;  /* 0x0000007200167220 */ /* 0x040fe60000410000 */
[C---:B------:R-:W-:Y:S01]  /*f970*/  FMUL.FTZ R23, R0.reuse, R115 ;  /* 0x0000007300177220 */ /* 0x040fe20000410000 */
[----:B------:R-:W-:Y:S01]  /*f980*/  LDSM.16.MT88.4 R140, [R197+0xe800] ;  /* 0x00e80000c58c783b */ /* 0x000fe20000004200 */
[----:B------:R-:W-:Y:S01]  /*f990*/  FMUL.FTZ R87, R0, R87 ;  /* 0x0000005700577220 */ /* 0x000fe20000410000 */
[C---:B------:R-:W-:Y:S01]  /*f9a0*/  FMUL.FTZ R84, R2.reuse, R84 ;  /* 0x0000005402547220 */ /* 0x040fe20000410000 */
[----:B------:R-:W-:Y:S01]  /*f9b0*/  FMUL.FTZ R85, R2, R85 ;  /* 0x0000005502557220 */ /* 0x000fe20000410000 */
[--C-:B------:R-:W-:Y:S02]  /*f9c0*/  FFMA.FTZ R167, R167, UR4, -R152.reuse ;  /* 0x00000004a7a77c23 */ /* 0x100fe40008010898 */
[C---:B------:R-:W-:Y:S01]  /*f9d0*/  HMMA.16816.F32 R20, R128.reuse, R28, R20 ;  /* 0x0000001c8014723c */ /* 0x040fe20000001814 */
[----:B------:R-:W-:Y:S01]  /*f9e0*/  MUFU.EX2 R164, R164 ;  /* 0x000000a400a47308 */ /* 0x000fe20000000800 */
[----:B------:R-:W-:Y:S01]  /*f9f0*/  LDSM.16.MT88.4 R112, [R200+0xc800] ;  /* 0x00c80000c870783b */ /* 0x000fe20000004200 */
[----:B------:R-:W-:Y:S01]  /*fa00*/  FFMA.FTZ R169, R169, UR4, -R152 ;  /* 0x00000004a9a97c23 */ /* 0x000fe20008010898 */
[C---:B------:R-:W-:Y:S01]  /*fa10*/  FMUL.FTZ R90, R0.reuse, R90 ;  /* 0x0000005a005a7220 */ /* 0x040fe20000410000 */
[----:B------:R-:W-:Y:S01]  /*fa20*/  FMUL.FTZ R91, R0, R91 ;  /* 0x0000005b005b7220 */ /* 0x000fe20000410000 */
[C---:B------:R-:W-:Y:S05]  /*fa30*/  HMMA.16816.F32 R24, R128.reuse, R30, R24 ;  /* 0x0000001e8018723c */ /* 0x040fea0000001818 */
[----:B------:R-:W2:Y:S01]  /*fa40*/  MUFU.EX2 R167, R167 ;  /* 0x000000a700a77308 */ /* 0x000ea20000000800 */
[C---:B------:R-:W-:Y:S01]  /*fa50*/  FMUL.FTZ R28, R2.reuse, R104 ;  /* 0x00000068021c7220 */ /* 0x040fe20000410000 */
[----:B------:R-:W-:Y:S01]  /*fa60*/  FMUL.FTZ R29, R2, R105 ;  /* 0x00000069021d7220 */ /* 0x000fe20000410000 */
[C---:B------:R-:W-:Y:S03]  /*fa70*/  FMUL.FTZ R30, R0.reuse, R106 ;  /* 0x0000006a001e7220 */ /* 0x040fe60000410000 */
[----:B------:R-:W-:Y:S02]  /*fa80*/  FMUL.FTZ R31, R0, R107 ;  /* 0x0000006b001f7220 */ /* 0x000fe40000410000 */
[----:B------:R-:W5:Y:S01]  /*fa90*/  LDSM.16.MT88.4 R104, [R196+0xe000] ;  /* 0x00e00000c468783b */ /* 0x000f620000004200 */
        /* <DEDUP_REMOVED lines=12> */
[C---:B-1----:R-:W-:Y:S06]  /*fb60*/  HMMA.16816.F32 R36, R128.reuse, R116, R36 ;  /* 0x000000748024723c */ /* 0x042fec0000001824 */
[----:B------:R-:W1:Y:S01]  /*fb70*/  MUFU.EX2 R173, R173 ;  /* 0x000000ad00ad7308 */ /* 0x000e620000000800 */
[----:B------:R-:W-:Y:S01]  /*fb80*/  FMUL.FTZ R99, R0, R99 ;  /* 0x0000006300637220 */ /* 0x000fe20000410000 */
[C---:B------:R-:W-:Y:S01]  /*fb90*/  HMMA.16816.F32 R40, R128.reuse, R118, R40 ;  /* 0x000000768028723c */ /* 0x040fe20000001828 */
[----:B------:R-:W-:Y:S02]  /*fba0*/  LDSM.16.MT88.4 R116, [R198+0xc800] ;  /* 0x00c80000c674783b */ /* 0x000fe40000004200 */
[C---:B------:R-:W-:Y:S03]  /*fbb0*/  FMUL.FTZ R96, R2.reuse, R96 ;  /* 0x0000006002607220 */ /* 0x040fe60000410000 */
[C---:B----4-:R-:W-:Y:S02]  /*fbc0*/  HMMA.16816.F32 R44, R128.reuse, R108, R44 ;  /* 0x0000006c802c723c */ /* 0x050fe4000000182c */
[----:B------:R-:W-:Y:S03]  /*fbd0*/  MUFU.EX2 R178, R178 ;  /* 0x000000b200b27308 */ /* 0x000fe60000000800 */
[----:B------:R-:W-:Y:S01]  /*fbe0*/  FMUL.FTZ R97, R2, R97 ;  /* 0x0000006102617220 */ /* 0x000fe20000410000 */
[C---:B------:R-:W-:Y:S01]  /*fbf0*/  HMMA.16816.F32 R48, R128.reuse, R110, R48 ;  /* 0x0000006e8030723c */ /* 0x040fe20000001830 */
[----:B------:R-:W4:Y:S05]  /*fc00*/  LDSM.16.MT88.4 R108, [R200+0x10000] ;  /* 0x01000000c86c783b */ /* 0x000f2a0000004200 */
[----:B------:R-:W-:Y:S01]  /*fc10*/  MUFU.EX2 R180, R180 ;  /* 0x000000b400b47308 */ /* 0x000fe20000000800 */
[--C-:B------:R-:W-:Y:S01]  /*fc20*/  FFMA.FTZ R174, R177, UR4, -R150.reuse ;  /* 0x00000004b1ae7c23 */ /* 0x100fe20008010896 */
[C---:B---3--:R-:W-:Y:S03]  /*fc30*/  HMMA.16816.F32 R52, R128.reuse, R100, R52 ;  /* 0x000000648034723c */ /* 0x048fe60000001834 */
[----:B------:R-:W-:Y:S03]  /*fc40*/  FFMA.FTZ R177, R145, UR4, -R150 ;  /* 0x0000000491b17c23 */ /* 0x000fe60008010896 */
[C---:B------:R-:W-:Y:S01]  /*fc50*/  HMMA.16816.F32 R56, R128.reuse, R102, R56 ;  /* 0x000000668038723c */ /* 0x040fe20000001838 */
[----:B------:R-:W3:Y:S01]  /*fc60*/  LDSM.16.MT88.4 R100, [R198+0x10000] ;  /* 0x01000000c664783b */ /* 0x000ee20000004200 */
[----:B------:R-:W-:Y:S03]  /*fc70*/  MUFU.EX2 R174, R174 ;  /* 0x000000ae00ae7308 */ /* 0x000fe60000000800 */
[--C-:B------:R-:W-:Y:S01]  /*fc80*/  FFMA.FTZ R170, R223, UR4, -R152.reuse ;  /* 0x00000004dfaa7c23 */ /* 0x100fe20008010898 */
[C---:B-----5:R-:W-:Y:S03]  /*fc90*/  HMMA.16816.F32 R60, R128.reuse, R104, R60 ;  /* 0x00000068803c723c */ /* 0x060fe6000000183c */
[----:B------:R-:W-:Y:S03]  /*fca0*/  LDSM.16.MT88.4 R144, [R196+0xf000] ;  /* 0x00f00000c490783b */ /* 0x000fe60000004200 */
[----:B------:R-:W-:Y:S01]  /*fcb0*/  MUFU.EX2 R177, R177 ;  /* 0x000000b100b17308 */ /* 0x000fe20000000800 */
[--C-:B------:R-:W-:Y:S01]  /*fcc0*/  FFMA.FTZ R183, R183, UR4, -R152.reuse ;  /* 0x00000004b7b77c23 */ /* 0x100fe20008010898 */
[C---:B------:R-:W-:Y:S03]  /*fcd0*/  HMMA.16816.F32 R64, R128.reuse, R106, R64 ;  /* 0x0000006a8040723c */ /* 0x040fe60000001840 */
[----:B------:R-:W5:Y:S01]  /*fce0*/  LDSM.16.MT88.4 R104, [R197+0x10000] ;  /* 0x01000000c568783b */ /* 0x000f620000004200 */
[----:B------:R-:W-:Y:S01]  /*fcf0*/  FFMA.FTZ R172, R181, UR4, -R152 ;  /* 0x00000004b5ac7c23 */ /* 0x000fe20008010898 */
[----:B------:R-:W-:Y:S01]  /*fd00*/  FFMA.FTZ R181, R151, UR4, -R150 ;  /* 0x0000000497b57c23 */ /* 0x000fe20008010896 */
[----:B------:R-:W-:Y:S02]  /*fd10*/  FFMA.FTZ R179, R179, UR4, -R152 ;  /* 0x00000004b3b37c23 */ /* 0x000fe40008010898 */
[----:B------:R-:W-:Y:S03]  /*fd20*/  MUFU.EX2 R170, R170 ;  /* 0x000000aa00aa7308 */ /* 0x000fe60000000800 */
[--C-:B------:R-:W-:Y:S01]  /*fd30*/  FFMA.FTZ R175, R175, UR4, -R150.reuse ;  /* 0x00000004afaf7c23 */ /* 0x100fe20008010896 */
[----:B------:R-:W-:Y:S01]  /*fd40*/  FFMA.FTZ R150, R148, UR4, -R150 ;  /* 0x0000000494967c23 */ /* 0x000fe20008010896 */
[--C-:B------:R-:W-:Y:S01]  /*fd50*/  FFMA.FTZ R165, R165, UR4, -R152.reuse ;  /* 0x00000004a5a57c23 */ /* 0x100fe20008010898 */
[--C-:B------:R-:W-:Y:S01]  /*fd60*/  FFMA.FTZ R134, R134, UR4, -R152.reuse ;  /* 0x0000000486867c23 */ /* 0x100fe20008010898 */
[----:B------:R-:W-:Y:S01]  /*fd70*/  FFMA.FTZ R152, R133, UR4, -R152 ;  /* 0x0000000485987c23 */ /* 0x000fe20008010898 */
[----:B------:R-:W-:Y:S01]  /*fd80*/  FFMA.FTZ R161, R0, R217, R161 ;  /* 0x000000d900a17223 */ /* 0x000fe200000100a1 */
[C---:B----4-:R-:W-:Y:S01]  /*fd90*/  HMMA.16816.F32 R68, R128.reuse, R108, R68 ;  /* 0x0000006c8044723c */ /* 0x050fe20000001844 */
[----:B------:R4:W-:Y:S02]  /*fda0*/  MUFU.EX2 R223, R150 ;  /* 0x0000009600df7308 */ /* 0x0009e40000000800 */
[----:B------:R-:W-:Y:S01]  /*fdb0*/  FFMA.FTZ R163, R2, R219, R163 ;  /* 0x000000db02a37223 */ /* 0x000fe200000100a3 */
[----:B------:R-:W-:Y:S01]  /*fdc0*/  FADD.FTZ R161, R157, R161 ;  /* 0x000000a19da17221 */ /* 0x000fe20000010000 */
[----:B------:R-:W-:Y:S01]  /*fdd0*/  MOV R0, R3 ;  /* 0x0000000300007202 */ /* 0x000fe20000000f00 */
[C---:B------:R-:W-:Y:S01]  /*fde0*/  HMMA.16816.F32 R72, R128.reuse, R110, R72 ;  /* 0x0000006e8048723c */ /* 0x040fe20000001848 */
[----:B------:R-:W1:Y:S04]  /*fdf0*/  LDSM.16.MT88.4 R108, [R196+0x10000] ;  /* 0x01000000c46c783b */ /* 0x000e680000004200 */
[----:B------:R5:W-:Y:S01]  /*fe00*/  MUFU.EX2 R133, R152 ;  /* 0x0000009800857308 */ /* 0x000be20000000800 */
[----:B------:R-:W-:Y:S01]  /*fe10*/  FADD.FTZ R160, R160, R163 ;  /* 0x000000a3a0a07221 */ /* 0x000fe20000010000 */
[C---:B---3--:R-:W-:Y:S08]  /*fe20*/  HMMA.16816.F32 R76, R128.reuse, R100, R76 ;  /* 0x00000064804c723c */ /* 0x048ff0000000184c */
[----:B------:R-:W3:Y:S01]  /*fe30*/  MUFU.EX2 R183, R183 ;  /* 0x000000b700b77308 */ /* 0x000ee20000000800 */
[C---:B------:R-:W-:Y:S01]  /*fe40*/  HMMA.16816.F32 R80, R128.reuse, R102, R80 ;  /* 0x000000668050723c */ /* 0x040fe20000001850 */
[----:B----4-:R-:W-:Y:S02]  /*fe50*/  LDSM.16.MT88.4 R148, [R200+0xf800] ;  /* 0x00f80000c894783b */ /* 0x010fe40000004200 */
[----:B--2---:R-:W-:Y:S01]  /*fe60*/  F2FP.F16.F32.PACK_AB R101, R167, R162 ;  /* 0x000000a2a765723e */ /* 0x004fe200000000ff */
[----:B------:R-:W-:Y:S03]  /*fe70*/  FADD.FTZ R156, R156, R161 ;  /* 0x000000a19c9c7221 */ /* 0x000fe60000010000 */
[----:B------:R-:W-:Y:S02]  /*fe80*/  F2FP.F16.F32.PACK_AB R103, R164, R169 ;  /* 0x000000a9a467723e */ /* 0x000fe400000000ff */
[----:B------:R-:W-:Y:S01]  /*fe90*/  MUFU.EX2 R172, R172 ;  /* 0x000000ac00ac7308 */ /* 0x000fe20000000800 */
[----:B-----5:R-:W-:Y:S01]  /*fea0*/  LDSM.16.MT88.4 R152, [R198+0xf800] ;  /* 0x00f80000c698783b */ /* 0x020fe20000004200 */
[C---:B------:R-:W-:Y:S03]  /*feb0*/  HMMA.16816.F32 R84, R128.reuse, R104, R84 ;  /* 0x000000688054723c */ /* 0x040fe60000001854 */
[----:B------:R-:W-:Y:S01]  /*fec0*/  F2FP.F16.F32.PACK_AB R100, R171, R166 ;  /* 0x000000a6ab64723e */ /* 0x000fe200000000ff */
[----:B------:R-:W-:Y:S01]  /*fed0*/  FADD.FTZ R159, R159, R160 ;  /* 0x000000a09f9f7221 */ /* 0x000fe20000010000 */
[----:B-1----:R-:W-:Y:S01]  /*fee0*/  F2FP.F16.F32.PACK_AB R102, R173, R168 ;  /* 0x000000a8ad66723e */ /* 0x002fe200000000ff */
[C---:B------:R-:W-:Y:S01]  /*fef0*/  HMMA.16816.F32 R88, R128.reuse, R106, R88 ;  /* 0x0000006a8058723c */ /* 0x040fe20000001858 */
[----:B------:R-:W1:Y:S01]  /*ff00*/  LDSM.16.MT88.4 R104, [R200+0xe800] ;  /* 0x00e80000c868783b */ /* 0x000e620000004200 */
[----:B------:R-:W2:Y:S03]  /*ff10*/  MUFU.EX2 R179, R179 ;  /* 0x000000b300b37308 */ /* 0x000ea60000000800 */
[----:B------:R-:W-:Y:S01]  /*ff20*/  FADD.FTZ R135, R135, R156 ;  /* 0x0000009c87877221 */ /* 0x000fe20000010000 */
[----:B------:R-:W-:Y:S06]  /*ff30*/  FADD.FTZ R159, R158, R159 ;  /* 0x0000009f9e9f7221 */ /* 0x000fec0000010000 */
[----:B------:R-:W4:Y:S01]  /*ff40*/  MUFU.EX2 R175, R175 ;  /* 0x000000af00af7308 */ /* 0x000f220000000800 */
[----:B------:R-:W-:Y:S01]  /*ff50*/  FADD.FTZ R162, R162, R135 ;  /* 0x00000087a2a27221 */ /* 0x000fe20000010000 */
[----:B------:R-:W-:Y:S01]  /*ff60*/  MOV R135, R132 ;  /* 0x0000008400877202 */ /* 0x000fe20000000f00 */
[C---:B------:R-:W-:Y:S03]  /*ff70*/  HMMA.16816.F32 R92, R128.reuse, R108, R92 ;  /* 0x0000006c805c723c */ /* 0x040fe6000000185c */
[----:B------:R-:W-:Y:S01]  /*ff80*/  FADD.FTZ R166, R166, R159 ;  /* 0x0000009fa6a67221 */ /* 0x000fe20000010000 */
[----:B------:R-:W-:Y:S03]  /*ff90*/  FADD.FTZ R162, R167, R162 ;  /* 0x000000a2a7a27221 */ /* 0x000fe60000010000 */
[----:B------:R-:W5:Y:S01]  /*ffa0*/  MUFU.EX2 R165, R165 ;  /* 0x000000a500a57308 */ /* 0x000f620000000800 */
[----:B------:R-:W-:Y:S01]  /*ffb0*/  HMMA.16816.F32 R96, R128, R110, R96 ;  /* 0x0000006e8060723c */ /* 0x000fe20000001860 */
[----:B------:R-:W3:Y:S02]  /*ffc0*/  LDSM.16.MT88.4 R108, [R196+0xe800] ;  /* 0x00e80000c46c783b */ /* 0x000ee40000004200 */
[----:B------:R-:W-:Y:S03]  /*ffd0*/  FADD.FTZ R171, R171, R166 ;  /* 0x000000a6abab7221 */ /* 0x000fe60000010000 */
[C---:B------:R-:W-:Y:S03]  /*ffe0*/  HMMA.16816.F32 R4, R100.reuse, R112, R4 ;  /* 0x000000706404723c */ /* 0x040fe60000001804 */
[----:B------:R-:W5:Y:S01]  /*fff0*/  MUFU.EX2 R134, R134 ;  /* 0x0000008600867308 */ /* 0x000f620000000800 */
[----:B------:R-:W-:Y:S01]  /*10000*/  LDSM.16.MT88.4 R128, [R196+0xd000] ;  /* 0x00d00000c480783b */ /* 0x000fe20000004200 */
[----:B------:R-:W-:Y:S01]  /*10010*/  FADD.FTZ R169, R169, R162 ;  /* 0x000000a2a9a97221 */ /* 0x000fe20000010000 */
[C---:B------:R-:W-:Y:S07]  /*10020*/  HMMA.16816.F32 R8, R100.reuse, R114, R8 ;  /* 0x000000726408723c */ /* 0x040fee0000001808 */
[----:B------:R-:W5:Y:S01]  /*10030*/  MUFU.EX2 R181, R181 ;  /* 0x000000b500b57308 */ /* 0x000f620000000800 */
[----:B------:R-:W2:Y:S01]  /*10040*/  LDSM.16.MT88.4 R112, [R200+0x10800] ;  /* 0x01080000c870783b */ /* 0x000ea20000004200 */
[C---:B------:R-:W-:Y:S08]  /*10050*/  HMMA.16816.F32 R12, R100.reuse, R116, R12 ;  /* 0x00000074640c723c */ /* 0x040ff0000000180c */
[----:B------:R-:W5:Y:S01]  /*10060*/  MUFU.EX2 R182, R182 ;  /* 0x000000b600b67308 */ /* 0x000f620000000800 */
[C---:B------:R-:W-:Y:S01]  /*10070*/  HMMA.16816.F32 R16, R100.reuse, R118, R16 ;  /* 0x000000766410723c */ /* 0x040fe20000001810 */
[----:B------:R-:W-:Y:S02]  /*10080*/  LDSM.16.MT88.4 R116, [R197+0x10800] ;  /* 0x01080000c574783b */ /* 0x000fe40000004200 */
[----:B------:R-:W-:Y:S03]  /*10090*/  FADD.FTZ R168, R168, R171 ;  /* 0x000000aba8a87221 */ /* 0x000fe60000010000 */
[C---:B------:R-:W-:Y:S05]  /*100a0*/  HMMA.16816.F32 R20, R100.reuse, R120, R20 ;  /* 0x000000786414723c */ /* 0x040fea0000001814 */
[----:B------:R-:W-:Y:S01]  /*100b0*/  FADD.FTZ R169, R164, R169 ;  /* 0x000000a9a4a97221 */ /* 0x000fe20000010000 */
[C---:B------:R-:W-:Y:S01]  /*100c0*/  HMMA.16816.F32 R24, R100.reuse, R122, R24 ;  /* 0x0000007a6418723c */ /* 0x040fe20000001818 */
[----:B------:R-:W-:Y:S04]  /*100d0*/  LDSM.16.MT88.4 R120, [R196+0x10800] ;  /* 0x01080000c478783b */ /* 0x000fe80000004200 */
[----:B------:R-:W-:Y:S01]  /*100e0*/  FADD.FTZ R173, R173, R168 ;  /* 0x000000a8adad7221 */ /* 0x000fe20000010000 */
        /* <DEDUP_REMOVED lines=25> */
[----:B----4-:R-:W-:Y:S01]  /*10280*/  F2FP.F16.F32.PACK_AB R104, R175, R174 ;  /* 0x000000aeaf68723e */ /* 0x010fe200000000ff */
[C---:B------:R-:W-:Y:S05]  /*10290*/  HMMA.16816.F32 R92, R100.reuse, R120, R92 ;  /* 0x00000078645c723c */ /* 0x040fea000000185c */
[----:B------:R-:W-:Y:S01]  /*102a0*/  F2FP.F16.F32.PACK_AB R106, R177, R176 ;  /* 0x000000b0b16a723e */ /* 0x000fe200000000ff */
[----:B------:R-:W-:Y:S01]  /*102b0*/  HMMA.16816.F32 R96, R100, R122, R96 ;  /* 0x0000007a6460723c */ /* 0x000fe20000001860 */
[----:B------:R-:W4:Y:S04]  /*102c0*/  LDSM.16.MT88.4 R100, [R200+0x11000] ;  /* 0x01100000c864783b */ /* 0x000f280000004200 */
        /* <DEDUP_REMOVED lines=37> */
[C---:B----4-:R-:W-:Y:S05]  /*10520*/  HMMA.16816.F32 R68, R104.reuse, R100, R68 ;  /* 0x000000646844723c */ /* 0x050fea0000001844 */
        /* <DEDUP_REMOVED lines=17> */
[C---:B----4-:R-:W-:Y:S05]  /*10640*/  HMMA.16816.F32 R120, R136.reuse, R100, R12 ;  /* 0x000000648878723c */ /* 0x050fea000000180c */
        /* <DEDUP_REMOVED lines=28> */
.L_x_3292:
        /* <DEDUP_REMOVED lines=267> */
.L_x_3298:
[----:B------:R-:W-:Y:S05]  /*118c0*/  BSYNC B0 ;  /* 0x0000000000007941 */ /* 0x000fea0003800000 */
.L_x_3297:
        /* <DEDUP_REMOVED lines=37> */
.L_x_3300:
[----:B------:R-:W-:Y:S05]  /*11b20*/  BSYNC B0 ;  /* 0x0000000000007941 */ /* 0x000fea0003800000 */
.L_x_3299:
        /* <DEDUP_REMOVED lines=14> */
.L_x_3302:
[----:B------:R-:W-:Y:S05]  /*11c10*/  BSYNC B0 ;  /* 0x0000000000007941 */ /* 0x000fea0003800000 */
.L_x_3301:
        /* <DEDUP_REMOVED lines=13> */
.L_x_3304:
[----:B------:R-:W-:Y:S05]  /*11cf0*/  BSYNC B0 ;  /* 0x0000000000007941 */ /* 0x000fea0003800000 */
.L_x_3303:
        /* <DEDUP_REMOVED lines=13> */
.L_x_3306:
[----:B------:R-:W-:Y:S05]  /*11dd0*/  BSYNC B0 ;  /* 0x0000000000007941 */ /* 0x000fea0003800000 */
.L_x_3305:
        /* <DEDUP_REMOVED lines=13> */
.L_x_3308:
[----:B------:R-:W-:Y:S05]  /*11eb0*/  BSYNC B0 ;  /* 0x0000000000007941 */ /* 0x000fea0003800000 */
.L_x_3307:
        /* <DEDUP_REMOVED lines=13> */
.L_x_3310:
[----:B------:R-:W-:Y:S05]  /*11f90*/  BSYNC B0 ;  /* 0x0000000000007941 */ /* 0x000fea0003800000 */
.L_x_3309:
        /* <DEDUP_REMOVED lines=13> */
.L_x_3312:
[----:B------:R-:W-:Y:S05]  /*12070*/  BSYNC B0 ;  /* 0x0000000000007941 */ /* 0x000fea0003800000 */
.L_x_3311:
        /* <DEDUP_REMOVED lines=11> */
.L_x_3313:
        /* <DEDUP_REMOVED lines=13> */
.L_x_4177:


//--------------------- .text._ZN5flash24flash_fwd_splitkv_kernelI23Flash_fwd_kernel_traitsILi192ELi64ELi64ELi4ELb0ELb0EN7cutlass6half_tE19Flash_kernel_traitsILi192ELi64ELi64ELi4ES3_EELb1ELb0ELb0ELb0ELb1ELb0ELb1ELb1EEEvNS_16Flash_fwd_paramsE --------------------------
	.section	.text._ZN5flash24flash_fwd_splitkv_kernelI23Flash_fwd_kernel_traitsILi192ELi64ELi64ELi4ELb0ELb0EN7cutlass6half_tE19Flash_kernel_traitsILi192ELi64ELi64ELi4ES3_EELb1ELb0ELb0ELb0ELb1ELb0ELb1ELb1EEEvNS_16Flash_fwd_paramsE,"ax",@progbits
	.align	128
        .global         _ZN5flash24flash_fwd_splitkv_kernelI23Flash_fwd_kernel_traitsILi192ELi64ELi64ELi4ELb0ELb0EN7cutlass6half_tE19Flash_kernel_traitsILi192ELi64ELi64ELi4ES3_EELb1ELb0ELb0ELb0ELb1ELb0ELb1ELb1EEEvNS_16Flash_fwd_paramsE
        .type           _ZN5flash24flash_fwd_splitkv_kernelI23Flash_fwd_kernel_traitsILi192ELi64ELi64ELi4ELb0ELb0EN7cutlass6half_tE19Flash_kernel_traitsILi192ELi64ELi64ELi4ES3_EELb1ELb0ELb0ELb0ELb1ELb0ELb1ELb1EEEvNS_16Flash_fwd_paramsE,@function
        .size           _ZN5flash24flash_fwd_splitkv_kernelI23Flash_fwd_kernel_traitsILi192ELi64ELi64ELi4ELb0ELb0EN7cutlass6half_tE19Flash_kernel_traitsILi192ELi64ELi64ELi4ES3_EELb1ELb0ELb0ELb0ELb1ELb0ELb1ELb1EEEvNS_16Flash_fwd_paramsE,(.L_x_4178 - _ZN5flash24flash_fwd_splitkv_kernelI23Flash_fwd_kernel_traitsILi192ELi64ELi64ELi4ELb0ELb0EN7cutlass6half_tE19Flash_kernel_traitsILi192ELi64ELi64ELi4ES3_EELb1ELb0ELb0ELb0ELb1ELb0ELb1ELb1EEEvNS_16Flash_fwd_paramsE)
        .other          _ZN5flash24flash_fwd_splitkv_kernelI23Flash_fwd_kernel_traitsILi192ELi64ELi64ELi4ELb0ELb0EN7cutlass6half_tE19Flash_kernel_traitsILi192ELi64ELi64ELi4ES3_EELb1ELb0ELb0ELb0ELb1ELb0ELb1ELb1EEEvNS_16Flash_fwd_paramsE,@"STO_CUDA_ENTRY STV_DEFAULT"
_ZN5flash24flash_fwd_splitkv_kernelI23Flash_fwd_kernel_traitsILi192ELi64ELi64ELi4ELb0ELb0EN7cutlass6half_tE19Flash_kernel_traitsILi192ELi64ELi64ELi4ES3_EELb1ELb0ELb0ELb0ELb1ELb0ELb1ELb1EEEvNS_16Flash_fwd_paramsE:
.text._ZN5flash24flash_fwd_splitkv_kernelI23Flash_fwd_kernel_traitsILi192ELi64ELi64ELi4ELb0ELb0EN7cutlass6half_tE19Flash_kernel_traitsILi192ELi64ELi64ELi4ES3_EELb1ELb0ELb0ELb0ELb1ELb0ELb1ELb1EEEvNS_16Flash_fwd_paramsE:
        /* <DEDUP_REMOVED lines=34> */
[----:B------:R-:W2:Y:S01]  /*0220*/  @P0 LDG.E R9, desc[UR6][R10.64+0x4] ;  /* 0x000004060a090981 */ /* 0x000ea2000c1e1900 */
        /* <DEDUP_REMOVED lines=13> */
[----:B------:R-:W4:Y:S01]  /*0300*/  S2R R55, SR_TID.X ;  /* 0x0000000000377919 */ /* 0x000f220000002100 */
[----:B------:R-:W-:-:S06]  /*0310*/  @P0 IMAD.IADD R200, R9, 0x1, -R8 ;  /* 0x0000000109c80824 */ /* 0x000fcc00078e0a08 */
[----:B------:R-:W1:Y:S01]  /*0320*/  @!P0 LDC R200, c[0x0][0x2c4] ;  /* 0x0000b100ffc88b82 */ /* 0x000e620000000800 */
[----:B------:R-:W-:Y:S02]  /*0330*/  ISETP.NE.U32.AND P0, PT, R2, RZ, PT ;  /* 0x000000ff0200720c */ /* 0x000fe40003f05070 */
[----:B------:R-:W-:Y:S02]  /*0340*/  IADD3 R2, -R201, RZ, RZ ;  /* 0x000000ffc9027210 */ /* 0x000fe40007ffe1ff */
[----:B------:R-:W-:-:S03]  /*0350*/  ISETP.NE.AND.EX P0, PT, R3, RZ, PT, P0 ;  /* 0x000000ff0300720c */ /* 0x000fc60003f05300 */
[----:B------:R-:W-:-:S10]  /*0360*/  IMAD R142, R5, R2, R142 ;  /* 0x00000002058e7224 */ /* 0x000fd400078e028e */
[----:B--234-:R-:W-:Y:S05]  /*0370*/  @!P0 BRA `(.L_x_3314) ;  /* 0x0000000000108947 */ /* 0x01cfea0003800000 */
[----:B------:R-:W2:Y:S02]  /*0380*/  @P1 LDG.E R2, desc[UR6][R6.64+0x4] ;  /* 0x0000040606021981 */ /* 0x000ea4000c1e1900 */
[----:B--2--5:R-:W-:-:S06]  /*0390*/  @P1 IADD3 R11, R2, -R13, RZ ;  /* 0x8000000d020b1210 */ /* 0x024fcc0007ffe0ff */
[----:B------:R3:W5:Y:S01]  /*03a0*/  @!P1 LDG.E R11, desc[UR6][R6.64] ;  /* 0x00000006060b9981 */ /* 0x000762000c1e1900 */
[----:B------:R-:W-:Y:S05]  /*03b0*/  BRA `(.L_x_3315) ;  /* 0x0000000000047947 */ /* 0x000fea0003800000 */
.L_x_3314:
[----:B------:R-:W2:Y:S02]  /*03c0*/  LDC R11, c[0x0][0x2c8] ;  /* 0x0000b200ff0b7b82 */ /* 0x000ea40000000800 */
.L_x_3315:
        /* <DEDUP_REMOVED lines=10> */
[--C-:B--2--5:R-:W-:Y:S02]  /*0470*/  IMAD.IADD R62, R11, 0x1, -R14.reuse ;  /* 0x000000010b3e7824 */ /* 0x124fe400078e0a0e */
[----:B------:R-:W-:-:S05]  /*0480*/  @P3 IMAD.IADD R59, R59, 0x1, -R14 ;  /* 0x000000013b3b3824 */ /* 0x000fca00078e0a0e */
[----:B----4-:R-:W2:Y:S08]  /*0490*/  LDC R3, c[0x0][0x2c8] ;  /* 0x0000b200ff037b82 */ /* 0x010eb00000000800 */
[----:B------:R-:W3:Y:S01]  /*04a0*/  @!P3 LDC R6, c[0x0][0x2cc] ;  /* 0x0000b300ff06bb82 */ /* 0x000ee20000000800 */
[-C--:B-1----:R-:W-:Y:S02]  /*04b0*/  IABS R10, R7.reuse ;  /* 0x00000007000a7213 */ /* 0x082fe40000000000 */
[----:B------:R-:W-:-:S02]  /*04c0*/  IABS R4, R7 ;  /* 0x0000000700047213 */ /* 0x000fc40000000000 */
[----:B------:R-:W1:Y:S03]  /*04d0*/  I2F.RP R2, R10 ;  /* 0x0000000a00027306 */ /* 0x000e660000209400 */
[----:B------:R-:W-:Y:S02]  /*04e0*/  IMAD.MOV R4, RZ, RZ, -R4 ;  /* 0x000000ffff047224 */ /* 0x000fe400078e0a04 */
[----:B--2---:R-:W-:-:S05]  /*04f0*/  VIADD R3, R3, 0x3f ;  /* 0x0000003f03037836 */ /* 0x004fca0000000000 */
[----:B------:R-:W-:-:S04]  /*0500*/  SHF.R.S32.HI R12, RZ, 0x1f, R3 ;  /* 0x0000001fff0c7819 */ /* 0x000fc80000011403 */
[----:B------:R-:W-:Y:S01]  /*0510*/  LEA.HI R12, R12, R3, RZ, 0x6 ;  /* 0x000000030c0c7211 */ /* 0x000fe200078f30ff */
[----:B-1----:R-:W1:Y:S03]  /*0520*/  MUFU.RCP R16, R2 ;  /* 0x0000000200107308 */ /* 0x002e660000001000 */
[----:B------:R-:W-:-:S05]  /*0530*/  LEA.HI.SX32 R12, R12, R7, 0x1a ;  /* 0x000000070c0c7211 */ /* 0x000fca00078fd2ff */
[----:B------:R-:W-:-:S05]  /*0540*/  VIADD R12, R12, 0xffffffff ;  /* 0xffffffff0c0c7836 */ /* 0x000fca0000000000 */
[----:B------:R-:W-:Y:S02]  /*0550*/  IABS R15, R12 ;  /* 0x0000000c000f7213 */ /* 0x000fe40000000000 */
[----:B------:R-:W-:Y:S01]  /*0560*/  LOP3.LUT R12, R12, R7, RZ, 0x3c, !PT ;  /* 0x000000070c0c7212 */ /* 0x000fe200078e3cff */
[----:B-1----:R-:W-:-:S03]  /*0570*/  VIADD R16, R16, 0xffffffe ;  /* 0x0ffffffe10107836 */ /* 0x002fc60000000000 */
[----:B------:R-:W-:Y:S01]  /*0580*/  ISETP.GE.AND P0, PT, R12, RZ, PT ;  /* 0x000000ff0c00720c */ /* 0x000fe20003f06270 */
[----:B------:R-:W1:Y:S02]  /*0590*/  F2I.FTZ.U32.TRUNC.NTZ R17, R16 ;  /* 0x0000001000117305 */ /* 0x000e64000021f000 */
[----:B-1----:R-:W-:Y:S02]  /*05a0*/  IMAD.MOV R3, RZ, RZ, -R17 ;  /* 0x000000ffff037224 */ /* 0x002fe400078e0a11 */
[----:B------:R-:W-:Y:S02]  /*05b0*/  IMAD.MOV.U32 R16, RZ, RZ, RZ ;  /* 0x000000ffff107224 */ /* 0x000fe400078e00ff */
[----:B------:R-:W-:-:S04]  /*05c0*/  IMAD R2, R3, R10, RZ ;  /* 0x0000000a03027224 */ /* 0x000fc800078e02ff */
[----:B------:R-:W-:-:S06]  /*05d0*/  IMAD.HI.U32 R2, R17, R2, R16 ;  /* 0x0000000211027227 */ /* 0x000fcc00078e0010 */
[----:B------:R-:W-:Y:S02]  /*05e0*/  IMAD.HI.U32 R9, R2, R15, RZ ;  /* 0x0000000f02097227 */ /* 0x000fe400078e00ff */
[----:B------:R-:W1:Y:S02]  /*05f0*/  @!P3 LDC.64 R2, c[0x0][0x318] ;  /* 0x0000c600ff02bb82 */ /* 0x000e640000000a00 */
[----:B------:R-:W-:-:S05]  /*0600*/  IMAD R15, R9, R4, R15 ;  /* 0x00000004090f7224 */ /* 0x000fca00078e020f */
[----:B------:R-:W-:Y:S01]  /*0610*/  ISETP.GT.U32.AND P1, PT, R10, R15, PT ;  /* 0x0000000f0a00720c */ /* 0x000fe20003f24070 */
[----:B------:R-:W2:-:S12]  /*0620*/  LDC R4, c[0x0][0x398] ;  /* 0x0000e600ff047b82 */ /* 0x000e980000000800 */
[----:B------:R-:W-:Y:S02]  /*0630*/  @!P1 IMAD.IADD R15, R15, 0x1, -R10 ;  /* 0x000000010f0f9824 */ /* 0x000fe400078e0a0a */
[----:B------:R-:W-:Y:S01]  /*0640*/  @!P1 VIADD R9, R9, 0x1 ;  /* 0x0000000109099836 */ /* 0x000fe20000000000 */
[----:B------:R-:W-:Y:S02]  /*0650*/  ISETP.NE.AND P1, PT, R7, RZ, PT ;  /* 0x000000ff0700720c */ /* 0x000fe40003f25270 */
[----:B-1----:R-:W-:Y:S02]  /*0660*/  @!P3 ISETP.NE.U32.AND P2, PT, R2, RZ, PT ;  /* 0x000000ff0200b20c */ /* 0x002fe40003f45070 */
[----:B------:R-:W-:Y:S02]  /*0670*/  ISETP.GE.U32.AND P4, PT, R15, R10, PT ;  /* 0x0000000a0f00720c */ /* 0x000fe40003f86070 */
[----:B------:R-:W-:Y:S02]  /*0680*/  @!P3 ISETP.NE.AND.EX P2, PT, R3, RZ, PT, P2 ;  /* 0x000000ff0300b20c */ /* 0x000fe40003f45320 */
[----:B------:R-:W-:-:S02]  /*0690*/  IADD3 R2, -R200, 0x7f, R57 ;  /* 0x0000007fc8027810 */ /* 0x000fc40007ffe139 */
[----:B---3--:R-:W-:-:S05]  /*06a0*/  @!P3 SEL R3, R6, RZ, P2 ;  /* 0x000000ff0603b207 */ /* 0x008fca0001000000 */
[----:B------:R-:W-:Y:S02]  /*06b0*/  @!P3 IMAD.IADD R59, R62, 0x1, R3 ;  /* 0x000000013e3bb824 */ /* 0x000fe400078e0203 */
[----:B------:R-:W-:Y:S02]  /*06c0*/  @P4 VIADD R9, R9, 0x1 ;  /* 0x0000000109094836 */ /* 0x000fe40000000000 */
[----:B------:R-:W-:Y:S01]  /*06d0*/  VIADD R3, R59, 0x3f ;  /* 0x0000003f3b037836 */ /* 0x000fe20000000000 */
[----:B--2---:R-:W-:Y:S01]  /*06e0*/  IADD3 R11, R2, R4, R59 ;  /* 0x00000004020b7210 */ /* 0x004fe20007ffe03b */
        /* <DEDUP_REMOVED lines=12> */
[----:B------:R-:W-:Y:S05]  /*07b0*/  @!P0 BRA `(.L_x_3316) ;  /* 0x0000000400708947 */ /* 0x000fea0003800000 */
[----:B------:R-:W1:Y:S01]  /*07c0*/  LDC.64 R2, c[0x0][0x2c0] ;  /* 0x0000b000ff027b82 */ /* 0x000e620000000a00 */
[----:B------:R-:W-:Y:S01]  /*07d0*/  SHF.R.S32.HI R4, RZ, 0x1f, R55 ;  /* 0x0000001fff047819 */ /* 0x000fe20000011437 */
[----:B------:R-:W-:Y:S01]  /*07e0*/  ULDC UR4, c[0x0][0x2dc] ;  /* 0x0000b70000047ab9 */ /* 0x000fe20000000800 */
[----:B------:R-:W-:Y:S02]  /*07f0*/  LOP3.LUT P6, RZ, R55, 0xf, RZ, 0xc0, !PT ;  /* 0x0000000f37ff7812 */ /* 0x000fe400078cc0ff */
[----:B------:R-:W-:-:S04]  /*0800*/  LEA.HI R4, R4, R55, RZ, 0x4 ;  /* 0x0000003704047211 */ /* 0x000fc800078f20ff */
[----:B------:R-:W-:-:S05]  /*0810*/  LOP3.LUT R6, R4, 0x3ffffff0, RZ, 0xc0, !PT ;  /* 0x3ffffff004067812 */ /* 0x000fca00078ec0ff */
[----:B------:R-:W-:-:S04]  /*0820*/  IMAD.IADD R6, R55, 0x1, -R6 ;  /* 0x0000000137067824 */ /* 0x000fc800078e0a06 */
[----:B------:R-:W-:-:S05]  /*0830*/  IMAD.SHL.U32 R6, R6, 0x4, RZ ;  /* 0x0000000406067824 */ /* 0x000fca00078e00ff */
[----:B------:R-:W-:Y:S01]  /*0840*/  SHF.R.S32.HI R7, RZ, 0x1f, R6 ;  /* 0x0000001fff077819 */ /* 0x000fe20000011406 */
[----:B-1----:R-:W-:Y:S01]  /*0850*/  IMAD R2, R0, R2, R201 ;  /* 0x0000000200027224 */ /* 0x002fe200078e02c9 */
[----:B------:R-:W-:-:S03]  /*0860*/  SHF.R.S32.HI R0, RZ, 0x4, R4 ;  /* 0x00000004ff007819 */ /* 0x000fc60000011404 */
[----:B------:R-:W-:Y:S02]  /*0870*/  IMAD R2, R2, R5, R142 ;  /* 0x0000000502027224 */ /* 0x000fe400078e028e */
[----:B------:R-:W-:-:S04]  /*0880*/  IMAD.WIDE R6, R0, 0xc0, R6 ;  /* 0x000000c000067825 */ /* 0x000fc800078e0206 */
[--C-:B------:R-:W-:Y:S02]  /*0890*/  IMAD R3, R2, R3, R57.reuse ;  /* 0x0000000302037224 */ /* 0x100fe400078e0239 */
[----:B------:R-:W-:Y:S02]  /*08a0*/  IMAD.IADD R57, R200, 0x1, -R57 ;  /* 0x00000001c8397824 */ /* 0x000fe400078e0a39 */
[----:B------:R-:W-:Y:S01]  /*08b0*/  IMAD R5, R3, UR4, RZ ;  /* 0x0000000403057c24 */ /* 0x000fe2000f8e02ff */
[----:B------:R-:W-:Y:S01]  /*08c0*/  ULDC.64 UR4, c[0x0][0x288] ;  /* 0x0000a20000047ab9 */ /* 0x000fe20000000a00 */
[C---:B------:R-:W-:Y:S01]  /*08d0*/  VIADD R10, R0.reuse, 0x18 ;  /* 0x00000018000a7836 */ /* 0x040fe20000000000 */
[C---:B------:R-:W-:Y:S01]  /*08e0*/  ISETP.GE.AND P3, PT, R0.reuse, R57, PT ;  /* 0x000000390000720c */ /* 0x040fe20003f66270 */
[C---:B------:R-:W-:Y:S01]  /*08f0*/  VIADD R4, R0.reuse, 0x10 ;  /* 0x0000001000047836 */ /* 0x040fe20000000000 */
[----:B------:R-:W-:Y:S01]  /*0900*/  IADD3 R2, P0, R5, R6, RZ ;  /* 0x0000000605027210 */ /* 0x000fe20007f1e0ff */
[----:B------:R-:W-:-:S02]  /*0910*/  VIADD R6, R0, 0x8 ;  /* 0x0000000800067836 */ /* 0x000fc40000000000 */
[----:B------:R-:W-:Y:S01]  /*0920*/  VIADD R8, R0, 0x20 ;  /* 0x0000002000087836 */ /* 0x000fe20000000000 */
[----:B------:R-:W-:Y:S02]  /*0930*/  LEA.HI.X.SX32 R5, R5, R7, 0x1, P0 ;  /* 0x0000000705057211 */ /* 0x000fe400000f0eff */
[----:B------:R-:W-:Y:S02]  /*0940*/  LEA R12, P0, R2, UR4, 0x2 ;  /* 0x00000004020c7c11 */ /* 0x000fe4000f8010ff */
[-C--:B------:R-:W-:Y:S02]  /*0950*/  ISETP.GE.AND P2, PT, R6, R57.reuse, PT ;  /* 0x000000390600720c */ /* 0x080fe40003f46270 */
[----:B------:R-:W-:Y:S01]  /*0960*/  LEA.HI.X R13, R2, UR5, R5, 0x2, P0 ;  /* 0x00000005020d7c11 */ /* 0x000fe200080f1405 */
[----:B------:R-:W-:Y:S01]  /*0970*/  VIADD R2, R0, 0x38 ;  /* 0x0000003800027836 */ /* 0x000fe20000000000 */
[-C--:B------:R-:W-:Y:S01]  /*0980*/  ISETP.GE.AND P0, PT, R10, R57.reuse, PT ;  /* 0x000000390a00720c */ /* 0x080fe20003f06270 */
[----:B------:R-:W-:Y:S01]  /*0990*/  ULDC.64 UR4, c[0x0][0x2b8] ;  /* 0x0000ae0000047ab9 */ /* 0x000fe20000000a00 */
[-C--:B------:R-:W-:Y:S01]  /*09a0*/  ISETP.GE.AND P1, PT, R4, R57.reuse, PT ;  /* 0x000000390400720c */ /* 0x080fe20003f26270 */
[----:B------:R-:W-:Y:S01]  /*09b0*/  @!P3 STG.E.128 desc[UR6][R12.64], RZ ;  /* 0x000000ff0c00b986 */ /* 0x000fe2000c101d06 */
[-C--:B------:R-:W-:Y:S01]  /*09c0*/  ISETP.GE.OR P5, PT, R6, R57.reuse, P6 ;  /* 0x000000390600720c */ /* 0x080fe200037a6670 */
[----:B------:R-:W-:Y:S01]  /*09d0*/  VIADD R6, R0, 0x28 ;  /* 0x0000002800067836 */ /* 0x000fe20000000000 */
[----:B------:R-:W-:Y:S01]  /*09e0*/  ISETP.GE.OR P4, PT, R4, R57, P6 ;  /* 0x000000390400720c */ /* 0x000fe20003786670 */
[----:B------:R-:W-:Y:S01]  /*09f0*/  @!P3 STG.E.128 desc[UR6][R12.64+0x100], RZ ;  /* 0x000100ff0c00b986 */ /* 0x000fe2000c101d06 */
[----:B------:R-:W-:Y:S01]  /*0a00*/  VIADD R4, R0, 0x30 ;  /* 0x0000003000047836 */ /* 0x000fe20000000000 */
[----:B------:R-:W-:-:S02]  /*0a10*/  SHF.R.S32.HI R5, RZ, 0x1f, R3 ;  /* 0x0000001fff057819 */ /* 0x000fc40000011403 */
[----:B------:R-:W-:Y:S01]  /*0a20*/  @!P3 STG.E.128 desc[UR6][R12.64+0x200], RZ ;  /* 0x000200ff0c00b986 */ /* 0x000fe2000c101d06 */
[----:B------:R-:W-:-:S03]  /*0a30*/  ISETP.GE.AND P3, PT, R8, R57, PT ;  /* 0x000000390800720c */ /* 0x000fc60003f66270 */
[----:B------:R-:W-:Y:S04]  /*0a40*/  @!P0 STG.E.128 desc[UR6][R12.64+0x4800], RZ ;  /* 0x004800ff0c008986 */ /* 0x000fe8000c101d06 */
[----:B------:R-:W-:Y:S01]  /*0a50*/  @!P0 STG.E.128 desc[UR6][R12.64+0x4900], RZ ;  /* 0x004900ff0c008986 */ /* 0x000fe2000c101d06 */
[----:B------:R-:W-:-:S03]  /*0a60*/  @!P4 IMAD.MOV.U32 R15, RZ, RZ, -0x800000 ;  /* 0xff800000ff0fc424 */ /* 0x000fc600078e00ff */
        /* <DEDUP_REMOVED lines=49> */
.L_x_3316:
        /* <DEDUP_REMOVED lines=11> */
[----:B------:R-:W-:Y:S02]  /*0e30*/  ISETP.NE.AND.EX P0, PT, RZ, UR5, PT, P0 ;  /* 0x00000005ff007c0c */ /* 0x000fe4000bf05300 */
[----:B------:R-:W-:-:S11]  /*0e40*/  SHF.R.S32.HI R11, RZ, 0x1f, R201 ;  /* 0x0000001fff0b7819 */ /* 0x000fd600000114c9 */
        /* <DEDUP_REMOVED lines=11> */
.L_x_3317:
[----:B------:R-:W-:Y:S05]  /*0f00*/  @!P3 BRA `(.L_x_3318) ;  /* 0x000000040044b947 */ /* 0x000fea0003800000 */
[----:B------:R-:W1:Y:S01]  /*0f10*/  LDC R10, c[0x0][0x380] ;  /* 0x0000e000ff0a7b82 */ /* 0x000e620000000800 */
        /* <DEDUP_REMOVED lines=29> */
[----:B-1----:R-:W-:Y:S02]  /*10f0*/  IABS R2, R5 ;  /* 0x0000000500027213 */ /* 0x002fe40000000000 */
[----:B------:R-:W-:Y:S02]  /*1100*/  MOV R6, RZ ;  /* 0x000000ff00067202 */ /* 0x000fe40000000f00 */
[----:B-----5:R-:W1:Y:S08]  /*1110*/  I2F.RP R12, R2 ;  /* 0x00000002000c7306 */ /* 0x020e700000209400 */
        /* <DEDUP_REMOVED lines=10> */
[----:B------:R-:W-:Y:S02]  /*11c0*/  IMAD R3, R2, R3, R6 ;  /* 0x0000000302037224 */ /* 0x000fe400078e0206 */
[----:B------:R-:W-:-:S03]  /*11d0*/  IMAD.MOV R6, RZ, RZ, -R13 ;  /* 0x000000ffff067224 */ /* 0x000fc600078e0a0d */
[----:B------:R-:W-:Y:S01]  /*11e0*/  ISETP.GT.U32.AND P1, PT, R2, R3, PT ;  /* 0x000000030200720c */ /* 0x000fe20003f24070 */
[----:B------:R-:W-:-:S12]  /*11f0*/  IMAD R17, R10, R6, R9 ;  /* 0x000000060a117224 */ /* 0x000fd800078e0209 */
        /* <DEDUP_REMOVED lines=16> */
[----:B------:R-:W-:Y:S01]  /*1300*/  SHF.R.S32.HI R15, RZ, 0x1f, R17 ;  /* 0x0000001fff0f7819 */ /* 0x000fe20000011411 */
[----:B------:R-:W-:Y:S01]  /*1310*/  ULDC.64 UR4, c[0x0][0x260] ;  /* 0x0000980000047ab9 */ /* 0x000fe20000000a00 */
[----:B------:R-:W-:Y:S02]  /*1320*/  IMAD R3, R4, R3, R7 ;  /* 0x0000000304037224 */ /* 0x000fe400078e0207 */
[----:B------:R-:W-:Y:S01]  /*1330*/  IADD3 R13, R13, R6, RZ ;  /* 0x000000060d0d7210 */ /* 0x000fe20007ffe0ff */
[----:B--2---:R-:W-:-:S02]  /*1340*/  IMAD R6, R15, R148, RZ ;  /* 0x000000940f067224 */ /* 0x004fc400078e02ff */
        /* <DEDUP_REMOVED lines=13> */
.L_x_3318:
        /* <DEDUP_REMOVED lines=49> */
.L_x_3320:
[----:B------:R-:W-:Y:S01]  /*1730*/  @!P0 LOP3.LUT R0, RZ, R17, RZ, 0x33, !PT ;  /* 0x00000011ff008212 */ /* 0x000fe200078e33ff */
[----:B------:R-:W-:Y:S01]  /*1740*/  IMAD R4, R15, R148, RZ ;  /* 0x000000940f047224 */ /* 0x000fe200078e02ff */
[----:B------:R-:W-:Y:S02]  /*1750*/  MOV R16, R10 ;  /* 0x0000000a00107202 */ /* 0x000fe40000000f00 */
[----:B------:R-:W-:Y:S01]  /*1760*/  MOV R17, R5 ;  /* 0x0000000500117202 */ /* 0x000fe20000000f00 */
[----:B------:R-:W-:Y:S01]  /*1770*/  IMAD R4, R149, R9, R4 ;  /* 0x0000000995047224 */ /* 0x000fe200078e0204 */
        /* <DEDUP_REMOVED lines=27> */
.L_x_3319:
[----:B------:R1:W5:Y:S01]  /*1930*/  @P5 LDG.E R44, desc[UR6][R144.64] ;  /* 0x00000006902c5981 */ /* 0x000362000c1e1900 */
[----:B------:R-:W-:Y:S01]  /*1940*/  ISETP.NE.AND P0, PT, R8, -0x1, PT ;  /* 0xffffffff0800780c */ /* 0x000fe20003f05270 */
[----:B------:R-:W2:Y:S01]  /*1950*/  LDC.64 R2, c[0x0][0x240] ;  /* 0x00009000ff027b82 */ /* 0x000ea20000000a00 */
[----:B------:R-:W-:Y:S01]  /*1960*/  SHF.R.S32.HI R60, RZ, 0x1f, R55 ;  /* 0x0000001fff3c7819 */ /* 0x000fe20000011437 */
[----:B------:R-:W-:Y:S01]  /*1970*/  ULDC.64 UR4, c[0x0][0x268] ;  /* 0x00009a0000047ab9 */ /* 0x000fe20000000a00 */
[----:B------:R-:W-:Y:S02]  /*1980*/  SHF.L.U64.HI R53, R148, 0x4, R149 ;  /* 0x0000000494357819 */ /* 0x000fe40000010295 */
[CC--:B-----5:R-:W-:Y:S02]  /*1990*/  LEA.HI R12, R60.reuse, R55.reuse, RZ, 0x3 ;  /* 0x000000373c0c7211 */ /* 0x0e0fe400078f18ff */
[----:B------:R-:W-:Y:S01]  /*19a0*/  LEA.HI R56, R60, R55, RZ, 0x5 ;  /* 0x000000373c387211 */ /* 0x000fe200078f28ff */
[----:B------:R-:W3:Y:S01]  /*19b0*/  LDC R126, c[0x0][0x2e0] ;  /* 0x0000b800ff7e7b82 */ /* 0x000ee20000000800 */
[----:B------:R-:W-:-:S02]  /*19c0*/  LOP3.LUT R58, R12, 0xfffffff8, RZ, 0xc0, !PT ;  /* 0xfffffff80c3a7812 */ /* 0x000fc400078ec0ff */
[----:B------:R-:W-:Y:S02]  /*19d0*/  SHF.R.S32.HI R140, RZ, 0x3, R12 ;  /* 0x00000003ff8c7819 */ /* 0x000fe4000001140c */
[----:B------:R-:W-:Y:S01]  /*19e0*/  SHF.L.U32 R54, R148, 0x4, RZ ;  /* 0x0000000494367819 */ /* 0x000fe200000006ff */
[----:B------:R-:W-:Y:S01]  /*19f0*/  IMAD.IADD R58, R55, 0x1, -R58 ;  /* 0x00000001373a7824 */ /* 0x000fe200078e0a3a */
[----:B------:R-:W-:Y:S01]  /*1a00*/  SHF.R.S32.HI R141, RZ, 0x1f, R140 ;  /* 0x0000001fff8d7819 */ /* 0x000fe2000001148c */
[----:B------:R-:W4:Y:S01]  /*1a10*/  @!P0 LDC.64 R6, c[0x0][0x228] ;  /* 0x00008a00ff068b82 */ /* 0x000f220000000a00 */
[----:B------:R-:W-:Y:S01]  /*1a20*/  SHF.R.S32.HI R56, RZ, 0x5, R56 ;  /* 0x00000005ff387819 */ /* 0x000fe20000011438 */
[C---:B------:R-:W-:Y:S01]  /*1a30*/  IMAD.SHL.U32 R18, R58.reuse, 0x8, RZ ;  /* 0x000000083a127824 */ /* 0x040fe200078e00ff */
[----:B------:R-:W-:Y:S01]  /*1a40*/  SHF.L.U32 R122, R58, 0x2, RZ ;  /* 0x000000023a7a7819 */ /* 0x000fe200000006ff */
[----:B------:R-:W-:-:S03]  /*1a50*/  IMAD.WIDE R24, R19, 0x40, R140 ;  /* 0x0000004013187825 */ /* 0x000fc600078e028c */
[----:B------:R-:W-:Y:S01]  /*1a60*/  SHF.R.S32.HI R19, RZ, 0x1f, R18 ;  /* 0x0000001fff137819 */ /* 0x000fe20000011412 */
[C---:B--2---:R-:W-:Y:S01]  /*1a70*/  @P0 IMAD.WIDE.U32 R22, R8.reuse, R2, RZ ;  /* 0x0000000208160225 */ /* 0x044fe200078e00ff */
[----:B------:R-:W2:Y:S03]  /*1a80*/  LDC.64 R146, c[0x0][0x250] ;  /* 0x00009400ff927b82 */ /* 0x000ea60000000a00 */
[----:B------:R-:W-:Y:S02]  /*1a90*/  @P0 IMAD R23, R8, R3, R23 ;  /* 0x0000000308170224 */ /* 0x000fe400078e0217 */
[----:B------:R-:W-:Y:S01]  /*1aa0*/  @P0 IMAD.MOV.U32 R8, RZ, RZ, R22 ;  /* 0x000000ffff080224 */ /* 0x000fe200078e0016 */
[----:B---3--:R-:W-:-:S04]  /*1ab0*/  LEA.HI R126, R126, R126, RZ, 0x1 ;  /* 0x0000007e7e7e7211 */ /* 0x008fc800078f08ff */
[----:B------:R-:W-:Y:S01]  /*1ac0*/  SHF.R.S32.HI R125, RZ, 0x1, R126 ;  /* 0x00000001ff7d7819 */ /* 0x000fe2000001147e */
[----:B----4-:R-:W-:-:S04]  /*1ad0*/  @!P0 IMAD.WIDE.U32 R26, R201, R6, RZ ;  /* 0x00000006c91a8225 */ /* 0x010fc800078e00ff */
[----:B------:R-:W-:Y:S01]  /*1ae0*/  @!P0 IMAD R14, R11, R6, RZ ;  /* 0x000000060b0e8224 */ /* 0x000fe200078e02ff */
[----:B------:R-:W-:Y:S01]  /*1af0*/  @!P0 MOV R8, R26 ;  /* 0x0000001a00088202 */ /* 0x000fe20000000f00 */
[----:B------:R-:W-:Y:S02]  /*1b00*/  IMAD.SHL.U32 R6, R140, 0x40, RZ ;  /* 0x000000408c067824 */ /* 0x000fe400078e00ff */
[----:B------:R-:W-:Y:S01]  /*1b10*/  @!P0 IMAD R7, R201, R7, R14 ;  /* 0x00000007c9078224 */ /* 0x000fe200078e020e */
[----:B------:R-:W-:Y:S01]  /*1b20*/  IADD3 R22, P1, R18, R8, RZ ;  /* 0x0000000812167210 */ /* 0x000fe20007f3e0ff */
[----:B------:R-:W-:Y:S01]  /*1b30*/  IMAD R8, R25, R2, RZ ;  /* 0x0000000219087224 */ /* 0x000fe200078e02ff */
[----:B--2---:R-:W-:Y:S01]  /*1b40*/  SHF.L.U64.HI R136, R146, 0x4, R147 ;  /* 0x0000000492887819 */ /* 0x004fe20000010293 */
[----:B------:R-:W-:Y:S01]  /*1b50*/  @!P0 IMAD.IADD R23, R27, 0x1, R7 ;  /* 0x000000011b178824 */ /* 0x000fe200078e0207 */
[----:B------:R-:W-:Y:S01]  /*1b60*/  LOP3.LUT R7, R6, 0x1c0, RZ, 0xc0, !PT ;  /* 0x000001c006077812 */ /* 0x000fe200078ec0ff */
[----:B------:R-:W-:Y:S01]  /*1b70*/  IMAD R8, R24, R3, R8 ;  /* 0x0000000318087224 */ /* 0x000fe200078e0208 */
[----:B------:R-:W-:Y:S01]  /*1b80*/  LEA.HI R3, R60, R55, RZ, 0x6 ;  /* 0x000000373c037211 */ /* 0x000fe200078f30ff */
[----:B------:R-:W-:Y:S01]  /*1b90*/  IMAD.X R23, R19, 0x1, R23, P1 ;  /* 0x0000000113177824 */ /* 0x000fe200008e0617 */
[----:B------:R-:W-:Y:S01]  /*1ba0*/  LOP3.LUT R6, R7, 0x38, R18, 0xf8, !PT ;  /* 0x0000003807067812 */ /* 0x000fe200078ef812 */
[----:B------:R-:W-:Y:S01]  /*1bb0*/  IMAD R123, R140, R125, R122 ;  /* 0x0000007d8c7b7224 */ /* 0x000fe200078e027a */
[----:B------:R-:W-:Y:S01]  /*1bc0*/  SHF.R.U32.HI R7, RZ, 0x3, R7 ;  /* 0x00000003ff077819 */ /* 0x000fe20000011607 */
[----:B------:R-:W-:Y:S01]  /*1bd0*/  IMAD.SHL.U32 R3, R3, 0x8, RZ ;  /* 0x0000000803037824 */ /* 0x000fe200078e00ff */
[----:B------:R-:W-:Y:S01]  /*1be0*/  IADD3 R20, P0, R18, R10, RZ ;  /* 0x0000000a12147210 */ /* 0x000fe20007f1e0ff */
[----:B------:R-:W-:Y:S01]  /*1bf0*/  IMAD.WIDE.U32 R22, R24, R2, R22 ;  /* 0x0000000218167225 */ /* 0x000fe200078e0016 */
[----:B------:R-:W-:-:S02]  /*1c00*/  LOP3.LUT R6, R6, R7, RZ, 0x3c, !PT ;  /* 0x0000000706067212 */ /* 0x000fc400078e3cff */
[----:B------:R-:W-:Y:S01]  /*1c10*/  IADD3.X R21, R19, R21, RZ, P0, !PT ;  /* 0x0000001513157210 */ /* 0x000fe200007fe4ff */
[----:B------:R-:W-:Y:S01]  /*1c20*/  IMAD R7, R5, UR4, RZ ;  /* 0x0000000405077c24 */ /* 0x000fe2000f8e02ff */
[----:B------:R-:W-:Y:S01]  /*1c30*/  SHF.R.S32.HI R2, RZ, 0x1f, R142 ;  /* 0x0000001fff027819 */ /* 0x000fe2000001148e */
[----:B------:R-:W-:Y:S01]  /*1c40*/  IMAD.IADD R23, R23, 0x1, R8 ;  /* 0x0000000117177824 */ /* 0x000fe200078e0208 */
[----:B------:R-:W-:Y:S01]  /*1c50*/  LOP3.LUT R128, R6, 0xfffffe00, R3, 0xf8, !PT ;  /* 0xfffffe0006807812 */ /* 0x000fe200078ef803 */
[C---:B------:R-:W-:Y:S01]  /*1c60*/  IMAD R7, R0.reuse, UR5, R7 ;  /* 0x0000000500077c24 */ /* 0x040fe2000f8e0207 */
[----:B------:R-:W-:Y:S01]  /*1c70*/  SHF.R.S32.HI R3, RZ, 0x1f, R62 ;  /* 0x0000001fff037819 */ /* 0x000fe2000001143e */
[----:B------:R-:W-:Y:S01]  /*1c80*/  IMAD.WIDE.U32 R20, R0, UR4, R20 ;  /* 0x0000000400147c25 */ /* 0x000fe2000f8e0014 */
[----:B------:R-:W-:Y:S01]  /*1c90*/  ULDC.64 UR4, c[0x0][0x258] ;  /* 0x0000960000047ab9 */ /* 0x000fe20000000a00 */
[----:B------:R-:W-:Y:S02]  /*1ca0*/  IADD3 R138, P0, R140, R17, RZ ;  /* 0x000000118c8a7210 */ /* 0x000fe40007f1e0ff */
[----:B------:R-:W-:Y:S01]  /*1cb0*/  IMAD R129, R2, UR4, RZ ;  /* 0x0000000402817c24 */ /* 0x000fe2000f8e02ff */
[----:B------:R-:W-:Y:S01]  /*1cc0*/  LEA.HI R2, R3, R62, RZ, 0x6 ;  /* 0x0000003e03027211 */ /* 0x000fe200078f30ff */
[----:B------:R-:W-:Y:S01]  /*1cd0*/  IMAD.IADD R7, R21, 0x1, R7 ;  /* 0x0000000115077824 */ /* 0x000fe200078e0207 */
[C---:B------:R-:W-:Y:S01]  /*1ce0*/  IADD3.X R15, R141.reuse, R15, RZ, P0, !PT ;  /* 0x0000000f8d0f7210 */ /* 0x040fe200007fe4ff */
[----:B------:R-:W-:Y:S01]  /*1cf0*/  IMAD.MOV.U32 R6, RZ, RZ, R20 ;  /* 0x000000ffff067224 */ /* 0x000fe200078e0014 */
[----:B------:R-:W-:Y:S01]  /*1d00*/  SHF.R.S32.HI R2, RZ, 0x6, R2 ;  /* 0x00000006ff027819 */ /* 0x000fe20000011402 */
[----:B------:R-:W-:Y:S01]  /*1d10*/  IMAD R3, R141, R148, RZ ;  /* 0x000000948d037224 */ /* 0x000fe200078e02ff */
[----:B------:R-:W-:Y:S01]  /*1d20*/  IADD3 R130, P0, R18, R4, RZ ;  /* 0x0000000412827210 */ /* 0x000fe20007f1e0ff */
[----:B------:R-:W-:Y:S01]  /*1d30*/  IMAD R15, R15, R146, RZ ;  /* 0x000000920f0f7224 */ /* 0x000fe200078e02ff */
[----:B------:R-:W-:Y:S01]  /*1d40*/  VIMNMX R61, R199, R2, !PT ;  /* 0x00000002c73d7248 */ /* 0x000fe20007fe0100 */
[----:B------:R-:W-:Y:S01]  /*1d50*/  IMAD R129, R142, UR5, R129 ;  /* 0x000000058e817c24 */ /* 0x000fe2000f8e0281 */
[----:B------:R-:W-:Y:S01]  /*1d60*/  LEA.HI R60, R60, R55, RZ, 0x4 ;  /* 0x000000373c3c7211 */ /* 0x000fe200078f20ff */
[----:B------:R-:W-:Y:S01]  /*1d70*/  IMAD.X R131, R19, 0x1, R13, P0 ;  /* 0x0000000113837824 */ /* 0x000fe200000e060d */
[----:B------:R-:W-:Y:S01]  /*1d80*/  ISETP.GT.AND P0, PT, R134, R61, PT ;  /* 0x0000003d8600720c */ /* 0x000fe20003f04270 */
[----:B------:R-:W-:Y:S01]  /*1d90*/  IMAD R133, R138, R147, R15 ;  /* 0x000000938a857224 */ /* 0x000fe200078e020f */
[----:B------:R-:W-:Y:S01]  /*1da0*/  IADD3 R122, R122, R123, RZ ;  /* 0x0000007b7a7a7210 */ /* 0x000fe20007ffe0ff */
[----:B------:R-:W-:Y:S01]  /*1db0*/  IMAD.WIDE.U32 R138, R138, R146, R6 ;  /* 0x000000928a8a7225 */ /* 0x000fe200078e0006 */
[----:B------:R-:W-:-:S02]  /*1dc0*/  LOP3.LUT R6, R60, 0xfffffff0, RZ, 0xc0, !PT ;  /* 0xfffffff03c067812 */ /* 0x000fc400078ec0ff */
[----:B------:R-:W-:Y:S01]  /*1dd0*/  SHF.R.S32.HI R60, RZ, 0x4, R60 ;  /* 0x00000004ff3c7819 */ /* 0x000fe2000001143c */
[----:B------:R-:W-:Y:S01]  /*1de0*/  IMAD.WIDE.U32 R142, R142, UR4, R22 ;  /* 0x000000048e8e7c25 */ /* 0x000fe2000f8e0016 */
[----:B------:R-:W-:Y:S02]  /*1df0*/  SHF.R.S32.HI R110, RZ, 0x1f, R123 ;  /* 0x0000001fff6e7819 */ /* 0x000fe4000001147b */
[----:B------:R-:W-:Y:S01]  /*1e00*/  SHF.R.S32.HI R109, RZ, 0x1f, R122 ;  /* 0x0000001fff6d7819 */ /* 0x000fe2000001147a */
[C---:B------:R-:W-:Y:S01]  /*1e10*/  IMAD R3, R140.reuse, R149, R3 ;  /* 0x000000958c037224 */ /* 0x040fe200078e0203 */
[----:B------:R-:W-:Y:S01]  /*1e20*/  IADD3 R129, R143, R129, RZ ;  /* 0x000000818f817210 */ /* 0x000fe20007ffe0ff */
[----:B------:R-:W-:-:S04]  /*1e30*/  IMAD.WIDE.U32 R130, R140, R148, R130 ;  /* 0x000000948c827225 */ /* 0x000fc800078e0082 */
[----:B------:R-:W-:Y:S02]  /*1e40*/  IMAD.SHL.U32 R135, R146, 0x10, RZ ;  /* 0x0000001092877824 */ /* 0x000fe400078e00ff */
[----:B------:R-:W-:Y:S02]  /*1e50*/  IMAD.IADD R127, R55, 0x1, -R6 ;  /* 0x00000001377f7824 */ /* 0x000fe400078e0a06 */
[----:B------:R-:W-:Y:S02]  /*1e60*/  IMAD.SHL.U32 R124, R125, 0x10, RZ ;  /* 0x000000107d7c7824 */ /* 0x000fe400078e00ff */
[----:B------:R-:W-:Y:S02]  /*1e70*/  IMAD.IADD R52, R131, 0x1, R3 ;  /* 0x0000000183347824 */ /* 0x000fe400078e0203 */
[----:B------:R-:W-:Y:S02]  /*1e80*/  IMAD.IADD R133, R139, 0x1, R133 ;  /* 0x000000018b857824 */ /* 0x000fe400078e0285 */
[----:B------:R-:W-:Y:S01]  /*1e90*/  @!P5 IMAD.MOV.U32 R44, RZ, RZ, RZ ;  /* 0x000000ffff2cd224 */ /* 0x000fe200078e00ff */
[----:B-1----:R-:W-:Y:S06]  /*1ea0*/  @!P0 BRA `(.L_x_3321) ;  /* 0x00000088008c8947 */ /* 0x002fec0003800000 */
        /* <DEDUP_REMOVED lines=10> */
[----:B------:R-:W-:Y:S01]  /*1f50*/  IADD3 R44, R44, R9, RZ ;  /* 0x000000092c2c7210 */ /* 0x000fe20007ffe0ff */
[----:B------:R-:W2:Y:S01]  /*1f60*/  LDC R63, c[0x0][0x340] ;  /* 0x0000d000ff3f7b82 */ /* 0x000ea20000000800 */
[----:B------:R-:W-:Y:S01]  /*1f70*/  IADD3.X R7, R7, R141, ~R10, P1, P0 ;  /* 0x0000008d07077210 */ /* 0x000fe20000fe0c0a */
[C---:B------:R-:W-:Y:S01]  /*1f80*/  IMAD R4, R201.reuse, UR5, R4 ;  /* 0x00000005c9047c24 */ /* 0x040fe2000f8e0204 */
[----:B------:R-:W-:Y:S01]  /*1f90*/  ULDC.64 UR4, c[0x0][0x340] ;  /* 0x0000d00000047ab9 */ /* 0x000fe20000000a00 */
[C---:B------:R-:W-:Y:S01]  /*1fa0*/  IMAD.WIDE.U32 R12, R201.reuse, UR10, R18 ;  /* 0x0000000ac90c7c25 */ /* 0x040fe2000f8e0012 */
[----:B------:R-:W-:Y:S01]  /*1fb0*/  USHF.L.U32 UR14, UR4, 0x5, URZ ;  /* 0x00000005040e7899 */ /* 0x000fe2000800063f */
[----:B------:R-:W-:Y:S01]  /*1fc0*/  IADD3 R117, R124, 0x40, RZ ;  /* 0x000000407c757810 */ /* 0x000fe20007ffe0ff */
        /* <DEDUP_REMOVED lines=11> */
[----:B------:R-:W-:Y:S01]  /*2080*/  IMAD R11, R8, UR5, R11 ;  /* 0x00000005080b7c24 */ /* 0x000fe2000f8e020b */
[----:B------:R-:W-:Y:S01]  /*2090*/  SHF.L.U64.HI R66, R2, 0x5, R3 ;  /* 0x0000000502427819 */ /* 0x000fe20000010203 */
[----:B------:R-:W-:Y:S01]  /*20a0*/  IMAD.WIDE.U32 R12, R8, UR4, R12 ;  /* 0x00000004080c7c25 */ /* 0x000fe2000f8e000c */
[----:B------:R-:W-:Y:S01]  /*20b0*/  IADD3 R119, R140, 0x30, RZ ;  /* 0x000000308c777810 */ /* 0x000fe20007ffe0ff */
[----:B------:R-:W-:Y:S01]  /*20c0*/  USHF.L.U64.HI UR23, UR20, 0x1, UR15 ;  /* 0x0000000114177899 */ /* 0x000fe2000801020f */
[----:B------:R-:W-:Y:S01]  /*20d0*/  SHF.R.S32.HI R108, RZ, 0x1f, R124 ;  /* 0x0000001fff6c7819 */ /* 0x000fe2000001147c */
[C---:B------:R-:W-:Y:S01]  /*20e0*/  IMAD R4, R8.reuse, R3, R4 ;  /* 0x0000000308047224 */ /* 0x040fe200078e0204 */
[----:B------:R-:W-:Y:S01]  /*20f0*/  SHF.R.S32.HI R106, RZ, 0x1f, R117 ;  /* 0x0000001fff6a7819 */ /* 0x000fe20000011475 */
[----:B------:R-:W-:Y:S01]  /*2100*/  IMAD.WIDE.U32 R6, R8, R2, R14 ;  /* 0x0000000208067225 */ /* 0x000fe200078e000e */
[----:B--2---:R-:W-:Y:S01]  /*2110*/  LEA R63, -R63, RZ, 0x6 ;  /* 0x000000ff3f3f7211 */ /* 0x004fe200078e31ff */
[----:B------:R-:W-:-:S02]  /*2120*/  USHF.L.U32 UR25, UR14, 0x1, URZ ;  /* 0x000000010e197899 */ /* 0x000fc4000800063f */
[----:B------:R-:W-:Y:S01]  /*2130*/  IMAD.IADD R13, R13, 0x1, R11 ;  /* 0x000000010d0d7824 */ /* 0x000fe200078e020b */
[----:B------:R-:W-:Y:S01]  /*2140*/  ULDC.U8 UR22, c[0x0][0x3c3] ;  /* 0x0000f0c000167ab9 */ /* 0x000fe20000000000 */
[----:B------:R-:W-:Y:S01]  /*2150*/  IMAD.IADD R7, R7, 0x1, R4 ;  /* 0x0000000107077824 */ /* 0x000fe200078e0204 */
[----:B------:R-:W-:Y:S01]  /*2160*/  ULDC UR21, c[0x0][0x2e0] ;  /* 0x0000b80000157ab9 */ /* 0x000fe20000000800 */
[C---:B------:R-:W-:Y:S01]  /*2170*/  IMAD R93, R5.reuse, UR12, RZ ;  /* 0x0000000c055d7c24 */ /* 0x040fe2000f8e02ff */
[----:B------:R-:W-:Y:S01]  /*2180*/  ULDC.64 UR16, c[0x0][0x250] ;  /* 0x0000940000107ab9 */ /* 0x000fe20000000a00 */
[----:B------:R-:W-:Y:S01]  /*2190*/  IMAD R95, R5, UR10, RZ ;  /* 0x0000000a055f7c24 */ /* 0x000fe2000f8e02ff */
[----:B------:R-:W-:Y:S01]  /*21a0*/  USHF.L.U32 UR20, UR20, 0x1, URZ ;  /* 0x0000000114147899 */ /* 0x000fe2000800063f */
        /* <DEDUP_REMOVED lines=98> */
.L_x_3367:
[----:B------:R-:W-:Y:S04]  /*27d0*/  IMAD.SHL.U32 R17, R13, 0x40, RZ ;  /* 0x000000400d117824 */ /* 0x000fe800078e00ff */
[----:B------:R-:W-:Y:S04]  /*27e0*/  VIADD R16, R17, 0xffffffc0 ;  /* 0xffffffc011107836 */ /* 0x000fe80000000000 */
[--C-:B------:R-:W-:Y:S02]  /*27f0*/  IMAD.IADD R137, R59, 0x1, -R16.reuse ;  /* 0x000000013b897824 */ /* 0x100fe400078e0a10 */
[----:B------:R-:W-:Y:S03]  /*2800*/  IMAD.IADD R132, R62, 0x1, -R16 ;  /* 0x000000013e847824 */ /* 0x000fe600078e0a10 */
[CC--:B------:R-:W-:Y:S02]  /*2810*/  ISETP.GE.AND P6, PT, R140.reuse, R137.reuse, PT ;  /* 0x000000898c00720c */ /* 0x0c0fe40003fc6270 */
[CC--:B------:R-:W-:Y:S02]  /*2820*/  ISETP.GE.AND P5, PT, R121.reuse, R137.reuse, PT ;  /* 0x000000897900720c */ /* 0x0c0fe40003fa6270 */
[-C--:B------:R-:W-:Y:S02]  /*2830*/  ISETP.GE.AND P6, PT, R140, R132.reuse, !P6 ;  /* 0x000000848c00720c */ /* 0x080fe400077c6270 */
[-C--:B------:R-:W-:Y:S02]  /*2840*/  ISETP.GE.AND P5, PT, R121, R132.reuse, !P5 ;  /* 0x000000847900720c */ /* 0x080fe40006fa6270 */
        /* <DEDUP_REMOVED lines=208> */
.L_x_3325:
[----:B------:R-:W-:Y:S05]  /*3550*/  BSYNC B0 ;  /* 0x0000000000007941 */ /* 0x000fea0003800000 */
.L_x_3324:
        /* <DEDUP_REMOVED lines=159> */
.L_x_3327:
[----:B------:R-:W-:Y:S05]  /*3f50*/  BSYNC B0 ;  /* 0x0000000000007941 */ /* 0x000fea0003800000 */
.L_x_3326:
        /* <DEDUP_REMOVED lines=167> */
.L_x_3329:
[----:B------:R-:W-:Y:S05]  /*49d0*/  BSYNC B0 ;  /* 0x0000000000007941 */ /* 0x000fea0003800000 */
.L_x_3328:
        /* <DEDUP_REMOVED lines=171> */
.L_x_3331:
[----:B------:R-:W-:Y:S05]  /*5490*/  BSYNC B0 ;  /* 0x0000000000007941 */ /* 0x000fea0003800000 */
.L_x_3330:
[----:B----4-:R-:W-:Y:S01]  /*54a0*/  MOV R20, R49 ;  /* 0x0000003100147202 */ /* 0x010fe20000000f00 */
[----:B------:R-:W-:Y:S01]  /*54b0*/  IMAD.MOV.U32 R44, RZ, RZ, R51 ;  /* 0x000000ffff2c7224 */ /* 0x000fe200078e0033 */
[----:B------:R-:W-:Y:S01]  /*54c0*/  MOV R21, R48 ;  /* 0x0000003000157202 */ /* 0x000fe20000000f00 */
[----:B------:R-:W-:Y:S01]  /*54d0*/  IMAD.MOV.U32 R45, RZ, RZ, R50 ;  /* 0x000000ffff2d7224 */ /* 0x000fe200078e0032 */
[----:B------:R-:W-:Y:S01]  /*54e0*/  UMOV UR4, UR21 ;  /* 0x0000001500047c82 */ /* 0x000fe20008000000 */
[----:B------:R-:W-:Y:S05]  /*54f0*/  BRA `(.L_x_3332) ;  /* 0x0000004c00787947 */ /* 0x000fea0003800000 */
.L_x_3323:
        /* <DEDUP_REMOVED lines=93> */
.L_x_3336:
[----:B------:R-:W-:Y:S05]  /*5ad0*/  BSYNC B0 ;  /* 0x0000000000007941 */ /* 0x000fea0003800000 */
.L_x_3335:
        /* <DEDUP_REMOVED lines=88> */
.L_x_3338:
[----:B------:R-:W-:Y:S05]  /*6060*/  BSYNC B0 ;  /* 0x0000000000007941 */ /* 0x000fea0003800000 */
.L_x_3337:
        /* <DEDUP_REMOVED lines=91> */
.L_x_3340:
[----:B------:R-:W-:Y:S05]  /*6620*/  BSYNC B0 ;  /* 0x0000000000007941 */ /* 0x000fea0003800000 */
.L_x_3339:
[----:B-----5:R1:W-:Y:S02]  /*6630*/  STG.E.128 desc[UR6][R88.64+0x100], R48 ;  /* 0x0001003058007986 */ /* 0x0203e4000c101d06 */
.L_x_3334:
[----:B------:R-:W-:Y:S05]  /*6640*/  BSYNC B1 ;  /* 0x0000000000017941 */ /* 0x000fea0003800000 */
.L_x_3333:
        /* <DEDUP_REMOVED lines=28> */
[----:B------:R-:W-:Y:S02]  /*6810*/  LEA.HI.X.SX32 R152, R161, R108, 0x1, P4 ;  /* 0x0000006ca1987211 */ /* 0x000fe400020f0eff */
[C---:B------:R-:W-:Y:S01]  /*6820*/  LEA R164, P1, R153.reuse, R96, 0x1 ;  /* 0x0000006099a47211 */ /* 0x040fe200078208ff */
        /* <DEDUP_REMOVED lines=71> */
.L_x_3344:
[----:B------:R-:W-:Y:S05]  /*6ca0*/  BSYNC B0 ;  /* 0x0000000000007941 */ /* 0x000fea0003800000 */
.L_x_3343:
        /* <DEDUP_REMOVED lines=18> */
[----:B------:R-:W-:Y:S02]  /*6dd0*/  LEA.HI.X.SX32 R153, R153, R106, 0x1, P2 ;  /* 0x0000006a99997211 */ /* 0x000fe400010f0eff */
[C---:B------:R-:W-:Y:S01]  /*6de0*/  LEA R160, P0, R152.reuse, R96, 0x1 ;  /* 0x0000006098a07211 */ /* 0x040fe200078008ff */
[----:B------:R-:W4:Y:S01]  /*6df0*/  LDG.E.128 R28, desc[UR6][R10.64] ;  /* 0x000000060a1c7981 */ /* 0x000f22000c1e1d00 */
[----:B------:R-:W-:Y:S02]  /*6e00*/  MOV R158, RZ ;  /* 0x000000ff009e7202 */ /* 0x000fe40000000f00 */
[----:B------:R-:W-:Y:S02]  /*6e10*/  @P1 IADD3 R158, RZ, -UR26, RZ ;  /* 0x8000001aff9e1c10 */ /* 0x000fe4000fffe0ff */
[----:B------:R-:W-:Y:S02]  /*6e20*/  LEA.HI.X R161, R152, R97, R153, 0x1, P0 ;  /* 0x0000006198a17211 */ /* 0x000fe400000f0c99 */
[----:B------:R-:W-:Y:S03]  /*6e30*/  IADD3 R159, P0, R117, R158, RZ ;  /* 0x0000009e759f7210 */ /* 0x000fe60007f1e0ff */
[----:B------:R-:W3:Y:S01]  /*6e40*/  LDG.E.128 R152, desc[UR6][R160.64] ;  /* 0x00000006a0987981 */ /* 0x000ee2000c1e1d00 */
        /* <DEDUP_REMOVED lines=66> */
.L_x_3346:
[----:B------:R-:W-:Y:S05]  /*7270*/  BSYNC B0 ;  /* 0x0000000000007941 */ /* 0x000fea0003800000 */
.L_x_3345:
        /* <DEDUP_REMOVED lines=97> */
.L_x_3348:
[----:B------:R-:W-:Y:S05]  /*7890*/  BSYNC B0 ;  /* 0x0000000000007941 */ /* 0x000fea0003800000 */
.L_x_3347:
[----:B-----5:R4:W-:Y:S02]  /*78a0*/  STG.E.128 desc[UR6][R150.64+0x100], R24 ;  /* 0x0001001896007986 */ /* 0x0209e4000c101d06 */
.L_x_3342:
[----:B------:R-:W-:Y:S05]  /*78b0*/  BSYNC B1 ;  /* 0x0000000000017941 */ /* 0x000fea0003800000 */
.L_x_3341:
        /* <DEDUP_REMOVED lines=104> */
.L_x_3352:
[----:B------:R-:W-:Y:S05]  /*7f40*/  BSYNC B0 ;  /* 0x0000000000007941 */ /* 0x000fea0003800000 */
.L_x_3351:
        /* <DEDUP_REMOVED lines=101> */
.L_x_3354:
[----:B------:R-:W-:Y:S05]  /*85a0*/  BSYNC B0 ;  /* 0x0000000000007941 */ /* 0x000fea0003800000 */
.L_x_3353:
        /* <DEDUP_REMOVED lines=98> */
.L_x_3356:
[----:B------:R-:W-:Y:S05]  /*8bd0*/  BSYNC B0 ;  /* 0x0000000000007941 */ /* 0x000fea0003800000 */
.L_x_3355:
[----:B-----5:R4:W-:Y:S02]  /*8be0*/  STG.E.128 desc[UR6][R46.64], R8 ;  /* 0x000000082e007986 */ /* 0x0209e4000c101d06 */
.L_x_3350:
[----:B------:R-:W-:Y:S05]  /*8bf0*/  BSYNC B1 ;  /* 0x0000000000017941 */ /* 0x000fea0003800000 */
.L_x_3349:
        /* <DEDUP_REMOVED lines=107> */
.L_x_3360:
[----:B------:R-:W-:Y:S05]  /*92b0*/  BSYNC B0 ;  /* 0x0000000000007941 */ /* 0x000fea0003800000 */
.L_x_3359:
        /* <DEDUP_REMOVED lines=102> */
.L_x_3362:
[----:B------:R-:W-:Y:S05]  /*9920*/  BSYNC B0 ;  /* 0x0000000000007941 */ /* 0x000fea0003800000 */
.L_x_3361:
        /* <DEDUP_REMOVED lines=98> */
.L_x_3364:
[----:B------:R-:W-:Y:S05]  /*9f50*/  BSYNC B0 ;  /* 0x0000000000007941 */ /* 0x000fea0003800000 */
.L_x_3363:
[----:B-----5:R4:W-:Y:S02]  /*9f60*/  STG.E.128 desc[UR6][R46.64], R8 ;  /* 0x000000082e007986 */ /* 0x0209e4000c101d06 */
.L_x_3358:
[----:B------:R-:W-:Y:S05]  /*9f70*/  BSYNC B1 ;  /* 0x0000000000017941 */ /* 0x000fea0003800000 */
.L_x_3357:
        /* <DEDUP_REMOVED lines=8> */
.L_x_3322:
        /* <DEDUP_REMOVED lines=46> */
.L_x_3332:
        /* <DEDUP_REMOVED lines=82> */
.L_x_3365:
        /* <DEDUP_REMOVED lines=10> */
.L_x_3366:
[----:B------:R-:W-:Y:S04]  /*a8a0*/  IADD3 R13, R13, -0x1, RZ ;  /* 0xffffffff0d0d7810 */ /* 0x000fe80007ffe0ff */
[----:B------:R-:W-:Y:S11]  /*a8b0*/  ISETP.GT.AND P0, PT, R13, R61, PT ;  /* 0x0000003d0d00720c */ /* 0x000ff60003f04270 */
[----:B------:R-:W-:Y:S02]  /*a8c0*/  @!UPT UIADD3 URZ, URZ, URZ, URZ ;  /* 0x0000003f3f3ff290 */ /* 0x000fe4000fffe03f */
[----:B------:R-:W-:Y:S05]  /*a8d0*/  @P0 BRA `(.L_x_3367) ;  /* 0xffffff7c00bc0947 */ /* 0x000fea000383ffff */
.L_x_3321:
        /* <DEDUP_REMOVED lines=102> */
.L_x_3374:
[----:B------:R-:W-:Y:S05]  /*af40*/  BSYNC B0 ;  /* 0x0000000000007941 */ /* 0x000fea0003800000 */
.L_x_3373:
        /* <DEDUP_REMOVED lines=45> */
.L_x_3376:
[----:B------:R-:W-:Y:S05]  /*b220*/  BSYNC B0 ;  /* 0x0000000000007941 */ /* 0x000fea0003800000 */
.L_x_3375:
        /* <DEDUP_REMOVED lines=46> */
.L_x_3378:
[----:B------:R-:W-:Y:S05]  /*b510*/  BSYNC B0 ;  /* 0x0000000000007941 */ /* 0x000fea0003800000 */
.L_x_3377:
[----:B------:R4:W-:Y:S02]  /*b520*/  STS.128 [R204+0x4000], R8 ;  /* 0x00400008cc007388 */ /* 0x0009e40000000c00 */
.L_x_3372:
[----:B------:R-:W-:Y:S05]  /*b530*/  BSYNC B1 ;  /* 0x0000000000017941 */ /* 0x000fea0003800000 */
.L_x_3371:
        /* <DEDUP_REMOVED lines=61> */
.L_x_3382:
[----:B------:R-:W-:Y:S05]  /*b910*/  BSYNC B0 ;  /* 0x0000000000007941 */ /* 0x000fea0003800000 */
.L_x_3381:
        /* <DEDUP_REMOVED lines=44> */
.L_x_3384:
[----:B------:R-:W-:Y:S05]  /*bbe0*/  BSYNC B0 ;  /* 0x0000000000007941 */ /* 0x000fea0003800000 */
.L_x_3383:
        /* <DEDUP_REMOVED lines=46> */
.L_x_3386:
[----:B------:R-:W-:Y:S05]  /*bed0*/  BSYNC B0 ;  /* 0x0000000000007941 */ /* 0x000fea0003800000 */
.L_x_3385:
[----:B------:R1:W-:Y:S02]  /*bee0*/  STS.128 [R204+0x4800], R8 ;  /* 0x00480008cc007388 */ /* 0x0003e40000000c00 */
.L_x_3380:
[----:B------:R-:W-:Y:S05]  /*bef0*/  BSYNC B1 ;  /* 0x0000000000017941 */ /* 0x000fea0003800000 */
.L_x_3379:
        /* <DEDUP_REMOVED lines=60> */
.L_x_3390:
[----:B------:R-:W-:Y:S05]  /*c2c0*/  BSYNC B0 ;  /* 0x0000000000007941 */ /* 0x000fea0003800000 */
.L_x_3389:
        /* <DEDUP_REMOVED lines=43> */
.L_x_3392:
[----:B------:R-:W-:Y:S05]  /*c580*/  BSYNC B0 ;  /* 0x0000000000007941 */ /* 0x000fea0003800000 */
.L_x_3391:
        /* <DEDUP_REMOVED lines=47> */
.L_x_3394:
[----:B------:R-:W-:Y:S05]  /*c880*/  BSYNC B0 ;  /* 0x0000000000007941 */ /* 0x000fea0003800000 */
.L_x_3393:
[----:B------:R4:W-:Y:S02]  /*c890*/  STS.128 [R204+0x5000], R20 ;  /* 0x00500014cc007388 */ /* 0x0009e40000000c00 */
.L_x_3388:
[----:B------:R-:W-:Y:S05]  /*c8a0*/  BSYNC B1 ;  /* 0x0000000000017941 */ /* 0x000fea0003800000 */
.L_x_3387:
        /* <DEDUP_REMOVED lines=63> */
.L_x_3397:
[----:B------:R-:W-:Y:S05]  /*cca0*/  BSYNC B0 ;  /* 0x0000000000007941 */ /* 0x000fea0003800000 */
.L_x_3396:
        /* <DEDUP_REMOVED lines=47> */
.L_x_3399:
[----:B------:R-:W-:Y:S05]  /*cfa0*/  BSYNC B0 ;  /* 0x0000000000007941 */ /* 0x000fea0003800000 */
.L_x_3398:
        /* <DEDUP_REMOVED lines=46> */
.L_x_3401:
[----:B------:R-:W-:Y:S05]  /*d290*/  BSYNC B0 ;  /* 0x0000000000007941 */ /* 0x000fea0003800000 */
.L_x_3400:
[----:B------:R3:W-:Y:S01]  /*d2a0*/  STS.128 [R204+0x5800], R8 ;  /* 0x00580008cc007388 */ /* 0x0007e20000000c00 */
[----:B------:R-:W-:Y:S05]  /*d2b0*/  BRA `(.L_x_3395) ;  /* 0x0000004800287947 */ /* 0x000fea0003800000 */
.L_x_3370:
        /* <DEDUP_REMOVED lines=90> */
.L_x_3405:
[----:B------:R-:W-:Y:S05]  /*d860*/  BSYNC B0 ;  /* 0x0000000000007941 */ /* 0x000fea0003800000 */
.L_x_3404:
        /* <DEDUP_REMOVED lines=88> */
.L_x_3407:
[----:B------:R-:W-:Y:S05]  /*ddf0*/  BSYNC B0 ;  /* 0x0000000000007941 */ /* 0x000fea0003800000 */
.L_x_3406:
        /* <DEDUP_REMOVED lines=88> */
.L_x_3409:
[----:B------:R-:W-:Y:S05]  /*e380*/  BSYNC B0 ;  /* 0x0000000000007941 */ /* 0x000fea0003800000 */
.L_x_3408:
[----:B------:R4:W-:Y:S02]  /*e390*/  STS.128 [R204+0x4000], R20 ;  /* 0x00400014cc007388 */ /* 0x0009e40000000c00 */
.L_x_3403:
[----:B------:R-:W-:Y:S05]  /*e3a0*/  BSYNC B1 ;  /* 0x0000000000017941 */ /* 0x000fea0003800000 */
.L_x_3402:
        /* <DEDUP_REMOVED lines=95> */
.L_x_3413:
[----:B------:R-:W-:Y:S05]  /*e9a0*/  BSYNC B0 ;  /* 0x0000000000007941 */ /* 0x000fea0003800000 */
.L_x_3412:
        /* <DEDUP_REMOVED lines=91> */
.L_x_3415:
[----:B------:R-:W-:Y:S05]  /*ef60*/  BSYNC B0 ;  /* 0x0000000000007941 */ /* 0x000fea0003800000 */
.L_x_3414:
        /* <DEDUP_REMOVED lines=91> */
.L_x_3417:
[----:B------:R-:W-:Y:S05]  /*f520*/  BSYNC B0 ;  /* 0x0000000000007941 */ /* 0x000fea0003800000 */
.L_x_3416:
[----:B------:R1:W-:Y:S02]  /*f530*/  STS.128 [R204+0x4800], R20 ;  /* 0x00480014cc007388 */ /* 0x0003e40000000c00 */
.L_x_3411:
[----:B------:R-:W-:Y:S05]  /*f540*/  BSYNC B1 ;  /* 0x0000000000017941 */ /* 0x000fea0003800000 */
.L_x_3410:
        /* <DEDUP_REMOVED lines=96> */
.L_x_3421:
[----:B------:R-:W-:Y:S05]  /*fb50*/  BSYNC B0 ;  /* 0x0000000000007941 */ /* 0x000fea0003800000 */
.L_x_3420:
        /* <DEDUP_REMOVED lines=90> */
.L_x_3423:
[----:B------:R-:W-:Y:S05]  /*10100*/  BSYNC B0 ;  /* 0x0000000000007941 */ /* 0x000fea0003800000 */
.L_x_3422:
        /* <DEDUP_REMOVED lines=90> */
.L_x_3425:
[----:B------:R-:W-:Y:S05]  /*106b0*/  BSYNC B0 ;  /* 0x0000000000007941 */ /* 0x000fea0003800000 */
.L_x_3424:
[----:B------:R4:W-:Y:S02]  /*106c0*/  STS.128 [R204+0x5000], R20 ;  /* 0x00500014cc007388 */ /* 0x0009e40000000c00 */
.L_x_3419:
[----:B------:R-:W-:Y:S05]  /*106d0*/  BSYNC B1 ;  /* 0x0000000000017941 */ /* 0x000fea0003800000 */
.L_x_3418:
        /* <DEDUP_REMOVED lines=95> */
.L_x_3427:
[----:B------:R-:W-:Y:S05]  /*10cd0*/  BSYNC B0 ;  /* 0x0000000000007941 */ /* 0x000fea0003800000 */
.L_x_3426:
        /* <DEDUP_REMOVED lines=91> */
.L_x_3429:
[----:B------:R-:W-:Y:S05]  /*11290*/  BSYNC B0 ;  /* 0x0000000000007941 */ /* 0x000fea0003800000 */
.L_x_3428:
        /* <DEDUP_REMOVED lines=93> */
.L_x_3431:
[----:B------:R-:W-:Y:S05]  /*11870*/  BSYNC B0 ;  /* 0x0000000000007941 */ /* 0x000fea0003800000 */
.L_x_3430:
[----:B------:R1:W-:Y:S01]  /*11880*/  STS.128 [R204+0x5800], R20 ;  /* 0x00580014cc007388 */ /* 0x0003e20000000c00 */
[----:B------:R-:W-:Y:S05]  /*11890*/  BRA `(.L_x_3395) ;  /* 0x0000000000b07947 */ /* 0x000fea0003800000 */
.L_x_3369:
        /* <DEDUP_REMOVED lines=44> */
.L_x_3395:
[----:B------:R-:W-:Y:S05]  /*11b60*/  BSYNC B2 ;  /* 0x0000000000027941 */ /* 0x000fea0003800000 */
.L_x_3368:
[----:B------:R-:W-:Y:S01]  /*11b70*/  VIADD R208, R134, 0xffffffff ;  /* 0xffffffff86d07836 */ /* 0x000fe20000000000 */
[----:B------:R-:W-:Y:S01]  /*11b80*/  ULDC.64 UR10, c[0x0][0x218] ;  /* 0x00008600000a7ab9 */ /* 0x000fe20000000a00 */
[----:B------:R-:W-:Y:S01]  /*11b90*/  IMAD.SHL.U32 R197, R140, 0x8, RZ ;  /* 0x000000088cc57824 */ /* 0x000fe200078e00ff */
[----:B------:R-:W-:Y:S01]  /*11ba0*/  LEA R206, P0, R130, UR10, 0x1 ;  /* 0x0000000a82ce7c11 */ /* 0x000fe2000f8008ff */
[----:B------:R-:W-:Y:S01]  /*11bb0*/  IMAD.SHL.U32 R4, R208, 0x40, RZ ;  /* 0x00000040d0047824 */ /* 0x000fe200078e00ff */
[----:B------:R-:W-:Y:S01]  /*11bc0*/  LEA.HI R5, R60, R60, RZ, 0x1 ;  /* 0x0000003c3c057211 */ /* 0x000fe200078f08ff */
[----:B------:R-:W-:Y:S01]  /*11bd0*/  ULDC.64 UR8, c[0x0][0x220] ;  /* 0x0000880000087ab9 */ /* 0x000fe20000000a00 */
[----:B------:R-:W-:Y:S01]  /*11be0*/  LEA.HI.X R205, R130, UR11, R52, 0x1, P0 ;  /* 0x0000000b82cd7c11 */ /* 0x000fe200080f0c34 */
[----:B------:R-:W-:Y:S01]  /*11bf0*/  IMAD.IADD R3, R59, 0x1, -R4 ;  /* 0x000000013b037824 */ /* 0x000fe200078e0a04 */
[----:B------:R-:W-:Y:S01]  /*11c00*/  LOP3.LUT R5, R5, 0xfffffffe, RZ, 0xc0, !PT ;  /* 0xfffffffe05057812 */ /* 0x000fe200078ec0ff */
[----:B------:R-:W-:-:S03]  /*11c10*/  ULDC UR5, c[0x0][0x398] ;  /* 0x0000e60000057ab9 */ /* 0x000fc60000000800 */
[-C--:B------:R-:W-:Y:S01]  /*11c20*/  ISETP.GE.AND P5, PT, R2, R3.reuse, PT ;  /* 0x000000030200720c */ /* 0x080fe20003fa6270 */
[----:B------:R-:W-:Y:S01]  /*11c30*/  IMAD.IADD R60, R60, 0x1, -R5 ;  /* 0x000000013c3c7824 */ /* 0x000fe200078e0a05 */
[-C--:B------:R-:W-:Y:S01]  /*11c40*/  ISETP.GE.AND P2, PT, R12, R3.reuse, PT ;  /* 0x000000030c00720c */ /* 0x080fe20003f46270 */
[----:B------:R-:W-:Y:S01]  /*11c50*/  IMAD.MOV.U32 R5, RZ, RZ, 0x20 ;  /* 0x00000020ff057424 */ /* 0x000fe200078e00ff */
[-C--:B------:R-:W-:Y:S02]  /*11c60*/  ISETP.GE.AND P1, PT, R140, R3.reuse, PT ;  /* 0x000000038c00720c */ /* 0x080fe40003f26270 */
[-C--:B------:R-:W-:Y:S02]  /*11c70*/  ISETP.GE.AND P6, PT, R0, R3.reuse, PT ;  /* 0x000000030000720c */ /* 0x080fe40003fc6270 */
[----:B------:R-:W-:Y:S02]  /*11c80*/  ISETP.GE.AND P4, PT, R2, R3, PT ;  /* 0x000000030200720c */ /* 0x000fe40003f86270 */
[----:B------:R-:W-:-:S03]  /*11c90*/  SHF.R.S32.HI R2, RZ, 0x1f, R127 ;  /* 0x0000001fff027819 */ /* 0x000fc6000001147f */
[----:B-1234-:R-:W1:Y:S01]  /*11ca0*/  @!P5 LDC.64 R8, c[0x0][0x248] ;  /* 0x00009200ff08db82 */ /* 0x01ee620000000a00 */
[----:B------:R-:W-:-:S03]  /*11cb0*/  LEA.HI R2, R2, R127, RZ, 0x3 ;  /* 0x0000007f02027211 */ /* 0x000fc600078f18ff */
[----:B------:R-:W-:Y:S02]  /*11cc0*/  @!P1 IMAD.MOV.U32 R207, RZ, RZ, R205 ;  /* 0x000000ffffcf9224 */ /* 0x000fe400078e00cd */
[CC--:B------:R-:W-:Y:S02]  /*11cd0*/  @!P6 LEA R14, P0, R54.reuse, R206.reuse, 0x1 ;  /* 0x000000ce360ee211 */ /* 0x0c0fe400078008ff */
[----:B------:R-:W2:Y:S01]  /*11ce0*/  @!P2 LDC.64 R6, c[0x0][0x248] ;  /* 0x00009200ff06ab82 */ /* 0x000ea20000000a00 */
[----:B------:R-:W-:Y:S01]  /*11cf0*/  @!PT LDS RZ, [RZ] ;  /* 0x00000000fffff984 */ /* 0x000fe20000000800 */
[----:B------:R-:W-:Y:S01]  /*11d00*/  @!PT LDS RZ, [RZ] ;  /* 0x00000000fffff984 */ /* 0x000fe20000000800 */
[----:B------:R-:W-:Y:S01]  /*11d10*/  @!PT LDS RZ, [RZ] ;  /* 0x00000000fffff984 */ /* 0x000fe20000000800 */
[----:B------:R-:W-:Y:S01]  /*11d20*/  @!P1 LDGSTS.E.BYPASS.LTC128B.128 [R204+0x6000], desc[UR6][R206.64] ;  /* 0x06000000cecc9fae */ /* 0x000fe2000b901d46 */
[----:B------:R-:W-:Y:S02]  /*11d30*/  @!P6 LEA.HI.X R15, R54, R205, R53, 0x1, P0 ;  /* 0x000000cd360fe211 */ /* 0x000fe400000f0c35 */
[----:B------:R-:W-:Y:S01]  /*11d40*/  ISETP.GE.AND P0, PT, R12, R3, PT ;  /* 0x000000030c00720c */ /* 0x000fe20003f06270 */
[----:B------:R-:W-:Y:S04]  /*11d50*/  @!P1 LDGSTS.E.BYPASS.LTC128B.128 [R204+0x8000], desc[UR6][R206.64+0x80] ;  /* 0x08000080cecc9fae */ /* 0x000fe8000b901d46 */
[----:B------:R3:W-:Y:S04]  /*11d60*/  @!P1 LDGSTS.E.BYPASS.LTC128B.128 [R204+0xa000], desc[UR6][R206.64+0x100] ;  /* 0x0a000100cecc9fae */ /* 0x0007e8000b901d46 */
[----:B------:R-:W-:Y:S01]  /*11d70*/  @!P6 LDGSTS.E.BYPASS.LTC128B.128 [R204+0x6800], desc[UR6][R14.64] ;  /* 0x068000000eccefae */ /* 0x000fe2000b901d46 */
[----:B-1----:R-:W-:-:S03]  /*11d80*/  @!P5 LEA R10, P1, R8, R206, 0x6 ;  /* 0x000000ce080ad211 */ /* 0x002fc600078230ff */
[----:B------:R-:W-:Y:S01]  /*11d90*/  @!P6 LDGSTS.E.BYPASS.LTC128B.128 [R204+0x8800], desc[UR6][R14.64+0x80] ;  /* 0x088000800eccefae */ /* 0x000fe2000b901d46 */
[----:B------:R-:W-:-:S03]  /*11da0*/  @!P5 LEA.HI.X R11, R8, R205, R9, 0x6, P1 ;  /* 0x000000cd080bd211 */ /* 0x000fc600008f3409 */
[----:B------:R-:W-:Y:S01]  /*11db0*/  @!P6 LDGSTS.E.BYPASS.LTC128B.128 [R204+0xa800], desc[UR6][R14.64+0x100] ;  /* 0x0a8001000eccefae */ /* 0x000fe2000b901d46 */
[-C--:B------:R-:W-:Y:S01]  /*11dc0*/  ISETP.GE.AND P1, PT, R140, R3.reuse, PT ;  /* 0x000000038c00720c */ /* 0x080fe20003f26270 */
[----:B--2---:R-:W-:Y:S02]  /*11dd0*/  @!P2 IMAD R7, R7, 0x60, RZ ;  /* 0x000000600707a824 */ /* 0x004fe400078e02ff */
[----:B------:R-:W-:Y:S01]  /*11de0*/  @!P5 LDGSTS.E.BYPASS.LTC128B.128 [R204+0x7000], desc[UR6][R10.64] ;  /* 0x070000000accdfae */ /* 0x000fe2000b901d46 */
[----:B------:R-:W-:Y:S01]  /*11df0*/  ISETP.GE.AND P6, PT, R0, R3, PT ;  /* 0x000000030000720c */ /* 0x000fe20003fc6270 */
[----:B------:R-:W-:Y:S02]  /*11e00*/  IMAD.SHL.U32 R0, R60, 0x8, RZ ;  /* 0x000000083c007824 */ /* 0x000fe400078e00ff */
[----:B------:R-:W-:Y:S04]  /*11e10*/  @!P5 LDGSTS.E.BYPASS.LTC128B.128 [R204+0x9000], desc[UR6][R10.64+0x80] ;  /* 0x090000800accdfae */ /* 0x000fe8000b901d46 */
[----:B------:R-:W-:Y:S01]  /*11e20*/  @!P5 LDGSTS.E.BYPASS.LTC128B.128 [R204+0xb000], desc[UR6][R10.64+0x100] ;  /* 0x0b0001000accdfae */ /* 0x000fe2000b901d46 */
[----:B---3--:R-:W-:-:S02]  /*11e30*/  @!P2 IMAD.MOV.U32 R207, RZ, RZ, R205 ;  /* 0x000000ffffcfa224 */ /* 0x008fc400078e00cd */
[----:B------:R-:W-:-:S04]  /*11e40*/  @!P2 IMAD.WIDE.U32 R8, R6, 0x60, R206 ;  /* 0x000000600608a825 */ /* 0x000fc800078e00ce */
[----:B------:R-:W-:Y:S02]  /*11e50*/  @!P2 IMAD.IADD R7, R7, 0x1, R9 ;  /* 0x000000010707a824 */ /* 0x000fe400078e0209 */
[----:B------:R-:W-:Y:S02]  /*11e60*/  @!P2 IMAD.MOV.U32 R6, RZ, RZ, R8 ;  /* 0x000000ffff06a224 */ /* 0x000fe400078e0008 */
[----:B------:R-:W-:-:S03]  /*11e70*/  IMAD.SHL.U32 R8, R58, 0x40, RZ ;  /* 0x000000403a087824 */ /* 0x000fc600078e00ff */
[----:B------:R-:W-:Y:S02]  /*11e80*/  @!P2 LDGSTS.E.BYPASS.LTC128B.128 [R204+0x7800], desc[UR6][R6.64] ;  /* 0x0780000006ccafae */ /* 0x000fe4000b901d46 */
[----:B------:R-:W-:Y:S02]  /*11e90*/  LOP3.LUT R8, R8, 0x1c0, RZ, 0xc0, !PT ;  /* 0x000001c008087812 */ /* 0x000fe400078ec0ff */
[----:B------:R-:W-:Y:S02]  /*11ea0*/  @!P2 LDGSTS.E.BYPASS.LTC128B.128 [R204+0x9800], desc[UR6][R6.64+0x80] ;  /* 0x0980008006ccafae */ /* 0x000fe4000b901d46 */
[----:B------:R-:W-:Y:S02]  /*11eb0*/  LOP3.LUT R197, R8, 0x8, R197, 0xf8, !PT ;  /* 0x0000000808c57812 */ /* 0x000fe400078ef8c5 */
[----:B------:R1:W-:Y:S01]  /*11ec0*/  @!P2 LDGSTS.E.BYPASS.LTC128B.128 [R204+0xb800], desc[UR6][R6.64+0x100] ;  /* 0x0b80010006ccafae */ /* 0x0003e2000b901d46 */
[----:B------:R-:W-:Y:S02]  /*11ed0*/  SHF.R.U32.HI R8, RZ, 0x3, R8 ;  /* 0x00000003ff087819 */ /* 0x000fe40000011608 */
[----:B------:R-:W-:Y:S01]  /*11ee0*/  LEA R210, P2, R138, UR8, 0x1 ;  /* 0x000000088ad27c11 */ /* 0x000fe2000f8408ff */
[----:B------:R-:W0:Y:S01]  /*11ef0*/  LDGDEPBAR ;  /* 0x00000000000079af */ /* 0x000e220000000000 */
[----:B------:R-:W-:-:S02]  /*11f00*/  LOP3.LUT R197, R197, R8, RZ, 0x3c, !PT ;  /* 0x00000008c5c57212 */ /* 0x000fc400078e3cff */
[----:B------:R-:W2:Y:S01]  /*11f10*/  @!P0 LDC.64 R8, c[0x0][0x250] ;  /* 0x00009400ff088b82 */ /* 0x000ea20000000a00 */
[----:B------:R-:W-:Y:S02]  /*11f20*/  LEA.HI.X R211, R138, UR9, R133, 0x1, P2 ;  /* 0x000000098ad37c11 */ /* 0x000fe400090f0c85 */
[----:B------:R-:W-:-:S05]  /*11f30*/  IMAD R197, R60, 0x200, R197 ;  /* 0x000002003cc57824 */ /* 0x000fca00078e02c5 */
[----:B------:R-:W-:-:S05]  /*11f40*/  LEA R197, R197, UR4, 0x1 ;  /* 0x00000004c5c57c11 */ /* 0x000fca000f8e08ff */
[----:B------:R-:W-:Y:S01]  /*11f50*/  VIADD R195, R197, 0x6020 ;  /* 0x00006020c5c37836 */ /* 0x000fe20000000000 */
[----:B-1----:R-:W-:Y:S01]  /*11f60*/  LOP3.LUT R6, R2, 0xfffffff8, RZ, 0xc0, !PT ;  /* 0xfffffff802067812 */ /* 0x002fe200078ec0ff */
[----:B------:R-:W-:-:S04]  /*11f70*/  DEPBAR.LE SB0, 0x0 ;  /* 0x000080000000791a */ /* 0x000fc80000000000 */
[----:B------:R-:W-:Y:S01]  /*11f80*/  IMAD.IADD R127, R127, 0x1, -R6 ;  /* 0x000000017f7f7824 */ /* 0x000fe200078e0a06 */
[----:B------:R-:W-:Y:S01]  /*11f90*/  BAR.SYNC.DEFER_BLOCKING 0x0 ;  /* 0x0000000000007b1d */ /* 0x000fe20000010000 */
[----:B------:R-:W-:Y:S02]  /*11fa0*/  IMAD.SHL.U32 R2, R2, 0x40, RZ ;  /* 0x0000004002027824 */ /* 0x000fe400078e00ff */
[----:B------:R-:W-:Y:S02]  /*11fb0*/  IMAD.SHL.U32 R3, R127, 0x40, RZ ;  /* 0x000000407f037824 */ /* 0x000fe400078e00ff */
[----:B--2---:R-:W-:-:S03]  /*11fc0*/  @!P0 IMAD.WIDE.U32 R14, R8, 0x60, R210 ;  /* 0x00000060080e8825 */ /* 0x004fc600078e00d2 */
[----:B------:R-:W1:Y:S01]  /*11fd0*/  @!P4 LDC.64 R6, c[0x0][0x250] ;  /* 0x00009400ff06cb82 */ /* 0x000e620000000a00 */
[----:B------:R-:W-:Y:S01]  /*11fe0*/  LOP3.LUT R3, R3, 0x1c0, RZ, 0xc0, !PT ;  /* 0x000001c003037812 */ /* 0x000fe200078ec0ff */
[----:B------:R-:W-:-:S03]  /*11ff0*/  @!P0 IMAD R9, R9, 0x60, RZ ;  /* 0x0000006009098824 */ /* 0x000fc600078e02ff */
[----:B------:R-:W-:Y:S01]  /*12000*/  LOP3.LUT R0, R3, 0x8, R0, 0xf8, !PT ;  /* 0x0000000803007812 */ /* 0x000fe200078ef800 */
[----:B------:R-:W-:Y:S01]  /*12010*/  @!P0 IMAD.IADD R15, R9, 0x1, R15 ;  /* 0x00000001090f8824 */ /* 0x000fe200078e020f */
[----:B------:R-:W-:-:S04]  /*12020*/  SHF.R.U32.HI R3, RZ, 0x3, R3 ;  /* 0x00000003ff037819 */ /* 0x000fc80000011603 */
[----:B------:R-:W-:Y:S01]  /*12030*/  LOP3.LUT R3, R0, R3, RZ, 0x3c, !PT ;  /* 0x0000000300037212 */ /* 0x000fe200078e3cff */
[----:B------:R-:W-:Y:S01]  /*12040*/  VIADD R0, R197, 0x6000 ;  /* 0x00006000c5007836 */ /* 0x000fe20000000000 */
[----:B------:R-:W-:Y:S04]  /*12050*/  @P1 STS.128 [R204+0xc000], RZ ;  /* 0x00c000ffcc001388 */ /* 0x000fe80000000c00 */
[----:B------:R-:W-:Y:S01]  /*12060*/  @P1 STS.128 [R204+0xe000], RZ ;  /* 0x00e000ffcc001388 */ /* 0x000fe20000000c00 */
[----:B-1----:R-:W-:-:S03]  /*12070*/  @!P4 LEA R12, P5, R6, R210, 0x6 ;  /* 0x000000d2060cc211 */ /* 0x002fc600078a30ff */
[----:B------:R-:W-:Y:S01]  /*12080*/  @P1 STS.128 [R204+0x10000], RZ ;  /* 0x010000ffcc001388 */ /* 0x000fe20000000c00 */
[----:B------:R-:W-:Y:S01]  /*12090*/  @!P4 LEA.HI.X R13, R6, R211, R7, 0x6, P5 ;  /* 0x000000d3060dc211 */ /* 0x000fe200028f3407 */
[----:B------:R-:W-:Y:S02]  /*120a0*/  IMAD.MOV.U32 R7, RZ, RZ, 0x10 ;  /* 0x00000010ff077424 */ /* 0x000fe400078e00ff */
[----:B------:R-:W-:Y:S01]  /*120b0*/  @!PT LDS RZ, [RZ] ;  /* 0x00000000fffff984 */ /* 0x000fe20000000800 */
[----:B------:R-:W-:Y:S01]  /*120c0*/  @!PT LDS RZ, [RZ] ;  /* 0x00000000fffff984 */ /* 0x000fe20000000800 */
[----:B------:R-:W-:Y:S01]  /*120d0*/  @!PT LDS RZ, [RZ] ;  /* 0x00000000fffff984 */ /* 0x000fe20000000800 */
[----:B------:R-:W-:Y:S01]  /*120e0*/  @!P1 LDGSTS.E.BYPASS.LTC128B.128 [R204+0xc000], desc[UR6][R210.64] ;  /* 0x0c000000d2cc9fae */ /* 0x000fe2000b901d46 */
[----:B------:R-:W-:-:S03]  /*120f0*/  LOP3.LUT R6, R2, 0xfffffe00, RZ, 0xc0, !PT ;  /* 0xfffffe0002067812 */ /* 0x000fc600078ec0ff */
[----:B------:R-:W-:Y:S02]  /*12100*/  @!P1 LDGSTS.E.BYPASS.LTC128B.128 [R204+0xe000], desc[UR6][R210.64+0x80] ;  /* 0x0e000080d2cc9fae */ /* 0x000fe4000b901d46 */
[C---:B------:R-:W-:Y:S02]  /*12110*/  IMAD R198, R56.reuse, 0x400, R6 ;  /* 0x0000040038c67824 */ /* 0x040fe400078e0206 */
[----:B------:R-:W-:Y:S01]  /*12120*/  @!P1 LDGSTS.E.BYPASS.LTC128B.128 [R204+0x10000], desc[UR6][R210.64+0x100] ;  /* 0x10000100d2cc9fae */ /* 0x000fe2000b901d46 */
[----:B------:R-:W-:Y:S01]  /*12130*/  @!P6 LEA R10, P1, R135, R210, 0x1 ;  /* 0x000000d2870ae211 */ /* 0x000fe200078208ff */
[----:B------:R-:W-:Y:S02]  /*12140*/  IMAD.IADD R198, R3, 0x1, R198 ;  /* 0x0000000103c67824 */ /* 0x000fe400078e02c6 */
[----:B------:R-:W-:Y:S01]  /*12150*/  @P6 STS.128 [R204+0xc800], RZ ;  /* 0x00c800ffcc006388 */ /* 0x000fe20000000c00 */
[----:B------:R-:W-:Y:S01]  /*12160*/  @!P6 LEA.HI.X R11, R135, R211, R136, 0x1, P1 ;  /* 0x000000d3870be211 */ /* 0x000fe200008f0c88 */
[----:B------:R-:W-:Y:S01]  /*12170*/  IMAD R56, R56, 0x10, R57 ;  /* 0x0000001038387824 */ /* 0x000fe200078e0239 */
[----:B------:R-:W-:Y:S01]  /*12180*/  LEA R198, R198, UR4, 0x1 ;  /* 0x00000004c6c67c11 */ /* 0x000fe2000f8e08ff */
[----:B------:R-:W-:Y:S01]  /*12190*/  @P6 STS.128 [R204+0xe800], RZ ;  /* 0x00e800ffcc006388 */ /* 0x000fe20000000c00 */
[----:B------:R-:W-:-:S03]  /*121a0*/  R2P PR, R127, 0x6 ;  /* 0x000000067f007804 */ /* 0x000fc60000000000 */
[----:B------:R-:W-:Y:S02]  /*121b0*/  @P6 STS.128 [R204+0x10800], RZ ;  /* 0x010800ffcc006388 */ /* 0x000fe40000000c00 */
[----:B------:R-:W-:Y:S02]  /*121c0*/  SEL R7, R7, 0xfffffff0, !P1 ;  /* 0xfffffff007077807 */ /* 0x000fe40004800000 */
[----:B------:R-:W-:Y:S01]  /*121d0*/  @!PT LDS RZ, [RZ] ;  /* 0x00000000fffff984 */ /* 0x000fe20000000800 */
[----:B------:R-:W-:Y:S01]  /*121e0*/  @!PT LDS RZ, [RZ] ;  /* 0x00000000fffff984 */ /* 0x000fe20000000800 */
[----:B------:R-:W-:Y:S01]  /*121f0*/  @!PT LDS RZ, [RZ] ;  /* 0x00000000fffff984 */ /* 0x000fe20000000800 */
[----:B------:R-:W-:Y:S01]  /*12200*/  @!P6 LDGSTS.E.BYPASS.LTC128B.128 [R204+0xc800], desc[UR6][R10.64] ;  /* 0x0c8000000accefae */ /* 0x000fe2000b901d46 */
[----:B------:R-:W-:Y:S02]  /*12210*/  SEL R5, R5, 0xffffffe0, !P2 ;  /* 0xffffffe005057807 */ /* 0x000fe40005000000 */
[----:B------:R-:W-:Y:S01]  /*12220*/  R2P PR, R58, 0x6 ;  /* 0x000000063a007804 */ /* 0x000fe20000000000 */
[----:B------:R-:W-:Y:S01]  /*12230*/  @!P6 LDGSTS.E.BYPASS.LTC128B.128 [R204+0xe800], desc[UR6][R10.64+0x80] ;  /* 0x0e8000800accefae */ /* 0x000fe2000b901d46 */
[--C-:B------:R-:W-:Y:S02]  /*12240*/  IMAD R196, R7, 0x2, R198.reuse ;  /* 0x0000000207c47824 */ /* 0x100fe400078e02c6 */
[C---:B------:R-:W-:Y:S01]  /*12250*/  IMAD R194, R5.reuse, 0x2, R198 ;  /* 0x0000000205c27824 */ /* 0x040fe200078e02c6 */
[----:B------:R-:W-:Y:S01]  /*12260*/  @!P6 LDGSTS.E.BYPASS.LTC128B.128 [R204+0x10800], desc[UR6][R10.64+0x100] ;  /* 0x108001000accefae */ /* 0x000fe2000b901d46 */
[----:B------:R-:W-:-:S03]  /*12270*/  IMAD R193, R5, 0x2, R196 ;  /* 0x0000000205c17824 */ /* 0x000fc600078e02c4 */
[----:B------:R-:W-:Y:S04]  /*12280*/  @P4 STS.128 [R204+0xd000], RZ ;  /* 0x00d000ffcc004388 */ /* 0x000fe80000000c00 */
[----:B------:R-:W-:Y:S01]  /*12290*/  @P4 STS.128 [R204+0xf000], RZ ;  /* 0x00f000ffcc004388 */ /* 0x000fe20000000c00 */
[----:B------:R-:W-:Y:S02]  /*122a0*/  @P1 VIADD R195, R0, 0xffffffe0 ;  /* 0xffffffe000c31836 */ /* 0x000fe40000000000 */
[----:B------:R-:W-:Y:S01]  /*122b0*/  IMAD.MOV.U32 R0, RZ, RZ, 0x40 ;  /* 0x00000040ff007424 */ /* 0x000fe200078e00ff */
[----:B------:R-:W-:Y:S01]  /*122c0*/  @P4 STS.128 [R204+0x11000], RZ ;  /* 0x011000ffcc004388 */ /* 0x000fe20000000c00 */
[C---:B------:R-:W-:Y:S02]  /*122d0*/  VIADD R187, R195.reuse, 0x800 ;  /* 0x00000800c3bb7836 */ /* 0x040fe40000000000 */
[C---:B------:R-:W-:Y:S01]  /*122e0*/  VIADD R186, R195.reuse, 0x1000 ;  /* 0x00001000c3ba7836 */ /* 0x040fe20000000000 */
[----:B------:R-:W-:Y:S01]  /*122f0*/  @!PT LDS RZ, [RZ] ;  /* 0x00000000fffff984 */ /* 0x000fe20000000800 */
[----:B------:R-:W-:Y:S01]  /*12300*/  @!PT LDS RZ, [RZ] ;  /* 0x00000000fffff984 */ /* 0x000fe20000000800 */
[----:B------:R-:W-:Y:S01]  /*12310*/  @!PT LDS RZ, [RZ] ;  /* 0x00000000fffff984 */ /* 0x000fe20000000800 */
[----:B------:R-:W-:Y:S01]  /*12320*/  @!P4 LDGSTS.E.BYPASS.LTC128B.128 [R204+0xd000], desc[UR6][R12.64] ;  /* 0x0d0000000ccccfae */ /* 0x000fe2000b901d46 */
[----:B------:R-:W-:Y:S01]  /*12330*/  SEL R0, R0, 0xffffffc0, !P2 ;  /* 0xffffffc000007807 */ /* 0x000fe20005000000 */
[----:B------:R-:W-:-:S02]  /*12340*/  VIADD R185, R195, 0x1800 ;  /* 0x00001800c3b97836 */ /* 0x000fc40000000000 */
[----:B------:R-:W-:Y:S01]  /*12350*/  @!P4 LDGSTS.E.BYPASS.LTC128B.128 [R204+0xf000], desc[UR6][R12.64+0x80] ;  /* 0x0f0000800ccccfae */ /* 0x000fe2000b901d46 */
[----:B------:R-:W-:Y:S02]  /*12360*/  VIADD R183, R195, 0x2000 ;  /* 0x00002000c3b77836 */ /* 0x000fe40000000000 */
[----:B------:R-:W-:Y:S01]  /*12370*/  IMAD.IADD R191, R197, 0x1, R0 ;  /* 0x00000001c5bf7824 */ /* 0x000fe200078e0200 */
[----:B------:R-:W-:Y:S01]  /*12380*/  @!P4 LDGSTS.E.BYPASS.LTC128B.128 [R204+0x11000], desc[UR6][R12.64+0x100] ;  /* 0x110001000ccccfae */ /* 0x000fe2000b901d46 */
[----:B------:R-:W-:Y:S01]  /*12390*/  IMAD.IADD R184, R0, 0x1, R195 ;  /* 0x0000000100b87824 */ /* 0x000fe200078e02c3 */
[----:B------:R-:W-:Y:S01]  /*123a0*/  SHF.R.S32.HI R0, RZ, 0x1f, R55 ;  /* 0x0000001fff007819 */ /* 0x000fe20000011437 */
[C---:B------:R-:W-:Y:S01]  /*123b0*/  VIADD R182, R195.reuse, 0x2800 ;  /* 0x00002800c3b67836 */ /* 0x040fe20000000000 */
[----:B------:R-:W-:Y:S01]  /*123c0*/  @P0 STS.128 [R204+0xd800], RZ ;  /* 0x00d800ffcc000388 */ /* 0x000fe20000000c00 */
[C---:B------:R-:W-:Y:S01]  /*123d0*/  VIADD R181, R195.reuse, 0x3000 ;  /* 0x00003000c3b57836 */ /* 0x040fe20000000000 */
[----:B------:R-:W-:Y:S01]  /*123e0*/  LEA.HI R0, R0, R55, RZ, 0x5 ;  /* 0x0000003700007211 */ /* 0x000fe200078f28ff */
[C---:B------:R-:W-:Y:S01]  /*123f0*/  VIADD R180, R195.reuse, 0x3800 ;  /* 0x00003800c3b47836 */ /* 0x040fe20000000000 */
[----:B------:R-:W-:Y:S01]  /*12400*/  @P0 STS.128 [R204+0xf800], RZ ;  /* 0x00f800ffcc000388 */ /* 0x000fe20000000c00 */
[C---:B------:R-:W-:Y:S01]  /*12410*/  VIADD R179, R195.reuse, 0x4000 ;  /* 0x00004000c3b37836 */ /* 0x040fe20000000000 */
[----:B------:R-:W-:Y:S01]  /*12420*/  LOP3.LUT R0, R0, 0xffffffe0, RZ, 0xc0, !PT ;  /* 0xffffffe000007812 */ /* 0x000fe200078ec0ff */
[C---:B------:R-:W-:Y:S01]  /*12430*/  VIADD R178, R195.reuse, 0x4800 ;  /* 0x00004800c3b27836 */ /* 0x040fe20000000000 */
[----:B------:R-:W-:Y:S01]  /*12440*/  @P0 STS.128 [R204+0x11800], RZ ;  /* 0x011800ffcc000388 */ /* 0x000fe20000000c00 */
[----:B------:R-:W-:-:S02]  /*12450*/  VIADD R177, R195, 0x5000 ;  /* 0x00005000c3b17836 */ /* 0x000fc40000000000 */
[C---:B------:R-:W-:Y:S01]  /*12460*/  IMAD.IADD R0, R55.reuse, 0x1, -R0 ;  /* 0x0000000137007824 */ /* 0x040fe200078e0a00 */
[----:B------:R-:W-:Y:S01]  /*12470*/  @!PT LDS RZ, [RZ] ;  /* 0x00000000fffff984 */ /* 0x000fe20000000800 */
[----:B------:R-:W-:Y:S01]  /*12480*/  @!PT LDS RZ, [RZ] ;  /* 0x00000000fffff984 */ /* 0x000fe20000000800 */
[----:B------:R-:W-:Y:S01]  /*12490*/  @!PT LDS RZ, [RZ] ;  /* 0x00000000fffff984 */ /* 0x000fe20000000800 */
[----:B------:R-:W-:Y:S01]  /*124a0*/  @!P0 LDGSTS.E.BYPASS.LTC128B.128 [R204+0xd800], desc[UR6][R14.64] ;  /* 0x0d8000000ecc8fae */ /* 0x000fe2000b901d46 */
[----:B------:R-:W-:Y:S02]  /*124b0*/  IMAD.SHL.U32 R55, R55, 0x2, RZ ;  /* 0x0000000237377824 */ /* 0x000fe400078e00ff */
[----:B------:R-:W-:Y:S01]  /*124c0*/  VIADD R176, R195, 0x5800 ;  /* 0x00005800c3b07836 */ /* 0x000fe20000000000 */
[----:B------:R-:W-:Y:S02]  /*124d0*/  @!P0 LDGSTS.E.BYPASS.LTC128B.128 [R204+0xf800], desc[UR6][R14.64+0x80] ;  /* 0x0f8000800ecc8fae */ /* 0x000fe4000b901d46 */
[----:B------:R-:W-:Y:S02]  /*124e0*/  LOP3.LUT R55, R55, 0x6, RZ, 0xc0, !PT ;  /* 0x0000000637377812 */ /* 0x000fe400078ec0ff */
[----:B------:R1:W-:Y:S03]  /*124f0*/  @!P0 LDGSTS.E.BYPASS.LTC128B.128 [R204+0x11800], desc[UR6][R14.64+0x100] ;  /* 0x118001000ecc8fae */ /* 0x0003e6000b901d46 */
[----:B------:R-:W-:Y:S01]  /*12500*/  IMAD.IADD R55, R4, 0x1, R55 ;  /* 0x0000000104377824 */ /* 0x000fe200078e0237 */
[----:B------:R-:W-:Y:S04]  /*12510*/  LDSM.16.M88.4 R24, [R198] ;  /* 0x00000000c618783b */ /* 0x000fe80000000200 */
[----:B------:R-:W2:Y:S04]  /*12520*/  LDSM.16.M88.4 R40, [R197+0x6800] ;  /* 0x00680000c528783b */ /* 0x000ea80000000200 */
[----:B------:R-:W3:Y:S04]  /*12530*/  LDSM.16.M88.4 R80, [R197+0x6000] ;  /* 0x00600000c550783b */ /* 0x000ee80000000200 */
[----:B------:R-:W4:Y:S04]  /*12540*/  LDSM.16.M88.4 R32, [R197+0x7000] ;  /* 0x00700000c520783b */ /* 0x000f280000000200 */
[----:B------:R-:W-:Y:S04]  /*12550*/  LDSM.16.M88.4 R68, [R196] ;  /* 0x00000000c444783b */ /* 0x000fe80000000200 */
[----:B------:R-:W-:Y:S04]  /*12560*/  LDSM.16.M88.4 R64, [R195+0x800] ;  /* 0x00080000c340783b */ /* 0x000fe80000000200 */
[----:B-1----:R-:W1:Y:S04]  /*12570*/  LDSM.16.M88.4 R12, [R197+0x7800] ;  /* 0x00780000c50c783b */ /* 0x002e680000000200 */
[----:B------:R-:W-:Y:S04]  /*12580*/  LDSM.16.M88.4 R48, [R195+0x1800] ;  /* 0x00180000c330783b */ /* 0x000fe80000000200 */
[----:B------:R-:W5:Y:S04]  /*12590*/  LDSM.16.M88.4 R72, [R195] ;  /* 0x00000000c348783b */ /* 0x000f680000000200 */
[----:B------:R-:W5:Y:S04]  /*125a0*/  LDSM.16.M88.4 R60, [R195+0x1000] ;  /* 0x00100000c33c783b */ /* 0x000f680000000200 */
[----:B------:R-:W-:Y:S01]  /*125b0*/  LDSM.16.M88.4 R20, [R194] ;  /* 0x00000000c214783b */ /* 0x000fe20000000200 */
[C---:B--2---:R-:W-:Y:S03]  /*125c0*/  HMMA.16816.F32 R44, R24.reuse, R40, RZ ;  /* 0x00000028182c723c */ /* 0x044fe600000018ff */
[----:B------:R-:W-:Y:S04]  /*125d0*/  LDSM.16.M88.4 R16, [R191+0x6000] ;  /* 0x00600000bf10783b */ /* 0x000fe80000000200 */
[----:B------:R-:W-:Y:S01]  /*125e0*/  LDSM.16.M88.4 R88, [R191+0x7000] ;  /* 0x00700000bf58783b */ /* 0x000fe20000000200 */
[C---:B---3--:R-:W-:Y:S03]  /*125f0*/  HMMA.16816.F32 R8, R24.reuse, R80, RZ ;  /* 0x000000501808723c */ /* 0x048fe600000018ff */
        /* <DEDUP_REMOVED lines=10> */
[C---:B------:R-:W-:Y:S06]  /*126a0*/  HMMA.16816.F32 R44, R68.reuse, R64, R44 ;  /* 0x00000040442c723c */ /* 0x040fec000000182c */
[C---:B-----5:R-:W-:Y:S06]  /*126b0*/  HMMA.16816.F32 R8, R68.reuse, R72, R8 ;  /* 0x000000484408723c */ /* 0x060fec0000001808 */
        /* <DEDUP_REMOVED lines=101> */
[----:B------:R-:W-:Y:S05]  /*12d10*/  LDSM.16.M88.4 R68, [R193+0x4000] ;  /* 0x00400000c144783b */ /* 0x000fea0000000200 */
[C---:B------:R-:W-:Y:S01]  /*12d20*/  HMMA.16816.F32 R40, R76.reuse, R26, R40 ;  /* 0x0000001a4c28723c */ /* 0x040fe20000001828 */
[----:B------:R-:W-:Y:S05]  /*12d30*/  LDSM.16.M88.4 R24, [R184+0x4800] ;  /* 0x00480000b818783b */ /* 0x000fea0000000200 */
[C---:B---3--:R-:W-:Y:S06]  /*12d40*/  HMMA.16816.F32 R36, R76.reuse, R60, R36 ;  /* 0x0000003c4c24723c */ /* 0x048fec0000001824 */
[C---:B------:R-:W-:Y:S06]  /*12d50*/  HMMA.16816.F32 R88, R76.reuse, R74, R88 ;  /* 0x0000004a4c58723c */ /* 0x040fec0000001858 */
[----:B------:R-:W-:Y:S01]  /*12d60*/  HMMA.16816.F32 R8, R76, R72, R8 ;  /* 0x000000484c08723c */ /* 0x000fe20000001808 */
[----:B------:R-:W2:Y:S05]  /*12d70*/  LDSM.16.M88.4 R72, [R184+0x4000] ;  /* 0x00400000b848783b */ /* 0x000eaa0000000200 */
[----:B-1----:R-:W-:Y:S06]  /*12d80*/  HMMA.16816.F32 R44, R16, R12, R44 ;  /* 0x0000000c102c723c */ /* 0x002fec000000182c */
[----:B------:R-:W-:Y:S01]  /*12d90*/  HMMA.16816.F32 R32, R76, R62, R32 ;  /* 0x0000003e4c20723c */ /* 0x000fe20000001820 */
[----:B------:R-:W-:Y:S01]  /*12da0*/  SHF.R.S32.HI R13, RZ, 0x1f, R0 ;  /* 0x0000001fff0d7819 */ /* 0x000fe20000011400 */
[----:B------:R-:W-:Y:S03]  /*12db0*/  LDSM.16.M88.4 R60, [R184+0x5000] ;  /* 0x00500000b83c783b */ /* 0x000fe60000000200 */
[----:B------:R-:W-:Y:S01]  /*12dc0*/  LEA.HI R0, R13, R0, RZ, 0x2 ;  /* 0x000000000d007211 */ /* 0x000fe200078f10ff */
[C---:B------:R-:W-:Y:S01]  /*12dd0*/  HMMA.16816.F32 R40, R16.reuse, R14, R40 ;  /* 0x0000000e1028723c */ /* 0x040fe20000001828 */
[----:B------:R-:W1:Y:S05]  /*12de0*/  LDSM.16.M88.4 R12, [R191+0xb800] ;  /* 0x00b80000bf0c783b */ /* 0x000e6a0000000200 */
[C---:B----4-:R-:W-:Y:S06]  /*12df0*/  HMMA.16816.F32 R36, R16.reuse, R20, R36 ;  /* 0x000000141024723c */ /* 0x050fec0000001824 */
[----:B------:R-:W-:Y:S01]  /*12e00*/  HMMA.16816.F32 R88, R16, R66, R88 ;  /* 0x000000421058723c */ /* 0x000fe20000001858 */
[----:B------:R-:W-:Y:S01]  /*12e10*/  SHF.R.S32.HI R21, RZ, 0x2, R0 ;  /* 0x00000002ff157819 */ /* 0x000fe20000011400 */
[----:B------:R-:W-:-:S03]  /*12e20*/  VIADD R20, R55, 0x1 ;  /* 0x0000000137147836 */ /* 0x000fc60000000000 */
[----:B------:R-:W-:Y:S01]  /*12e30*/  IADD3 R56, R56, 0x1, R21 ;  /* 0x0000000138387810 */ /* 0x000fe20007ffe015 */
[----:B------:R-:W-:Y:S03]  /*12e40*/  HMMA.16816.F32 R8, R16, R64, R8 ;  /* 0x000000401008723c */ /* 0x000fe60000001808 */
[----:B------:R-:W-:-:S03]  /*12e50*/  IADD3 R0, R59, R56, -R200 ;  /* 0x000000383b007210 */ /* 0x000fc60007ffe8c8 */
[----:B------:R-:W-:Y:S02]  /*12e60*/  HMMA.16816.F32 R28, R76, R84, R28 ;  /* 0x000000544c1c723c */ /* 0x000fe4000000181c */
[----:B------:R-:W-:-:S04]  /*12e70*/  VIADD R0, R0, UR5 ;  /* 0x0000000500007c36 */ /* 0x000fc80008000000 */
[----:B------:R-:W-:Y:S01]  /*12e80*/  HMMA.16816.F32 R32, R16, R22, R32 ;  /* 0x000000161020723c */ /* 0x000fe20000001820 */
[C---:B------:R-:W-:Y:S02]  /*12e90*/  VIMNMX R2, R0.reuse, R59, PT ;  /* 0x0000003b00027248 */ /* 0x040fe40003fe0100 */
[----:B------:R-:W-:Y:S02]  /*12ea0*/  VIADDMNMX R207, R0, 0x8, R59, PT ;  /* 0x0000000800cf7846 */ /* 0x000fe4000380013b */
[C---:B------:R-:W-:Y:S01]  /*12eb0*/  ISETP.GE.AND P1, PT, R20.reuse, R2, PT ;  /* 0x000000021400720c */ /* 0x040fe20003f26270 */
[----:B------:R-:W-:Y:S01]  /*12ec0*/  HMMA.16816.F32 R48, R76, R86, R48 ;  /* 0x000000564c30723c */ /* 0x000fe20000001830 */
[----:B------:R-:W-:Y:S02]  /*12ed0*/  ISETP.GE.AND P6, PT, R20, R207, PT ;  /* 0x000000cf1400720c */ /* 0x000fe40003fc6270 */
[----:B------:R-:W3:Y:S01]  /*12ee0*/  LDSM.16.M88.4 R20, [R184+0x5800] ;  /* 0x00580000b814783b */ /* 0x000ee20000000200 */
[----:B------:R-:W-:Y:S01]  /*12ef0*/  LOP3.LUT R0, R3, R6, RZ, 0xfc, !PT ;  /* 0x0000000603007212 */ /* 0x000fe200078efcff */
[C---:B------:R-:W-:Y:S01]  /*12f00*/  VIADD R3, R55.reuse, 0x8 ;  /* 0x0000000837037836 */ /* 0x040fe20000000000 */
[----:B--2---:R-:W-:Y:S01]  /*12f10*/  HMMA.16816.F32 R88, R68, R74, R88 ;  /* 0x0000004a4458723c */ /* 0x004fe20000001858 */
[----:B------:R-:W-:Y:S01]  /*12f20*/  VIADD R6, R55, 0x9 ;  /* 0x0000000937067836 */ /* 0x000fe20000000000 */
[----:B------:R-:W-:-:S04]  /*12f30*/  DEPBAR.LE SB0, 0x0 ;  /* 0x000080000000791a */ /* 0x000fc80000000000 */
[----:B------:R-:W-:Y:S01]  /*12f40*/  HMMA.16816.F32 R8, R68, R72, R8 ;  /* 0x000000484408723c */ /* 0x000fe20000001808 */
[CC--:B------:R-:W-:Y:S02]  /*12f50*/  ISETP.GE.AND P0, PT, R3.reuse, R2.reuse, PT ;  /* 0x000000020300720c */ /* 0x0c0fe40003f06270 */
[-C--:B------:R-:W-:Y:S01]  /*12f60*/  ISETP.GE.AND P4, PT, R3, R207.reuse, PT ;  /* 0x000000cf0300720c */ /* 0x080fe20003f86270 */
[C---:B------:R-:W-:Y:S01]  /*12f70*/  VIADD R3, R55.reuse, 0x11 ;  /* 0x0000001137037836 */ /* 0x040fe20000000000 */
[C---:B------:R-:W-:Y:S01]  /*12f80*/  ISETP.GE.AND P5, PT, R6.reuse, R2, PT ;  /* 0x000000020600720c */ /* 0x040fe20003fa6270 */
[----:B-1----:R-:W-:Y:S01]  /*12f90*/  HMMA.16816.F32 R28, R16, R12, R28 ;  /* 0x0000000c101c723c */ /* 0x002fe2000000181c */
[----:B------:R-:W-:Y:S01]  /*12fa0*/  ISETP.GE.AND P2, PT, R6, R207, PT ;  /* 0x000000cf0600720c */ /* 0x000fe20003f46270 */
[----:B------:R-:W-:-:S04]  /*12fb0*/  VIADD R6, R55, 0x10 ;  /* 0x0000001037067836 */ /* 0x000fc80000000000 */
[C---:B------:R-:W-:Y:S06]  /*12fc0*/  HMMA.16816.F32 R44, R68.reuse, R24, R44 ;  /* 0x00000018442c723c */ /* 0x040fec000000182c */
[----:B------:R-:W-:Y:S01]  /*12fd0*/  HMMA.16816.F32 R40, R68, R26, R40 ;  /* 0x0000001a4428723c */ /* 0x000fe20000001828 */
[----:B------:R-:W-:Y:S02]  /*12fe0*/  FSEL R57, R90, -INF , !P4 ;  /* 0xff8000005a397808 */ /* 0x000fe40006000000 */
[----:B------:R-:W-:Y:S02]  /*12ff0*/  FSEL R89, R89, -INF , !P5 ;  /* 0xff80000059597808 */ /* 0x000fe40006800000 */
[----:B------:R-:W-:Y:S01]  /*13000*/  ISETP.GE.AND P4, PT, R3, R2, PT ;  /* 0x000000020300720c */ /* 0x000fe20003f86270 */
[----:B------:R-:W-:Y:S01]  /*13010*/  HMMA.16816.F32 R48, R16, R14, R48 ;  /* 0x0000000e1030723c */ /* 0x000fe20000001830 */
[----:B------:R-:W-:-:S02]  /*13020*/  FSEL R65, R9, -INF , !P1 ;  /* 0xff80000009417808 */ /* 0x000fc40004800000 */
[-C--:B------:R-:W-:Y:S01]  /*13030*/  ISETP.GE.AND P5, PT, R3, R207.reuse, PT ;  /* 0x000000cf0300720c */ /* 0x080fe20003fa6270 */
[C---:B------:R-:W-:Y:S01]  /*13040*/  VIADD R3, R55.reuse, 0x18 ;  /* 0x0000001837037836 */ /* 0x040fe20000000000 */
[----:B------:R-:W-:Y:S01]  /*13050*/  ISETP.GE.AND P1, PT, R6, R2, PT ;  /* 0x000000020600720c */ /* 0x000fe20003f26270 */
[C---:B------:R-:W-:Y:S01]  /*13060*/  HMMA.16816.F32 R36, R68.reuse, R60, R36 ;  /* 0x0000003c4424723c */ /* 0x040fe20000001824 */
[----:B------:R-:W-:Y:S02]  /*13070*/  FSEL R59, R88, -INF , !P0 ;  /* 0xff800000583b7808 */ /* 0x000fe40004000000 */
[----:B------:R-:W-:Y:S01]  /*13080*/  ISETP.GE.AND P0, PT, R6, R207, PT ;  /* 0x000000cf0600720c */ /* 0x000fe20003f06270 */
[----:B------:R-:W-:Y:S01]  /*13090*/  VIADD R6, R55, 0x19 ;  /* 0x0000001937067836 */ /* 0x000fe20000000000 */
[----:B------:R-:W-:Y:S01]  /*130a0*/  FSEL R91, R91, -INF , !P2 ;  /* 0xff8000005b5b7808 */ /* 0x000fe20005000000 */
[----:B------:R-:W-:Y:S01]  /*130b0*/  HMMA.16816.F32 R32, R68, R62, R32 ;  /* 0x0000003e4420723c */ /* 0x000fe20000001820 */
[----:B------:R-:W-:-:S02]  /*130c0*/  FSEL R25, R44, -INF , !P1 ;  /* 0xff8000002c197808 */ /* 0x000fc40004800000 */
[CC--:B------:R-:W-:Y:S02]  /*130d0*/  ISETP.GE.AND P2, PT, R3.reuse, R2.reuse, PT ;  /* 0x000000020300720c */ /* 0x0c0fe40003f46270 */
[-C--:B------:R-:W-:Y:S01]  /*130e0*/  ISETP.GE.AND P1, PT, R3, R207.reuse, PT ;  /* 0x000000cf0300720c */ /* 0x080fe20003f26270 */
[C---:B---3--:R-:W-:Y:S01]  /*130f0*/  HMMA.16816.F32 R28, R68.reuse, R20, R28 ;  /* 0x00000014441c723c */ /* 0x048fe2000000181c */
[----:B------:R-:W-:Y:S01]  /*13100*/  VIADD R3, R55, 0x20 ;  /* 0x0000002037037836 */ /* 0x000fe20000000000 */
[----:B------:R-:W-:Y:S02]  /*13110*/  FSEL R13, R46, -INF , !P0 ;  /* 0xff8000002e0d7808 */ /* 0x000fe40004000000 */
[----:B------:R-:W-:Y:S01]  /*13120*/  FSEL R81, R45, -INF , !P4 ;  /* 0xff8000002d517808 */ /* 0x000fe20006000000 */
[----:B------:R-:W-:Y:S01]  /*13130*/  BAR.SYNC.DEFER_BLOCKING 0x0 ;  /* 0x0000000000007b1d */ /* 0x000fe20000010000 */
[C---:B------:R-:W-:Y:S01]  /*13140*/  ISETP.GE.AND P0, PT, R6.reuse, R2, PT ;  /* 0x000000020600720c */ /* 0x040fe20003f06270 */
[----:B------:R-:W-:Y:S01]  /*13150*/  HMMA.16816.F32 R48, R68, R22, R48 ;  /* 0x000000164430723c */ /* 0x000fe20000001830 */
        /* <DEDUP_REMOVED lines=36> */
[C---:B------:R-:W-:Y:S02]  /*133a0*/  ISETP.GE.AND P5, PT, R3.reuse, R2, PT ;  /* 0x000000020300720c */ /* 0x040fe40003fa6270 */
[----:B------:R-:W-:Y:S02]  /*133b0*/  ISETP.GE.AND P2, PT, R3, R207, PT ;  /* 0x000000cf0300720c */ /* 0x000fe40003f46270 */
[----:B------:R-:W-:-:S02]  /*133c0*/  FSEL R3, R8, -INF , !P0 ;  /* 0xff80000008037808 */ /* 0x000fc40004000000 */
[----:B------:R-:W-:Y:S02]  /*133d0*/  ISETP.GE.AND P0, PT, R6, R207, PT ;  /* 0x000000cf0600720c */ /* 0x000fe40003f06270 */
[----:B------:R-:W-:Y:S02]  /*133e0*/  FSEL R175, R30, -INF , !P4 ;  /* 0xff8000001eaf7808 */ /* 0x000fe40006000000 */
[----:B------:R-:W-:Y:S02]  /*133f0*/  FSEL R166, R51, -INF , !P0 ;  /* 0xff80000033a67808 */ /* 0x000fe40004000000 */
[----:B------:R-:W-:Y:S02]  /*13400*/  ISETP.GT.AND P0, PT, R208, R199, PT ;  /* 0x000000c7d000720c */ /* 0x000fe40003f04270 */
[----:B------:R-:W-:Y:S02]  /*13410*/  FSEL R213, R29, -INF , !P5 ;  /* 0xff8000001dd57808 */ /* 0x000fe40006800000 */
        /* <DEDUP_REMOVED lines=42> */
[----:B------:R-:W-:Y:S02]  /*136c0*/  ISETP.NE.AND P2, PT, R23, RZ, PT ;  /* 0x000000ff1700720c */ /* 0x000fe40003f45270 */
[----:B------:R-:W-:-:S05]  /*136d0*/  LOP3.LUT R6, RZ, R23, RZ, 0x33, !PT ;  /* 0x00000017ff067212 */ /* 0x000fca00078e33ff */
        /* <DEDUP_REMOVED lines=25> */
.L_x_3433:
[----:B------:R-:W-:Y:S02]  /*13870*/  ULDC UR12, c[0x0][0x248] ;  /* 0x00009200000c7ab9 */ /* 0x000fe40000000800 */
[----:B------:R-:W-:-:S06]  /*13880*/  USHF.L.U32 UR5, UR12, 0x6, URZ ;  /* 0x000000060c057899 */ /* 0x000fcc000800063f */
[----:B------:R-:W-:-:S04]  /*13890*/  IADD3 R29, RZ, -UR5, RZ ;  /* 0x80000005ff1d7c10 */ /* 0x000fc8000fffe0ff */
[----:B------:R-:W-:-:S07]  /*138a0*/  SHF.R.S32.HI R23, RZ, 0x1f, R29 ;  /* 0x0000001fff177819 */ /* 0x000fce000001141d */
.L_x_3434:
[----:B------:R-:W-:Y:S01]  /*138b0*/  IADD3 R54, P2, P1, R130, R29, R54 ;  /* 0x0000001d82367210 */ /* 0x000fe2000795e036 */
[----:B------:R-:W-:Y:S01]  /*138c0*/  USHF.L.U32 UR8, UR12, 0x5, URZ ;  /* 0x000000050c087899 */ /* 0x000fe2000800063f */
[C---:B------:R-:W-:Y:S01]  /*138d0*/  LEA R206, P5, R29.reuse, R206, 0x1 ;  /* 0x000000ce1dce7211 */ /* 0x040fe200078a08ff */
[----:B------:R-:W-:Y:S01]  /*138e0*/  ULDC UR5, c[0x0][0x24c] ;  /* 0x0000930000057ab9 */ /* 0x000fe20000000800 */
[C---:B------:R-:W-:Y:S01]  /*138f0*/  IADD3 R130, P4, R29.reuse, R130, RZ ;  /* 0x000000821d827210 */ /* 0x040fe20007f9e0ff */
[----:B------:R-:W-:Y:S01]  /*13900*/  USHF.L.U64.HI UR5, UR12, 0x5, UR5 ;  /* 0x000000050c057899 */ /* 0x000fe20008010205 */
[----:B------:R-:W-:Y:S01]  /*13910*/  LEA.HI.X R205, R29, R205, R23, 0x1, P5 ;  /* 0x000000cd1dcd7211 */ /* 0x000fe200028f0c17 */
[----:B------:R-:W-:Y:S01]  /*13920*/  IMAD.MOV.U32 R40, RZ, RZ, R206 ;  /* 0x000000ffff287224 */ /* 0x000fe200078e00ce */
[----:B------:R-:W-:Y:S01]  /*13930*/  IADD3.X R53, R52, R23, R53, P2, P1 ;  /* 0x0000001734357210 */ /* 0x000fe200017e2435 */
[----:B------:R-:W-:Y:S01]  /*13940*/  IMAD.X R23, R23, 0x1, R52, P4 ;  /* 0x0000000117177824 */ /* 0x000fe200020e0634 */
[----:B------:R-:W-:Y:S01]  /*13950*/  LEA R28, P2, R130, UR10, 0x1 ;  /* 0x0000000a821c7c11 */ /* 0x000fe2000f8408ff */
[----:B------:R-:W-:Y:S01]  /*13960*/  IMAD.MOV.U32 R41, RZ, RZ, R205 ;  /* 0x000000ffff297224 */ /* 0x000fe200078e00cd */
[----:B------:R-:W-:-:S02]  /*13970*/  LEA R22, P1, R54, UR10, 0x1 ;  /* 0x0000000a36167c11 */ /* 0x000fc4000f8208ff */
[----:B------:R-:W-:Y:S02]  /*13980*/  LEA.HI.X R29, R130, UR11, R23, 0x1, P2 ;  /* 0x0000000b821d7c11 */ /* 0x000fe400090f0c17 */
[----:B------:R-:W-:Y:S01]  /*13990*/  IADD3 R30, P2, R206, UR8, RZ ;  /* 0x00000008ce1e7c10 */ /* 0x000fe2000ff5e0ff */
[----:B------:R-:W-:Y:S01]  /*139a0*/  @!PT LDS RZ, [RZ] ;  /* 0x00000000fffff984 */ /* 0x000fe20000000800 */
[----:B------:R-:W-:Y:S01]  /*139b0*/  @!PT LDS RZ, [RZ] ;  /* 0x00000000fffff984 */ /* 0x000fe20000000800 */
[----:B------:R-:W-:Y:S01]  /*139c0*/  @!PT LDS RZ, [RZ] ;  /* 0x00000000fffff984 */ /* 0x000fe20000000800 */
[----:B------:R1:W-:Y:S01]  /*139d0*/  LDGSTS.E.BYPASS.LTC128B.128 [R204+0x6000], desc[UR6][R40.64] ;  /* 0x0600000028cc7fae */ /* 0x0003e2000b901d46 */
[----:B------:R-:W-:Y:S02]  /*139e0*/  LEA.HI.X R23, R54, UR11, R53, 0x1, P1 ;  /* 0x0000000b36177c11 */ /* 0x000fe400088f0c35 */
[----:B------:R-:W-:Y:S01]  /*139f0*/  IADD3.X R31, R205, UR5, RZ, P2, !PT ;  /* 0x00000005cd1f7c10 */ /* 0x000fe200097fe4ff */
[----:B------:R1:W-:Y:S01]  /*13a00*/  LDGSTS.E.BYPASS.LTC128B.128 [R204+0x8000], desc[UR6][R28.64+0x80] ;  /* 0x080000801ccc7fae */ /* 0x0003e2000b901d46 */
[----:B------:R-:W-:Y:S02]  /*13a10*/  IADD3 R34, P2, R30, UR8, RZ ;  /* 0x000000081e227c10 */ /* 0x000fe4000ff5e0ff */
[----:B------:R-:W-:Y:S01]  /*13a20*/  IADD3 R32, P1, R22, UR8, RZ ;  /* 0x0000000816207c10 */ /* 0x000fe2000ff3e0ff */
[----:B------:R1:W-:Y:S01]  /*13a30*/  LDGSTS.E.BYPASS.LTC128B.128 [R204+0xa000], desc[UR6][R28.64+0x100] ;  /* 0x0a0001001ccc7fae */ /* 0x0003e2000b901d46 */
[----:B------:R-:W-:-:S02]  /*13a40*/  IADD3.X R35, R31, UR5, RZ, P2, !PT ;  /* 0x000000051f237c10 */ /* 0x000fc400097fe4ff */
[----:B------:R-:W-:Y:S01]  /*13a50*/  IADD3.X R33, R23, UR5, RZ, P1, !PT ;  /* 0x0000000517217c10 */ /* 0x000fe20008ffe4ff */
[----:B------:R1:W-:Y:S01]  /*13a60*/  LDGSTS.E.BYPASS.LTC128B.128 [R204+0x6800], desc[UR6][R30.64] ;  /* 0x068000001ecc7fae */ /* 0x0003e2000b901d46 */
[----:B------:R-:W-:Y:S02]  /*13a70*/  IADD3 R36, P2, R34, UR8, RZ ;  /* 0x0000000822247c10 */ /* 0x000fe4000ff5e0ff */
[----:B------:R-:W-:Y:S01]  /*13a80*/  IADD3 R38, P1, R32, UR8, RZ ;  /* 0x0000000820267c10 */ /* 0x000fe2000ff3e0ff */
[----:B------:R1:W-:Y:S01]  /*13a90*/  LDGSTS.E.BYPASS.LTC128B.128 [R204+0x8800], desc[UR6][R22.64+0x80] ;  /* 0x0880008016cc7fae */ /* 0x0003e2000b901d46 */
[----:B------:R-:W-:Y:S02]  /*13aa0*/  IADD3.X R37, R35, UR5, RZ, P2, !PT ;  /* 0x0000000523257c10 */ /* 0x000fe400097fe4ff */
[----:B------:R-:W-:Y:S01]  /*13ab0*/  IADD3.X R39, R33, UR5, RZ, P1, !PT ;  /* 0x0000000521277c10 */ /* 0x000fe20008ffe4ff */
        /* <DEDUP_REMOVED lines=8> */
.L_x_3432:
        /* <DEDUP_REMOVED lines=27> */
[----:B-1----:R-:W-:Y:S02]  /*13cf0*/  FMNMX.FTZ R23, R209, R6, !PT ;  /* 0x00000006d1177209 */ /* 0x002fe40007810000 */
[----:B------:R-:W-:Y:S02]  /*13d00*/  LEA R192, R0, UR4, 0x1 ;  /* 0x0000000400c07c11 */ /* 0x000fe4000f8e08ff */
[----:B------:R-:W-:Y:S02]  /*13d10*/  FMNMX.FTZ R8, R174, R23, !PT ;  /* 0x00000017ae087209 */ /* 0x000fe40007810000 */
[----:B------:R-:W-:Y:S01]  /*13d20*/  FMNMX.FTZ R23, R169, R4, !PT ;  /* 0x00000004a9177209 */ /* 0x000fe20007810000 */
[----:B------:R-:W-:Y:S01]  /*13d30*/  LDSM.16.MT88.4 R68, [R192+0xe000] ;  /* 0x00e00000c044783b */ /* 0x000fe20000004200 */
[----:B------:R-:W-:-:S02]  /*13d40*/  LEA R190, R7, R192, 0x1 ;  /* 0x000000c007be7211 */ /* 0x000fc400078e08ff */
[----:B------:R-:W-:Y:S01]  /*13d50*/  FMNMX.FTZ R6, R166, R23, !PT ;  /* 0x00000017a6067209 */ /* 0x000fe20007810000 */
[----:B------:R-:W1:Y:S01]  /*13d60*/  SHFL.BFLY PT, R29, R8, 0x2, 0x1f ;  /* 0x0c401f00081d7f89 */ /* 0x000e6200000e0000 */
[C---:B------:R-:W-:Y:S02]  /*13d70*/  LEA R189, R5.reuse, R192, 0x1 ;  /* 0x000000c005bd7211 */ /* 0x040fe400078e08ff */
[----:B------:R-:W-:Y:S01]  /*13d80*/  LEA R188, R5, R190, 0x1 ;  /* 0x000000be05bc7211 */ /* 0x000fe200078e08ff */
[----:B------:R-:W2:Y:S04]  /*13d90*/  SHFL.BFLY PT, R23, R6, 0x2, 0x1f ;  /* 0x0c401f0006177f89 */ /* 0x000ea800000e0000 */
        /* <DEDUP_REMOVED lines=25> */
[C---:B------:R-:W-:Y:S01]  /*13f30*/  FSETP.NEU.FTZ.AND P1, PT, R3.reuse, -INF , PT ;  /* 0xff8000000300780b */ /* 0x040fe20003f3d000 */
[----:B------:R-:W-:Y:S01]  /*13f40*/  FMUL.FTZ R170, R3, UR10 ;  /* 0x0000000a03aa7c20 */ /* 0x000fe20008410000 */
[----:B------:R-:W-:Y:S01]  /*13f50*/  MUFU.EX2 R159, R159 ;  /* 0x0000009f009f7308 */ /* 0x000fe20000000800 */
[--C-:B------:R-:W-:Y:S01]  /*13f60*/  FFMA.FTZ R153, R25, UR10, -R212.reuse ;  /* 0x0000000a19997c23 */ /* 0x100fe200080108d4 */
[--C-:B------:R-:W-:Y:S01]  /*13f70*/  FFMA.FTZ R150, R81, UR10, -R212.reuse ;  /* 0x0000000a51967c23 */ /* 0x100fe200080108d4 */
[--C-:B------:R-:W-:Y:S01]  /*13f80*/  FFMA.FTZ R151, R27, UR10, -R212.reuse ;  /* 0x0000000a1b977c23 */ /* 0x100fe200080108d4 */
[----:B------:R-:W-:Y:S01]  /*13f90*/  FSEL R170, R170, RZ, P1 ;  /* 0x000000ffaaaa7208 */ /* 0x000fe20000800000 */
[--C-:B------:R-:W-:Y:S01]  /*13fa0*/  FFMA.FTZ R0, R19, UR10, -R212.reuse ;  /* 0x0000000a13007c23 */ /* 0x100fe200080108d4 */
[----:B------:R-:W-:Y:S01]  /*13fb0*/  LDSM.16.MT88.4 R140, [R192+0xc800] ;  /* 0x00c80000c08c783b */ /* 0x000fe20000004200 */
[----:B------:R-:W-:Y:S01]  /*13fc0*/  FFMA.FTZ R164, R165, UR10, -R212 ;  /* 0x0000000aa5a47c23 */ /* 0x000fe200080108d4 */
[----:B------:R-:W1:Y:S01]  /*13fd0*/  MUFU.EX2 R158, R158 ;  /* 0x0000009e009e7308 */ /* 0x000e620000000800 */
        /* <DEDUP_REMOVED lines=9> */
[----:B------:R-:W-:Y:S01]  /*14070*/  FFMA.FTZ R148, R17, UR10, -R170 ;  /* 0x0000000a11947c23 */ /* 0x000fe200080108aa */
[--C-:B------:R-:W-:Y:S01]  /*14080*/  FFMA.FTZ R162, R223, UR10, -R212.reuse ;  /* 0x0000000adfa27c23 */ /* 0x100fe200080108d4 */
[--C-:B------:R-:W-:Y:S01]  /*14090*/  FFMA.FTZ R163, R163, UR10, -R212.reuse ;  /* 0x0000000aa3a37c23 */ /* 0x100fe200080108d4 */
[----:B------:R-:W3:Y:S01]  /*140a0*/  LDSM.16.MT88.4 R8, [R192+0xe800] ;  /* 0x00e80000c008783b */ /* 0x000ee20000004200 */
[----:B------:R-:W-:Y:S01]  /*140b0*/  FFMA.FTZ R165, R221, UR10, -R212 ;  /* 0x0000000adda57c23 */ /* 0x000fe200080108d4 */
[--C-:B------:R-:W-:Y:S01]  /*140c0*/  FFMA.FTZ R167, R167, UR10, -R170.reuse ;  /* 0x0000000aa7a77c23 */ /* 0x100fe200080108aa */
[----:B------:R-:W4:Y:S01]  /*140d0*/  MUFU.EX2 R154, R154 ;  /* 0x0000009a009a7308 */ /* 0x000f220000000800 */
[----:B-1----:R-:W-:Y:S01]  /*140e0*/  F2FP.F16.F32.PACK_AB R116, R158, R159 ;  /* 0x0000009f9e74723e */ /* 0x002fe200000000ff */
[----:B------:R-:W1:Y:S01]  /*140f0*/  LDSM.16.MT88.4 R20, [R189+0xe800] ;  /* 0x00e80000bd14783b */ /* 0x000e620000004200 */
[--C-:B------:R-:W-:Y:S01]  /*14100*/  FFMA.FTZ R168, R219, UR10, -R170.reuse ;  /* 0x0000000adba87c23 */ /* 0x100fe200080108aa */
[--C-:B------:R-:W-:Y:S01]  /*14110*/  FFMA.FTZ R172, R217, UR10, -R170.reuse ;  /* 0x0000000ad9ac7c23 */ /* 0x100fe200080108aa */
[----:B------:R-:W-:Y:S01]  /*14120*/  FFMA.FTZ R173, R173, UR10, -R170 ;  /* 0x0000000aadad7c23 */ /* 0x000fe200080108aa */
[----:B------:R-:W5:Y:S01]  /*14130*/  LDSM.16.MT88.4 R16, [R188+0xe800] ;  /* 0x00e80000bc10783b */ /* 0x000f620000004200 */
[--C-:B------:R-:W-:Y:S01]  /*14140*/  FFMA.FTZ R214, R215, UR10, -R212.reuse ;  /* 0x0000000ad7d67c23 */ /* 0x100fe200080108d4 */
[----:B------:R-:W-:Y:S01]  /*14150*/  MUFU.EX2 R160, R160 ;  /* 0x000000a000a07308 */ /* 0x000fe20000000800 */
[--C-:B------:R-:W-:Y:S01]  /*14160*/  FFMA.FTZ R213, R213, UR10, -R212.reuse ;  /* 0x0000000ad5d57c23 */ /* 0x100fe200080108d4 */
[----:B------:R-:W-:Y:S01]  /*14170*/  LDSM.16.MT88.4 R28, [R188+0xc800] ;  /* 0x00c80000bc1c783b */ /* 0x000fe20000004200 */
[--C-:B------:R-:W-:Y:S01]  /*14180*/  FFMA.FTZ R209, R209, UR10, -R212.reuse ;  /* 0x0000000ad1d17c23 */ /* 0x100fe200080108d4 */
[----:B------:R-:W-:Y:S01]  /*14190*/  FFMA.FTZ R174, R174, UR10, -R212 ;  /* 0x0000000aaeae7c23 */ /* 0x000fe200080108d4 */
[--C-:B------:R-:W-:Y:S01]  /*141a0*/  FFMA.FTZ R175, R175, UR10, -R170.reuse ;  /* 0x0000000aafaf7c23 */ /* 0x100fe200080108aa */
[----:B------:R-:W-:Y:S01]  /*141b0*/  LDSM.16.MT88.4 R24, [R190+0xe800] ;  /* 0x00e80000be18783b */ /* 0x000fe20000004200 */
[--C-:B------:R-:W-:Y:S01]  /*141c0*/  FFMA.FTZ R212, R171, UR10, -R170.reuse ;  /* 0x0000000aabd47c23 */ /* 0x100fe200080108aa */
[----:B------:R-:W2:Y:S01]  /*141d0*/  MUFU.EX2 R161, R161 ;  /* 0x000000a100a17308 */ /* 0x000ea20000000800 */
[----:B----4-:R-:W-:Y:S01]  /*141e0*/  F2FP.F16.F32.PACK_AB R118, R154, R157 ;  /* 0x0000009d9a76723e */ /* 0x010fe200000000ff */
[--C-:B------:R-:W-:Y:S01]  /*141f0*/  FFMA.FTZ R169, R169, UR10, -R170.reuse ;  /* 0x0000000aa9a97c23 */ /* 0x100fe200080108aa */
[----:B------:R-:W-:Y:S01]  /*14200*/  FFMA.FTZ R166, R166, UR10, -R170 ;  /* 0x0000000aa6a67c23 */ /* 0x000fe200080108aa */
[----:B------:R-:W-:-:S04]  /*14210*/  FADD.FTZ R158, R159, R158 ;  /* 0x0000009e9f9e7221 */ /* 0x000fc80000010000 */
[----:B------:R-:W-:Y:S01]  /*14220*/  MUFU.EX2 R156, R156 ;  /* 0x0000009c009c7308 */ /* 0x000fe20000000800 */
[----:B------:R-:W-:-:S04]  /*14230*/  FADD.FTZ R157, R157, R158 ;  /* 0x0000009e9d9d7221 */ /* 0x000fc80000010000 */
[----:B------:R-:W-:-:S03]  /*14240*/  FADD.FTZ R154, R154, R157 ;  /* 0x0000009d9a9a7221 */ /* 0x000fc60000010000 */
[----:B------:R-:W4:Y:S01]  /*14250*/  MUFU.EX2 R155, R155 ;  /* 0x0000009b009b7308 */ /* 0x000f220000000800 */
[----:B--2---:R-:W-:Y:S01]  /*14260*/  F2FP.F16.F32.PACK_AB R117, R161, R160 ;  /* 0x000000a0a175723e */ /* 0x004fe200000000ff */
[----:B------:R-:W-:-:S06]  /*14270*/  FADD.FTZ R161, R160, R161 ;  /* 0x000000a1a0a17221 */ /* 0x000fcc0000010000 */
[----:B------:R-:W-:Y:S08]  /*14280*/  MUFU.EX2 R153, R153 ;  /* 0x0000009900997308 */ /* 0x000ff00000000800 */
[----:B------:R-:W2:Y:S01]  /*14290*/  MUFU.EX2 R150, R150 ;  /* 0x0000009600967308 */ /* 0x000ea20000000800 */
[----:B----4-:R-:W-:Y:S01]  /*142a0*/  F2FP.F16.F32.PACK_AB R119, R155, R156 ;  /* 0x0000009c9b77723e */ /* 0x010fe200000000ff */
[----:B------:R-:W-:-:S04]  /*142b0*/  FADD.FTZ R156, R156, R161 ;  /* 0x000000a19c9c7221 */ /* 0x000fc80000010000 */
[----:B------:R-:W-:Y:S02]  /*142c0*/  FADD.FTZ R155, R155, R156 ;  /* 0x0000009c9b9b7221 */ /* 0x000fe40000010000 */
[C---:B------:R-:W-:Y:S01]  /*142d0*/  HMMA.16816.F32 R40, R116.reuse, R44, RZ ;  /* 0x0000002c7428723c */ /* 0x040fe200000018ff */
[----:B------:R-:W-:Y:S05]  /*142e0*/  MUFU.EX2 R151, R151 ;  /* 0x0000009700977308 */ /* 0x000fea0000000800 */
[C---:B------:R-:W-:Y:S03]  /*142f0*/  HMMA.16816.F32 R64, R116.reuse, R68, RZ ;  /* 0x000000447440723c */ /* 0x040fe600000018ff */
[----:B------:R-:W4:Y:S01]  /*14300*/  MUFU.EX2 R0, R0 ;  /* 0x0000000000007308 */ /* 0x000f220000000800 */
        /* <DEDUP_REMOVED lines=8> */
[----:B----4-:R-:W-:Y:S01]  /*14390*/  F2FP.F16.F32.PACK_AB R6, R0, R151 ;  /* 0x000000970006723e */ /* 0x010fe200000000ff */
[----:B------:R-:W-:-:S03]  /*143a0*/  FADD.FTZ R151, R151, R150 ;  /* 0x0000009697977221 */ /* 0x000fc60000010000 */
[C---:B------:R-:W-:Y:S01]  /*143b0*/  HMMA.16816.F32 R88, R116.reuse, R92, RZ ;  /* 0x0000005c7458723c */ /* 0x040fe200000018ff */
[----:B------:R-:W-:Y:S02]  /*143c0*/  FADD.FTZ R151, R0, R151 ;  /* 0x0000009700977221 */ /* 0x000fe40000010000 */
[----:B------:R-:W-:Y:S03]  /*143d0*/  MUFU.EX2 R148, R148 ;  /* 0x0000009400947308 */ /* 0x000fe60000000800 */
[C---:B------:R-:W-:Y:S05]  /*143e0*/  HMMA.16816.F32 R84, R116.reuse, R86, RZ ;  /* 0x000000567454723c */ /* 0x040fea00000018ff */
[----:B------:R-:W4:Y:S01]  /*143f0*/  MUFU.EX2 R137, R137 ;  /* 0x0000008900897308 */ /* 0x000f220000000800 */
[----:B--2---:R-:W-:Y:S01]  /*14400*/  F2FP.F16.F32.PACK_AB R5, R149, R152 ;  /* 0x000000989505723e */ /* 0x004fe200000000ff */
[----:B------:R-:W-:Y:S01]  /*14410*/  HMMA.16816.F32 R92, R116, R94, RZ ;  /* 0x0000005e745c723c */ /* 0x000fe200000018ff */
[----:B------:R-:W-:-:S04]  /*14420*/  FADD.FTZ R152, R152, R155 ;  /* 0x0000009b98987221 */ /* 0x000fc80000010000 */
[----:B------:R-:W-:Y:S01]  /*14430*/  FADD.FTZ R149, R149, R152 ;  /* 0x0000009895957221 */ /* 0x000fe20000010000 */
[C---:B------:R-:W-:Y:S01]  /*14440*/  HMMA.16816.F32 R96, R116.reuse, R100, RZ ;  /* 0x000000647460723c */ /* 0x040fe200000018ff */
        /* <DEDUP_REMOVED lines=11> */
[----:B------:R-:W-:Y:S03]  /*14500*/  MUFU.EX2 R165, R165 ;  /* 0x000000a500a57308 */ /* 0x000fe60000000800 */
[C---:B---3--:R-:W-:Y:S05]  /*14510*/  HMMA.16816.F32 R64, R4.reuse, R8, R64 ;  /* 0x000000080440723c */ /* 0x048fea0000001840 */
[----:B------:R-:W-:Y:S01]  /*14520*/  MUFU.EX2 R167, R167 ;  /* 0x000000a700a77308 */ /* 0x000fe20000000800 */
[----:B------:R-:W-:Y:S01]  /*14530*/  HMMA.16816.F32 R68, R4, R10, R68 ;  /* 0x0000000a0444723c */ /* 0x000fe20000001844 */
[----:B------:R-:W3:Y:S05]  /*14540*/  LDSM.16.MT88.4 R8, [R190+0x10800] ;  /* 0x01080000be08783b */ /* 0x000eea0000004200 */
[C---:B------:R-:W-:Y:S01]  /*14550*/  HMMA.16816.F32 R124, R116.reuse, R126, RZ ;  /* 0x0000007e747c723c */ /* 0x040fe200000018ff */
[----:B------:R-:W2:Y:S05]  /*14560*/  MUFU.EX2 R168, R168 ;  /* 0x000000a800a87308 */ /* 0x000eaa0000000800 */
[----:B------:R-:W-:Y:S03]  /*14570*/  HMMA.16816.F32 R48, R116, R52, RZ ;  /* 0x000000347430723c */ /* 0x000fe600000018ff */
[----:B------:R-:W-:Y:S03]  /*14580*/  MUFU.EX2 R172, R172 ;  /* 0x000000ac00ac7308 */ /* 0x000fe60000000800 */
[C---:B-1----:R-:W-:Y:S05]  /*14590*/  HMMA.16816.F32 R80, R4.reuse, R20, R80 ;  /* 0x000000140450723c */ /* 0x042fea0000001850 */
[----:B------:R-:W1:Y:S01]  /*145a0*/  MUFU.EX2 R173, R173 ;  /* 0x000000ad00ad7308 */ /* 0x000e620000000800 */
[C---:B------:R-:W-:Y:S01]  /*145b0*/  HMMA.16816.F32 R84, R4.reuse, R22, R84 ;  /* 0x000000160454723c */ /* 0x040fe20000001854 */
[----:B------:R-:W2:Y:S05]  /*145c0*/  LDSM.16.MT88.4 R20, [R189+0x10800] ;  /* 0x01080000bd14783b */ /* 0x000eaa0000004200 */
[C---:B-----5:R-:W-:Y:S01]  /*145d0*/  HMMA.16816.F32 R88, R4.reuse, R16, R88 ;  /* 0x000000100458723c */ /* 0x060fe20000001858 */
[----:B------:R-:W-:Y:S05]  /*145e0*/  MUFU.EX2 R214, R214 ;  /* 0x000000d600d67308 */ /* 0x000fea0000000800 */
[----:B------:R-:W-:Y:S01]  /*145f0*/  HMMA.16816.F32 R92, R4, R18, R92 ;  /* 0x00000012045c723c */ /* 0x000fe2000000185c */
[----:B------:R-:W5:Y:S02]  /*14600*/  LDSM.16.MT88.4 R16, [R188+0x10800] ;  /* 0x01080000bc10783b */ /* 0x000f640000004200 */
[----:B------:R-:W1:Y:S03]  /*14610*/  MUFU.EX2 R213, R213 ;  /* 0x000000d500d57308 */ /* 0x000e660000000800 */
[----:B------:R-:W-:Y:S05]  /*14620*/  HMMA.16816.F32 R52, R116, R54, RZ ;  /* 0x000000367434723c */ /* 0x000fea00000018ff */
[----:B------:R-:W-:Y:S01]  /*14630*/  MUFU.EX2 R209, R209 ;  /* 0x000000d100d17308 */ /* 0x000fe20000000800 */
[C---:B----4-:R-:W-:Y:S06]  /*14640*/  HMMA.16816.F32 R96, R4.reuse, R12, R96 ;  /* 0x0000000c0460723c */ /* 0x050fec0000001860 */
[C---:B------:R-:W-:Y:S01]  /*14650*/  HMMA.16816.F32 R100, R4.reuse, R14, R100 ;  /* 0x0000000e0464723c */ /* 0x040fe20000001864 */
[----:B------:R-:W4:Y:S01]  /*14660*/  LDSM.16.MT88.4 R12, [R189+0xd000] ;  /* 0x00d00000bd0c783b */ /* 0x000f220000004200 */
        /* <DEDUP_REMOVED lines=39> */
[C---:B------:R-:W-:Y:S01]  /*148e0*/  F2FP.F16.F32.PACK_AB R5, R168.reuse, R167 ;  /* 0x000000a7a805723e */ /* 0x040fe200000000ff */
[----:B------:R-:W-:Y:S01]  /*148f0*/  FADD.FTZ R167, R167, R148 ;  /* 0x00000094a7a77221 */ /* 0x000fe20000010000 */
[----:B------:R-:W-:Y:S01]  /*14900*/  F2FP.F16.F32.PACK_AB R6, R165, R164 ;  /* 0x000000a4a506723e */ /* 0x000fe200000000ff */
[----:B------:R-:W-:Y:S01]  /*14910*/  FADD.FTZ R163, R163, R162 ;  /* 0x000000a2a3a37221 */ /* 0x000fe20000010000 */
[----:B-1----:R-:W-:Y:S01]  /*14920*/  F2FP.F16.F32.PACK_AB R7, R173, R172 ;  /* 0x000000acad07723e */ /* 0x002fe200000000ff */
[----:B------:R-:W-:-:S02]  /*14930*/  FADD.FTZ R167, R168, R167 ;  /* 0x000000a7a8a77221 */ /* 0x000fc40000010000 */
[----:B------:R-:W-:Y:S02]  /*14940*/  FADD.FTZ R164, R164, R163 ;  /* 0x000000a3a4a47221 */ /* 0x000fe40000010000 */
[----:B------:R-:W-:Y:S02]  /*14950*/  FADD.FTZ R172, R172, R167 ;  /* 0x000000a7acac7221 */ /* 0x000fe40000010000 */
[----:B----4-:R-:W-:Y:S01]  /*14960*/  HMMA.16816.F32 R48, R4, R12, R48 ;  /* 0x0000000c0430723c */ /* 0x010fe20000001830 */
        /* <DEDUP_REMOVED lines=143> */
.L_x_3436:
[----:B------:R-:W-:Y:S02]  /*15260*/  ULDC UR8, c[0x0][0x250] ;  /* 0x0000940000087ab9 */ /* 0x000fe40000000800 */
[----:B------:R-:W-:-:S06]  /*15270*/  USHF.L.U32 UR4, UR8, 0x6, URZ ;  /* 0x0000000608047899 */ /* 0x000fcc000800063f */
[----:B------:R-:W-:-:S04]  /*15280*/  IADD3 R5, RZ, -UR4, RZ ;  /* 0x80000004ff057c10 */ /* 0x000fc8000fffe0ff */
[----:B------:R-:W-:-:S07]  /*15290*/  SHF.R.S32.HI R0, RZ, 0x1f, R5 ;  /* 0x0000001fff007819 */ /* 0x000fce0000011405 */
.L_x_3437:
        /* <DEDUP_REMOVED lines=11> */
[----:B------:R-:W-:Y:S02]  /*15350*/  LEA.HI.X R7, R138, UR5, R133, 0x1, P1 ;  /* 0x000000058a077c11 */ /* 0x000fe400088f0c85 */
[----:B------:R-:W-:Y:S02]  /*15360*/  LEA.HI.X R211, R5, R211, R0, 0x1, P4 ;  /* 0x000000d305d37211 */ /* 0x000fe400020f0c00 */
[----:B------:R-:W-:Y:S01]  /*15370*/  IADD3 R8, P1, R210, UR11, RZ ;  /* 0x0000000bd2087c10 */ /* 0x000fe2000ff3e0ff */
[----:B------:R-:W1:Y:S01]  /*15380*/  S2R R0, SR_TID.X ;  /* 0x0000000000007919 */ /* 0x000e620000002100 */
[----:B------:R-:W-:Y:S02]  /*15390*/  LEA.HI.X R5, R135, UR5, R136, 0x1, P0 ;  /* 0x0000000587057c11 */ /* 0x000fe400080f0c88 */
[----:B------:R-:W-:Y:S01]  /*153a0*/  IADD3.X R9, R211, UR9, RZ, P1, !PT ;  /* 0x00000009d3097c10 */ /* 0x000fe20008ffe4ff */
[----:B------:R-:W-:Y:S01]  /*153b0*/  @!PT LDS RZ, [RZ] ;  /* 0x00000000fffff984 */ /* 0x000fe20000000800 */
[----:B------:R-:W-:Y:S01]  /*153c0*/  @!PT LDS RZ, [RZ] ;  /* 0x00000000fffff984 */ /* 0x000fe20000000800 */
[----:B------:R-:W-:Y:S01]  /*153d0*/  @!PT LDS RZ, [RZ] ;  /* 0x00000000fffff984 */ /* 0x000fe20000000800 */
[----:B------:R-:W-:Y:S01]  /*153e0*/  LDGSTS.E.BYPASS.LTC128B.128 [R204+0xc000], desc[UR6][R210.64] ;  /* 0x0c000000d2cc7fae */ /* 0x000fe2000b901d46 */
[----:B------:R-:W-:-:S02]  /*153f0*/  IADD3 R16, P1, R8, UR11, RZ ;  /* 0x0000000b08107c10 */ /* 0x000fc4000ff3e0ff */
[----:B------:R-:W-:Y:S01]  /*15400*/  IADD3 R10, P0, R4, UR11, RZ ;  /* 0x0000000b040a7c10 */ /* 0x000fe2000ff1e0ff */
        /* <DEDUP_REMOVED lines=9> */
[----:B------:R-:W-:Y:S04]  /*154a0*/  LDGSTS.E.BYPASS.LTC128B.128 [R204+0xe800], desc[UR6][R4.64+0x80] ;  /* 0x0e80008004cc7fae */ /* 0x000fe8000b901d46 */
[----:B------:R2:W-:Y:S04]  /*154b0*/  LDGSTS.E.BYPASS.LTC128B.128 [R204+0x10800], desc[UR6][R4.64+0x100] ;  /* 0x1080010004cc7fae */ /* 0x0005e8000b901d46 */
[----:B------:R-:W-:Y:S04]  /*154c0*/  LDGSTS.E.BYPASS.LTC128B.128 [R204+0xd000], desc[UR6][R16.64] ;  /* 0x0d00000010cc7fae */ /* 0x000fe8000b901d46 */
[----:B------:R-:W-:Y:S01]  /*154d0*/  LDGSTS.E.BYPASS.LTC128B.128 [R204+0xf000], desc[UR6][R10.64+0x80] ;  /* 0x0f0000800acc7fae */ /* 0x000fe2000b901d46 */
[----:B-1----:R-:W-:-:S03]  /*154e0*/  IMAD.SHL.U32 R0, R0, 0x2, RZ ;  /* 0x0000000200007824 */ /* 0x002fc600078e00ff */
[----:B------:R-:W-:Y:S04]  /*154f0*/  LDGSTS.E.BYPASS.LTC128B.128 [R204+0x11000], desc[UR6][R10.64+0x100] ;  /* 0x110001000acc7fae */ /* 0x000fe8000b901d46 */
[----:B------:R-:W-:Y:S04]  /*15500*/  LDGSTS.E.BYPASS.LTC128B.128 [R204+0xd800], desc[UR6][R18.64] ;  /* 0x0d80000012cc7fae */ /* 0x000fe8000b901d46 */
[----:B------:R-:W-:Y:S04]  /*15510*/  LDGSTS.E.BYPASS.LTC128B.128 [R204+0xf800], desc[UR6][R28.64+0x80] ;  /* 0x0f8000801ccc7fae */ /* 0x000fe8000b901d46 */
[----:B------:R1:W-:Y:S04]  /*15520*/  LDGSTS.E.BYPASS.LTC128B.128 [R204+0x11800], desc[UR6][R28.64+0x100] ;  /* 0x118001001ccc7fae */ /* 0x0003e8000b901d46 */
[----:B------:R-:W-:Y:S04]  /*15530*/  LDSM.16.M88.4 R164, [R198] ;  /* 0x00000000c6a4783b */ /* 0x000fe80000000200 */
[----:B------:R-:W3:Y:S04]  /*15540*/  LDSM.16.M88.4 R12, [R197+0x6000] ;  /* 0x00600000c50c783b */ /* 0x000ee80000000200 */
[----:B------:R-:W4:Y:S04]  /*15550*/  LDSM.16.M88.4 R140, [R197+0x6800] ;  /* 0x00680000c58c783b */ /* 0x000f280000000200 */
[----:B------:R-:W-:Y:S04]  /*15560*/  LDSM.16.M88.4 R20, [R196] ;  /* 0x00000000c414783b */ /* 0x000fe80000000200 */
[----:B--2---:R-:W2:Y:S04]  /*15570*/  LDSM.16.M88.4 R4, [R195] ;  /* 0x00000000c304783b */ /* 0x004ea80000000200 */
[----:B------:R-:W5:Y:S04]  /*15580*/  LDSM.16.M88.4 R32, [R197+0x7000] ;  /* 0x00700000c520783b */ /* 0x000f680000000200 */
[----:B------:R-:W5:Y:S04]  /*15590*/  LDSM.16.M88.4 R24, [R197+0x7800] ;  /* 0x00780000c518783b */ /* 0x000f680000000200 */
[----:B------:R-:W5:Y:S04]  /*155a0*/  LDSM.16.M88.4 R216, [R187] ;  /* 0x00000000bbd8783b */ /* 0x000f680000000200 */
[----:B-1----:R-:W-:Y:S04]  /*155b0*/  LDSM.16.M88.4 R28, [R194] ;  /* 0x00000000c21c783b */ /* 0x002fe80000000200 */
[----:B------:R-:W1:Y:S04]  /*155c0*/  LDSM.16.M88.4 R8, [R191+0x6000] ;  /* 0x00600000bf08783b */ /* 0x000e680000000200 */
[----:B------:R-:W1:Y:S01]  /*155d0*/  LDSM.16.M88.4 R156, [R186] ;  /* 0x00000000ba9c783b */ /* 0x000e620000000200 */
[C---:B---3--:R-:W-:Y:S03]  /*155e0*/  HMMA.16816.F32 R16, R164.reuse, R12, RZ ;  /* 0x0000000ca410723c */ /* 0x048fe600000018ff */
[----:B------:R-:W3:Y:S04]  /*155f0*/  LDSM.16.M88.4 R152, [R185] ;  /* 0x00000000b998783b */ /* 0x000ee80000000200 */
[----:B------:R-:W3:Y:S01]  /*15600*/  LDSM.16.M88.4 R172, [R191+0x6800] ;  /* 0x00680000bfac783b */ /* 0x000ee20000000200 */
[C---:B------:R-:W-:Y:S03]  /*15610*/  HMMA.16816.F32 R12, R164.reuse, R14, RZ ;  /* 0x0000000ea40c723c */ /* 0x040fe600000018ff */
[----:B------:R-:W-:Y:S03]  /*15620*/  LDSM.16.M88.4 R160, [R191+0x7000] ;  /* 0x00700000bfa0783b */ /* 0x000fe60000000200 */
[C---:B----4-:R-:W-:Y:S01]  /*15630*/  HMMA.16816.F32 R144, R164.reuse, R140, RZ ;  /* 0x0000008ca490723c */ /* 0x050fe200000018ff */
[----:B------:R-:W-:Y:S04]  /*15640*/  LDSM.16.M88.4 R148, [R191+0x7800] ;  /* 0x00780000bf94783b */ /* 0x000fe80000000200 */
[----:B------:R-:W0:Y:S01]  /*15650*/  LDGDEPBAR ;  /* 0x00000000000079af */ /* 0x000e220000000000 */
[----:B------:R-:W-:Y:S06]  /*15660*/  HMMA.16816.F32 R140, R164, R142, RZ ;  /* 0x0000008ea48c723c */ /* 0x000fec00000018ff */
[----:B--2---:R-:W-:Y:S06]  /*15670*/  HMMA.16816.F32 R16, R20, R4, R16 ;  /* 0x000000041410723c */ /* 0x004fec0000001810 */
[C---:B-----5:R-:W-:Y:S06]  /*15680*/  HMMA.16816.F32 R136, R164.reuse, R32, RZ ;  /* 0x00000020a488723c */ /* 0x060fec00000018ff */
[C---:B------:R-:W-:Y:S06]  /*15690*/  HMMA.16816.F32 R32, R164.reuse, R34, RZ ;  /* 0x00000022a420723c */ /* 0x040fec00000018ff */
[C---:B------:R-:W-:Y:S06]  /*156a0*/  HMMA.16816.F32 R168, R164.reuse, R24, RZ ;  /* 0x00000018a4a8723c */ /* 0x040fec00000018ff */
[----:B------:R-:W-:Y:S01]  /*156b0*/  HMMA.16816.F32 R164, R164, R26, RZ ;  /* 0x0000001aa4a4723c */ /* 0x000fe200000018ff */
[----:B------:R-:W-:Y:S05]  /*156c0*/  LDSM.16.M88.4 R24, [R193] ;  /* 0x00000000c118783b */ /* 0x000fea0000000200 */
[C---:B------:R-:W-:Y:S01]  /*156d0*/  HMMA.16816.F32 R12, R20.reuse, R6, R12 ;  /* 0x00000006140c723c */ /* 0x040fe2000000180c */
[----:B------:R-:W2:Y:S05]  /*156e0*/  LDSM.16.M88.4 R4, [R184] ;  /* 0x00000000b804783b */ /* 0x000eaa0000000200 */
[C---:B------:R-:W-:Y:S06]  /*156f0*/  HMMA.16816.F32 R144, R20.reuse, R216, R144 ;  /* 0x000000d81490723c */ /* 0x040fec0000001890 */
[----:B------:R-:W-:Y:S01]  /*15700*/  HMMA.16816.F32 R140, R20, R218, R140 ;  /* 0x000000da148c723c */ /* 0x000fe2000000188c */
[----:B------:R-:W4:Y:S05]  /*15710*/  LDSM.16.M88.4 R216, [R184+0x800] ;  /* 0x00080000b8d8783b */ /* 0x000f2a0000000200 */
[----:B-1----:R-:W-:Y:S06]  /*15720*/  HMMA.16816.F32 R16, R28, R8, R16 ;  /* 0x000000081c10723c */ /* 0x002fec0000001810 */
[C---:B------:R-:W-:Y:S06]  /*15730*/  HMMA.16816.F32 R136, R20.reuse, R156, R136 ;  /* 0x0000009c1488723c */ /* 0x040fec0000001888 */
[C---:B------:R-:W-:Y:S01]  /*15740*/  HMMA.16816.F32 R32, R20.reuse, R158, R32 ;  /* 0x0000009e1420723c */ /* 0x040fe20000001820 */
[----:B------:R-:W-:Y:S05]  /*15750*/  LDSM.16.M88.4 R156, [R184+0x1000] ;  /* 0x00100000b89c783b */ /* 0x000fea0000000200 */
[C---:B---3--:R-:W-:Y:S06]  /*15760*/  HMMA.16816.F32 R168, R20.reuse, R152, R168 ;  /* 0x0000009814a8723c */ /* 0x048fec00000018a8 */
[----:B------:R-:W-:Y:S01]  /*15770*/  HMMA.16816.F32 R164, R20, R154, R164 ;  /* 0x0000009a14a4723c */ /* 0x000fe200000018a4 */
[----:B------:R-:W-:Y:S04]  /*15780*/  LDSM.16.M88.4 R20, [R198+0x2000] ;  /* 0x00200000c614783b */ /* 0x000fe80000000200 */
[----:B------:R-:W-:Y:S01]  /*15790*/  LDSM.16.M88.4 R152, [R184+0x1800] ;  /* 0x00180000b898783b */ /* 0x000fe20000000200 */
[C---:B------:R-:W-:Y:S03]  /*157a0*/  HMMA.16816.F32 R12, R28.reuse, R10, R12 ;  /* 0x0000000a1c0c723c */ /* 0x040fe6000000180c */
[----:B------:R-:W1:Y:S03]  /*157b0*/  LDSM.16.M88.4 R8, [R197+0x8000] ;  /* 0x00800000c508783b */ /* 0x000e660000000200 */
[C---:B------:R-:W-:Y:S06]  /*157c0*/  HMMA.16816.F32 R144, R28.reuse, R172, R144 ;  /* 0x000000ac1c90723c */ /* 0x040fec0000001890 */
[----:B------:R-:W-:Y:S01]  /*157d0*/  HMMA.16816.F32 R140, R28, R174, R140 ;  /* 0x000000ae1c8c723c */ /* 0x000fe2000000188c */
[----:B------:R-:W3:Y:S05]  /*157e0*/  LDSM.16.M88.4 R172, [R197+0x8800] ;  /* 0x00880000c5ac783b */ /* 0x000eea0000000200 */
        /* <DEDUP_REMOVED lines=9> */
[----:B------:R-:W2:Y:S03]  /*15880*/  LDSM.16.M88.4 R4, [R183] ;  /* 0x00000000b704783b */ /* 0x000ea60000000200 */
[C---:B----4-:R-:W-:Y:S06]  /*15890*/  HMMA.16816.F32 R144, R24.reuse, R216, R144 ;  /* 0x000000d81890723c */ /* 0x050fec0000001890 */
[----:B------:R-:W-:Y:S01]  /*158a0*/  HMMA.16816.F32 R140, R24, R218, R140 ;  /* 0x000000da188c723c */ /* 0x000fe2000000188c */
[----:B------:R-:W4:Y:S05]  /*158b0*/  LDSM.16.M88.4 R216, [R182] ;  /* 0x00000000b6d8783b */ /* 0x000f2a0000000200 */
[----:B-1----:R-:W-:Y:S06]  /*158c0*/  HMMA.16816.F32 R16, R20, R8, R16 ;  /* 0x000000081410723c */ /* 0x002fec0000001810 */
        /* <DEDUP_REMOVED lines=8> */
[----:B------:R-:W1:Y:S03]  /*15950*/  LDSM.16.M88.4 R8, [R194+0x2000] ;  /* 0x00200000c208783b */ /* 0x000e660000000200 */
[C---:B---3--:R-:W-:Y:S06]  /*15960*/  HMMA.16816.F32 R144, R20.reuse, R172, R144 ;  /* 0x000000ac1490723c */ /* 0x048fec0000001890 */
        /* <DEDUP_REMOVED lines=12> */
[C---:B----4-:R-:W-:Y:S06]  /*15a30*/  HMMA.16816.F32 R144, R148.reuse, R216, R144 ;  /* 0x000000d89490723c */ /* 0x050fec0000001890 */
        /* <DEDUP_REMOVED lines=9> */
[----:B------:R-:W-:Y:S01]  /*15ad0*/  LDSM.16.M88.4 R148, [R184+0x3800] ;  /* 0x00380000b894783b */ /* 0x000fe20000000200 */
[C---:B------:R-:W-:Y:S03]  /*15ae0*/  HMMA.16816.F32 R12, R8.reuse, R26, R12 ;  /* 0x0000001a080c723c */ /* 0x040fe6000000180c */
[----:B------:R-:W4:Y:S03]  /*15af0*/  LDSM.16.M88.4 R24, [R197+0xa000] ;  /* 0x00a00000c518783b */ /* 0x000f260000000200 */
[C---:B---3--:R-:W-:Y:S06]  /*15b00*/  HMMA.16816.F32 R144, R8.reuse, R172, R144 ;  /* 0x000000ac0890723c */ /* 0x048fec0000001890 */
[----:B------:R-:W-:Y:S01]  /*15b10*/  HMMA.16816.F32 R140, R8, R174, R140 ;  /* 0x000000ae088c723c */ /* 0x000fe2000000188c */
[----:B------:R-:W-:Y:S05]  /*15b20*/  LDSM.16.M88.4 R172, [R197+0xb800] ;  /* 0x00b80000c5ac783b */ /* 0x000fea0000000200 */
[----:B--2---:R-:W-:Y:S06]  /*15b30*/  HMMA.16816.F32 R16, R28, R4, R16 ;  /* 0x000000041c10723c */ /* 0x004fec0000001810 */
[C---:B------:R-:W-:Y:S06]  /*15b40*/  HMMA.16816.F32 R168, R8.reuse, R20, R168 ;  /* 0x0000001408a8723c */ /* 0x040fec00000018a8 */
[C---:B------:R-:W-:Y:S01]  /*15b50*/  HMMA.16816.F32 R164, R8.reuse, R22, R164 ;  /* 0x0000001608a4723c */ /* 0x040fe200000018a4 */
[----:B------:R-:W2:Y:S05]  /*15b60*/  LDSM.16.M88.4 R20, [R197+0xa800] ;  /* 0x00a80000c514783b */ /* 0x000eaa0000000200 */
[C---:B------:R-:W-:Y:S06]  /*15b70*/  HMMA.16816.F32 R136, R8.reuse, R160, R136 ;  /* 0x000000a00888723c */ /* 0x040fec0000001888 */
[----:B------:R-:W-:Y:S01]  /*15b80*/  HMMA.16816.F32 R32, R8, R162, R32 ;  /* 0x000000a20820723c */ /* 0x000fe20000001820 */
[----:B------:R-:W-:Y:S04]  /*15b90*/  LDSM.16.M88.4 R160, [R196+0x4000] ;  /* 0x00400000c4a0783b */ /* 0x000fe80000000200 */
[----:B------:R-:W-:Y:S01]  /*15ba0*/  LDSM.16.M88.4 R8, [R197+0xb000] ;  /* 0x00b00000c508783b */ /* 0x000fe20000000200 */
[C---:B------:R-:W-:Y:S03]  /*15bb0*/  HMMA.16816.F32 R12, R28.reuse, R6, R12 ;  /* 0x000000061c0c723c */ /* 0x040fe6000000180c */
[----:B------:R-:W3:Y:S03]  /*15bc0*/  LDSM.16.M88.4 R4, [R179] ;  /* 0x00000000b304783b */ /* 0x000ee60000000200 */
[C---:B-1----:R-:W-:Y:S06]  /*15bd0*/  HMMA.16816.F32 R144, R28.reuse, R156, R144 ;  /* 0x0000009c1c90723c */ /* 0x042fec0000001890 */
[----:B------:R-:W-:Y:S01]  /*15be0*/  HMMA.16816.F32 R140, R28, R158, R140 ;  /* 0x0000009e1c8c723c */ /* 0x000fe2000000188c */
[----:B------:R-:W1:Y:S05]  /*15bf0*/  LDSM.16.M88.4 R156, [R178] ;  /* 0x00000000b29c783b */ /* 0x000e6a0000000200 */
        /* <DEDUP_REMOVED lines=10> */
[C---:B--2---:R-:W-:Y:S06]  /*15ca0*/  HMMA.16816.F32 R144, R216.reuse, R20, R144 ;  /* 0x00000014d890723c */ /* 0x044fec0000001890 */
[----:B------:R-:W-:Y:S01]  /*15cb0*/  HMMA.16816.F32 R140, R216, R22, R140 ;  /* 0x00000016d88c723c */ /* 0x000fe2000000188c */
[----:B------:R-:W2:Y:S05]  /*15cc0*/  LDSM.16.M88.4 R20, [R191+0xa800] ;  /* 0x00a80000bf14783b */ /* 0x000eaa0000000200 */
[----:B---3--:R-:W-:Y:S06]  /*15cd0*/  HMMA.16816.F32 R16, R160, R4, R16 ;  /* 0x00000004a010723c */ /* 0x008fec0000001810 */
[C---:B------:R-:W-:Y:S06]  /*15ce0*/  HMMA.16816.F32 R136, R216.reuse, R8, R136 ;  /* 0x00000008d888723c */ /* 0x040fec0000001888 */
[----:B------:R-:W-:Y:S01]  /*15cf0*/  HMMA.16816.F32 R32, R216, R10, R32 ;  /* 0x0000000ad820723c */ /* 0x000fe20000001820 */
[----:B------:R-:W-:Y:S05]  /*15d00*/  LDSM.16.M88.4 R8, [R193+0x4000] ;  /* 0x00400000c108783b */ /* 0x000fea0000000200 */
[C---:B------:R-:W-:Y:S01]  /*15d10*/  HMMA.16816.F32 R12, R160.reuse, R6, R12 ;  /* 0x00000006a00c723c */ /* 0x040fe2000000180c */
[----:B------:R-:W3:Y:S05]  /*15d20*/  LDSM.16.M88.4 R4, [R184+0x4000] ;  /* 0x00400000b804783b */ /* 0x000eea0000000200 */
[C---:B-1----:R-:W-:Y:S06]  /*15d30*/  HMMA.16816.F32 R144, R160.reuse, R156, R144 ;  /* 0x0000009ca090723c */ /* 0x042fec0000001890 */
[----:B------:R-:W-:Y:S01]  /*15d40*/  HMMA.16816.F32 R140, R160, R158, R140 ;  /* 0x0000009ea08c723c */ /* 0x000fe2000000188c */
[----:B------:R-:W1:Y:S05]  /*15d50*/  LDSM.16.M88.4 R156, [R191+0xb000] ;  /* 0x00b00000bf9c783b */ /* 0x000e6a0000000200 */
[----:B----4-:R-:W-:Y:S06]  /*15d60*/  HMMA.16816.F32 R16, R28, R24, R16 ;  /* 0x000000181c10723c */ /* 0x010fec0000001810 */
[----:B------:R-:W-:Y:S06]  /*15d70*/  HMMA.16816.F32 R168, R216, R172, R168 ;  /* 0x000000acd8a8723c */ /* 0x000fec00000018a8 */
[C---:B------:R-:W-:Y:S01]  /*15d80*/  HMMA.16816.F32 R12, R28.reuse, R26, R12 ;  /* 0x0000001a1c0c723c */ /* 0x040fe2000000180c */
[----:B------:R-:W-:Y:S05]  /*15d90*/  LDSM.16.M88.4 R24, [R184+0x5000] ;  /* 0x00500000b818783b */ /* 0x000fea0000000200 */
[C---:B--2---:R-:W-:Y:S06]  /*15da0*/  HMMA.16816.F32 R144, R28.reuse, R20, R144 ;  /* 0x000000141c90723c */ /* 0x044fec0000001890 */
[----:B------:R-:W-:Y:S01]  /*15db0*/  HMMA.16816.F32 R140, R28, R22, R140 ;  /* 0x000000161c8c723c */ /* 0x000fe2000000188c */
[----:B------:R-:W2:Y:S05]  /*15dc0*/  LDSM.16.M88.4 R20, [R191+0xb800] ;  /* 0x00b80000bf14783b */ /* 0x000eaa0000000200 */
[----:B------:R-:W-:Y:S01]  /*15dd0*/  HMMA.16816.F32 R164, R216, R174, R164 ;  /* 0x000000aed8a4723c */ /* 0x000fe200000018a4 */
[----:B------:R-:W4:Y:S05]  /*15de0*/  LDSM.16.M88.4 R172, [R184+0x4800] ;  /* 0x00480000b8ac783b */ /* 0x000f2a0000000200 */
[----:B---3--:R-:W-:Y:S06]  /*15df0*/  HMMA.16816.F32 R16, R8, R4, R16 ;  /* 0x000000040810723c */ /* 0x008fec0000001810 */
[----:B------:R-:W-:Y:S01]  /*15e00*/  HMMA.16816.F32 R136, R160, R152, R136 ;  /* 0x00000098a088723c */ /* 0x000fe20000001888 */
[----:B------:R-:W-:-:S05]  /*15e10*/  LOP3.LUT R5, R0, 0x6, RZ, 0xc0, !PT ;  /* 0x0000000600057812 */ /* 0x000fca00078ec0ff */
[----:B------:R-:W-:Y:S01]  /*15e20*/  IMAD R0, R208, 0x40, R5 ;  /* 0x00000040d0007824 */ /* 0x000fe200078e0205 */
[C---:B------:R-:W-:Y:S03]  /*15e30*/  HMMA.16816.F32 R32, R160.reuse, R154, R32 ;  /* 0x0000009aa020723c */ /* 0x040fe60000001820 */
[C---:B------:R-:W-:Y:S02]  /*15e40*/  VIADD R4, R0.reuse, 0x1 ;  /* 0x0000000100047836 */ /* 0x040fe40000000000 */
[C---:B------:R-:W-:Y:S01]  /*15e50*/  VIADD R5, R0.reuse, 0x8 ;  /* 0x0000000800057836 */ /* 0x040fe20000000000 */
[----:B------:R-:W-:Y:S01]  /*15e60*/  HMMA.16816.F32 R168, R160, R148, R168 ;  /* 0x00000094a0a8723c */ /* 0x000fe200000018a8 */
[----:B------:R-:W-:Y:S01]  /*15e70*/  VIADD R133, R0, 0x11 ;  /* 0x0000001100857836 */ /* 0x000fe20000000000 */
[-C--:B------:R-:W-:Y:S01]  /*15e80*/  ISETP.GE.AND P0, PT, R4, R2.reuse, PT ;  /* 0x000000020400720c */ /* 0x080fe20003f06270 */
[----:B------:R-:W-:Y:S01]  /*15e90*/  VIADD R134, R0, 0x10 ;  /* 0x0000001000867836 */ /* 0x000fe20000000000 */
[----:B------:R-:W-:Y:S01]  /*15ea0*/  ISETP.GE.AND P4, PT, R4, R207, PT ;  /* 0x000000cf0400720c */ /* 0x000fe20003f86270 */
[----:B------:R-:W-:Y:S01]  /*15eb0*/  VIADD R4, R0, 0x9 ;  /* 0x0000000900047836 */ /* 0x000fe20000000000 */
[----:B------:R-:W-:Y:S01]  /*15ec0*/  HMMA.16816.F32 R12, R8, R6, R12 ;  /* 0x00000006080c723c */ /* 0x000fe2000000180c */
[----:B------:R-:W-:-:S02]  /*15ed0*/  ISETP.GE.AND P6, PT, R5, R2, PT ;  /* 0x000000020500720c */ /* 0x000fc40003fc6270 */
[-C--:B------:R-:W-:Y:S02]  /*15ee0*/  ISETP.GE.AND P2, PT, R5, R207.reuse, PT ;  /* 0x000000cf0500720c */ /* 0x080fe40003f46270 */
[C---:B------:R-:W-:Y:S01]  /*15ef0*/  ISETP.GE.AND P5, PT, R4.reuse, R2, PT ;  /* 0x000000020400720c */ /* 0x040fe20003fa6270 */
[----:B-1----:R-:W-:Y:S01]  /*15f00*/  HMMA.16816.F32 R136, R28, R156, R136 ;  /* 0x0000009c1c88723c */ /* 0x002fe20000001888 */
[----:B------:R-:W-:Y:S02]  /*15f10*/  ISETP.GE.AND P1, PT, R4, R207, PT ;  /* 0x000000cf0400720c */ /* 0x000fe40003f26270 */
[----:B------:R-:W1:Y:S01]  /*15f20*/  LDSM.16.M88.4 R4, [R184+0x5800] ;  /* 0x00580000b804783b */ /* 0x000e620000000200 */
[----:B------:R-:W-:Y:S01]  /*15f30*/  FSEL R155, R17, -INF , !P0 ;  /* 0xff800000119b7808 */ /* 0x000fe20004000000 */
[----:B------:R-:W-:-:S04]  /*15f40*/  DEPBAR.LE SB0, 0x0 ;  /* 0x000080000000791a */ /* 0x000fc80000000000 */
[----:B------:R-:W-:Y:S01]  /*15f50*/  HMMA.16816.F32 R164, R160, R150, R164 ;  /* 0x00000096a0a4723c */ /* 0x000fe200000018a4 */
[----:B------:R-:W-:-:S05]  /*15f60*/  ISETP.GE.AND P0, PT, R134, R2, PT ;  /* 0x000000028600720c */ /* 0x000fca0003f06270 */
[C---:B------:R-:W-:Y:S03]  /*15f70*/  HMMA.16816.F32 R32, R28.reuse, R158, R32 ;  /* 0x0000009e1c20723c */ /* 0x040fe60000001820 */
[----:B------:R-:W-:Y:S02]  /*15f80*/  FSEL R17, R12, -INF , !P6 ;  /* 0xff8000000c117808 */ /* 0x000fe40007000000 */
[----:B------:R-:W-:Y:S01]  /*15f90*/  FSEL R13, R13, -INF , !P5 ;  /* 0xff8000000d0d7808 */ /* 0x000fe20006800000 */
[----:B--2---:R-:W-:Y:S01]  /*15fa0*/  HMMA.16816.F32 R168, R28, R20, R168 ;  /* 0x000000141ca8723c */ /* 0x004fe200000018a8 */
[----:B------:R-:W-:Y:S01]  /*15fb0*/  FSEL R12, R15, -INF , !P1 ;  /* 0xff8000000f0c7808 */ /* 0x000fe20004800000 */
[----:B------:R-:W-:Y:S01]  /*15fc0*/  VIADD R15, R0, 0x20 ;  /* 0x00000020000f7836 */ /* 0x000fe20000000000 */
[CC--:B------:R-:W-:Y:S02]  /*15fd0*/  ISETP.GE.AND P5, PT, R133.reuse, R207.reuse, PT ;  /* 0x000000cf8500720c */ /* 0x0c0fe40003fa6270 */
[----:B------:R-:W-:Y:S01]  /*15fe0*/  FSEL R14, R14, -INF , !P2 ;  /* 0xff8000000e0e7808 */ /* 0x000fe20005000000 */
[----:B----4-:R-:W-:Y:S01]  /*15ff0*/  HMMA.16816.F32 R144, R8, R172, R144 ;  /* 0x000000ac0890723c */ /* 0x010fe20000001890 */
[----:B------:R-:W-:Y:S01]  /*16000*/  VIADD R20, R0, 0x18 ;  /* 0x0000001800147836 */ /* 0x000fe20000000000 */
[----:B------:R-:W-:Y:S01]  /*16010*/  ISETP.GE.AND P6, PT, R134, R207, PT ;  /* 0x000000cf8600720c */ /* 0x000fe20003fc6270 */
[----:B------:R-:W-:Y:S01]  /*16020*/  VIADD R21, R0, 0x19 ;  /* 0x0000001900157836 */ /* 0x000fe20000000000 */
[----:B------:R-:W-:-:S02]  /*16030*/  ISETP.GE.AND P2, PT, R133, R2, PT ;  /* 0x000000028500720c */ /* 0x000fc40003f46270 */
[----:B------:R-:W-:Y:S01]  /*16040*/  HMMA.16816.F32 R140, R8, R174, R140 ;  /* 0x000000ae088c723c */ /* 0x000fe2000000188c */
[----:B------:R-:W-:-:S05]  /*16050*/  ISETP.GE.AND P1, PT, R20, R2, PT ;  /* 0x000000021400720c */ /* 0x000fca0003f26270 */
[C---:B------:R-:W-:Y:S06]  /*16060*/  HMMA.16816.F32 R136, R8.reuse, R24, R136 ;  /* 0x000000180888723c */ /* 0x040fec0000001888 */
[----:B------:R-:W-:Y:S06]  /*16070*/  HMMA.16816.F32 R32, R8, R26, R32 ;  /* 0x0000001a0820723c */ /* 0x000fec0000001820 */
[----:B------:R-:W-:Y:S01]  /*16080*/  HMMA.16816.F32 R164, R28, R22, R164 ;  /* 0x000000161ca4723c */ /* 0x000fe200000018a4 */
[----:B------:R-:W-:-:S02]  /*16090*/  FSEL R134, R147, -INF , !P5 ;  /* 0xff80000093867808 */ /* 0x000fc40006800000 */
[----:B------:R-:W-:Y:S01]  /*160a0*/  FSEL R153, R144, -INF , !P0 ;  /* 0xff80000090997808 */ /* 0x000fe20004000000 */
[----:B------:R-:W-:Y:S01]  /*160b0*/  BAR.SYNC.DEFER_BLOCKING 0x0 ;  /* 0x0000000000007b1d */ /* 0x000fe20000010000 */
[CC--:B------:R-:W-:Y:S01]  /*160c0*/  ISETP.GE.AND P5, PT, R15.reuse, R2.reuse, PT ;  /* 0x000000020f00720c */ /* 0x0c0fe20003fa6270 */
[----:B-1----:R-:W-:Y:S01]  /*160d0*/  HMMA.16816.F32 R168, R8, R4, R168 ;  /* 0x0000000408a8723c */ /* 0x002fe200000018a8 */
[----:B------:R-:W-:Y:S02]  /*160e0*/  FSEL R133, R140, -INF , !P1 ;  /* 0xff8000008c857808 */ /* 0x000fe40004800000 */
[-C--:B------:R-:W-:Y:S01]  /*160f0*/  ISETP.GE.AND P1, PT, R15, R207.reuse, PT ;  /* 0x000000cf0f00720c */ /* 0x080fe20003f26270 */
[----:B------:R-:W-:Y:S01]  /*16100*/  VIADD R15, R0, 0x21 ;  /* 0x00000021000f7836 */ /* 0x000fe20000000000 */
[----:B------:R-:W-:Y:S01]  /*16110*/  ISETP.GE.AND P0, PT, R20, R207, PT ;  /* 0x000000cf1400720c */ /* 0x000fe20003f06270 */
[----:B------:R-:W-:Y:S01]  /*16120*/  VIADD R20, R0, 0x28 ;  /* 0x0000002800147836 */ /* 0x000fe20000000000 */
[----:B------:R-:W-:Y:S01]  /*16130*/  FSEL R156, R146, -INF , !P6 ;  /* 0xff800000929c7808 */ /* 0x000fe20007000000 */
[----:B------:R-:W-:Y:S01]  /*16140*/  VIADD R5, R0, 0x29 ;  /* 0x0000002900057836 */ /* 0x000fe20000000000 */
[----:B------:R-:W-:Y:S01]  /*16150*/  FSEL R154, R142, -INF , !P0 ;  /* 0xff8000008e9a7808 */ /* 0x000fe20004000000 */
[----:B------:R-:W-:Y:S01]  /*16160*/  VIADD R4, R0, 0x30 ;  /* 0x0000003000047836 */ /* 0x000fe20000000000 */
[----:B------:R-:W-:-:S02]  /*16170*/  ISETP.GE.AND P0, PT, R15, R2, PT ;  /* 0x000000020f00720c */ /* 0x000fc40003f06270 */
[----:B------:R-:W-:Y:S02]  /*16180*/  FSEL R135, R145, -INF , !P2 ;  /* 0xff80000091877808 */ /* 0x000fe40005000000 */
[C---:B------:R-:W-:Y:S02]  /*16190*/  ISETP.GE.AND P6, PT, R21.reuse, R2, PT ;  /* 0x000000021500720c */ /* 0x040fe40003fc6270 */
[----:B------:R-:W-:Y:S01]  /*161a0*/  ISETP.GE.AND P2, PT, R21, R207, PT ;  /* 0x000000cf1500720c */ /* 0x000fe20003f46270 */
[----:B------:R-:W-:Y:S01]  /*161b0*/  HMMA.16816.F32 R164, R8, R6, R164 ;  /* 0x0000000608a4723c */ /* 0x000fe200000018a4 */
[----:B------:R-:W-:Y:S02]  /*161c0*/  FSEL R150, R138, -INF , !P1 ;  /* 0xff8000008a967808 */ /* 0x000fe40004800000 */
[----:B------:R-:W-:Y:S02]  /*161d0*/  FSEL R149, R137, -INF , !P0 ;  /* 0xff80000089957808 */ /* 0x000fe40004000000 */
[----:B------:R-:W-:-:S02]  /*161e0*/  FSEL R151, R136, -INF , !P5 ;  /* 0xff80000088977808 */ /* 0x000fc40006800000 */
[C---:B------:R-:W-:Y:S02]  /*161f0*/  ISETP.GE.AND P1, PT, R5.reuse, R2, PT ;  /* 0x000000020500720c */ /* 0x040fe40003f26270 */
[-C--:B------:R-:W-:Y:S01]  /*16200*/  ISETP.GE.AND P0, PT, R5, R207.reuse, PT ;  /* 0x000000cf0500720c */ /* 0x080fe20003f06270 */
[----:B------:R-:W-:Y:S01]  /*16210*/  VIADD R5, R0, 0x31 ;  /* 0x0000003100057836 */ /* 0x000fe20000000000 */
[----:B------:R-:W-:Y:S02]  /*16220*/  FSEL R141, R141, -INF , !P6 ;  /* 0xff8000008d8d7808 */ /* 0x000fe40007000000 */
[----:B------:R-:W-:Y:S02]  /*16230*/  FSEL R152, R143, -INF , !P2 ;  /* 0xff8000008f987808 */ /* 0x000fe40005000000 */
[-C--:B------:R-:W-:Y:S02]  /*16240*/  ISETP.GE.AND P5, PT, R20, R207.reuse, PT ;  /* 0x000000cf1400720c */ /* 0x080fe40003fa6270 */
[----:B------:R-:W-:-:S02]  /*16250*/  ISETP.GE.AND P6, PT, R15, R207, PT ;  /* 0x000000cf0f00720c */ /* 0x000fc40003fc6270 */
[-C--:B------:R-:W-:Y:S02]  /*16260*/  ISETP.GE.AND P2, PT, R20, R2.reuse, PT ;  /* 0x000000021400720c */ /* 0x080fe40003f46270 */
[----:B------:R-:W-:Y:S02]  /*16270*/  FSEL R144, R34, -INF , !P5 ;  /* 0xff80000022907808 */ /* 0x000fe40006800000 */
[----:B------:R-:W-:Y:S02]  /*16280*/  FSEL R145, R33, -INF , !P1 ;  /* 0xff80000021917808 */ /* 0x000fe40004800000 */
[----:B------:R-:W-:Y:S02]  /*16290*/  FSEL R148, R139, -INF , !P6 ;  /* 0xff8000008b947808 */ /* 0x000fe40007000000 */
[----:B------:R-:W-:Y:S02]  /*162a0*/  FSEL R147, R32, -INF , !P2 ;  /* 0xff80000020937808 */ /* 0x000fe40005000000 */
[----:B------:R-:W-:-:S02]  /*162b0*/  ISETP.GE.AND P5, PT, R5, R2, PT ;  /* 0x000000020500720c */ /* 0x000fc40003fa6270 */
[-C--:B------:R-:W-:Y:S01]  /*162c0*/  ISETP.GE.AND P1, PT, R5, R207.reuse, PT ;  /* 0x000000cf0500720c */ /* 0x080fe20003f26270 */
[----:B------:R-:W-:Y:S01]  /*162d0*/  VIADD R5, R0, 0x38 ;  /* 0x0000003800057836 */ /* 0x000fe20000000000 */
[CC--:B------:R-:W-:Y:S02]  /*162e0*/  ISETP.GE.AND P6, PT, R4.reuse, R2.reuse, PT ;  /* 0x000000020400720c */ /* 0x0c0fe40003fc6270 */
[----:B------:R-:W-:Y:S02]  /*162f0*/  ISETP.GE.AND P2, PT, R4, R207, PT ;  /* 0x000000cf0400720c */ /* 0x000fe40003f46270 */
[----:B------:R-:W-:Y:S02]  /*16300*/  FSEL R146, R35, -INF , !P0 ;  /* 0xff80000023927808 */ /* 0x000fe40004000000 */
[----:B------:R-:W-:Y:S02]  /*16310*/  ISETP.GE.AND P0, PT, R0, R2, PT ;  /* 0x000000020000720c */ /* 0x000fe40003f06270 */
[----:B------:R-:W-:-:S02]  /*16320*/  FSEL R217, R168, -INF , !P6 ;  /* 0xff800000a8d97808 */ /* 0x000fc40007000000 */
[----:B------:R-:W-:Y:S02]  /*16330*/  FSEL R174, R170, -INF , !P2 ;  /* 0xff800000aaae7808 */ /* 0x000fe40005000000 */
[C---:B------:R-:W-:Y:S02]  /*16340*/  ISETP.GE.AND P6, PT, R5.reuse, R2, PT ;  /* 0x000000020500720c */ /* 0x040fe40003fc6270 */
[----:B------:R-:W-:Y:S02]  /*16350*/  ISETP.GE.AND P2, PT, R5, R207, PT ;  /* 0x000000cf0500720c */ /* 0x000fe40003f46270 */
[----:B------:R-:W-:Y:S02]  /*16360*/  FSEL R5, R16, -INF , !P0 ;  /* 0xff80000010057808 */ /* 0x000fe40004000000 */
[----:B------:R-:W-:Y:S02]  /*16370*/  ISETP.GT.AND P0, PT, R208, R199, PT ;  /* 0x000000c7d000720c */ /* 0x000fe40003f04270 */
[----:B------:R-:W-:-:S02]  /*16380*/  FSEL R4, R19, -INF , !P4 ;  /* 0xff80000013047808 */ /* 0x000fc40006000000 */
[CC--:B------:R-:W-:Y:S01]  /*16390*/  ISETP.GE.AND P4, PT, R0.reuse, R207.reuse, PT ;  /* 0x000000cf0000720c */ /* 0x0c0fe20003f86270 */
[----:B------:R-:W-:Y:S01]  /*163a0*/  VIADD R0, R0, 0x39 ;  /* 0x0000003900007836 */ /* 0x000fe20000000000 */
[----:B------:R-:W-:Y:S02]  /*163b0*/  FSEL R175, R169, -INF , !P5 ;  /* 0xff800000a9af7808 */ /* 0x000fe40006800000 */
[----:B------:R-:W-:Y:S02]  /*163c0*/  FSEL R172, R171, -INF , !P1 ;  /* 0xff800000abac7808 */ /* 0x000fe40004800000 */
[C---:B------:R-:W-:Y:S02]  /*163d0*/  ISETP.GE.AND P5, PT, R0.reuse, R2, PT ;  /* 0x000000020000720c */ /* 0x040fe40003fa6270 */
[----:B------:R-:W-:Y:S02]  /*163e0*/  ISETP.GE.AND P1, PT, R0, R207, PT ;  /* 0x000000cf0000720c */ /* 0x000fe40003f26270 */
[----:B------:R-:W-:-:S02]  /*163f0*/  FSEL R18, R18, -INF , !P4 ;  /* 0xff80000012127808 */ /* 0x000fc40006000000 */
        /* <DEDUP_REMOVED lines=66> */
.L_x_3439:
[----:B------:R-:W-:Y:S02]  /*16820*/  ULDC UR8, c[0x0][0x248] ;  /* 0x0000920000087ab9 */ /* 0x000fe40000000800 */
[----:B------:R-:W-:-:S06]  /*16830*/  USHF.L.U32 UR4, UR8, 0x6, URZ ;  /* 0x0000000608047899 */ /* 0x000fcc000800063f */
[----:B------:R-:W-:-:S04]  /*16840*/  IADD3 R8, RZ, -UR4, RZ ;  /* 0x80000004ff087c10 */ /* 0x000fc8000fffe0ff */
[----:B------:R-:W-:-:S07]  /*16850*/  SHF.R.S32.HI R0, RZ, 0x1f, R8 ;  /* 0x0000001fff007819 */ /* 0x000fce0000011408 */
.L_x_3440:
[----:B------:R-:W-:Y:S01]  /*16860*/  USHF.L.U32 UR4, UR8, 0x5, URZ ;  /* 0x0000000508047899 */ /* 0x000fe2000800063f */
[C---:B------:R-:W-:Y:S01]  /*16870*/  LEA R206, P1, R8.reuse, R206, 0x1 ;  /* 0x000000ce08ce7211 */ /* 0x040fe200078208ff */
[----:B------:R-:W-:Y:S02]  /*16880*/  ULDC UR5, c[0x0][0x24c] ;  /* 0x0000930000057ab9 */ /* 0x000fe40000000800 */
[----:B------:R-:W-:Y:S01]  /*16890*/  USHF.L.U64.HI UR5, UR8, 0x5, UR5 ;  /* 0x0000000508057899 */ /* 0x000fe20008010205 */
[----:B------:R-:W-:Y:S02]  /*168a0*/  LEA.HI.X R205, R8, R205, R0, 0x1, P1 ;  /* 0x000000cd08cd7211 */ /* 0x000fe400008f0c00 */
[----:B------:R-:W-:-:S03]  /*168b0*/  IADD3 R10, P1, R206, UR4, RZ ;  /* 0x00000004ce0a7c10 */ /* 0x000fc6000ff3e0ff */
[----:B------:R-:W-:Y:S01]  /*168c0*/  IMAD.MOV.U32 R207, RZ, RZ, R205 ;  /* 0x000000ffffcf7224 */ /* 0x000fe200078e00cd */
[----:B------:R-:W-:Y:S02]  /*168d0*/  IADD3.X R11, R205, UR5, RZ, P1, !PT ;  /* 0x00000005cd0b7c10 */ /* 0x000fe40008ffe4ff */
[----:B------:R-:W-:Y:S02]  /*168e0*/  IADD3 R8, P1, R10, UR4, RZ ;  /* 0x000000040a087c10 */ /* 0x000fe4000ff3e0ff */
[----:B------:R-:W-:Y:S01]  /*168f0*/  @!PT LDS RZ, [RZ] ;  /* 0x00000000fffff984 */ /* 0x000fe20000000800 */
[----:B------:R-:W-:Y:S01]  /*16900*/  @!PT LDS RZ, [RZ] ;  /* 0x00000000fffff984 */ /* 0x000fe20000000800 */
[----:B------:R-:W-:Y:S01]  /*16910*/  @!PT LDS RZ, [RZ] ;  /* 0x00000000fffff984 */ /* 0x000fe20000000800 */
[----:B------:R1:W-:Y:S02]  /*16920*/  LDGSTS.E.BYPASS.LTC128B.128 [R204+0x6000], desc[UR6][R206.64] ;  /* 0x06000000cecc7fae */ /* 0x0003e4000b901d46 */
[----:B------:R-:W-:Y:S02]  /*16930*/  IADD3.X R9, R11, UR5, RZ, P1, !PT ;  /* 0x000000050b097c10 */ /* 0x000fe40008ffe4ff */
[----:B------:R-:W-:Y:S01]  /*16940*/  IADD3 R6, P1, R8, UR4, RZ ;  /* 0x0000000408067c10 */ /* 0x000fe2000ff3e0ff */
[----:B------:R1:W-:Y:S03]  /*16950*/  LDGSTS.E.BYPASS.LTC128B.128 [R204+0x8000], desc[UR6][R206.64+0x80] ;  /* 0x08000080cecc7fae */ /* 0x0003e6000b901d46 */
        /* <DEDUP_REMOVED lines=12> */
.L_x_3438:
        /* <DEDUP_REMOVED lines=53> */
[----:B------:R-:W-:Y:S01]  /*16d70*/  FFMA.FTZ R214, R17, UR10, -R216 ;  /* 0x0000000a11d67c23 */ /* 0x000fe200080108d8 */
[----:B------:R-:W-:Y:S01]  /*16d80*/  FSEL R5, R222, RZ, P2 ;  /* 0x000000ffde057208 */ /* 0x000fe20001000000 */
[----:B------:R-:W-:Y:S01]  /*16d90*/  FADD.FTZ R6, R3, -R6 ;  /* 0x8000000603067221 */ /* 0x000fe20000010000 */
[--C-:B------:R-:W-:Y:S01]  /*16da0*/  FFMA.FTZ R212, R18, UR10, -R169.reuse ;  /* 0x0000000a12d47c23 */ /* 0x100fe200080108a9 */
[----:B------:R-:W-:Y:S01]  /*16db0*/  FFMA.FTZ R2, R4, UR10, -R169 ;  /* 0x0000000a04027c23 */ /* 0x000fe200080108a9 */
[----:B------:R-:W1:Y:S01]  /*16dc0*/  LDSM.16.MT88.4 R16, [R190+0xc000] ;  /* 0x00c00000be10783b */ /* 0x000e620000004200 */
[----:B------:R-:W-:Y:S01]  /*16dd0*/  FADD.FTZ R4, R132, -R5 ;  /* 0x8000000584047221 */ /* 0x000fe20000010000 */
[--C-:B------:R-:W-:Y:S01]  /*16de0*/  FFMA.FTZ R215, R155, UR10, -R216.reuse ;  /* 0x0000000a9bd77c23 */ /* 0x100fe200080108d8 */
[--C-:B------:R-:W-:Y:S01]  /*16df0*/  FFMA.FTZ R207, R13, UR10, -R216.reuse ;  /* 0x0000000a0dcf7c23 */ /* 0x100fe200080108d8 */
[--C-:B------:R-:W-:Y:S01]  /*16e00*/  FFMA.FTZ R0, R14, UR10, -R169.reuse ;  /* 0x0000000a0e007c23 */ /* 0x100fe200080108a9 */
[--C-:B------:R-:W-:Y:S01]  /*16e10*/  FFMA.FTZ R223, R12, UR10, -R169.reuse ;  /* 0x0000000a0cdf7c23 */ /* 0x100fe200080108a9 */
[----:B------:R-:W-:Y:S01]  /*16e20*/  FMUL.FTZ R224, R4, UR10 ;  /* 0x0000000a04e07c20 */ /* 0x000fe20008410000 */
[----:B------:R-:W-:Y:S01]  /*16e30*/  FMUL.FTZ R3, R6, UR10 ;  /* 0x0000000a06037c20 */ /* 0x000fe20008410000 */
[----:B------:R-:W-:Y:S01]  /*16e40*/  MUFU.EX2 R220, R220 ;  /* 0x000000dc00dc7308 */ /* 0x000fe20000000800 */
[--C-:B------:R-:W-:Y:S01]  /*16e50*/  FFMA.FTZ R227, R141, UR10, -R216.reuse ;  /* 0x0000000a8de37c23 */ /* 0x100fe200080108d8 */
[--C-:B------:R-:W-:Y:S01]  /*16e60*/  FFMA.FTZ R225, R153, UR10, -R216.reuse ;  /* 0x0000000a99e17c23 */ /* 0x100fe200080108d8 */
[----:B------:R-:W-:Y:S01]  /*16e70*/  LDSM.16.MT88.4 R140, [R188+0x10000] ;  /* 0x01000000bc8c783b */ /* 0x000fe20000004200 */
[--C-:B------:R-:W-:Y:S01]  /*16e80*/  FFMA.FTZ R228, R135, UR10, -R216.reuse ;  /* 0x0000000a87e47c23 */ /* 0x100fe200080108d8 */
[--C-:B------:R-:W-:Y:S01]  /*16e90*/  FFMA.FTZ R226, R133, UR10, -R216.reuse ;  /* 0x0000000a85e27c23 */ /* 0x100fe200080108d8 */
[--C-:B------:R-:W-:Y:S01]  /*16ea0*/  FFMA.FTZ R229, R156, UR10, -R169.reuse ;  /* 0x0000000a9ce57c23 */ /* 0x100fe200080108a9 */
[--C-:B------:R-:W-:Y:S01]  /*16eb0*/  FFMA.FTZ R232, R134, UR10, -R169.reuse ;  /* 0x0000000a86e87c23 */ /* 0x100fe200080108a9 */
[----:B------:R-:W2:Y:S01]  /*16ec0*/  MUFU.EX2 R215, R215 ;  /* 0x000000d700d77308 */ /* 0x000ea20000000800 */
        /* <DEDUP_REMOVED lines=16> */
[----:B--2---:R-:W-:Y:S01]  /*16fd0*/  F2FP.F16.F32.PACK_AB R4, R215, R220 ;  /* 0x000000dcd704723e */ /* 0x004fe200000000ff */
        /* <DEDUP_REMOVED lines=9> */
[----:B------:R-:W2:Y:S01]  /*17070*/  MUFU.EX2 R2, R2 ;  /* 0x0000000200027308 */ /* 0x000ea20000000800 */
[----:B----4-:R-:W-:Y:S01]  /*17080*/  F2FP.F16.F32.PACK_AB R6, R207, R214 ;  /* 0x000000d6cf06723e */ /* 0x010fe200000000ff */
[----:B------:R-:W-:Y:S06]  /*17090*/  LDSM.16.MT88.4 R216, [R192+0x11800] ;  /* 0x01180000c0d8783b */ /* 0x000fec0000004200 */
        /* <DEDUP_REMOVED lines=305> */
.L_x_3435:
        /* <DEDUP_REMOVED lines=17> */
.L_x_3445:
        /* <DEDUP_REMOVED lines=67> */
.L_x_3442:
[C---:B------:R-:W-:Y:S04]  /*188f0*/  LEA R210, P0, R10.reuse, R210, 0x1 ;  /* 0x000000d20ad27211 */ /* 0x040fe800078008ff */
[----:B------:R-:W-:Y:S02]  /*18900*/  LEA.HI.X R211, R10, R211, R4, 0x1, P0 ;  /* 0x000000d30ad37211 */ /* 0x000fe400000f0c04 */
[----:B------:R-:W-:Y:S03]  /*18910*/  IADD3 R6, P0, R210, UR6, RZ ;  /* 0x00000006d2067c10 */ /* 0x000fe6000ff1e0ff */
[----:B------:R-:W-:Y:S01]  /*18920*/  @!PT LDS RZ, [RZ] ;  /* 0x00000000fffff984 */ /* 0x000fe20000000800 */
[----:B------:R-:W-:Y:S01]  /*18930*/  @!PT LDS RZ, [RZ] ;  /* 0x00000000fffff984 */ /* 0x000fe20000000800 */
[----:B------:R-:W-:Y:S01]  /*18940*/  @!PT LDS RZ, [RZ] ;  /* 0x00000000fffff984 */ /* 0x000fe20000000800 */
[----:B------:R-:W-:Y:S01]  /*18950*/  LDGSTS.E.BYPASS.LTC128B.128 [R204+0xc000], desc[UR12][R210.64] ;  /* 0x0c000000d2cc7fae */ /* 0x000fe2000b901d4c */
[----:B------:R-:W-:Y:S02]  /*18960*/  IADD3.X R7, R211, UR7, RZ, P0, !PT ;  /* 0x00000007d3077c10 */ /* 0x000fe400087fe4ff */
[----:B------:R-:W-:Y:S01]  /*18970*/  IADD3 R4, P0, R6, UR6, RZ ;  /* 0x0000000606047c10 */ /* 0x000fe2000ff1e0ff */
[----:B------:R-:W-:Y:S03]  /*18980*/  LDGSTS.E.BYPASS.LTC128B.128 [R204+0xe000], desc[UR12][R210.64+0x80] ;  /* 0x0e000080d2cc7fae */ /* 0x000fe6000b901d4c */
[----:B------:R-:W-:Y:S01]  /*18990*/  IADD3.X R5, R7, UR7, RZ, P0, !PT ;  /* 0x0000000707057c10 */ /* 0x000fe200087fe4ff */
[----:B------:R-:W-:Y:S01]  /*189a0*/  LDGSTS.E.BYPASS.LTC128B.128 [R204+0x10000], desc[UR12][R210.64+0x100] ;  /* 0x10000100d2cc7fae */ /* 0x000fe2000b901d4c */
[----:B------:R-:W-:Y:S03]  /*189b0*/  IADD3 R2, P0, R4, UR6, RZ ;  /* 0x0000000604027c10 */ /* 0x000fe6000ff1e0ff */
[----:B------:R-:W-:Y:S01]  /*189c0*/  LDGSTS.E.BYPASS.LTC128B.128 [R204+0xc800], desc[UR12][R6.64] ;  /* 0x0c80000006cc7fae */ /* 0x000fe2000b901d4c */
[----:B------:R-:W-:Y:S02]  /*189d0*/  IADD3.X R3, R5, UR7, RZ, P0, !PT ;  /* 0x0000000705037c10 */ /* 0x000fe400087fe4ff */
[----:B------:R-:W-:Y:S01]  /*189e0*/  ISETP.GT.AND P0, PT, R208, R199, PT ;  /* 0x000000c7d000720c */ /* 0x000fe20003f04270 */
        /* <DEDUP_REMOVED lines=234> */
.L_x_3444:
        /* <DEDUP_REMOVED lines=25> */
.L_x_3443:
        /* <DEDUP_REMOVED lines=410> */
.L_x_3441:
[----:B------:R-:W1:Y:S01]  /*1b3c0*/  SHFL.BFLY PT, R0, R213, 0x2, 0x1f ;  /* 0x0c401f00d5007f89 */ /* 0x000e6200000e0000 */
[----:B------:R-:W-:Y:S01]  /*1b3d0*/  MOV R11, 0x3f800000 ;  /* 0x3f800000000b7802 */ /* 0x000fe20000000f00 */
[----:B------:R-:W2:Y:S01]  /*1b3e0*/  S2UR UR4, SR_CgaCtaId ;  /* 0x00000000000479c3 */ /* 0x000ea20000008800 */
[----:B------:R-:W-:Y:S01]  /*1b3f0*/  UMOV UR5, 0x400 ;  /* 0x0000040000057882 */ /* 0x000fe20000000000 */
[----:B------:R-:W3:Y:S01]  /*1b400*/  SHFL.BFLY PT, R8, R209, 0x2, 0x1f ;  /* 0x0c401f00d1087f89 */ /* 0x000ee200000e0000 */
[----:B------:R-:W-:Y:S01]  /*1b410*/  ULDC.64 UR6, c[0x0][0x208] ;  /* 0x0000820000067ab9 */ /* 0x000fe20000000a00 */
        /* <DEDUP_REMOVED lines=9> */
[----:B------:R-:W2:Y:S01]  /*1b4b0*/  S2UR UR5, SR_CTAID.Z ;  /* 0x00000000000579c3 */ /* 0x000ea20000002700 */
[----:B------:R-:W3:Y:S04]  /*1b4c0*/  SHFL.BFLY PT, R6, R13, 0x1, 0x1f ;  /* 0x0c201f000d067f89 */ /* 0x000ee800000e0000 */
[----:B------:R-:W2:Y:S01]  /*1b4d0*/  SHFL.BFLY PT, R5, R8, 0x1, 0x1f ;  /* 0x0c201f0008057f89 */ /* 0x000ea200000e0000 */
[----:B----4-:R-:W-:-:S04]  /*1b4e0*/  SHF.R.S32.HI R10, RZ, 0x1f, R7 ;  /* 0x0000001fff0a7819 */ /* 0x010fc80000011407 */
[CC--:B------:R-:W-:Y:S02]  /*1b4f0*/  LEA.HI R2, R10.reuse, R7.reuse, RZ, 0x2 ;  /* 0x000000070a027211 */ /* 0x0c0fe400078f10ff */
[----:B------:R-:W-:Y:S02]  /*1b500*/  LEA.HI R10, R10, R7, RZ, 0x5 ;  /* 0x000000070a0a7211 */ /* 0x000fe400078f28ff */
[----:B------:R-:W-:Y:S01]  /*1b510*/  SHF.R.S32.HI R12, RZ, 0x1f, R2 ;  /* 0x0000001fff0c7819 */ /* 0x000fe20000011402 */
[----:B---3--:R-:W-:Y:S01]  /*1b520*/  FADD.FTZ R6, R13, R6 ;  /* 0x000000060d067221 */ /* 0x008fe20000010000 */
[----:B------:R-:W-:Y:S02]  /*1b530*/  SHF.R.S32.HI R13, RZ, 0x2, R2 ;  /* 0x00000002ff0d7819 */ /* 0x000fe40000011402 */
[----:B------:R-:W-:Y:S01]  /*1b540*/  LOP3.LUT R2, R2, 0x1ffffffc, RZ, 0xc0, !PT ;  /* 0x1ffffffc02027812 */ /* 0x000fe200078ec0ff */
[----:B--2---:R-:W-:Y:S01]  /*1b550*/  FADD.FTZ R5, R8, R5 ;  /* 0x0000000508057221 */ /* 0x004fe20000010000 */
[----:B------:R-:W-:Y:S01]  /*1b560*/  BAR.SYNC.DEFER_BLOCKING 0x0 ;  /* 0x0000000000007b1d */ /* 0x000fe20000010000 */
[----:B------:R-:W-:-:S02]  /*1b570*/  FSETP.NE.FTZ.AND P5, PT, R6, RZ, PT ;  /* 0x000000ff0600720b */ /* 0x000fc40003fb5000 */
[--C-:B-1----:R-:W-:Y:S02]  /*1b580*/  SHF.R.S32.HI R9, RZ, 0x1f, R0.reuse ;  /* 0x0000001fff097819 */ /* 0x102fe40000011400 */
[----:B------:R-:W-:Y:S02]  /*1b590*/  FSETP.NE.FTZ.AND P4, PT, R5, RZ, PT ;  /* 0x000000ff0500720b */ /* 0x000fe40003f95000 */
[----:B------:R-:W-:Y:S02]  /*1b5a0*/  LOP3.LUT R8, R10, 0xffffffe0, RZ, 0xc0, !PT ;  /* 0xffffffe00a087812 */ /* 0x000fe400078ec0ff */
[----:B------:R-:W-:Y:S02]  /*1b5b0*/  LEA.HI R12, R12, R13, RZ, 0x3 ;  /* 0x0000000d0c0c7211 */ /* 0x000fe400078f18ff */
[----:B------:R-:W-:Y:S02]  /*1b5c0*/  LEA.HI R4, R9, R0, RZ, 0x4 ;  /* 0x0000000009047211 */ /* 0x000fe400078f20ff */
[----:B------:R-:W-:Y:S01]  /*1b5d0*/  MOV R9, 0x3f800000 ;  /* 0x3f80000000097802 */ /* 0x000fe20000000f00 */
[----:B------:R-:W1:Y:S01]  /*1b5e0*/  @P5 MUFU.RCP R11, R6 ;  /* 0x00000006000b5308 */ /* 0x000e620000001000 */
[----:B------:R-:W-:Y:S01]  /*1b5f0*/  SHF.R.S32.HI R15, RZ, 0x1f, R0 ;  /* 0x0000001fff0f7819 */ /* 0x000fe20000011400 */
[----:B------:R-:W2:Y:S01]  /*1b600*/  @P5 LDC R21, c[0x0][0x2e8] ;  /* 0x0000ba00ff155b82 */ /* 0x000ea20000000800 */
[----:B------:R-:W-:-:S02]  /*1b610*/  IADD3 R8, R7, -R8, RZ ;  /* 0x8000000807087210 */ /* 0x000fc40007ffe0ff */
[----:B------:R-:W-:Y:S02]  /*1b620*/  LOP3.LUT R12, R12, 0xfffffff8, RZ, 0xc0, !PT ;  /* 0xfffffff80c0c7812 */ /* 0x000fe400078ec0ff */
[----:B------:R-:W-:Y:S01]  /*1b630*/  SHF.R.S32.HI R10, RZ, 0x5, R10 ;  /* 0x00000005ff0a7819 */ /* 0x000fe2000001140a */
[----:B------:R-:W3:Y:S01]  /*1b640*/  @P4 MUFU.RCP R9, R5 ;  /* 0x0000000500094308 */ /* 0x000ee20000001000 */
[----:B------:R-:W-:Y:S01]  /*1b650*/  LEA.HI R15, R15, R0, RZ, 0x5 ;  /* 0x000000000f0f7211 */ /* 0x000fe200078f28ff */
[----:B------:R-:W4:Y:S01]  /*1b660*/  @P4 LDC R22, c[0x0][0x2e8] ;  /* 0x0000ba00ff164b82 */ /* 0x000f220000000800 */
[----:B------:R-:W-:Y:S02]  /*1b670*/  LOP3.LUT P0, RZ, R8, 0x3, RZ, 0xc0, !PT ;  /* 0x0000000308ff7812 */ /* 0x000fe4000780c0ff */
[----:B------:R-:W-:Y:S02]  /*1b680*/  IADD3 R8, R13, -R12, RZ ;  /* 0x8000000c0d087210 */ /* 0x000fe40007ffe0ff */
[----:B------:R-:W-:Y:S01]  /*1b690*/  SHF.R.S32.HI R13, RZ, 0x1f, R10 ;  /* 0x0000001fff0d7819 */ /* 0x000fe2000001140a */
[----:B------:R-:W-:Y:S01]  /*1b6a0*/  @P5 MUFU.LG2 R6, R6 ;  /* 0x0000000600065308 */ /* 0x000fe20000000c00 */
[----:B------:R-:W-:Y:S01]  /*1b6b0*/  LOP3.LUT R17, R4, 0xfffffff0, RZ, 0xc0, !PT ;  /* 0xfffffff004117812 */ /* 0x000fe200078ec0ff */
[----:B-1----:R-:W-:Y:S01]  /*1b6c0*/  FMUL.FTZ R128, R11, R128 ;  /* 0x000000800b807220 */ /* 0x002fe20000410000 */
[----:B------:R-:W-:Y:S01]  /*1b6d0*/  LOP3.LUT R15, R15, 0xffffffe0, RZ, 0xc0, !PT ;  /* 0xffffffe00f0f7812 */ /* 0x000fe200078ec0ff */
[C---:B------:R-:W-:Y:S01]  /*1b6e0*/  FMUL.FTZ R129, R11.reuse, R129 ;  /* 0x000000810b817220 */ /* 0x040fe20000410000 */
[----:B------:R-:W-:Y:S01]  /*1b6f0*/  IADD3 R7, -R2, R7, RZ ;  /* 0x0000000702077210 */ /* 0x000fe20007ffe1ff */
[----:B------:R-:W-:Y:S01]  /*1b700*/  FMUL.FTZ R36, R11, R36 ;  /* 0x000000240b247220 */ /* 0x000fe20000410000 */
[----:B------:R-:W-:Y:S01]  /*1b710*/  LEA.HI R13, R13, R10, RZ, 0x2 ;  /* 0x0000000a0d0d7211 */ /* 0x000fe200078f10ff */
[----:B------:R-:W-:Y:S01]  /*1b720*/  FMUL.FTZ R37, R11, R37 ;  /* 0x000000250b257220 */ /* 0x000fe20000410000 */
[----:B------:R-:W-:Y:S01]  /*1b730*/  IADD3 R2, -R17, R0, RZ ;  /* 0x0000000011027210 */ /* 0x000fe20007ffe1ff */
[C---:B------:R-:W-:Y:S01]  /*1b740*/  FMUL.FTZ R40, R11.reuse, R40 ;  /* 0x000000280b287220 */ /* 0x040fe20000410000 */
[----:B------:R-:W-:Y:S01]  /*1b750*/  IADD3 R0, R0, -R15, RZ ;  /* 0x8000000f00007210 */ /* 0x000fe20007ffe0ff */
[----:B------:R-:W-:Y:S01]  /*1b760*/  FMUL.FTZ R41, R11, R41 ;  /* 0x000000290b297220 */ /* 0x000fe20000410000 */
[----:B------:R-:W-:Y:S01]  /*1b770*/  LOP3.LUT R13, R13, 0xffffffc, RZ, 0xc0, !PT ;  /* 0x0ffffffc0d0d7812 */ /* 0x000fe200078ec0ff */
        /* <DEDUP_REMOVED lines=42> */
[----:B------:R-:W-:Y:S01]  /*1ba20*/  SHF.R.S32.HI R11, RZ, 0x1f, R0 ;  /* 0x0000001fff0b7819 */ /* 0x000fe20000011400 */
[C---:B---3--:R-:W-:Y:S01]  /*1ba30*/  FMUL.FTZ R131, R9.reuse, R131 ;  /* 0x0000008309837220 */ /* 0x048fe20000410000 */
[C---:B------:R-:W-:Y:S01]  /*1ba40*/  LEA R7, R10.reuse, R7, 0x9 ;  /* 0x000000070a077211 */ /* 0x040fe200078e48ff */
[C---:B------:R-:W-:Y:S01]  /*1ba50*/  FMUL.FTZ R130, R9.reuse, R130 ;  /* 0x0000008209827220 */ /* 0x040fe20000410000 */
[----:B------:R-:W-:Y:S01]  /*1ba60*/  IADD3 R13, R10, -R13, RZ ;  /* 0x8000000d0a0d7210 */ /* 0x000fe20007ffe0ff */
[C---:B------:R-:W-:Y:S01]  /*1ba70*/  FMUL.FTZ R39, R9.reuse, R39 ;  /* 0x0000002709277220 */ /* 0x040fe20000410000 */
[C---:B------:R-:W-:Y:S01]  /*1ba80*/  SHF.L.U32 R10, R8.reuse, 0x6, RZ ;  /* 0x00000006080a7819 */ /* 0x040fe200000006ff */
[----:B------:R-:W-:Y:S01]  /*1ba90*/  FMUL.FTZ R38, R9, R38 ;  /* 0x0000002609267220 */ /* 0x000fe20000410000 */
[----:B------:R-:W-:Y:S01]  /*1baa0*/  LEA.HI R11, R11, R0, RZ, 0x2 ;  /* 0x000000000b0b7211 */ /* 0x000fe200078f10ff */
[C---:B------:R-:W-:Y:S01]  /*1bab0*/  FMUL.FTZ R43, R9.reuse, R43 ;  /* 0x0000002b092b7220 */ /* 0x040fe20000410000 */
        /* <DEDUP_REMOVED lines=45> */
[----:B------:R-:W5:Y:S01]  /*1bd90*/  LDC.64 R16, c[0x0][0x2c0] ;  /* 0x0000b000ff107b82 */ /* 0x000f620000000a00 */
[----:B------:R-:W-:Y:S01]  /*1bda0*/  LOP3.LUT R10, R10, 0x1c0, RZ, 0xc0, !PT ;  /* 0x000001c00a0a7812 */ /* 0x000fe200078ec0ff */
[----:B------:R-:W1:Y:S01]  /*1bdb0*/  @P4 MUFU.LG2 R5, R5 ;  /* 0x0000000500054308 */ /* 0x000e620000000c00 */
[----:B------:R-:W-:-:S02]  /*1bdc0*/  R2P PR, R8, 0x6 ;  /* 0x0000000608007804 */ /* 0x000fc40000000000 */
[----:B------:R-:W-:Y:S02]  /*1bdd0*/  SHF.L.U32 R4, R0, 0x6, RZ ;  /* 0x0000000600047819 */ /* 0x000fe400000006ff */
[----:B------:R-:W-:Y:S02]  /*1bde0*/  LEA.HI R8, R2, R2, RZ, 0x1 ;  /* 0x0000000202087211 */ /* 0x000fe400078f08ff */
[----:B------:R-:W-:Y:S02]  /*1bdf0*/  ISETP.NE.U32.AND P3, PT, R9, 0x1, PT ;  /* 0x000000010900780c */ /* 0x000fe40003f65070 */
[----:B------:R-:W-:Y:S02]  /*1be00*/  LEA.HI R10, R10, R10, RZ, 0x1d ;  /* 0x0000000a0a0a7211 */ /* 0x000fe400078fe8ff */
[----:B------:R-:W-:Y:S02]  /*1be10*/  LOP3.LUT R4, R4, 0x1c0, RZ, 0xc0, !PT ;  /* 0x000001c004047812 */ /* 0x000fe400078ec0ff */
[----:B------:R-:W-:-:S02]  /*1be20*/  SHF.L.U32 R9, R8, 0x2, RZ ;  /* 0x0000000208097819 */ /* 0x000fc400000006ff */
[----:B------:R-:W-:Y:S02]  /*1be30*/  LOP3.LUT R15, R8, 0xffffffe, RZ, 0xc0, !PT ;  /* 0x0ffffffe080f7812 */ /* 0x000fe400078ec0ff */
[----:B------:R-:W-:Y:S02]  /*1be40*/  SHF.R.S32.HI R8, RZ, 0x2, R11 ;  /* 0x00000002ff087819 */ /* 0x000fe4000001140b */
[----:B------:R-:W-:Y:S02]  /*1be50*/  LEA R7, R7, R10, 0x1 ;  /* 0x0000000a07077211 */ /* 0x000fe400078e08ff */
[----:B------:R-:W-:Y:S02]  /*1be60*/  LOP3.LUT R9, R4, 0x38, R9, 0xf8, !PT ;  /* 0x0000003804097812 */ /* 0x000fe400078ef809 */
[----:B------:R-:W-:Y:S02]  /*1be70*/  SHF.R.U32.HI R4, RZ, 0x3, R4 ;  /* 0x00000003ff047819 */ /* 0x000fe40000011604 */
[----:B------:R-:W-:-:S02]  /*1be80*/  LEA R13, R13, R8, 0x4 ;  /* 0x000000080d0d7211 */ /* 0x000fc400078e20ff */
[----:B------:R-:W-:Y:S02]  /*1be90*/  LEA R7, R7, UR4, 0x2 ;  /* 0x0000000407077c11 */ /* 0x000fe4000f8e10ff */
[----:B------:R-:W-:Y:S02]  /*1bea0*/  MOV R8, 0x40 ;  /* 0x0000004000087802 */ /* 0x000fe40000000f00 */
[----:B------:R-:W-:Y:S01]  /*1beb0*/  MOV R10, 0x80 ;  /* 0x00000080000a7802 */ /* 0x000fe20000000f00 */
[----:B------:R-:W-:Y:S01]  /*1bec0*/  STS.64 [R7], R128 ;  /* 0x0000008007007388 */ /* 0x000fe20000000a00 */
[----:B------:R-:W-:Y:S02]  /*1bed0*/  LOP3.LUT R4, R9, R4, RZ, 0x3c, !PT ;  /* 0x0000000409047212 */ /* 0x000fe400078e3cff */
[----:B------:R-:W-:Y:S01]  /*1bee0*/  IADD3 R15, R2, -R15, RZ ;  /* 0x8000000f020f7210 */ /* 0x000fe20007ffe0ff */
[----:B------:R-:W-:Y:S01]  /*1bef0*/  STS.64 [R7+0x800], R130 ;  /* 0x0008008207007388 */ /* 0x000fe20000000a00 */
[----:B------:R-:W-:-:S02]  /*1bf00*/  IADD3 R9, R7, -0x20, RZ ;  /* 0xffffffe007097810 */ /* 0x000fc40007ffe0ff */
[----:B------:R-:W-:Y:S02]  /*1bf10*/  SEL R8, R8, 0xffffffc0, !P1 ;  /* 0xffffffc008087807 */ /* 0x000fe40004800000 */
[----:B------:R-:W-:Y:S02]  /*1bf20*/  @P3 IADD3 R9, R7, 0x20, RZ ;  /* 0x0000002007093810 */ /* 0x000fe40007ffe0ff */
[----:B------:R-:W-:Y:S02]  /*1bf30*/  SEL R10, R10, 0xffffff80, !P2 ;  /* 0xffffff800a0a7807 */ /* 0x000fe40005000000 */
        /* <DEDUP_REMOVED lines=11> */
[----:B------:R-:W-:Y:S01]  /*1bff0*/  SHF.L.U32 R24, R2, 0x2, RZ ;  /* 0x0000000202187819 */ /* 0x000fe200000006ff */
[----:B-1----:R-:W-:Y:S02]  /*1c000*/  @P4 FMUL.FTZ R2, R5, 0.69314718246459960938 ;  /* 0x3f31721805024820 */ /* 0x002fe40000410000 */
[----:B------:R-:W-:Y:S01]  /*1c010*/  STS.64 [R15], R44 ;  /* 0x0000002c0f007388 */ /* 0x000fe20000000a00 */
[----:B------:R-:W-:-:S03]  /*1c020*/  SHF.R.S32.HI R25, RZ, 0x1f, R24 ;  /* 0x0000001fff197819 */ /* 0x000fc60000011418 */
[----:B------:R-:W-:Y:S04]  /*1c030*/  STS.64 [R15+0x800], R46 ;  /* 0x0008002e0f007388 */ /* 0x000fe80000000a00 */
[----:B------:R-:W-:Y:S04]  /*1c040*/  STS.64 [R8], R48 ;  /* 0x0000003008007388 */ /* 0x000fe80000000a00 */
[----:B------:R-:W-:Y:S04]  /*1c050*/  STS.64 [R8+0x800], R50 ;  /* 0x0008003208007388 */ /* 0x000fe80000000a00 */
        /* <DEDUP_REMOVED lines=30> */
[----:B-1----:R-:W-:Y:S01]  /*1c240*/  IADD3 R7, -R201, RZ, RZ ;  /* 0x000000ffc9077210 */ /* 0x002fe20007ffe1ff */
[----:B-----5:R-:W-:-:S02]  /*1c250*/  IMAD R201, R18, R16, R201 ;  /* 0x0000001012c97224 */ /* 0x020fc400078e02c9 */
[----:B------:R-:W-:Y:S02]  /*1c260*/  STS.64 [R8+0x8000], R108 ;  /* 0x0080006c08007388 */ /* 0x000fe40000000a00 */
[----:B------:R-:W-:Y:S02]  /*1c270*/  IMAD R7, R20, R7, UR5 ;  /* 0x0000000514077e24 */ /* 0x000fe4000f8e0207 */
[----:B------:R1:W-:Y:S01]  /*1c280*/  STS.64 [R8+0x8800], R110 ;  /* 0x0088006e08007388 */ /* 0x0003e20000000a00 */
[----:B---3--:R-:W-:Y:S01]  /*1c290*/  LEA R102, R4, UR4, 0x2 ;  /* 0x0000000404667c11 */ /* 0x008fe2000f8e10ff */
[----:B------:R-:W-:Y:S02]  /*1c2a0*/  IMAD R7, R201, R20, R7 ;  /* 0x00000014c9077224 */ /* 0x000fe400078e0207 */
[----:B------:R3:W-:Y:S01]  /*1c2b0*/  STS.64 [R12+0x8000], R120 ;  /* 0x008000780c007388 */ /* 0x0007e20000000a00 */
[----:B------:R-:W-:-:S03]  /*1c2c0*/  MOV R9, 0xff800000 ;  /* 0xff80000000097802 */ /* 0x000fc60000000f00 */
[----:B------:R3:W-:Y:S01]  /*1c2d0*/  STS.64 [R12+0x8800], R122 ;  /* 0x0088007a0c007388 */ /* 0x0007e20000000a00 */
[----:B--2---:R-:W-:Y:S01]  /*1c2e0*/  MOV R11, 0xff800000 ;  /* 0xff800000000b7802 */ /* 0x004fe20000000f00 */
[----:B----4-:R-:W-:Y:S02]  /*1c2f0*/  @P4 FFMA.FTZ R11, R3, R22, R2 ;  /* 0x00000016030b4223 */ /* 0x010fe40000010002 */
[----:B------:R3:W-:Y:S04]  /*1c300*/  STS.64 [R14+0x8000], R112 ;  /* 0x008000700e007388 */ /* 0x0007e80000000a00 */
[----:B------:R3:W-:Y:S01]  /*1c310*/  STS.64 [R14+0x8800], R114 ;  /* 0x008800720e007388 */ /* 0x0007e20000000a00 */
[----:B------:R-:W-:-:S03]  /*1c320*/  @P5 FMUL.FTZ R15, R6, 0.69314718246459960938 ;  /* 0x3f317218060f5820 */ /* 0x000fc60000410000 */
[----:B------:R3:W-:Y:S01]  /*1c330*/  STS.64 [R10+0x8000], R116 ;  /* 0x008000740a007388 */ /* 0x0007e20000000a00 */
[----:B------:R-:W-:-:S03]  /*1c340*/  @P5 FFMA.FTZ R9, R132, R21, R15 ;  /* 0x0000001584095223 */ /* 0x000fc6000001000f */
[----:B------:R3:W-:Y:S01]  /*1c350*/  STS.64 [R10+0x8800], R118 ;  /* 0x008800760a007388 */ /* 0x0007e20000000a00 */
[----:B-1----:R-:W-:-:S05]  /*1c360*/  SHF.L.U32 R8, R19, 0x6, RZ ;  /* 0x0000000613087819 */ /* 0x002fca00000006ff */
[----:B------:R-:W-:Y:S01]  /*1c370*/  IMAD R8, R7, R17, R8 ;  /* 0x0000001107087224 */ /* 0x000fe200078e0208 */
[----:B------:R-:W-:Y:S06]  /*1c380*/  BAR.SYNC.DEFER_BLOCKING 0x0 ;  /* 0x0000000000007b1d */ /* 0x000fec0000010000 */
[----:B------:R-:W-:Y:S05]  /*1c390*/  @P0 BRA `(.L_x_3447) ;  /* 0x0000000000300947 */ /* 0x000fea0003800000 */
        /* <DEDUP_REMOVED lines=12> */
.L_x_3447:
[----:B------:R-:W-:Y:S05]  /*1c460*/  BSYNC B0 ;  /* 0x0000000000007941 */ /* 0x000fea0003800000 */
.L_x_3446:
[----:B------:R-:W2:Y:S01]  /*1c470*/  LDS.128 R96, [R102] ;  /* 0x0000000066607984 */ /* 0x000ea20000000c00 */
[----:B------:R-:W-:Y:S01]  /*1c480*/  ULDC UR4, c[0x0][0x2dc] ;  /* 0x0000b70000047ab9 */ /* 0x000fe20000000800 */
[----:B------:R-:W-:Y:S02]  /*1c490*/  IMAD.WIDE R24, R0, 0xc0, R24 ;  /* 0x000000c000187825 */ /* 0x000fe400078e0218 */
[----:B------:R-:W4:Y:S02]  /*1c4a0*/  LDS.128 R64, [R102+0x4000] ;  /* 0x0040000066407984 */ /* 0x000f240000000c00 */
[----:B------:R-:W-:Y:S01]  /*1c4b0*/  IMAD R3, R8, UR4, RZ ;  /* 0x0000000408037c24 */ /* 0x000fe2000f8e02ff */
[----:B------:R-:W-:Y:S01]  /*1c4c0*/  ULDC.64 UR4, c[0x0][0x288] ;  /* 0x0000a20000047ab9 */ /* 0x000fe20000000a00 */
[----:B------:R-:W5:Y:S01]  /*1c4d0*/  LDS.128 R32, [R102+0x8000] ;  /* 0x0080000066207984 */ /* 0x000f620000000c00 */
[----:B------:R-:W-:Y:S02]  /*1c4e0*/  IMAD R103, R19, -0x40, R200 ;  /* 0xffffffc013677824 */ /* 0x000fe400078e02c8 */
[----:B------:R-:W-:Y:S01]  /*1c4f0*/  IADD3 R2, P0, R3, R24, RZ ;  /* 0x0000001803027210 */ /* 0x000fe20007f1e0ff */
[----:B------:R-:W5:Y:S01]  /*1c500*/  LDS.128 R92, [R102+0x800] ;  /* 0x00080000665c7984 */ /* 0x000f620000000c00 */
[----:B------:R-:W-:-:S02]  /*1c510*/  VIADD R6, R0, 0x8 ;  /* 0x0000000800067836 */ /* 0x000fc40000000000 */
[----:B------:R-:W-:Y:S01]  /*1c520*/  LEA.HI.X.SX32 R3, R3, R25, 0x1, P0 ;  /* 0x0000001903037211 */ /* 0x000fe200000f0eff */
[----:B------:R-:W5:Y:S01]  /*1c530*/  LDS.128 R88, [R102+0x1000] ;  /* 0x0010000066587984 */ /* 0x000f620000000c00 */
[----:B-1----:R-:W-:Y:S01]  /*1c540*/  VIADD R4, R0, 0x10 ;  /* 0x0000001000047836 */ /* 0x002fe20000000000 */
[-C--:B------:R-:W-:Y:S01]  /*1c550*/  ISETP.GE.AND P6, PT, R6, R103.reuse, PT ;  /* 0x000000670600720c */ /* 0x080fe20003fc6270 */
[----:B------:R-:W-:Y:S01]  /*1c560*/  VIADD R101, R0, 0x18 ;  /* 0x0000001800657836 */ /* 0x000fe20000000000 */
[----:B------:R-:W1:Y:S01]  /*1c570*/  LDS.128 R84, [R102+0x1800] ;  /* 0x0018000066547984 */ /* 0x000e620000000c00 */
[----:B------:R-:W-:Y:S01]  /*1c580*/  LEA R104, P0, R2, UR4, 0x2 ;  /* 0x0000000402687c11 */ /* 0x000fe2000f8010ff */
[----:B------:R-:W-:Y:S01]  /*1c590*/  VIADD R100, R0, 0x20 ;  /* 0x0000002000647836 */ /* 0x000fe20000000000 */
[-C--:B------:R-:W-:Y:S01]  /*1c5a0*/  ISETP.GE.AND P5, PT, R4, R103.reuse, PT ;  /* 0x000000670400720c */ /* 0x080fe20003fa6270 */
[----:B------:R-:W1:Y:S01]  /*1c5b0*/  LDS.128 R80, [R102+0x2000] ;  /* 0x0020000066507984 */ /* 0x000e620000000c00 */
[----:B------:R-:W-:Y:S01]  /*1c5c0*/  LEA.HI.X R105, R2, UR5, R3, 0x2, P0 ;  /* 0x0000000502697c11 */ /* 0x000fe200080f1403 */
[C---:B------:R-:W-:Y:S01]  /*1c5d0*/  VIADD R3, R0.reuse, 0x28 ;  /* 0x0000002800037836 */ /* 0x040fe20000000000 */
[CC--:B------:R-:W-:Y:S01]  /*1c5e0*/  ISETP.GE.AND P0, PT, R0.reuse, R103.reuse, PT ;  /* 0x000000670000720c */ /* 0x0c0fe20003f06270 */
[----:B------:R-:W1:Y:S01]  /*1c5f0*/  LDS.128 R76, [R102+0x2800] ;  /* 0x00280000664c7984 */ /* 0x000e620000000c00 */
[C---:B------:R-:W-:Y:S01]  /*1c600*/  VIADD R2, R0.reuse, 0x30 ;  /* 0x0000003000027836 */ /* 0x040fe20000000000 */
[-C--:B------:R-:W-:Y:S01]  /*1c610*/  ISETP.GE.AND P4, PT, R101, R103.reuse, PT ;  /* 0x000000676500720c */ /* 0x080fe20003f86270 */
[----:B------:R-:W-:Y:S01]  /*1c620*/  VIADD R0, R0, 0x38 ;  /* 0x0000003800007836 */ /* 0x000fe20000000000 */
[----:B------:R-:W1:Y:S01]  /*1c630*/  LDS.128 R72, [R102+0x3000] ;  /* 0x0030000066487984 */ /* 0x000e620000000c00 */
[----:B------:R-:W-:-:S02]  /*1c640*/  ISETP.GE.AND P3, PT, R100, R103, PT ;  /* 0x000000676400720c */ /* 0x000fc40003f66270 */
[-C--:B------:R-:W-:Y:S01]  /*1c650*/  ISETP.GE.AND P2, PT, R3, R103.reuse, PT ;  /* 0x000000670300720c */ /* 0x080fe20003f46270 */
[----:B------:R-:W1:Y:S01]  /*1c660*/  LDS.128 R60, [R102+0x4800] ;  /* 0x00480000663c7984 */ /* 0x000e620000000c00 */
[----:B------:R-:W-:-:S03]  /*1c670*/  ISETP.GE.AND P1, PT, R2, R103, PT ;  /* 0x000000670200720c */ /* 0x000fc60003f26270 */
[----:B------:R-:W1:Y:S04]  /*1c680*/  LDS.128 R56, [R102+0x5000] ;  /* 0x0050000066387984 */ /* 0x000e680000000c00 */
        /* <DEDUP_REMOVED lines=8> */
[----:B---3--:R-:W3:Y:S04]  /*1c710*/  LDS.128 R12, [R102+0xa800] ;  /* 0x00a80000660c7984 */ /* 0x008ee80000000c00 */
[----:B------:R-:W3:Y:S04]  /*1c720*/  LDS.128 R8, [R102+0xb000] ;  /* 0x00b0000066087984 */ /* 0x000ee80000000c00 */
[----:B------:R1:W3:Y:S04]  /*1c730*/  LDS.128 R68, [R102+0x3800] ;  /* 0x0038000066447984 */ /* 0x0002e80000000c00 */
[----:B------:R1:W3:Y:S04]  /*1c740*/  LDS.128 R36, [R102+0x7800] ;  /* 0x0078000066247984 */ /* 0x0002e80000000c00 */
[----:B------:R1:W3:Y:S04]  /*1c750*/  LDS.128 R4, [R102+0xb800] ;  /* 0x00b8000066047984 */ /* 0x0002e80000000c00 */
[----:B--2---:R2:W-:Y:S04]  /*1c760*/  @!P0 STG.E.64 desc[UR6][R104.64], R96 ;  /* 0x0000006068008986 */ /* 0x0045e8000c101b06 */
[----:B------:R2:W-:Y:S04]  /*1c770*/  @!P0 STG.E.64 desc[UR6][R104.64+0x8], R98 ;  /* 0x0000086268008986 */ /* 0x0005e8000c101b06 */
[----:B----4-:R2:W-:Y:S04]  /*1c780*/  @!P0 STG.E.128 desc[UR6][R104.64+0x100], R64 ;  /* 0x0001004068008986 */ /* 0x0105e8000c101d06 */
[----:B-----5:R2:W-:Y:S01]  /*1c790*/  @!P0 STG.E.128 desc[UR6][R104.64+0x200], R32 ;  /* 0x0002002068008986 */ /* 0x0205e2000c101d06 */
[----:B------:R-:W-:-:S03]  /*1c7a0*/  ISETP.GE.AND P0, PT, R0, R103, PT ;  /* 0x000000670000720c */ /* 0x000fc60003f06270 */
[----:B------:R2:W-:Y:S04]  /*1c7b0*/  @!P6 STG.E.128 desc[UR6][R104.64+0x1800], R92 ;  /* 0x0018005c6800e986 */ /* 0x0005e8000c101d06 */
[----:B------:R2:W-:Y:S04]  /*1c7c0*/  @!P5 STG.E.128 desc[UR6][R104.64+0x3000], R88 ;  /* 0x003000586800d986 */ /* 0x0005e8000c101d06 */
[----:B-1----:R2:W-:Y:S04]  /*1c7d0*/  @!P4 STG.E.128 desc[UR6][R104.64+0x4800], R84 ;  /* 0x004800546800c986 */ /* 0x0025e8000c101d06 */
        /* <DEDUP_REMOVED lines=13> */
[----:B---3--:R2:W-:Y:S04]  /*1c8b0*/  @!P2 STG.E.128 desc[UR6][R104.64+0x7a00], R12 ;  /* 0x007a000c6800a986 */ /* 0x0085e8000c101d06 */
[----:B------:R2:W-:Y:S01]  /*1c8c0*/  @!P1 STG.E.128 desc[UR6][R104.64+0x9200], R8 ;  /* 0x0092000868009986 */ /* 0x0005e2000c101d06 */
[----:B------:R-:W-:Y:S05]  /*1c8d0*/  @P0 EXIT ;  /* 0x000000000000094d */ /* 0x000fea0003800000 */
[----:B------:R-:W-:Y:S04]  /*1c8e0*/  STG.E.128 desc[UR6][R104.64+0xa800], R68 ;  /* 0x00a8004468007986 */ /* 0x000fe8000c101d06 */
[----:B------:R-:W-:Y:S04]  /*1c8f0*/  STG.E.128 desc[UR6][R104.64+0xa900], R36 ;  /* 0x00a9002468007986 */ /* 0x000fe8000c101d06 */
[----:B------:R-:W-:Y:S01]  /*1c900*/  STG.E.128 desc[UR6][R104.64+0xaa00], R4 ;  /* 0x00aa000468007986 */ /* 0x000fe2000c101d06 */
[----:B------:R-:W-:Y:S05]  /*1c910*/  EXIT ;  /* 0x000000000000794d */ /* 0x000fea0003800000 */
.L_x_3448:
        /* <DEDUP_REMOVED lines=14> */
.L_x_4178:


//--------------------- .text._ZN5flash24flash_fwd_splitkv_kernelI23Flash_fwd_kernel_traitsILi192ELi64ELi64ELi4ELb0ELb0EN7cutlass6half_tE19Flash_kernel_traitsILi192ELi64ELi64ELi4ES3_EELb1ELb0ELb0ELb0ELb1ELb1ELb1ELb1EEEvNS_16Flash_fwd_paramsE --------------------------
	.section	.text._ZN5flash24flash_fwd_splitkv_kernelI23Flash_fwd_kernel_traitsILi192ELi64ELi64ELi4ELb0ELb0EN7cutlass6half_tE19Flash_kernel_traitsILi192ELi64ELi64ELi4ES3_EELb1ELb0ELb0ELb0ELb1ELb1ELb1ELb1EEEvNS_16Flash_fwd_paramsE,"ax",@progbits
	.align	128
        .global         _ZN5flash24flash_fwd_splitkv_kernelI23Flash_fwd_kernel_traitsILi192ELi64ELi64ELi4ELb0ELb0EN7cutlass6half_tE19Flash_kernel_traitsILi192ELi64ELi64ELi4ES3_EELb1ELb0ELb0ELb0ELb1ELb1ELb1ELb1EEEvNS_16Flash_fwd_paramsE
        .type           _ZN5flash24flash_fwd_splitkv_kernelI23Flash_fwd_kernel_traitsILi192ELi64ELi64ELi4ELb0ELb0EN7cutlass6half_tE19Flash_kernel_traitsILi192ELi64ELi64ELi4ES3_EELb1ELb0ELb0ELb0ELb1ELb1ELb1ELb1EEEvNS_16Flash_fwd_paramsE,@function
        .size           _ZN5flash24flash_fwd_splitkv_kernelI23Flash_fwd_kernel_traitsILi192ELi64ELi64ELi4ELb0ELb0EN7cutlass6half_tE19Flash_kernel_traitsILi192ELi64ELi64ELi4ES3_EELb1ELb0ELb0ELb0ELb1ELb1ELb1ELb1EEEvNS_16Flash_fwd_paramsE,(.L_x_4179 - _ZN5flash24flash_fwd_splitkv_kernelI23Flash_fwd_kernel_traitsILi192ELi64ELi64ELi4ELb0ELb0EN7cutlass6half_tE19Flash_kernel_traitsILi192ELi64ELi64ELi4ES3_EELb1ELb0ELb0ELb0ELb1ELb1ELb1ELb1EEEvNS_16Flash_fwd_paramsE)
        .other          _ZN5flash24flash_fwd_splitkv_kernelI23Flash_fwd_kernel_traitsILi192ELi64ELi64ELi4ELb0ELb0EN7cutlass6half_tE19Flash_kernel_traitsILi192ELi64ELi64ELi4ES3_EELb1ELb0ELb0ELb0ELb1ELb1ELb1ELb1EEEvNS_16Flash_fwd_paramsE,@"STO_CUDA_ENTRY STV_DEFAULT"
_ZN5flash24flash_fwd_splitkv_kernelI23Flash_fwd_kernel_traitsILi192ELi64ELi64ELi4ELb0ELb0EN7cutlass6half_tE19Flash_kernel_traitsILi192ELi64ELi64ELi4ES3_EELb1ELb0ELb0ELb0ELb1ELb1ELb1ELb1EEEvNS_16Flash_fwd_paramsE:
.text._ZN5flash24flash_fwd_splitkv_kernelI23Flash_fwd_kernel_traitsILi192ELi64ELi64ELi4ELb0ELb0EN7cutlass6half_tE19Flash_kernel_traitsILi192ELi64ELi64ELi4ES3_EELb1ELb0ELb0ELb0ELb1ELb1ELb1ELb1EEEvNS_16Flash_fwd_paramsE:
        /* <DEDUP_REMOVED lines=60> */
.L_x_3449:
[----:B------:R-:W2:Y:S02]  /*03c0*/  LDC R11, c[0x0][0x2c8] ;  /* 0x0000b200ff0b7b82 */ /* 0x000ea40000000800 */
.L_x_3450:
        /* <DEDUP_REMOVED lines=155> */
.L_x_3451:
        /* <DEDUP_REMOVED lines=24> */
.L_x_3452:
        /* <DEDUP_REMOVED lines=82> */
.L_x_3453:
        /* <DEDUP_REMOVED lines=49> */
.L_x_3455:
        /* <DEDUP_REMOVED lines=32> */
.L_x_3454:
        /* <DEDUP_REMOVED lines=11> */
[----:B------:R-:W-:Y:S01]  /*19e0*/  LOP3.LUT R127, R60, 0xfffffff0, RZ, 0xc0, !PT ;  /* 0xfffffff03c7f7812 */ /* 0x000fe200078ec0ff */
[----:B------:R-:W-:Y:S01]  /*19f0*/  IMAD.IADD R58, R56, 0x1, -R29 ;  /* 0x00000001383a7824 */ /* 0x000fe200078e0a1d */
[--C-:B------:R-:W-:Y:S01]  /*1a00*/  SHF.R.S32.HI R141, RZ, 0x1f, R140.reuse ;  /* 0x0000001fff8d7819 */ /* 0x100fe2000001148c */
[----:B------:R-:W4:Y:S01]  /*1a10*/  @!P0 LDC.64 R6, c[0x0][0x228] ;  /* 0x00008a00ff068b82 */ /* 0x000f220000000a00 */
[----:B------:R-:W-:Y:S01]  /*1a20*/  LEA.HI R57, R17, R56, RZ, 0x5 ;  /* 0x0000003811397211 */ /* 0x000fe200078f28ff */
[C---:B------:R-:W-:Y:S01]  /*1a30*/  IMAD.SHL.U32 R18, R58.reuse, 0x8, RZ ;  /* 0x000000083a127824 */ /* 0x040fe200078e00ff */
[----:B------:R-:W-:Y:S01]  /*1a40*/  SHF.L.U32 R122, R58, 0x2, RZ ;  /* 0x000000023a7a7819 */ /* 0x000fe200000006ff */
[----:B------:R-:W-:Y:S01]  /*1a50*/  IMAD.WIDE R26, R19, 0x40, R140 ;  /* 0x00000040131a7825 */ /* 0x000fe200078e028c */
[----:B------:R-:W-:-:S02]  /*1a60*/  SHF.L.U32 R54, R148, 0x4, RZ ;  /* 0x0000000494367819 */ /* 0x000fc400000006ff */
[----:B------:R-:W-:Y:S01]  /*1a70*/  SHF.R.S32.HI R19, RZ, 0x1f, R18 ;  /* 0x0000001fff137819 */ /* 0x000fe20000011412 */
[C---:B--2---:R-:W-:Y:S01]  /*1a80*/  @P0 IMAD.WIDE.U32 R24, R8.reuse, R2, RZ ;  /* 0x0000000208180225 */ /* 0x044fe200078e00ff */
[----:B------:R-:W2:Y:S01]  /*1a90*/  LDC.64 R146, c[0x0][0x250] ;  /* 0x00009400ff927b82 */ /* 0x000ea20000000a00 */
[----:B------:R-:W-:Y:S02]  /*1aa0*/  SHF.R.S32.HI R57, RZ, 0x5, R57 ;  /* 0x00000005ff397819 */ /* 0x000fe40000011439 */
[----:B------:R-:W-:Y:S01]  /*1ab0*/  @P0 IMAD R25, R8, R3, R25 ;  /* 0x0000000308190224 */ /* 0x000fe200078e0219 */
[----:B------:R-:W-:Y:S01]  /*1ac0*/  SHF.R.S32.HI R60, RZ, 0x4, R60 ;  /* 0x00000004ff3c7819 */ /* 0x000fe2000001143c */
[----:B------:R-:W-:Y:S01]  /*1ad0*/  @P0 IMAD.MOV.U32 R8, RZ, RZ, R24 ;  /* 0x000000ffff080224 */ /* 0x000fe200078e0018 */
[----:B---3--:R-:W-:Y:S01]  /*1ae0*/  LEA.HI R126, R126, R126, RZ, 0x1 ;  /* 0x0000007e7e7e7211 */ /* 0x008fe200078f08ff */
[----:B------:R-:W-:-:S03]  /*1af0*/  IMAD.IADD R127, R56, 0x1, -R127 ;  /* 0x00000001387f7824 */ /* 0x000fc600078e0a7f */
        /* <DEDUP_REMOVED lines=42> */
[----:B------:R-:W-:Y:S01]  /*1da0*/  IADD3 R122, R122, R123, RZ ;  /* 0x0000007b7a7a7210 */ /* 0x000fe20007ffe0ff */
[----:B------:R-:W-:Y:S01]  /*1db0*/  IMAD.X R131, R19, 0x1, R13, P0 ;  /* 0x0000000113837824 */ /* 0x000fe200000e060d */
[----:B------:R-:W-:Y:S01]  /*1dc0*/  ISETP.GT.AND P0, PT, R134, R61, PT ;  /* 0x0000003d8600720c */ /* 0x000fe20003f04270 */
[----:B------:R-:W-:Y:S01]  /*1dd0*/  IMAD.WIDE.U32 R142, R142, UR4, R24 ;  /* 0x000000048e8e7c25 */ /* 0x000fe2000f8e0018 */
[----:B------:R-:W-:-:S02]  /*1de0*/  SHF.R.S32.HI R110, RZ, 0x1f, R123 ;  /* 0x0000001fff6e7819 */ /* 0x000fc4000001147b */
[----:B------:R-:W-:Y:S01]  /*1df0*/  SHF.R.S32.HI R109, RZ, 0x1f, R122 ;  /* 0x0000001fff6d7819 */ /* 0x000fe2000001147a */
[C---:B------:R-:W-:Y:S01]  /*1e00*/  IMAD R133, R138.reuse, R147, R15 ;  /* 0x000000938a857224 */ /* 0x040fe200078e020f */
[----:B------:R-:W-:Y:S01]  /*1e10*/  IADD3 R129, R143, R129, RZ ;  /* 0x000000818f817210 */ /* 0x000fe20007ffe0ff */
[----:B------:R-:W-:-:S04]  /*1e20*/  IMAD.WIDE.U32 R138, R138, R146, R6 ;  /* 0x000000928a8a7225 */ /* 0x000fc800078e0006 */
[C---:B------:R-:W-:Y:S02]  /*1e30*/  IMAD R3, R140.reuse, R149, R3 ;  /* 0x000000958c037224 */ /* 0x040fe400078e0203 */
[----:B------:R-:W-:-:S04]  /*1e40*/  IMAD.WIDE.U32 R130, R140, R148, R130 ;  /* 0x000000948c827225 */ /* 0x000fc800078e0082 */
[----:B------:R-:W-:Y:S02]  /*1e50*/  IMAD.SHL.U32 R135, R146, 0x10, RZ ;  /* 0x0000001092877824 */ /* 0x000fe400078e00ff */
        /* <DEDUP_REMOVED lines=151> */
.L_x_3502:
        /* <DEDUP_REMOVED lines=216> */
.L_x_3460:
[----:B------:R-:W-:Y:S05]  /*3550*/  BSYNC B0 ;  /* 0x0000000000007941 */ /* 0x000fea0003800000 */
.L_x_3459:
        /* <DEDUP_REMOVED lines=159> */
.L_x_3462:
[----:B------:R-:W-:Y:S05]  /*3f50*/  BSYNC B0 ;  /* 0x0000000000007941 */ /* 0x000fea0003800000 */
.L_x_3461:
        /* <DEDUP_REMOVED lines=167> */
.L_x_3464:
[----:B------:R-:W-:Y:S05]  /*49d0*/  BSYNC B0 ;  /* 0x0000000000007941 */ /* 0x000fea0003800000 */
.L_x_3463:
        /* <DEDUP_REMOVED lines=171> */
.L_x_3466:
[----:B------:R-:W-:Y:S05]  /*5490*/  BSYNC B0 ;  /* 0x0000000000007941 */ /* 0x000fea0003800000 */
.L_x_3465:
[----:B----4-:R-:W-:Y:S01]  /*54a0*/  MOV R20, R49 ;  /* 0x0000003100147202 */ /* 0x010fe20000000f00 */
[----:B------:R-:W-:Y:S01]  /*54b0*/  IMAD.MOV.U32 R44, RZ, RZ, R51 ;  /* 0x000000ffff2c7224 */ /* 0x000fe200078e0033 */
[----:B------:R-:W-:Y:S01]  /*54c0*/  MOV R21, R48 ;  /* 0x0000003000157202 */ /* 0x000fe20000000f00 */
[----:B------:R-:W-:Y:S01]  /*54d0*/  IMAD.MOV.U32 R45, RZ, RZ, R50 ;  /* 0x000000ffff2d7224 */ /* 0x000fe200078e0032 */
[----:B------:R-:W-:Y:S01]  /*54e0*/  UMOV UR4, UR21 ;  /* 0x0000001500047c82 */ /* 0x000fe20008000000 */
[----:B------:R-:W-:Y:S05]  /*54f0*/  BRA `(.L_x_3467) ;  /* 0x0000004c00787947 */ /* 0x000fea0003800000 */
.L_x_3458:
        /* <DEDUP_REMOVED lines=93> */
.L_x_3471:
[----:B------:R-:W-:Y:S05]  /*5ad0*/  BSYNC B0 ;  /* 0x0000000000007941 */ /* 0x000fea0003800000 */
.L_x_3470:
        /* <DEDUP_REMOVED lines=88> */
.L_x_3473:
[----:B------:R-:W-:Y:S05]  /*6060*/  BSYNC B0 ;  /* 0x0000000000007941 */ /* 0x000fea0003800000 */
.L_x_3472:
        /* <DEDUP_REMOVED lines=91> */
.L_x_3475:
[----:B------:R-:W-:Y:S05]  /*6620*/  BSYNC B0 ;  /* 0x0000000000007941 */ /* 0x000fea0003800000 */
.L_x_3474:
[----:B-----5:R1:W-:Y:S02]  /*6630*/  STG.E.128 desc[UR6][R88.64+0x100], R48 ;  /* 0x0001003058007986 */ /* 0x0203e4000c101d06 */
.L_x_3469:
[----:B------:R-:W-:Y:S05]  /*6640*/  BSYNC B1 ;  /* 0x0000000000017941 */ /* 0x000fea0003800000 */
.L_x_3468:
        /* <DEDUP_REMOVED lines=101> */
.L_x_3479:
[----:B------:R-:W-:Y:S05]  /*6ca0*/  BSYNC B0 ;  /* 0x0000000000007941 */ /* 0x000fea0003800000 */
.L_x_3478:
        /* <DEDUP_REMOVED lines=92> */
.L_x_3481:
[----:B------:R-:W-:Y:S05]  /*7270*/  BSYNC B0 ;  /* 0x0000000000007941 */ /* 0x000fea0003800000 */
.L_x_3480:
        /* <DEDUP_REMOVED lines=97> */
.L_x_3483:
[----:B------:R-:W-:Y:S05]  /*7890*/  BSYNC B0 ;  /* 0x0000000000007941 */ /* 0x000fea0003800000 */
.L_x_3482:
[----:B-----5:R4:W-:Y:S02]  /*78a0*/  STG.E.128 desc[UR6][R150.64+0x100], R24 ;  /* 0x0001001896007986 */ /* 0x0209e4000c101d06 */
.L_x_3477:
[----:B------:R-:W-:Y:S05]  /*78b0*/  BSYNC B1 ;  /* 0x0000000000017941 */ /* 0x000fea0003800000 */
.L_x_3476:
        /* <DEDUP_REMOVED lines=104> */
.L_x_3487:
[----:B------:R-:W-:Y:S05]  /*7f40*/  BSYNC B0 ;  /* 0x0000000000007941 */ /* 0x000fea0003800000 */
.L_x_3486:
        /* <DEDUP_REMOVED lines=101> */
.L_x_3489:
[----:B------:R-:W-:Y:S05]  /*85a0*/  BSYNC B0 ;  /* 0x0000000000007941 */ /* 0x000fea0003800000 */
.L_x_3488:
        /* <DEDUP_REMOVED lines=98> */
.L_x_3491:
[----:B------:R-:W-:Y:S05]  /*8bd0*/  BSYNC B0 ;  /* 0x0000000000007941 */ /* 0x000fea0003800000 */
.L_x_3490:
[----:B-----5:R4:W-:Y:S02]  /*8be0*/  STG.E.128 desc[UR6][R46.64], R8 ;  /* 0x000000082e007986 */ /* 0x0209e4000c101d06 */
.L_x_3485:
[----:B------:R-:W-:Y:S05]  /*8bf0*/  BSYNC B1 ;  /* 0x0000000000017941 */ /* 0x000fea0003800000 */
.L_x_3484:
        /* <DEDUP_REMOVED lines=107> */
.L_x_3495:
[----:B------:R-:W-:Y:S05]  /*92b0*/  BSYNC B0 ;  /* 0x0000000000007941 */ /* 0x000fea0003800000 */
.L_x_3494:
        /* <DEDUP_REMOVED lines=102> */
.L_x_3497:
[----:B------:R-:W-:Y:S05]  /*9920*/  BSYNC B0 ;  /* 0x0000000000007941 */ /* 0x000fea0003800000 */
.L_x_3496:
        /* <DEDUP_REMOVED lines=98> */
.L_x_3499:
[----:B------:R-:W-:Y:S05]  /*9f50*/  BSYNC B0 ;  /* 0x0000000000007941 */ /* 0x000fea0003800000 */
.L_x_3498:
[----:B-----5:R4:W-:Y:S02]  /*9f60*/  STG.E.128 desc[UR6][R46.64], R8 ;  /* 0x000000082e007986 */ /* 0x0209e4000c101d06 */
.L_x_3493:
[----:B------:R-:W-:Y:S05]  /*9f70*/  BSYNC B1 ;  /* 0x0000000000017941 */ /* 0x000fea0003800000 */
.L_x_3492:
        /* <DEDUP_REMOVED lines=8> */
.L_x_3457:
        /* <DEDUP_REMOVED lines=46> */
.L_x_3467:
        /* <DEDUP_REMOVED lines=82> */
.L_x_3500:
        /* <DEDUP_REMOVED lines=10> */
.L_x_3501:
[----:B------:R-:W-:Y:S04]  /*a8a0*/  IADD3 R13, R13, -0x1, RZ ;  /* 0xffffffff0d0d7810 */ /* 0x000fe80007ffe0ff */
[----:B------:R-:W-:Y:S11]  /*a8b0*/  ISETP.GT.AND P0, PT, R13, R61, PT ;  /* 0x0000003d0d00720c */ /* 0x000ff60003f04270 */
[----:B------:R-:W-:Y:S02]  /*a8c0*/  @!UPT UIADD3 URZ, URZ, URZ, URZ ;  /* 0x0000003f3f3ff290 */ /* 0x000fe4000fffe03f */
[----:B------:R-:W-:Y:S05]  /*a8d0*/  @P0 BRA `(.L_x_3502) ;  /* 0xffffff7c00bc0947 */ /* 0x000fea000383ffff */
.L_x_3456:
        /* <DEDUP_REMOVED lines=102> */
.L_x_3509:
[----:B------:R-:W-:Y:S05]  /*af40*/  BSYNC B0 ;  /* 0x0000000000007941 */ /* 0x000fea0003800000 */
.L_x_3508:
        /* <DEDUP_REMOVED lines=45> */
.L_x_3511:
[----:B------:R-:W-:Y:S05]  /*b220*/  BSYNC B0 ;  /* 0x0000000000007941 */ /* 0x000fea0003800000 */
.L_x_3510:
        /* <DEDUP_REMOVED lines=46> */
.L_x_3513:
[----:B------:R-:W-:Y:S05]  /*b510*/  BSYNC B0 ;  /* 0x0000000000007941 */ /* 0x000fea0003800000 */
.L_x_3512:
[----:B------:R4:W-:Y:S02]  /*b520*/  STS.128 [R212+0x4000], R8 ;  /* 0x00400008d4007388 */ /* 0x0009e40000000c00 */
.L_x_3507:
[----:B------:R-:W-:Y:S05]  /*b530*/  BSYNC B1 ;  /* 0x0000000000017941 */ /* 0x000fea0003800000 */
.L_x_3506:
        /* <DEDUP_REMOVED lines=61> */
.L_x_3517:
[----:B------:R-:W-:Y:S05]  /*b910*/  BSYNC B0 ;  /* 0x0000000000007941 */ /* 0x000fea0003800000 */
.L_x_3516:
        /* <DEDUP_REMOVED lines=44> */
.L_x_3519:
[----:B------:R-:W-:Y:S05]  /*bbe0*/  BSYNC B0 ;  /* 0x0000000000007941 */ /* 0x000fea0003800000 */
.L_x_3518:
        /* <DEDUP_REMOVED lines=46> */
.L_x_3521:
[----:B------:R-:W-:Y:S05]  /*bed0*/  BSYNC B0 ;  /* 0x0000000000007941 */ /* 0x000fea0003800000 */
.L_x_3520:
[----:B------:R1:W-:Y:S02]  /*bee0*/  STS.128 [R212+0x4800], R8 ;  /* 0x00480008d4007388 */ /* 0x0003e40000000c00 */
.L_x_3515:
[----:B------:R-:W-:Y:S05]  /*bef0*/  BSYNC B1 ;  /* 0x0000000000017941 */ /* 0x000fea0003800000 */
.L_x_3514:
        /* <DEDUP_REMOVED lines=60> */
.L_x_3525:
[----:B------:R-:W-:Y:S05]  /*c2c0*/  BSYNC B0 ;  /* 0x0000000000007941 */ /* 0x000fea0003800000 */
.L_x_3524:
        /* <DEDUP_REMOVED lines=43> */
.L_x_3527:
[----:B------:R-:W-:Y:S05]  /*c580*/  BSYNC B0 ;  /* 0x0000000000007941 */ /* 0x000fea0003800000 */
.L_x_3526:
        /* <DEDUP_REMOVED lines=47> */
.L_x_3529:
[----:B------:R-:W-:Y:S05]  /*c880*/  BSYNC B0 ;  /* 0x0000000000007941 */ /* 0x000fea0003800000 */
.L_x_3528:
[----:B------:R4:W-:Y:S02]  /*c890*/  STS.128 [R212+0x5000], R20 ;  /* 0x00500014d4007388 */ /* 0x0009e40000000c00 */
.L_x_3523:
[----:B------:R-:W-:Y:S05]  /*c8a0*/  BSYNC B1 ;  /* 0x0000000000017941 */ /* 0x000fea0003800000 */
.L_x_3522:
        /* <DEDUP_REMOVED lines=63> */
.L_x_3532:
[----:B------:R-:W-:Y:S05]  /*cca0*/  BSYNC B0 ;  /* 0x0000000000007941 */ /* 0x000fea0003800000 */
.L_x_3531:
        /* <DEDUP_REMOVED lines=47> */
.L_x_3534:
[----:B------:R-:W-:Y:S05]  /*cfa0*/  BSYNC B0 ;  /* 0x0000000000007941 */ /* 0x000fea0003800000 */
.L_x_3533:
        /* <DEDUP_REMOVED lines=46> */
.L_x_3536:
[----:B------:R-:W-:Y:S05]  /*d290*/  BSYNC B0 ;  /* 0x0000000000007941 */ /* 0x000fea0003800000 */
.L_x_3535:
[----:B------:R3:W-:Y:S01]  /*d2a0*/  STS.128 [R212+0x5800], R8 ;  /* 0x00580008d4007388 */ /* 0x0007e20000000c00 */
[----:B------:R-:W-:Y:S05]  /*d2b0*/  BRA `(.L_x_3530) ;  /* 0x0000004800287947 */ /* 0x000fea0003800000 */
.L_x_3505:
        /* <DEDUP_REMOVED lines=90> */
.L_x_3540:
[----:B------:R-:W-:Y:S05]  /*d860*/  BSYNC B0 ;  /* 0x0000000000007941 */ /* 0x000fea0003800000 */
.L_x_3539:
        /* <DEDUP_REMOVED lines=88> */
.L_x_3542:
[----:B------:R-:W-:Y:S05]  /*ddf0*/  BSYNC B0 ;  /* 0x0000000000007941 */ /* 0x000fea0003800000 */
.L_x_3541:
        /* <DEDUP_REMOVED lines=88> */
.L_x_3544:
[----:B------:R-:W-:Y:S05]  /*e380*/  BSYNC B0 ;  /* 0x0000000000007941 */ /* 0x000fea0003800000 */
.L_x_3543:
[----:B------:R4:W-:Y:S02]  /*e390*/  STS.128 [R212+0x4000], R20 ;  /* 0x00400014d4007388 */ /* 0x0009e40000000c00 */
.L_x_3538:
[----:B------:R-:W-:Y:S05]  /*e3a0*/  BSYNC B1 ;  /* 0x0000000000017941 */ /* 0x000fea0003800000 */
.L_x_3537:
        /* <DEDUP_REMOVED lines=95> */
.L_x_3548:
[----:B------:R-:W-:Y:S05]  /*e9a0*/  BSYNC B0 ;  /* 0x0000000000007941 */ /* 0x000fea0003800000 */
.L_x_3547:
        /* <DEDUP_REMOVED lines=91> */
.L_x_3550:
[----:B------:R-:W-:Y:S05]  /*ef60*/  BSYNC B0 ;  /* 0x0000000000007941 */ /* 0x000fea0003800000 */
.L_x_3549:
        /* <DEDUP_REMOVED lines=91> */
.L_x_3552:
[----:B------:R-:W-:Y:S05]  /*f520*/  BSYNC B0 ;  /* 0x0000000000007941 */ /* 0x000fea0003800000 */
.L_x_3551:
[----:B------:R1:W-:Y:S02]  /*f530*/  STS.128 [R212+0x4800], R20 ;  /* 0x00480014d4007388 */ /* 0x0003e40000000c00 */
.L_x_3546:
[----:B------:R-:W-:Y:S05]  /*f540*/  BSYNC B1 ;  /* 0x0000000000017941 */ /* 0x000fea0003800000 */
.L_x_3545:
        /* <DEDUP_REMOVED lines=96> */
.L_x_3556:
[----:B------:R-:W-:Y:S05]  /*fb50*/  BSYNC B0 ;  /* 0x0000000000007941 */ /* 0x000fea0003800000 */
.L_x_3555:
        /* <DEDUP_REMOVED lines=90> */
.L_x_3558:
[----:B------:R-:W-:Y:S05]  /*10100*/  BSYNC B0 ;  /* 0x0000000000007941 */ /* 0x000fea0003800000 */
.L_x_3557:
        /* <DEDUP_REMOVED lines=90> */
.L_x_3560:
[----:B------:R-:W-:Y:S05]  /*106b0*/  BSYNC B0 ;  /* 0x0000000000007941 */ /* 0x000fea0003800000 */
.L_x_3559:
[----:B------:R4:W-:Y:S02]  /*106c0*/  STS.128 [R212+0x5000], R20 ;  /* 0x00500014d4007388 */ /* 0x0009e40000000c00 */
.L_x_3554:
[----:B------:R-:W-:Y:S05]  /*106d0*/  BSYNC B1 ;  /* 0x0000000000017941 */ /* 0x000fea0003800000 */
.L_x_3553:
        /* <DEDUP_REMOVED lines=95> */
.L_x_3562:
[----:B------:R-:W-:Y:S05]  /*10cd0*/  BSYNC B0 ;  /* 0x0000000000007941 */ /* 0x000fea0003800000 */
.L_x_3561:
        /* <DEDUP_REMOVED lines=91> */
.L_x_3564:
[----:B------:R-:W-:Y:S05]  /*11290*/  BSYNC B0 ;  /* 0x0000000000007941 */ /* 0x000fea0003800000 */
.L_x_3563:
        /* <DEDUP_REMOVED lines=93> */
.L_x_3566:
[----:B------:R-:W-:Y:S05]  /*11870*/  BSYNC B0 ;  /* 0x0000000000007941 */ /* 0x000fea0003800000 */
.L_x_3565:
[----:B------:R1:W-:Y:S01]  /*11880*/  STS.128 [R212+0x5800], R20 ;  /* 0x00580014d4007388 */ /* 0x0003e20000000c00 */
[----:B------:R-:W-:Y:S05]  /*11890*/  BRA `(.L_x_3530) ;  /* 0x0000000000b07947 */ /* 0x000fea0003800000 */
.L_x_3504:
        /* <DEDUP_REMOVED lines=44> */
.L_x_3530:
[----:B------:R-:W-:Y:S05]  /*11b60*/  BSYNC B2 ;  /* 0x0000000000027941 */ /* 0x000fea0003800000 */
.L_x_3503:
        /* <DEDUP_REMOVED lines=9> */
[----:B------:R-:W-:-:S04]  /*11c00*/  LOP3.LUT R5, R5, 0xfffffffe, RZ, 0xc0, !PT ;  /* 0xfffffffe05057812 */ /* 0x000fc800078ec0ff */
[-C--:B------:R-:W-:Y:S01]  /*11c10*/  ISETP.GE.AND P5, PT, R2, R3.reuse, PT ;  /* 0x000000030200720c */ /* 0x080fe20003fa6270 */
[----:B------:R-:W-:Y:S01]  /*11c20*/  IMAD.IADD R60, R60, 0x1, -R5 ;  /* 0x000000013c3c7824 */ /* 0x000fe200078e0a05 */
[-C--:B------:R-:W-:Y:S02]  /*11c30*/  ISETP.GE.AND P2, PT, R12, R3.reuse, PT ;  /* 0x000000030c00720c */ /* 0x080fe40003f46270 */
        /* <DEDUP_REMOVED lines=27> */
[----:B------:R-:W-:Y:S01]  /*11df0*/  @!P5 LDGSTS.E.BYPASS.LTC128B.128 [R212+0x9000], desc[UR6][R10.64+0x80] ;  /* 0x090000800ad4dfae */ /* 0x000fe2000b901d46 */
[----:B------:R-:W-:-:S03]  /*11e00*/  IMAD.SHL.U32 R3, R2, 0x40, RZ ;  /* 0x0000004002037824 */ /* 0x000fc600078e00ff */
[----:B------:R-:W-:Y:S02]  /*11e10*/  @!P5 LDGSTS.E.BYPASS.LTC128B.128 [R212+0xb000], desc[UR6][R10.64+0x100] ;  /* 0x0b0001000ad4dfae */ /* 0x000fe4000b901d46 */
[----:B------:R-:W-:Y:S01]  /*11e20*/  LOP3.LUT R3, R3, 0xfffffe00, RZ, 0xc0, !PT ;  /* 0xfffffe0003037812 */ /* 0x000fe200078ec0ff */
[----:B---3--:R-:W-:Y:S02]  /*11e30*/  @!P2 IMAD.MOV.U32 R215, RZ, RZ, R213 ;  /* 0x000000ffffd7a224 */ /* 0x008fe400078e00d5 */
        /* <DEDUP_REMOVED lines=14> */
[----:B------:R-:W-:Y:S01]  /*11f20*/  LEA.HI.X R219, R138, UR9, R133, 0x1, P2 ;  /* 0x000000098adb7c11 */ /* 0x000fe200090f0c85 */
[----:B------:R-:W-:Y:S01]  /*11f30*/  ULDC.64 UR8, c[0x0][0x398] ;  /* 0x0000e60000087ab9 */ /* 0x000fe20000000a00 */
[----:B------:R-:W-:-:S05]  /*11f40*/  IMAD R205, R60, 0x200, R205 ;  /* 0x000002003ccd7824 */ /* 0x000fca00078e02cd */
[----:B------:R-:W-:-:S05]  /*11f50*/  LEA R205, R205, UR4, 0x1 ;  /* 0x00000004cdcd7c11 */ /* 0x000fca000f8e08ff */
[----:B------:R-:W-:Y:S01]  /*11f60*/  VIADD R203, R205, 0x6020 ;  /* 0x00006020cdcb7836 */ /* 0x000fe20000000000 */
[----:B-1----:R-:W-:Y:S01]  /*11f70*/  LOP3.LUT R6, R2, 0xfffffff8, RZ, 0xc0, !PT ;  /* 0xfffffff802067812 */ /* 0x002fe200078ec0ff */
[----:B------:R-:W-:-:S04]  /*11f80*/  DEPBAR.LE SB0, 0x0 ;  /* 0x000080000000791a */ /* 0x000fc80000000000 */
[----:B------:R-:W-:Y:S01]  /*11f90*/  BAR.SYNC.DEFER_BLOCKING 0x0 ;  /* 0x0000000000007b1d */ /* 0x000fe20000010000 */
[----:B------:R-:W-:Y:S01]  /*11fa0*/  IMAD.IADD R127, R127, 0x1, -R6 ;  /* 0x000000017f7f7824 */ /* 0x000fe200078e0a06 */
[----:B--2---:R-:W-:-:S03]  /*11fb0*/  @!P4 LEA R12, P5, R8, R218, 0x6 ;  /* 0x000000da080cc211 */ /* 0x004fc600078a30ff */
[----:B------:R-:W-:-:S03]  /*11fc0*/  IMAD.SHL.U32 R5, R127, 0x40, RZ ;  /* 0x000000407f057824 */ /* 0x000fc600078e00ff */
[----:B------:R-:W1:Y:S01]  /*11fd0*/  @!P0 LDC.64 R6, c[0x0][0x250] ;  /* 0x00009400ff068b82 */ /* 0x000e620000000a00 */
[----:B------:R-:W-:Y:S02]  /*11fe0*/  @!P4 LEA.HI.X R13, R8, R219, R9, 0x6, P5 ;  /* 0x000000db080dc211 */ /* 0x000fe400028f3409 */
[----:B------:R-:W-:-:S04]  /*11ff0*/  LOP3.LUT R5, R5, 0x1c0, RZ, 0xc0, !PT ;  /* 0x000001c005057812 */ /* 0x000fc800078ec0ff */
[----:B------:R-:W-:Y:S02]  /*12000*/  LOP3.LUT R0, R5, 0x8, R0, 0xf8, !PT ;  /* 0x0000000805007812 */ /* 0x000fe400078ef800 */
[----:B------:R-:W-:-:S04]  /*12010*/  SHF.R.U32.HI R5, RZ, 0x3, R5 ;  /* 0x00000003ff057819 */ /* 0x000fc80000011605 */
[----:B------:R-:W-:Y:S01]  /*12020*/  LOP3.LUT R2, R0, R5, RZ, 0x3c, !PT ;  /* 0x0000000500027212 */ /* 0x000fe200078e3cff */
[----:B------:R-:W-:Y:S02]  /*12030*/  IMAD R5, R57, 0x400, R3 ;  /* 0x0000040039057824 */ /* 0x000fe400078e0203 */
[----:B------:R-:W-:Y:S01]  /*12040*/  VIADD R0, R205, 0x6000 ;  /* 0x00006000cd007836 */ /* 0x000fe20000000000 */
[----:B------:R-:W-:Y:S01]  /*12050*/  @P1 STS.128 [R212+0xc000], RZ ;  /* 0x00c000ffd4001388 */ /* 0x000fe20000000c00 */
[----:B------:R-:W-:Y:S02]  /*12060*/  IMAD.IADD R206, R2, 0x1, R5 ;  /* 0x0000000102ce7824 */ /* 0x000fe400078e0205 */
[----:B------:R-:W-:Y:S01]  /*12070*/  IMAD.MOV.U32 R5, RZ, RZ, 0x20 ;  /* 0x00000020ff057424 */ /* 0x000fe200078e00ff */
[----:B------:R-:W-:Y:S01]  /*12080*/  @P1 STS.128 [R212+0xe000], RZ ;  /* 0x00e000ffd4001388 */ /* 0x000fe20000000c00 */
[----:B------:R-:W-:Y:S01]  /*12090*/  IMAD R57, R57, 0x10, R59 ;  /* 0x0000001039397824 */ /* 0x000fe200078e023b */
[----:B------:R-:W-:Y:S01]  /*120a0*/  LEA R206, R206, UR4, 0x1 ;  /* 0x00000004cece7c11 */ /* 0x000fe2000f8e08ff */
[----:B-1----:R-:W-:Y:S01]  /*120b0*/  @!P0 IMAD.WIDE.U32 R8, R6, 0x60, R218 ;  /* 0x0000006006088825 */ /* 0x002fe200078e00da */
[----:B------:R-:W-:Y:S03]  /*120c0*/  @P1 STS.128 [R212+0x10000], RZ ;  /* 0x010000ffd4001388 */ /* 0x000fe60000000c00 */
[----:B------:R-:W-:Y:S01]  /*120d0*/  @!P0 IMAD R7, R7, 0x60, RZ ;  /* 0x0000006007078824 */ /* 0x000fe200078e02ff */
[----:B------:R-:W-:Y:S01]  /*120e0*/  @!PT LDS RZ, [RZ] ;  /* 0x00000000fffff984 */ /* 0x000fe20000000800 */
[----:B------:R-:W-:Y:S01]  /*120f0*/  @!PT LDS RZ, [RZ] ;  /* 0x00000000fffff984 */ /* 0x000fe20000000800 */
[----:B------:R-:W-:Y:S01]  /*12100*/  @!PT LDS RZ, [RZ] ;  /* 0x00000000fffff984 */ /* 0x000fe20000000800 */
[----:B------:R-:W-:Y:S03]  /*12110*/  @!P1 LDGSTS.E.BYPASS.LTC128B.128 [R212+0xc000], desc[UR6][R218.64] ;  /* 0x0c000000dad49fae */ /* 0x000fe6000b901d46 */
[----:B------:R-:W-:Y:S01]  /*12120*/  @!P0 IMAD.IADD R9, R7, 0x1, R9 ;  /* 0x0000000107098824 */ /* 0x000fe200078e0209 */
[----:B------:R-:W-:Y:S01]  /*12130*/  @!P1 LDGSTS.E.BYPASS.LTC128B.128 [R212+0xe000], desc[UR6][R218.64+0x80] ;  /* 0x0e000080dad49fae */ /* 0x000fe2000b901d46 */
[----:B------:R-:W-:-:S03]  /*12140*/  IMAD.MOV.U32 R7, RZ, RZ, 0x10 ;  /* 0x00000010ff077424 */ /* 0x000fc600078e00ff */
[----:B------:R-:W-:Y:S01]  /*12150*/  @!P1 LDGSTS.E.BYPASS.LTC128B.128 [R212+0x10000], desc[UR6][R218.64+0x100] ;  /* 0x10000100dad49fae */ /* 0x000fe2000b901d46 */
[----:B------:R-:W-:-:S03]  /*12160*/  @!P6 LEA R10, P1, R135, R218, 0x1 ;  /* 0x000000da870ae211 */ /* 0x000fc600078208ff */
[----:B------:R-:W-:Y:S01]  /*12170*/  @P6 STS.128 [R212+0xc800], RZ ;  /* 0x00c800ffd4006388 */ /* 0x000fe20000000c00 */
[----:B------:R-:W-:Y:S02]  /*12180*/  @!P6 LEA.HI.X R11, R135, R219, R136, 0x1, P1 ;  /* 0x000000db870be211 */ /* 0x000fe400008f0c88 */
[----:B------:R-:W-:Y:S01]  /*12190*/  R2P PR, R127, 0x6 ;  /* 0x000000067f007804 */ /* 0x000fe20000000000 */
[----:B------:R-:W-:Y:S04]  /*121a0*/  @P6 STS.128 [R212+0xe800], RZ ;  /* 0x00e800ffd4006388 */ /* 0x000fe80000000c00 */
[----:B------:R-:W-:Y:S01]  /*121b0*/  @P6 STS.128 [R212+0x10800], RZ ;  /* 0x010800ffd4006388 */ /* 0x000fe20000000c00 */
[----:B------:R-:W-:Y:S02]  /*121c0*/  SEL R7, R7, 0xfffffff0, !P1 ;  /* 0xfffffff007077807 */ /* 0x000fe40004800000 */
[----:B------:R-:W-:Y:S01]  /*121d0*/  SEL R5, R5, 0xffffffe0, !P2 ;  /* 0xffffffe005057807 */ /* 0x000fe20005000000 */
[----:B------:R-:W-:Y:S01]  /*121e0*/  @!PT LDS RZ, [RZ] ;  /* 0x00000000fffff984 */ /* 0x000fe20000000800 */
[----:B------:R-:W-:Y:S01]  /*121f0*/  @!PT LDS RZ, [RZ] ;  /* 0x00000000fffff984 */ /* 0x000fe20000000800 */
[----:B------:R-:W-:Y:S01]  /*12200*/  @!PT LDS RZ, [RZ] ;  /* 0x00000000fffff984 */ /* 0x000fe20000000800 */
[----:B------:R-:W-:Y:S01]  /*12210*/  @!P6 LDGSTS.E.BYPASS.LTC128B.128 [R212+0xc800], desc[UR6][R10.64] ;  /* 0x0c8000000ad4efae */ /* 0x000fe2000b901d46 */
[----:B------:R-:W-:Y:S01]  /*12220*/  R2P PR, R58, 0x6 ;  /* 0x000000063a007804 */ /* 0x000fe20000000000 */
[----:B------:R-:W-:-:S02]  /*12230*/  IMAD R204, R7, 0x2, R206 ;  /* 0x0000000207cc7824 */ /* 0x000fc400078e02ce */
[----:B------:R-:W-:Y:S01]  /*12240*/  @!P6 LDGSTS.E.BYPASS.LTC128B.128 [R212+0xe800], desc[UR6][R10.64+0x80] ;  /* 0x0e8000800ad4efae */ /* 0x000fe2000b901d46 */
[C---:B------:R-:W-:Y:S02]  /*12250*/  IMAD R202, R5.reuse, 0x2, R206 ;  /* 0x0000000205ca7824 */ /* 0x040fe400078e02ce */
[----:B------:R-:W-:Y:S01]  /*12260*/  IMAD R201, R5, 0x2, R204 ;  /* 0x0000000205c97824 */ /* 0x000fe200078e02cc */
[----:B------:R-:W-:Y:S04]  /*12270*/  @!P6 LDGSTS.E.BYPASS.LTC128B.128 [R212+0x10800], desc[UR6][R10.64+0x100] ;  /* 0x108001000ad4efae */ /* 0x000fe8000b901d46 */
[----:B------:R-:W-:Y:S02]  /*12280*/  @P4 STS.128 [R212+0xd000], RZ ;  /* 0x00d000ffd4004388 */ /* 0x000fe40000000c00 */
[----:B------:R-:W-:-:S02]  /*12290*/  @P1 VIADD R203, R0, 0xffffffe0 ;  /* 0xffffffe000cb1836 */ /* 0x000fc40000000000 */
[----:B------:R-:W-:Y:S01]  /*122a0*/  @P4 STS.128 [R212+0xf000], RZ ;  /* 0x00f000ffd4004388 */ /* 0x000fe20000000c00 */
[----:B------:R-:W-:Y:S02]  /*122b0*/  IMAD.MOV.U32 R0, RZ, RZ, 0x40 ;  /* 0x00000040ff007424 */ /* 0x000fe400078e00ff */
[C---:B------:R-:W-:Y:S01]  /*122c0*/  VIADD R195, R203.reuse, 0x800 ;  /* 0x00000800cbc37836 */ /* 0x040fe20000000000 */
[----:B------:R-:W-:Y:S01]  /*122d0*/  @P4 STS.128 [R212+0x11000], RZ ;  /* 0x011000ffd4004388 */ /* 0x000fe20000000c00 */
[C---:B------:R-:W-:Y:S01]  /*122e0*/  VIADD R194, R203.reuse, 0x1000 ;  /* 0x00001000cbc27836 */ /* 0x040fe20000000000 */
[----:B------:R-:W-:Y:S01]  /*122f0*/  SEL R0, R0, 0xffffffc0, !P2 ;  /* 0xffffffc000007807 */ /* 0x000fe20005000000 */
[C---:B------:R-:W-:Y:S01]  /*12300*/  VIADD R193, R203.reuse, 0x1800 ;  /* 0x00001800cbc17836 */ /* 0x040fe20000000000 */
[----:B------:R-:W-:Y:S01]  /*12310*/  @!PT LDS RZ, [RZ] ;  /* 0x00000000fffff984 */ /* 0x000fe20000000800 */
[----:B------:R-:W-:Y:S01]  /*12320*/  @!PT LDS RZ, [RZ] ;  /* 0x00000000fffff984 */ /* 0x000fe20000000800 */
[----:B------:R-:W-:Y:S01]  /*12330*/  @!PT LDS RZ, [RZ] ;  /* 0x00000000fffff984 */ /* 0x000fe20000000800 */
[----:B------:R-:W-:Y:S01]  /*12340*/  @!P4 LDGSTS.E.BYPASS.LTC128B.128 [R212+0xd000], desc[UR6][R12.64] ;  /* 0x0d0000000cd4cfae */ /* 0x000fe2000b901d46 */
[----:B------:R-:W-:Y:S02]  /*12350*/  VIADD R191, R203, 0x2000 ;  /* 0x00002000cbbf7836 */ /* 0x000fe40000000000 */
[----:B------:R-:W-:Y:S01]  /*12360*/  IMAD.IADD R199, R205, 0x1, R0 ;  /* 0x00000001cdc77824 */ /* 0x000fe200078e0200 */
[----:B------:R-:W-:Y:S01]  /*12370*/  @!P4 LDGSTS.E.BYPASS.LTC128B.128 [R212+0xf000], desc[UR6][R12.64+0x80] ;  /* 0x0f0000800cd4cfae */ /* 0x000fe2000b901d46 */
[----:B------:R-:W-:-:S02]  /*12380*/  IMAD.IADD R192, R0, 0x1, R203 ;  /* 0x0000000100c07824 */ /* 0x000fc400078e02cb */
[C---:B------:R-:W-:Y:S01]  /*12390*/  VIADD R190, R203.reuse, 0x2800 ;  /* 0x00002800cbbe7836 */ /* 0x040fe20000000000 */
[----:B------:R-:W-:Y:S01]  /*123a0*/  @!P4 LDGSTS.E.BYPASS.LTC128B.128 [R212+0x11000], desc[UR6][R12.64+0x100] ;  /* 0x110001000cd4cfae */ /* 0x000fe2000b901d46 */
[C---:B------:R-:W-:Y:S02]  /*123b0*/  VIADD R189, R203.reuse, 0x3000 ;  /* 0x00003000cbbd7836 */ /* 0x040fe40000000000 */
[C---:B------:R-:W-:Y:S01]  /*123c0*/  VIADD R188, R203.reuse, 0x3800 ;  /* 0x00003800cbbc7836 */ /* 0x040fe20000000000 */
[----:B------:R-:W-:Y:S01]  /*123d0*/  @P0 STS.128 [R212+0xd800], RZ ;  /* 0x00d800ffd4000388 */ /* 0x000fe20000000c00 */
[C---:B------:R-:W-:Y:S02]  /*123e0*/  VIADD R187, R203.reuse, 0x4000 ;  /* 0x00004000cbbb7836 */ /* 0x040fe40000000000 */
[C---:B------:R-:W-:Y:S01]  /*123f0*/  VIADD R186, R203.reuse, 0x4800 ;  /* 0x00004800cbba7836 */ /* 0x040fe20000000000 */
[----:B------:R-:W-:Y:S01]  /*12400*/  @P0 STS.128 [R212+0xf800], RZ ;  /* 0x00f800ffd4000388 */ /* 0x000fe20000000c00 */
[----:B------:R-:W-:-:S02]  /*12410*/  VIADD R185, R203, 0x5000 ;  /* 0x00005000cbb97836 */ /* 0x000fc40000000000 */
        /* <DEDUP_REMOVED lines=8> */
[----:B------:R-:W-:Y:S04]  /*124a0*/  LDSM.16.M88.4 R32, [R206] ;  /* 0x00000000ce20783b */ /* 0x000fe80000000200 */
[----:B------:R-:W2:Y:S04]  /*124b0*/  LDSM.16.M88.4 R28, [R205+0x6000] ;  /* 0x00600000cd1c783b */ /* 0x000ea80000000200 */
[----:B------:R-:W-:Y:S04]  /*124c0*/  LDSM.16.M88.4 R48, [R204] ;  /* 0x00000000cc30783b */ /* 0x000fe80000000200 */
[----:B------:R-:W-:Y:S04]  /*124d0*/  LDSM.16.M88.4 R96, [R202] ;  /* 0x00000000ca60783b */ /* 0x000fe80000000200 */
[----:B------:R-:W-:Y:S04]  /*124e0*/  LDSM.16.M88.4 R68, [R199+0x6000] ;  /* 0x00600000c744783b */ /* 0x000fe80000000200 */
[----:B------:R-:W3:Y:S04]  /*124f0*/  LDSM.16.M88.4 R40, [R205+0x6800] ;  /* 0x00680000cd28783b */ /* 0x000ee80000000200 */
[----:B-1----:R-:W1:Y:S04]  /*12500*/  LDSM.16.M88.4 R8, [R203] ;  /* 0x00000000cb08783b */ /* 0x002e680000000200 */
[----:B------:R-:W4:Y:S04]  /*12510*/  LDSM.16.M88.4 R76, [R205+0x7000] ;  /* 0x00700000cd4c783b */ /* 0x000f280000000200 */
[----:B------:R-:W-:Y:S04]  /*12520*/  LDSM.16.M88.4 R16, [R201] ;  /* 0x00000000c910783b */ /* 0x000fe80000000200 */
[----:B------:R-:W-:Y:S04]  /*12530*/  LDSM.16.M88.4 R92, [R192] ;  /* 0x00000000c05c783b */ /* 0x000fe80000000200 */
[----:B------:R-:W5:Y:S01]  /*12540*/  LDSM.16.M88.4 R24, [R203+0x800] ;  /* 0x00080000cb18783b */ /* 0x000f620000000200 */
[C---:B--2---:R-:W-:Y:S03]  /*12550*/  HMMA.16816.F32 R20, R32.reuse, R28, RZ ;  /* 0x0000001c2014723c */ /* 0x044fe600000018ff */
[----:B------:R-:W2:Y:S04]  /*12560*/  LDSM.16.M88.4 R36, [R205+0x7800] ;  /* 0x00780000cd24783b */ /* 0x000ea80000000200 */
        /* <DEDUP_REMOVED lines=9> */
[C---:B-1----:R-:W-:Y:S01]  /*12600*/  HMMA.16816.F32 R20, R48.reuse, R8, R20 ;  /* 0x000000083014723c */ /* 0x042fe20000001814 */
[----:B------:R-:W-:Y:S04]  /*12610*/  LDSM.16.M88.4 R108, [R203+0x4000] ;  /* 0x00400000cb6c783b */ /* 0x000fe80000000200 */
[----:B------:R-:W-:Y:S01]  /*12620*/  LDSM.16.M88.4 R104, [R203+0x3800] ;  /* 0x00380000cb68783b */ /* 0x000fe20000000200 */
[----:B------:R-:W-:Y:S03]  /*12630*/  HMMA.16816.F32 R28, R48, R10, R28 ;  /* 0x0000000a301c723c */ /* 0x000fe6000000181c */
[----:B------:R-:W1:Y:S03]  /*12640*/  LDSM.16.M88.4 R8, [R199+0x6800] ;  /* 0x00680000c708783b */ /* 0x000e660000000200 */
[C---:B----4-:R-:W-:Y:S01]  /*12650*/  HMMA.16816.F32 R80, R32.reuse, R76, RZ ;  /* 0x0000004c2050723c */ /* 0x050fe200000018ff */
[----:B------:R-:W0:Y:S05]  /*12660*/  LDGDEPBAR ;  /* 0x00000000000079af */ /* 0x000e2a0000000000 */
[----:B------:R-:W-:Y:S06]  /*12670*/  HMMA.16816.F32 R76, R32, R78, RZ ;  /* 0x0000004e204c723c */ /* 0x000fec00000018ff */
[C---:B------:R-:W-:Y:S06]  /*12680*/  HMMA.16816.F32 R20, R96.reuse, R68, R20 ;  /* 0x000000446014723c */ /* 0x040fec0000001814 */
[----:B------:R-:W-:Y:S01]  /*12690*/  HMMA.16816.F32 R28, R96, R70, R28 ;  /* 0x00000046601c723c */ /* 0x000fe2000000181c */
[----:B------:R-:W-:Y:S05]  /*126a0*/  LDSM.16.M88.4 R68, [R199+0x7800] ;  /* 0x00780000c744783b */ /* 0x000fea0000000200 */
[C---:B-----5:R-:W-:Y:S06]  /*126b0*/  HMMA.16816.F32 R44, R48.reuse, R24, R44 ;  /* 0x00000018302c723c */ /* 0x060fec000000182c */
        /* <DEDUP_REMOVED lines=10> */
[----:B------:R-:W2:Y:S05]  /*12760*/  LDSM.16.M88.4 R60, [R203+0x2000] ;  /* 0x00200000cb3c783b */ /* 0x000eaa0000000200 */
[----:B------:R-:W-:Y:S06]  /*12770*/  HMMA.16816.F32 R20, R12, R84, R20 ;  /* 0x000000540c14723c */ /* 0x000fec0000001814 */
[C---:B-1----:R-:W-:Y:S06]  /*12780*/  HMMA.16816.F32 R44, R96.reuse, R8, R44 ;  /* 0x00000008602c723c */ /* 0x042fec000000182c */
        /* <DEDUP_REMOVED lines=27> */
[----:B------:R-:W1:Y:S05]  /*12940*/  LDSM.16.M88.4 R8, [R205+0xa000] ;  /* 0x00a00000cd08783b */ /* 0x000e6a0000000200 */
[----:B------:R-:W-:Y:S01]  /*12950*/  HMMA.16816.F32 R28, R92, R66, R28 ;  /* 0x000000425c1c723c */ /* 0x000fe2000000181c */
[----:B------:R-:W-:Y:S05]  /*12960*/  LDSM.16.M88.4 R64, [R192+0x2800] ;  /* 0x00280000c040783b */ /* 0x000fea0000000200 */
[C---:B------:R-:W-:Y:S06]  /*12970*/  HMMA.16816.F32 R72, R16.reuse, R32, R72 ;  /* 0x000000201048723c */ /* 0x040fec0000001848 */
[----:B------:R-:W-:Y:S01]  /*12980*/  HMMA.16816.F32 R96, R16, R34, R96 ;  /* 0x000000221060723c */ /* 0x000fe20000001860 */
[----:B------:R-:W3:Y:S04]  /*12990*/  LDSM.16.M88.4 R32, [R199+0x8800] ;  /* 0x00880000c720783b */ /* 0x000ee80000000200 */
[----:B------:R-:W-:Y:S01]  /*129a0*/  LDSM.16.M88.4 R16, [R203+0x3000] ;  /* 0x00300000cb10783b */ /* 0x000fe20000000200 */
        /* <DEDUP_REMOVED lines=10> */
[C---:B---3--:R-:W-:Y:S06]  /*12a50*/  HMMA.16816.F32 R44, R92.reuse, R32, R44 ;  /* 0x000000205c2c723c */ /* 0x048fec000000182c */
[----:B------:R-:W-:Y:S01]  /*12a60*/  HMMA.16816.F32 R40, R92, R34, R40 ;  /* 0x000000225c28723c */ /* 0x000fe20000001828 */
[----:B------:R-:W-:Y:S05]  /*12a70*/  LDSM.16.M88.4 R32, [R203+0x4800] ;  /* 0x00480000cb20783b */ /* 0x000fea0000000200 */
[----:B------:R-:W-:Y:S01]  /*12a80*/  HMMA.16816.F32 R28, R60, R10, R28 ;  /* 0x0000000a3c1c723c */ /* 0x000fe2000000181c */
[----:B------:R-:W-:Y:S05]  /*12a90*/  LDSM.16.M88.4 R8, [R201+0x4000] ;  /* 0x00400000c908783b */ /* 0x000fea0000000200 */
[C---:B------:R-:W-:Y:S06]  /*12aa0*/  HMMA.16816.F32 R72, R12.reuse, R48, R72 ;  /* 0x000000300c48723c */ /* 0x040fec0000001848 */
[----:B------:R-:W-:Y:S01]  /*12ab0*/  HMMA.16816.F32 R96, R12, R50, R96 ;  /* 0x000000320c60723c */ /* 0x000fe20000001860 */
[----:B------:R-:W1:Y:S04]  /*12ac0*/  LDSM.16.M88.4 R12, [R202+0x4000] ;  /* 0x00400000ca0c783b */ /* 0x000e680000000200 */
[----:B------:R-:W3:Y:S01]  /*12ad0*/  LDSM.16.M88.4 R48, [R205+0xa800] ;  /* 0x00a80000cd30783b */ /* 0x000ee20000000200 */
[----:B--2---:R-:W-:Y:S06]  /*12ae0*/  HMMA.16816.F32 R20, R36, R108, R20 ;  /* 0x0000006c2414723c */ /* 0x004fec0000001814 */
[C---:B------:R-:W-:Y:S06]  /*12af0*/  HMMA.16816.F32 R44, R68.reuse, R64, R44 ;  /* 0x00000040442c723c */ /* 0x040fec000000182c */
[----:B------:R-:W-:Y:S01]  /*12b00*/  HMMA.16816.F32 R40, R68, R66, R40 ;  /* 0x000000424428723c */ /* 0x000fe20000001828 */
[----:B------:R-:W-:Y:S05]  /*12b10*/  LDSM.16.M88.4 R64, [R192+0x3000] ;  /* 0x00300000c040783b */ /* 0x000fea0000000200 */
[----:B------:R-:W-:Y:S06]  /*12b20*/  HMMA.16816.F32 R28, R36, R110, R28 ;  /* 0x0000006e241c723c */ /* 0x000fec000000181c */
        /* <DEDUP_REMOVED lines=17> */
[----:B------:R-:W2:Y:S05]  /*12c40*/  LDSM.16.M88.4 R16, [R192+0x3800] ;  /* 0x00380000c010783b */ /* 0x000eaa0000000200 */
[----:B------:R-:W-:Y:S01]  /*12c50*/  HMMA.16816.F32 R80, R92, R88, R80 ;  /* 0x000000585c50723c */ /* 0x000fe20000001850 */
[----:B------:R-:W-:Y:S01]  /*12c60*/  FMUL.FTZ R21, R21, UR9 ;  /* 0x0000000915157c20 */ /* 0x000fe20008410000 */
[----:B------:R-:W-:Y:S01]  /*12c70*/  FMUL.FTZ R22, R22, UR9 ;  /* 0x0000000916167c20 */ /* 0x000fe20008410000 */
[----:B------:R-:W-:-:S03]  /*12c80*/  FMUL.FTZ R6, R20, UR9 ;  /* 0x0000000914067c20 */ /* 0x000fc60008410000 */
[C---:B------:R-:W-:Y:S01]  /*12c90*/  HMMA.16816.F32 R76, R92.reuse, R90, R76 ;  /* 0x0000005a5c4c723c */ /* 0x040fe2000000184c */
[----:B------:R-:W-:Y:S05]  /*12ca0*/  MUFU.TANH R58, R22 ;  /* 0x00000016003a7308 */ /* 0x000fea0000002400 */
[C---:B------:R-:W-:Y:S03]  /*12cb0*/  HMMA.16816.F32 R96, R92.reuse, R86, R96 ;  /* 0x000000565c60723c */ /* 0x040fe60000001860 */
[----:B------:R-:W-:Y:S03]  /*12cc0*/  MUFU.TANH R6, R6 ;  /* 0x0000000600067308 */ /* 0x000fe60000002400 */
[----:B------:R-:W-:Y:S01]  /*12cd0*/  HMMA.16816.F32 R72, R92, R84, R72 ;  /* 0x000000545c48723c */ /* 0x000fe20000001848 */
[----:B------:R-:W-:Y:S01]  /*12ce0*/  FMUL.FTZ R29, R29, UR9 ;  /* 0x000000091d1d7c20 */ /* 0x000fe20008410000 */
[----:B------:R-:W-:Y:S01]  /*12cf0*/  FMUL.FTZ R31, R31, UR9 ;  /* 0x000000091f1f7c20 */ /* 0x000fe20008410000 */
[----:B------:R-:W-:Y:S01]  /*12d00*/  FMUL.FTZ R28, R28, UR9 ;  /* 0x000000091c1c7c20 */ /* 0x000fe20008410000 */
[----:B------:R-:W-:Y:S01]  /*12d10*/  FMUL.FTZ R30, R30, UR9 ;  /* 0x000000091e1e7c20 */ /* 0x000fe20008410000 */
[----:B------:R3:W4:Y:S01]  /*12d20*/  MUFU.TANH R84, R21 ;  /* 0x0000001500547308 */ /* 0x0007220000002400 */
[----:B-1----:R-:W-:Y:S01]  /*12d30*/  HMMA.16816.F32 R44, R12, R100, R44 ;  /* 0x000000640c2c723c */ /* 0x002fe2000000182c */
[----:B------:R-:W-:-:S05]  /*12d40*/  FMUL.FTZ R85, R23, UR9 ;  /* 0x0000000917557c20 */ /* 0x000fca0008410000 */
[----:B------:R-:W-:Y:S01]  /*12d50*/  HMMA.16816.F32 R40, R12, R102, R40 ;  /* 0x000000660c28723c */ /* 0x000fe20000001828 */
[----:B------:R-:W1:Y:S05]  /*12d60*/  MUFU.TANH R85, R85 ;  /* 0x0000005500557308 */ /* 0x000e6a0000002400 */
[C---:B------:R-:W-:Y:S03]  /*12d70*/  HMMA.16816.F32 R80, R68.reuse, R64, R80 ;  /* 0x000000404450723c */ /* 0x040fe60000001850 */
[----:B------:R-:W5:Y:S01]  /*12d80*/  MUFU.TANH R29, R29 ;  /* 0x0000001d001d7308 */ /* 0x000f620000002400 */
[----:B---3--:R-:W3:Y:S02]  /*12d90*/  LDSM.16.M88.4 R20, [R205+0xb800] ;  /* 0x00b80000cd14783b */ /* 0x008ee40000000200 */
[C---:B------:R-:W-:Y:S02]  /*12da0*/  HMMA.16816.F32 R76, R68.reuse, R66, R76 ;  /* 0x00000042444c723c */ /* 0x040fe4000000184c */
[----:B------:R-:W-:Y:S03]  /*12db0*/  LDSM.16.M88.4 R64, [R199+0xb000] ;  /* 0x00b00000c740783b */ /* 0x000fe60000000200 */
[----:B------:R-:W5:Y:S01]  /*12dc0*/  MUFU.TANH R31, R31 ;  /* 0x0000001f001f7308 */ /* 0x000f620000002400 */
[----:B--2---:R-:W-:Y:S06]  /*12dd0*/  HMMA.16816.F32 R96, R68, R18, R96 ;  /* 0x000000124460723c */ /* 0x004fec0000001860 */
[----:B------:R-:W-:Y:S01]  /*12de0*/  HMMA.16816.F32 R44, R8, R24, R44 ;  /* 0x00000018082c723c */ /* 0x000fe2000000182c */
[----:B------:R-:W2:Y:S05]  /*12df0*/  MUFU.TANH R28, R28 ;  /* 0x0000001c001c7308 */ /* 0x000eaa0000002400 */
[----:B------:R-:W-:Y:S01]  /*12e00*/  HMMA.16816.F32 R72, R68, R16, R72 ;  /* 0x000000104448723c */ /* 0x000fe20000001848 */
[----:B------:R-:W-:Y:S02]  /*12e10*/  LDSM.16.M88.4 R16, [R199+0xb800] ;  /* 0x00b80000c710783b */ /* 0x000fe40000000200 */
[----:B------:R-:W2:Y:S03]  /*12e20*/  MUFU.TANH R30, R30 ;  /* 0x0000001e001e7308 */ /* 0x000ea60000002400 */
[----:B------:R-:W-:Y:S01]  /*12e30*/  HMMA.16816.F32 R40, R8, R26, R40 ;  /* 0x0000001a0828723c */ /* 0x000fe20000001828 */
[----:B------:R-:W4:Y:S05]  /*12e40*/  LDSM.16.M88.4 R24, [R203+0x5800] ;  /* 0x00580000cb18783b */ /* 0x000f2a0000000200 */
[C---:B------:R-:W-:Y:S06]  /*12e50*/  HMMA.16816.F32 R80, R60.reuse, R48, R80 ;  /* 0x000000303c50723c */ /* 0x040fec0000001850 */
[C---:B------:R-:W-:Y:S01]  /*12e60*/  HMMA.16816.F32 R76, R60.reuse, R50, R76 ;  /* 0x000000323c4c723c */ /* 0x040fe2000000184c */
[----:B------:R-:W1:Y:S05]  /*12e70*/  LDSM.16.M88.4 R48, [R192+0x5000] ;  /* 0x00500000c030783b */ /* 0x000e6a0000000200 */
[C---:B---3--:R-:W-:Y:S06]  /*12e80*/  HMMA.16816.F32 R96, R60.reuse, R22, R96 ;  /* 0x000000163c60723c */ /* 0x048fec0000001860 */
[----:B------:R-:W-:Y:S01]  /*12e90*/  HMMA.16816.F32 R72, R60, R20, R72 ;  /* 0x000000143c48723c */ /* 0x000fe20000001848 */
[----:B------:R-:W-:Y:S01]  /*12ea0*/  FMUL.FTZ R40, R40, UR9 ;  /* 0x0000000928287c20 */ /* 0x000fe20008410000 */
[----:B------:R-:W-:Y:S01]  /*12eb0*/  FMUL.FTZ R42, R42, UR9 ;  /* 0x000000092a2a7c20 */ /* 0x000fe20008410000 */
[----:B------:R-:W-:Y:S01]  /*12ec0*/  FMUL.FTZ R41, R41, UR9 ;  /* 0x0000000929297c20 */ /* 0x000fe20008410000 */
[----:B------:R-:W-:-:S02]  /*12ed0*/  FMUL.FTZ R43, R43, UR9 ;  /* 0x000000092b2b7c20 */ /* 0x000fc40008410000 */
[C---:B------:R-:W-:Y:S01]  /*12ee0*/  HMMA.16816.F32 R80, R36.reuse, R32, R80 ;  /* 0x000000202450723c */ /* 0x040fe20000001850 */
[----:B------:R-:W-:Y:S01]  /*12ef0*/  SHF.R.S32.HI R21, RZ, 0x1f, R56 ;  /* 0x0000001fff157819 */ /* 0x000fe20000011438 */
[----:B------:R-:W-:Y:S03]  /*12f00*/  MUFU.TANH R40, R40 ;  /* 0x0000002800287308 */ /* 0x000fe60000002400 */
[----:B------:R-:W-:Y:S01]  /*12f10*/  LEA.HI R0, R21, R56, RZ, 0x5 ;  /* 0x0000003815007211 */ /* 0x000fe200078f28ff */
[C---:B------:R-:W-:Y:S01]  /*12f20*/  HMMA.16816.F32 R76, R36.reuse, R34, R76 ;  /* 0x00000022244c723c */ /* 0x040fe2000000184c */
[----:B------:R-:W-:Y:S01]  /*12f30*/  FMUL.FTZ R32, R44, UR9 ;  /* 0x000000092c207c20 */ /* 0x000fe20008410000 */
[----:B------:R-:W-:Y:S01]  /*12f40*/  FMUL.FTZ R33, R45, UR9 ;  /* 0x000000092d217c20 */ /* 0x000fe20008410000 */
[----:B------:R-:W-:Y:S01]  /*12f50*/  LOP3.LUT R21, R0, 0xffffffe0, RZ, 0xc0, !PT ;  /* 0xffffffe000157812 */ /* 0x000fe200078ec0ff */
[----:B------:R-:W-:Y:S02]  /*12f60*/  MUFU.TANH R42, R42 ;  /* 0x0000002a002a7308 */ /* 0x000fe40000002400 */
[----:B----4-:R-:W-:Y:S01]  /*12f70*/  HMMA.16816.F32 R96, R36, R26, R96 ;  /* 0x0000001a2460723c */ /* 0x010fe20000001860 */
[----:B------:R-:W-:Y:S01]  /*12f80*/  FMUL.FTZ R34, R46, UR9 ;  /* 0x000000092e227c20 */ /* 0x000fe20008410000 */
[----:B------:R-:W-:-:S02]  /*12f90*/  IMAD.IADD R0, R56, 0x1, -R21 ;  /* 0x0000000138007824 */ /* 0x000fc400078e0a15 */
[----:B------:R-:W-:Y:S01]  /*12fa0*/  FMUL.FTZ R35, R47, UR9 ;  /* 0x000000092f237c20 */ /* 0x000fe20008410000 */
[----:B------:R-:W-:Y:S01]  /*12fb0*/  IMAD.SHL.U32 R56, R56, 0x2, RZ ;  /* 0x0000000238387824 */ /* 0x000fe200078e00ff */
[----:B------:R-:W-:Y:S01]  /*12fc0*/  HMMA.16816.F32 R72, R36, R24, R72 ;  /* 0x000000182448723c */ /* 0x000fe20000001848 */
[----:B------:R-:W-:Y:S01]  /*12fd0*/  SHF.R.S32.HI R21, RZ, 0x1f, R0 ;  /* 0x0000001fff157819 */ /* 0x000fe20000011400 */
[----:B------:R-:W3:Y:S03]  /*12fe0*/  MUFU.TANH R32, R32 ;  /* 0x0000002000207308 */ /* 0x000ee60000002400 */
[----:B------:R-:W-:Y:S01]  /*12ff0*/  LEA.HI R0, R21, R0, RZ, 0x2 ;  /* 0x0000000015007211 */ /* 0x000fe200078f10ff */
[----:B------:R-:W-:Y:S01]  /*13000*/  HMMA.16816.F32 R80, R12, R64, R80 ;  /* 0x000000400c50723c */ /* 0x000fe20000001850 */
[----:B------:R-:W4:Y:S01]  /*13010*/  LDSM.16.M88.4 R20, [R192+0x5800] ;  /* 0x00580000c014783b */ /* 0x000f220000000200 */
[----:B------:R-:W-:Y:S01]  /*13020*/  LOP3.LUT R25, R56, 0x6, RZ, 0xc0, !PT ;  /* 0x0000000638197812 */ /* 0x000fe200078ec0ff */
[----:B------:R-:W-:-:S04]  /*13030*/  DEPBAR.LE SB0, 0x0 ;  /* 0x000080000000791a */ /* 0x000fc80000000000 */
[C---:B------:R-:W-:Y:S01]  /*13040*/  HMMA.16816.F32 R76, R12.reuse, R66, R76 ;  /* 0x000000420c4c723c */ /* 0x040fe2000000184c */
[----:B------:R-:W-:Y:S01]  /*13050*/  SHF.R.S32.HI R0, RZ, 0x2, R0 ;  /* 0x00000002ff007819 */ /* 0x000fe20000011400 */
[----:B------:R-:W3:Y:S03]  /*13060*/  MUFU.TANH R34, R34 ;  /* 0x0000002200227308 */ /* 0x000ee60000002400 */
[----:B------:R-:W-:Y:S01]  /*13070*/  IADD3 R57, R57, 0x1, R0 ;  /* 0x0000000139397810 */ /* 0x000fe20007ffe000 */
[C---:B------:R-:W-:Y:S01]  /*13080*/  HMMA.16816.F32 R96, R12.reuse, R18, R96 ;  /* 0x000000120c60723c */ /* 0x040fe20000001860 */
[----:B------:R-:W-:Y:S01]  /*13090*/  LOP3.LUT R0, R2, R3, RZ, 0xfc, !PT ;  /* 0x0000000302007212 */ /* 0x000fe200078efcff */
[----:B------:R-:W-:Y:S01]  /*130a0*/  IMAD.IADD R3, R4, 0x1, R25 ;  /* 0x0000000104037824 */ /* 0x000fe200078e0219 */
[----:B------:R-:W-:Y:S01]  /*130b0*/  IADD3 R26, R55, R57, -R208 ;  /* 0x00000039371a7210 */ /* 0x000fe20007ffe8d0 */
[----:B------:R-:W3:Y:S02]  /*130c0*/  MUFU.TANH R33, R33 ;  /* 0x0000002100217308 */ /* 0x000ee40000002400 */
[----:B------:R-:W-:Y:S01]  /*130d0*/  HMMA.16816.F32 R72, R12, R16, R72 ;  /* 0x000000100c48723c */ /* 0x000fe20000001848 */
[----:B------:R-:W-:-:S02]  /*130e0*/  VIADD R18, R3, 0x20 ;  /* 0x0000002003127836 */ /* 0x000fc40000000000 */
[----:B------:R-:W-:Y:S02]  /*130f0*/  VIADD R26, R26, UR8 ;  /* 0x000000081a1a7c36 */ /* 0x000fe40008000000 */
[C---:B------:R-:W-:Y:S01]  /*13100*/  VIADD R19, R3.reuse, 0x29 ;  /* 0x0000002903137836 */ /* 0x040fe20000000000 */
[C---:B-1----:R-:W-:Y:S01]  /*13110*/  HMMA.16816.F32 R80, R8.reuse, R48, R80 ;  /* 0x000000300850723c */ /* 0x042fe20000001850 */
[C---:B------:R-:W-:Y:S01]  /*13120*/  VIADD R16, R3.reuse, 0x1 ;  /* 0x0000000103107836 */ /* 0x040fe20000000000 */
[C---:B------:R-:W-:Y:S01]  /*13130*/  VIMNMX R2, R26.reuse, R55, PT ;  /* 0x000000371a027248 */ /* 0x040fe20003fe0100 */
[----:B------:R-:W1:Y:S01]  /*13140*/  MUFU.TANH R35, R35 ;  /* 0x0000002300237308 */ /* 0x000e620000002400 */
[----:B------:R-:W-:Y:S01]  /*13150*/  VIADDMNMX R215, R26, 0x8, R55, PT ;  /* 0x000000081ad77846 */ /* 0x000fe20003800137 */
[C---:B------:R-:W-:Y:S01]  /*13160*/  VIADD R17, R3.reuse, 0x8 ;  /* 0x0000000803117836 */ /* 0x040fe20000000000 */
[C---:B------:R-:W-:Y:S01]  /*13170*/  HMMA.16816.F32 R76, R8.reuse, R50, R76 ;  /* 0x00000032084c723c */ /* 0x040fe2000000184c */
[CC--:B------:R-:W-:Y:S01]  /*13180*/  ISETP.GE.AND P5, PT, R16.reuse, R2.reuse, PT ;  /* 0x000000021000720c */ /* 0x0c0fe20003fa6270 */
[C---:B------:R-:W-:Y:S01]  /*13190*/  VIADD R12, R3.reuse, 0x18 ;  /* 0x00000018030c7836 */ /* 0x040fe20000000000 */
[----:B------:R-:W-:Y:S01]  /*131a0*/  ISETP.GE.AND P1, PT, R16, R215, PT ;  /* 0x000000d71000720c */ /* 0x000fe20003f26270 */
[C---:B------:R-:W-:Y:S01]  /*131b0*/  VIADD R16, R3.reuse, 0x9 ;  /* 0x0000000903107836 */ /* 0x040fe20000000000 */
[----:B------:R-:W1:Y:S01]  /*131c0*/  MUFU.TANH R41, R41 ;  /* 0x0000002900297308 */ /* 0x000e620000002400 */
[----:B------:R-:W-:Y:S01]  /*131d0*/  FSEL R84, R84, -INF , !P5 ;  /* 0xff80000054547808 */ /* 0x000fe20006800000 */
[----:B------:R-:W-:Y:S01]  /*131e0*/  VIADD R13, R3, 0x11 ;  /* 0x00000011030d7836 */ /* 0x000fe20000000000 */
[----:B------:R-:W-:Y:S01]  /*131f0*/  FSEL R85, R85, -INF , !P1 ;  /* 0xff80000055557808 */ /* 0x000fe20004800000 */
[----:B----4-:R-:W-:Y:S01]  /*13200*/  HMMA.16816.F32 R96, R8, R22, R96 ;  /* 0x000000160860723c */ /* 0x010fe20000001860 */
[----:B------:R-:W-:-:S02]  /*13210*/  ISETP.GE.AND P6, PT, R16, R2, PT ;  /* 0x000000021000720c */ /* 0x000fc40003fc6270 */
[-C--:B------:R-:W-:Y:S01]  /*13220*/  ISETP.GE.AND P4, PT, R16, R215.reuse, PT ;  /* 0x000000d71000720c */ /* 0x080fe20003f86270 */
[----:B------:R-:W-:Y:S01]  /*13230*/  VIADD R16, R3, 0x10 ;  /* 0x0000001003107836 */ /* 0x000fe20000000000 */
[----:B------:R-:W4:Y:S01]  /*13240*/  MUFU.TANH R24, R43 ;  /* 0x0000002b00187308 */ /* 0x000f220000002400 */
[----:B------:R-:W-:Y:S01]  /*13250*/  HMMA.16816.F32 R72, R8, R20, R72 ;  /* 0x000000140848723c */ /* 0x000fe20000001848 */
[-C--:B------:R-:W-:Y:S02]  /*13260*/  ISETP.GE.AND P0, PT, R17, R2.reuse, PT ;  /* 0x000000021100720c */ /* 0x080fe40003f06270 */
[----:B------:R-:W-:Y:S01]  /*13270*/  FMUL.FTZ R81, R81, UR9 ;  /* 0x0000000951517c20 */ /* 0x000fe20008410000 */
[----:B------:R-:W-:Y:S01]  /*13280*/  FMUL.FTZ R83, R83, UR9 ;  /* 0x0000000953537c20 */ /* 0x000fe20008410000 */
[-C--:B------:R-:W-:Y:S01]  /*13290*/  ISETP.GE.AND P2, PT, R17, R215.reuse, PT ;  /* 0x000000d71100720c */ /* 0x080fe20003f46270 */
[----:B------:R-:W-:Y:S01]  /*132a0*/  FMUL.FTZ R80, R80, UR9 ;  /* 0x0000000950507c20 */ /* 0x000fe20008410000 */
[CC--:B------:R-:W-:Y:S01]  /*132b0*/  ISETP.GE.AND P5, PT, R16.reuse, R2.reuse, PT ;  /* 0x000000021000720c */ /* 0x0c0fe20003fa6270 */
[----:B------:R-:W4:Y:S01]  /*132c0*/  MUFU.TANH R172, R81 ;  /* 0x0000005100ac7308 */ /* 0x000f220000002400 */
[-C--:B------:R-:W-:Y:S01]  /*132d0*/  ISETP.GE.AND P1, PT, R16, R215.reuse, PT ;  /* 0x000000d71000720c */ /* 0x080fe20003f26270 */
[----:B------:R-:W-:Y:S01]  /*132e0*/  FMUL.FTZ R77, R77, UR9 ;  /* 0x000000094d4d7c20 */ /* 0x000fe20008410000 */
[----:B-----5:R-:W-:Y:S01]  /*132f0*/  FSEL R16, R29, -INF , !P6 ;  /* 0xff8000001d107808 */ /* 0x020fe20007000000 */
[----:B------:R-:W-:Y:S01]  /*13300*/  VIADD R8, R3, 0x21 ;  /* 0x0000002103087836 */ /* 0x000fe20000000000 */
[----:B------:R-:W-:Y:S01]  /*13310*/  FSEL R31, R31, -INF , !P4 ;  /* 0xff8000001f1f7808 */ /* 0x000fe20006000000 */
[----:B------:R-:W-:Y:S01]  /*13320*/  FMUL.FTZ R82, R82, UR9 ;  /* 0x0000000952527c20 */ /* 0x000fe20008410000 */
[CC--:B------:R-:W-:Y:S01]  /*13330*/  ISETP.GE.AND P6, PT, R12.reuse, R2.reuse, PT ;  /* 0x000000020c00720c */ /* 0x0c0fe20003fc6270 */
[----:B------:R-:W5:Y:S01]  /*13340*/  MUFU.TANH R181, R83 ;  /* 0x0000005300b57308 */ /* 0x000f620000002400 */
[-C--:B------:R-:W-:Y:S01]  /*13350*/  ISETP.GE.AND P4, PT, R12, R215.reuse, PT ;  /* 0x000000d70c00720c */ /* 0x080fe20003f86270 */
[----:B------:R-:W-:Y:S01]  /*13360*/  VIADD R12, R3, 0x19 ;  /* 0x00000019030c7836 */ /* 0x000fe20000000000 */
[----:B--2---:R-:W-:Y:S01]  /*13370*/  FSEL R28, R28, -INF , !P0 ;  /* 0xff8000001c1c7808 */ /* 0x004fe20004000000 */
[----:B------:R-:W-:Y:S01]  /*13380*/  FMUL.FTZ R96, R96, UR9 ;  /* 0x0000000960607c20 */ /* 0x000fe20008410000 */
[----:B------:R-:W-:Y:S01]  /*13390*/  FSEL R17, R30, -INF , !P2 ;  /* 0xff8000001e117808 */ /* 0x000fe20005000000 */
[----:B------:R-:W-:Y:S01]  /*133a0*/  FMUL.FTZ R79, R79, UR9 ;  /* 0x000000094f4f7c20 */ /* 0x000fe20008410000 */
[CC--:B------:R-:W-:Y:S01]  /*133b0*/  ISETP.GE.AND P0, PT, R13.reuse, R2.reuse, PT ;  /* 0x000000020d00720c */ /* 0x0c0fe20003f06270 */
[----:B------:R-:W2:Y:S01]  /*133c0*/  MUFU.TANH R162, R80 ;  /* 0x0000005000a27308 */ /* 0x000ea20000002400 */
[-C--:B------:R-:W-:Y:S01]  /*133d0*/  ISETP.GE.AND P2, PT, R13, R215.reuse, PT ;  /* 0x000000d70d00720c */ /* 0x080fe20003f46270 */
[----:B------:R-:W-:Y:S01]  /*133e0*/  FMUL.FTZ R76, R76, UR9 ;  /* 0x000000094c4c7c20 */ /* 0x000fe20008410000 */
[----:B---3--:R-:W-:Y:S01]  /*133f0*/  FSEL R14, R32, -INF , !P5 ;  /* 0xff800000200e7808 */ /* 0x008fe20006800000 */
        /* <DEDUP_REMOVED lines=9> */
[----:B-1----:R-:W-:Y:S01]  /*13490*/  FSEL R13, R35, -INF , !P2 ;  /* 0xff800000230d7808 */ /* 0x002fe20005000000 */
[----:B------:R-:W-:Y:S01]  /*134a0*/  FMUL.FTZ R75, R75, UR9 ;  /* 0x000000094b4b7c20 */ /* 0x000fe20008410000 */
[CC--:B------:R-:W-:Y:S01]  /*134b0*/  ISETP.GE.AND P0, PT, R18.reuse, R2.reuse, PT ;  /* 0x000000021200720c */ /* 0x0c0fe20003f06270 */
[----:B------:R-:W1:Y:S01]  /*134c0*/  MUFU.TANH R167, R82 ;  /* 0x0000005200a77308 */ /* 0x000e620000002400 */
[-C--:B------:R-:W-:Y:S01]  /*134d0*/  ISETP.GE.AND P2, PT, R18, R215.reuse, PT ;  /* 0x000000d71200720c */ /* 0x080fe20003f46270 */
[----:B------:R-:W-:Y:S01]  /*134e0*/  VIADD R18, R3, 0x28 ;  /* 0x0000002803127836 */ /* 0x000fe20000000000 */
[----:B------:R-:W-:Y:S01]  /*134f0*/  FSEL R10, R40, -INF , !P6 ;  /* 0xff800000280a7808 */ /* 0x000fe20007000000 */
[----:B------:R-:W-:Y:S01]  /*13500*/  FMUL.FTZ R97, R97, UR9 ;  /* 0x0000000961617c20 */ /* 0x000fe20008410000 */
[----:B------:R-:W-:Y:S01]  /*13510*/  FSEL R11, R42, -INF , !P4 ;  /* 0xff8000002a0b7808 */ /* 0x000fe20006000000 */
[----:B------:R-:W-:Y:S01]  /*13520*/  FMUL.FTZ R98, R98, UR9 ;  /* 0x0000000962627c20 */ /* 0x000fe20008410000 */
[C---:B------:R-:W-:Y:S01]  /*13530*/  ISETP.GE.AND P6, PT, R8.reuse, R2, PT ;  /* 0x000000020800720c */ /* 0x040fe20003fc6270 */
[----:B------:R-:W3:Y:S01]  /*13540*/  MUFU.TANH R176, R96 ;  /* 0x0000006000b07308 */ /* 0x000ee20000002400 */
[----:B------:R-:W-:Y:S01]  /*13550*/  ISETP.GE.AND P4, PT, R8, R215, PT ;  /* 0x000000d70800720c */ /* 0x000fe20003f86270 */
[----:B------:R-:W-:Y:S01]  /*13560*/  FMUL.FTZ R99, R99, UR9 ;  /* 0x0000000963637c20 */ /* 0x000fe20008410000 */
[----:B------:R-:W-:-:S02]  /*13570*/  FSEL R8, R41, -INF , !P5 ;  /* 0xff80000029087808 */ /* 0x000fc40006800000 */
[----:B----4-:R-:W-:Y:S02]  /*13580*/  FSEL R9, R24, -INF , !P1 ;  /* 0xff80000018097808 */ /* 0x010fe40004800000 */
[CC--:B------:R-:W-:Y:S01]  /*13590*/  ISETP.GE.AND P5, PT, R18.reuse, R2.reuse, PT ;  /* 0x000000021200720c */ /* 0x0c0fe20003fa6270 */
[----:B------:R-:W4:Y:S01]  /*135a0*/  MUFU.TANH R173, R79 ;  /* 0x0000004f00ad7308 */ /* 0x000f220000002400 */
[----:B------:R-:W-:Y:S01]  /*135b0*/  ISETP.GE.AND P1, PT, R18, R215, PT ;  /* 0x000000d71200720c */ /* 0x000fe20003f26270 */
[----:B------:R-:W-:Y:S01]  /*135c0*/  VIADD R18, R3, 0x30 ;  /* 0x0000003003127836 */ /* 0x000fe20000000000 */
[----:B------:R-:W-:Y:S02]  /*135d0*/  FSEL R172, R172, -INF , !P6 ;  /* 0xff800000acac7808 */ /* 0x000fe40007000000 */
[----:B-----5:R-:W-:Y:S02]  /*135e0*/  FSEL R181, R181, -INF , !P4 ;  /* 0xff800000b5b57808 */ /* 0x020fe40006000000 */
[----:B--2---:R-:W-:Y:S01]  /*135f0*/  FSEL R162, R162, -INF , !P0 ;  /* 0xff800000a2a27808 */ /* 0x004fe20004000000 */
[----:B------:R-:W2:Y:S01]  /*13600*/  MUFU.TANH R164, R76 ;  /* 0x0000004c00a47308 */ /* 0x000ea20000002400 */
[----:B------:R-:W-:-:S02]  /*13610*/  ISETP.GE.AND P6, PT, R18, R2, PT ;  /* 0x000000021200720c */ /* 0x000fc40003fc6270 */
[-C--:B------:R-:W-:Y:S01]  /*13620*/  ISETP.GE.AND P4, PT, R18, R215.reuse, PT ;  /* 0x000000d71200720c */ /* 0x080fe20003f86270 */
[----:B------:R-:W-:Y:S01]  /*13630*/  VIADD R18, R3, 0x38 ;  /* 0x0000003803127836 */ /* 0x000fe20000000000 */
[-C--:B------:R-:W-:Y:S02]  /*13640*/  ISETP.GE.AND P0, PT, R19, R2.reuse, PT ;  /* 0x000000021300720c */ /* 0x080fe40003f06270 */
[----:B-1----:R-:W-:Y:S01]  /*13650*/  FSEL R167, R167, -INF , !P2 ;  /* 0xff800000a7a77808 */ /* 0x002fe20005000000 */
[----:B------:R-:W1:Y:S01]  /*13660*/  MUFU.TANH R179, R78 ;  /* 0x0000004e00b37308 */ /* 0x000e620000002400 */
[----:B------:R-:W-:Y:S02]  /*13670*/  FSEL R168, R168, -INF , !P0 ;  /* 0xff800000a8a87808 */ /* 0x000fe40004000000 */
[----:B------:R-:W-:Y:S02]  /*13680*/  ISETP.GE.AND P0, PT, R18, R2, PT ;  /* 0x000000021200720c */ /* 0x000fe40003f06270 */
[----:B------:R-:W-:Y:S01]  /*13690*/  ISETP.GE.AND P2, PT, R19, R215, PT ;  /* 0x000000d71300720c */ /* 0x000fe20003f46270 */
[----:B------:R-:W-:Y:S01]  /*136a0*/  VIADD R19, R3, 0x31 ;  /* 0x0000003103137836 */ /* 0x000fe20000000000 */
[----:B---3--:R-:W-:Y:S01]  /*136b0*/  FSEL R176, R176, -INF , !P0 ;  /* 0xff800000b0b07808 */ /* 0x008fe20004000000 */
[----:B------:R-:W3:Y:S01]  /*136c0*/  MUFU.TANH R180, R72 ;  /* 0x0000004800b47308 */ /* 0x000ee20000002400 */
[----:B------:R-:W-:-:S02]  /*136d0*/  ISETP.GT.AND P0, PT, R216, R207, PT ;  /* 0x000000cfd800720c */ /* 0x000fc40003f04270 */
[----:B----4-:R-:W-:Y:S02]  /*136e0*/  FSEL R173, R173, -INF , !P2 ;  /* 0xff800000adad7808 */ /* 0x010fe40005000000 */
[----:B--2---:R-:W-:Y:S02]  /*136f0*/  FSEL R164, R164, -INF , !P5 ;  /* 0xff800000a4a47808 */ /* 0x004fe40006800000 */
[-C--:B------:R-:W-:Y:S01]  /*13700*/  ISETP.GE.AND P2, PT, R18, R215.reuse, PT ;  /* 0x000000d71200720c */ /* 0x080fe20003f46270 */
[----:B------:R-:W2:Y:S01]  /*13710*/  MUFU.TANH R178, R73 ;  /* 0x0000004900b27308 */ /* 0x000ea20000002400 */
[----:B-1----:R-:W-:Y:S01]  /*13720*/  FSEL R179, R179, -INF , !P1 ;  /* 0xff800000b3b37808 */ /* 0x002fe20004800000 */
[----:B------:R-:W-:Y:S01]  /*13730*/  VIADD R18, R3, 0x39 ;  /* 0x0000003903127836 */ /* 0x000fe20000000000 */
[C---:B------:R-:W-:Y:S02]  /*13740*/  ISETP.GE.AND P5, PT, R19.reuse, R2, PT ;  /* 0x000000021300720c */ /* 0x040fe40003fa6270 */
[----:B------:R-:W-:-:S03]  /*13750*/  ISETP.GE.AND P1, PT, R19, R215, PT ;  /* 0x000000d71300720c */ /* 0x000fc60003f26270 */
[----:B------:R-:W1:Y:S01]  /*13760*/  MUFU.TANH R175, R74 ;  /* 0x0000004a00af7308 */ /* 0x000e620000002400 */
[----:B---3--:R-:W-:Y:S01]  /*13770*/  FSEL R180, R180, -INF , !P6 ;  /* 0xff800000b4b47808 */ /* 0x008fe20007000000 */
[----:B------:R-:W-:Y:S01]  /*13780*/  BAR.SYNC.DEFER_BLOCKING 0x0 ;  /* 0x0000000000007b1d */ /* 0x000fe20000010000 */
[----:B------:R-:W-:-:S04]  /*13790*/  ISETP.GE.AND P6, PT, R3, R2, PT ;  /* 0x000000020300720c */ /* 0x000fc80003fc6270 */
[----:B------:R-:W-:Y:S01]  /*137a0*/  FSEL R6, R6, -INF , !P6 ;  /* 0xff80000006067808 */ /* 0x000fe20007000000 */
[----:B------:R-:W3:Y:S01]  /*137b0*/  MUFU.TANH R171, R75 ;  /* 0x0000004b00ab7308 */ /* 0x000ee20000002400 */
[----:B--2---:R-:W-:Y:S02]  /*137c0*/  FSEL R178, R178, -INF , !P5 ;  /* 0xff800000b2b27808 */ /* 0x004fe40006800000 */
[----:B------:R-:W-:-:S05]  /*137d0*/  ISETP.GE.AND P5, PT, R18, R2, PT ;  /* 0x000000021200720c */ /* 0x000fca0003fa6270 */
[----:B------:R-:W2:Y:S01]  /*137e0*/  MUFU.TANH R174, R97 ;  /* 0x0000006100ae7308 */ /* 0x000ea20000002400 */
[----:B-1----:R-:W-:Y:S02]  /*137f0*/  FSEL R175, R175, -INF , !P4 ;  /* 0xff800000afaf7808 */ /* 0x002fe40006000000 */
[----:B------:R-:W-:-:S04]  /*13800*/  ISETP.GE.AND P4, PT, R3, R215, PT ;  /* 0x000000d70300720c */ /* 0x000fc80003f86270 */
[----:B------:R-:W-:Y:S01]  /*13810*/  FSEL R19, R58, -INF , !P4 ;  /* 0xff8000003a137808 */ /* 0x000fe20006000000 */
[----:B------:R-:W1:Y:S01]  /*13820*/  MUFU.TANH R169, R98 ;  /* 0x0000006200a97308 */ /* 0x000e620000002400 */
[----:B---3--:R-:W-:Y:S02]  /*13830*/  FSEL R171, R171, -INF , !P1 ;  /* 0xff800000abab7808 */ /* 0x008fe40004800000 */
[----:B------:R-:W-:-:S05]  /*13840*/  ISETP.GE.AND P1, PT, R18, R215, PT ;  /* 0x000000d71200720c */ /* 0x000fca0003f26270 */
[----:B------:R-:W3:Y:S01]  /*13850*/  MUFU.TANH R166, R99 ;  /* 0x0000006300a67308 */ /* 0x000ee20000002400 */
[----:B--2---:R-:W-:Y:S02]  /*13860*/  FSEL R174, R174, -INF , !P5 ;  /* 0xff800000aeae7808 */ /* 0x004fe40006800000 */
[----:B-1----:R-:W-:Y:S02]  /*13870*/  FSEL R169, R169, -INF , !P2 ;  /* 0xff800000a9a97808 */ /* 0x002fe40005000000 */
        /* <DEDUP_REMOVED lines=63> */
.L_x_3568:
[----:B------:R-:W-:Y:S02]  /*13c70*/  ULDC UR12, c[0x0][0x248] ;  /* 0x00009200000c7ab9 */ /* 0x000fe40000000800 */
[----:B------:R-:W-:-:S06]  /*13c80*/  USHF.L.U32 UR5, UR12, 0x6, URZ ;  /* 0x000000060c057899 */ /* 0x000fcc000800063f */
[----:B------:R-:W-:-:S04]  /*13c90*/  IADD3 R21, RZ, -UR5, RZ ;  /* 0x80000005ff157c10 */ /* 0x000fc8000fffe0ff */
[----:B------:R-:W-:-:S07]  /*13ca0*/  SHF.R.S32.HI R3, RZ, 0x1f, R21 ;  /* 0x0000001fff037819 */ /* 0x000fce0000011415 */
.L_x_3569:
        /* <DEDUP_REMOVED lines=41> */
.L_x_3567:
        /* <DEDUP_REMOVED lines=78> */
[----:B------:R-:W1:Y:S01]  /*14420*/  MUFU.EX2 R158, R158 ;  /* 0x0000009e009e7308 */ /* 0x000e620000000800 */
[----:B------:R-:W2:Y:S01]  /*14430*/  LDSM.16.MT88.4 R12, [R198+0xc800] ;  /* 0x00c80000c60c783b */ /* 0x000ea20000004200 */
        /* <DEDUP_REMOVED lines=26> */
[----:B------:R-:W-:-:S02]  /*145e0*/  FADD.FTZ R158, R159, R158 ;  /* 0x0000009e9f9e7221 */ /* 0x000fc40000010000 */
[----:B------:R-:W-:Y:S02]  /*145f0*/  LDSM.16.MT88.4 R24, [R198+0xe800] ;  /* 0x00e80000c618783b */ /* 0x000fe40000004200 */
[----:B------:R-:W1:Y:S01]  /*14600*/  MUFU.EX2 R161, R161 ;  /* 0x000000a100a17308 */ /* 0x000e620000000800 */
[----:B---3--:R-:W-:Y:S01]  /*14610*/  F2FP.F16.F32.PACK_AB R98, R154, R157 ;  /* 0x0000009d9a62723e */ /* 0x008fe200000000ff */
[----:B------:R-:W-:-:S04]  /*14620*/  FADD.FTZ R157, R157, R158 ;  /* 0x0000009e9d9d7221 */ /* 0x000fc80000010000 */
[----:B------:R-:W-:Y:S02]  /*14630*/  FADD.FTZ R154, R154, R157 ;  /* 0x0000009d9a9a7221 */ /* 0x000fe40000010000 */
[----:B------:R-:W-:Y:S08]  /*14640*/  MUFU.EX2 R156, R156 ;  /* 0x0000009c009c7308 */ /* 0x000ff00000000800 */
[----:B------:R-:W3:Y:S01]  /*14650*/  MUFU.EX2 R155, R155 ;  /* 0x0000009b009b7308 */ /* 0x000ee20000000800 */
[----:B-1----:R-:W-:Y:S01]  /*14660*/  F2FP.F16.F32.PACK_AB R97, R161, R160 ;  /* 0x000000a0a161723e */ /* 0x002fe200000000ff */
[----:B------:R-:W-:-:S06]  /*14670*/  FADD.FTZ R161, R160, R161 ;  /* 0x000000a1a0a17221 */ /* 0x000fcc0000010000 */
[----:B------:R-:W-:Y:S08]  /*14680*/  MUFU.EX2 R153, R153 ;  /* 0x0000009900997308 */ /* 0x000ff00000000800 */
[----:B------:R-:W1:Y:S01]  /*14690*/  MUFU.EX2 R150, R150 ;  /* 0x0000009600967308 */ /* 0x000e620000000800 */
[----:B---3--:R-:W-:Y:S01]  /*146a0*/  F2FP.F16.F32.PACK_AB R99, R155, R156 ;  /* 0x0000009c9b63723e */ /* 0x008fe200000000ff */
[----:B------:R-:W-:-:S04]  /*146b0*/  FADD.FTZ R156, R156, R161 ;  /* 0x000000a19c9c7221 */ /* 0x000fc80000010000 */
[----:B------:R-:W-:Y:S02]  /*146c0*/  FADD.FTZ R155, R155, R156 ;  /* 0x0000009c9b9b7221 */ /* 0x000fe40000010000 */
[C---:B------:R-:W-:Y:S01]  /*146d0*/  HMMA.16816.F32 R120, R96.reuse, R116, RZ ;  /* 0x000000746078723c */ /* 0x040fe200000018ff */
[----:B------:R-:W-:Y:S05]  /*146e0*/  MUFU.EX2 R151, R151 ;  /* 0x0000009700977308 */ /* 0x000fea0000000800 */
[C---:B------:R-:W-:Y:S03]  /*146f0*/  HMMA.16816.F32 R36, R96.reuse, R40, RZ ;  /* 0x000000286024723c */ /* 0x040fe600000018ff */
[----:B------:R-:W3:Y:S01]  /*14700*/  MUFU.EX2 R0, R0 ;  /* 0x0000000000007308 */ /* 0x000ee20000000800 */
        /* <DEDUP_REMOVED lines=8> */
[----:B---3--:R-:W-:Y:S01]  /*14790*/  F2FP.F16.F32.PACK_AB R6, R0, R151 ;  /* 0x000000970006723e */ /* 0x008fe200000000ff */
[----:B------:R-:W-:-:S03]  /*147a0*/  FADD.FTZ R151, R151, R150 ;  /* 0x0000009697977221 */ /* 0x000fc60000010000 */
[C---:B------:R-:W-:Y:S01]  /*147b0*/  HMMA.16816.F32 R60, R96.reuse, R64, RZ ;  /* 0x00000040603c723c */ /* 0x040fe200000018ff */
[----:B------:R-:W-:Y:S02]  /*147c0*/  FADD.FTZ R151, R0, R151 ;  /* 0x0000009700977221 */ /* 0x000fe40000010000 */
[----:B------:R-:W-:Y:S03]  /*147d0*/  MUFU.EX2 R148, R148 ;  /* 0x0000009400947308 */ /* 0x000fe60000000800 */
[C---:B------:R-:W-:Y:S05]  /*147e0*/  HMMA.16816.F32 R56, R96.reuse, R58, RZ ;  /* 0x0000003a6038723c */ /* 0x040fea00000018ff */
[----:B------:R-:W3:Y:S01]  /*147f0*/  MUFU.EX2 R137, R137 ;  /* 0x0000008900897308 */ /* 0x000ee20000000800 */
[----:B-1----:R-:W-:Y:S01]  /*14800*/  F2FP.F16.F32.PACK_AB R5, R149, R152 ;  /* 0x000000989505723e */ /* 0x002fe200000000ff */
[----:B------:R-:W-:Y:S01]  /*14810*/  HMMA.16816.F32 R64, R96, R66, RZ ;  /* 0x000000426040723c */ /* 0x000fe200000018ff */
[----:B------:R-:W-:-:S04]  /*14820*/  FADD.FTZ R152, R152, R155 ;  /* 0x0000009b98987221 */ /* 0x000fc80000010000 */
[----:B------:R-:W-:Y:S01]  /*14830*/  FADD.FTZ R149, R149, R152 ;  /* 0x0000009895957221 */ /* 0x000fe20000010000 */
[C---:B------:R-:W-:Y:S01]  /*14840*/  HMMA.16816.F32 R68, R96.reuse, R72, RZ ;  /* 0x000000486044723c */ /* 0x040fe200000018ff */
[----:B------:R-:W-:Y:S05]  /*14850*/  MUFU.EX2 R162, R162 ;  /* 0x000000a200a27308 */ /* 0x000fea0000000800 */
[----:B------:R-:W-:Y:S01]  /*14860*/  HMMA.16816.F32 R76, R96, R80, RZ ;  /* 0x00000050604c723c */ /* 0x000fe200000018ff */
[----:B---3--:R-:W-:Y:S02]  /*14870*/  F2FP.F16.F32.PACK_AB R7, R137, R148 ;  /* 0x000000948907723e */ /* 0x008fe400000000ff */
        /* <DEDUP_REMOVED lines=70> */
[C---:B----4-:R-:W-:Y:S01]  /*14ce0*/  F2FP.F16.F32.PACK_AB R5, R168.reuse, R167 ;  /* 0x000000a7a805723e */ /* 0x050fe200000000ff */
        /* <DEDUP_REMOVED lines=151> */
.L_x_3571:
[----:B------:R-:W-:Y:S02]  /*15660*/  ULDC UR8, c[0x0][0x250] ;  /* 0x0000940000087ab9 */ /* 0x000fe40000000800 */
[----:B------:R-:W-:-:S06]  /*15670*/  USHF.L.U32 UR4, UR8, 0x6, URZ ;  /* 0x0000000608047899 */ /* 0x000fcc000800063f */
[----:B------:R-:W-:-:S04]  /*15680*/  IADD3 R5, RZ, -UR4, RZ ;  /* 0x80000004ff057c10 */ /* 0x000fc8000fffe0ff */
[----:B------:R-:W-:-:S07]  /*15690*/  SHF.R.S32.HI R0, RZ, 0x1f, R5 ;  /* 0x0000001fff007819 */ /* 0x000fce0000011405 */
.L_x_3572:
        /* <DEDUP_REMOVED lines=10> */
[----:B------:R-:W-:Y:S01]  /*15740*/  LEA R4, P0, R135, UR4, 0x1 ;  /* 0x0000000487047c11 */ /* 0x000fe2000f8008ff */
[----:B------:R-:W-:Y:S01]  /*15750*/  ULDC UR4, c[0x0][0x39c] ;  /* 0x0000e70000047ab9 */ /* 0x000fe20000000800 */
[----:B------:R-:W-:-:S02]  /*15760*/  LEA.HI.X R7, R138, UR5, R133, 0x1, P1 ;  /* 0x000000058a077c11 */ /* 0x000fc400088f0c85 */
[----:B------:R-:W-:Y:S02]  /*15770*/  LEA.HI.X R219, R5, R219, R0, 0x1, P4 ;  /* 0x000000db05db7211 */ /* 0x000fe400020f0c00 */
[----:B------:R-:W-:Y:S02]  /*15780*/  IADD3 R8, P1, R218, UR11, RZ ;  /* 0x0000000bda087c10 */ /* 0x000fe4000ff3e0ff */
[----:B------:R-:W-:Y:S01]  /*15790*/  LEA.HI.X R5, R135, UR5, R136, 0x1, P0 ;  /* 0x0000000587057c11 */ /* 0x000fe200080f0c88 */
[----:B------:R-:W-:Y:S01]  /*157a0*/  @!PT LDS RZ, [RZ] ;  /* 0x00000000fffff984 */ /* 0x000fe20000000800 */
[----:B------:R-:W-:Y:S01]  /*157b0*/  @!PT LDS RZ, [RZ] ;  /* 0x00000000fffff984 */ /* 0x000fe20000000800 */
[----:B------:R-:W-:Y:S01]  /*157c0*/  @!PT LDS RZ, [RZ] ;  /* 0x00000000fffff984 */ /* 0x000fe20000000800 */
[----:B------:R-:W-:Y:S01]  /*157d0*/  LDGSTS.E.BYPASS.LTC128B.128 [R212+0xc000], desc[UR6][R218.64] ;  /* 0x0c000000dad47fae */ /* 0x000fe2000b901d46 */
[----:B------:R-:W-:Y:S02]  /*157e0*/  IADD3.X R9, R219, UR9, RZ, P1, !PT ;  /* 0x00000009db097c10 */ /* 0x000fe40008ffe4ff */
[----:B------:R-:W-:Y:S01]  /*157f0*/  IADD3 R12, P1, R8, UR11, RZ ;  /* 0x0000000b080c7c10 */ /* 0x000fe2000ff3e0ff */
[----:B------:R-:W-:Y:S01]  /*15800*/  LDGSTS.E.BYPASS.LTC128B.128 [R212+0xe000], desc[UR6][R6.64+0x80] ;  /* 0x0e00008006d47fae */ /* 0x000fe2000b901d46 */
[----:B------:R-:W-:-:S02]  /*15810*/  IADD3 R10, P0, R4, UR11, RZ ;  /* 0x0000000b040a7c10 */ /* 0x000fc4000ff1e0ff */
[----:B------:R-:W-:Y:S01]  /*15820*/  IADD3.X R13, R9, UR9, RZ, P1, !PT ;  /* 0x00000009090d7c10 */ /* 0x000fe20008ffe4ff */
[----:B------:R-:W-:Y:S01]  /*15830*/  LDGSTS.E.BYPASS.LTC128B.128 [R212+0x10000], desc[UR6][R6.64+0x100] ;  /* 0x1000010006d47fae */ /* 0x000fe2000b901d46 */
[----:B------:R-:W-:Y:S02]  /*15840*/  IADD3.X R11, R5, UR9, RZ, P0, !PT ;  /* 0x00000009050b7c10 */ /* 0x000fe400087fe4ff */
[----:B------:R-:W-:Y:S01]  /*15850*/  IADD3 R20, P1, R12, UR11, RZ ;  /* 0x0000000b0c147c10 */ /* 0x000fe2000ff3e0ff */
[----:B------:R-:W-:Y:S01]  /*15860*/  LDGSTS.E.BYPASS.LTC128B.128 [R212+0xc800], desc[UR6][R8.64] ;  /* 0x0c80000008d47fae */ /* 0x000fe2000b901d46 */
[----:B------:R-:W-:Y:S02]  /*15870*/  IADD3 R22, P0, R10, UR11, RZ ;  /* 0x0000000b0a167c10 */ /* 0x000fe4000ff1e0ff */
[----:B------:R-:W-:Y:S01]  /*15880*/  IADD3.X R21, R13, UR9, RZ, P1, !PT ;  /* 0x000000090d157c10 */ /* 0x000fe20008ffe4ff */
[----:B------:R-:W-:Y:S01]  /*15890*/  LDGSTS.E.BYPASS.LTC128B.128 [R212+0xe800], desc[UR6][R4.64+0x80] ;  /* 0x0e80008004d47fae */ /* 0x000fe2000b901d46 */
[----:B------:R-:W-:-:S03]  /*158a0*/  IADD3.X R23, R11, UR9, RZ, P0, !PT ;  /* 0x000000090b177c10 */ /* 0x000fc600087fe4ff */
[----:B------:R-:W-:Y:S04]  /*158b0*/  LDGSTS.E.BYPASS.LTC128B.128 [R212+0x10800], desc[UR6][R4.64+0x100] ;  /* 0x1080010004d47fae */ /* 0x000fe8000b901d46 */
[----:B------:R1:W-:Y:S04]  /*158c0*/  LDGSTS.E.BYPASS.LTC128B.128 [R212+0xd000], desc[UR6][R12.64] ;  /* 0x0d0000000cd47fae */ /* 0x0003e8000b901d46 */
[----:B------:R-:W-:Y:S04]  /*158d0*/  LDGSTS.E.BYPASS.LTC128B.128 [R212+0xf000], desc[UR6][R10.64+0x80] ;  /* 0x0f0000800ad47fae */ /* 0x000fe8000b901d46 */
[----:B------:R-:W-:Y:S04]  /*158e0*/  LDGSTS.E.BYPASS.LTC128B.128 [R212+0x11000], desc[UR6][R10.64+0x100] ;  /* 0x110001000ad47fae */ /* 0x000fe8000b901d46 */
[----:B------:R-:W-:Y:S04]  /*158f0*/  LDGSTS.E.BYPASS.LTC128B.128 [R212+0xd800], desc[UR6][R20.64] ;  /* 0x0d80000014d47fae */ /* 0x000fe8000b901d46 */
[----:B------:R-:W-:Y:S04]  /*15900*/  LDGSTS.E.BYPASS.LTC128B.128 [R212+0xf800], desc[UR6][R22.64+0x80] ;  /* 0x0f80008016d47fae */ /* 0x000fe8000b901d46 */
[----:B------:R2:W-:Y:S04]  /*15910*/  LDGSTS.E.BYPASS.LTC128B.128 [R212+0x11800], desc[UR6][R22.64+0x100] ;  /* 0x1180010016d47fae */ /* 0x0005e8000b901d46 */
[----:B------:R-:W-:Y:S04]  /*15920*/  LDSM.16.M88.4 R180, [R206] ;  /* 0x00000000ceb4783b */ /* 0x000fe80000000200 */
[----:B------:R-:W3:Y:S04]  /*15930*/  LDSM.16.M88.4 R16, [R205+0x6000] ;  /* 0x00600000cd10783b */ /* 0x000ee80000000200 */
[----:B------:R-:W-:Y:S04]  /*15940*/  LDSM.16.M88.4 R32, [R204] ;  /* 0x00000000cc20783b */ /* 0x000fe80000000200 */
[----:B------:R-:W-:Y:S04]  /*15950*/  LDSM.16.M88.4 R24, [R203] ;  /* 0x00000000cb18783b */ /* 0x000fe80000000200 */
[----:B------:R-:W4:Y:S04]  /*15960*/  LDSM.16.M88.4 R140, [R205+0x6800] ;  /* 0x00680000cd8c783b */ /* 0x000f280000000200 */
[----:B-1----:R-:W-:Y:S04]  /*15970*/  LDSM.16.M88.4 R12, [R202] ;  /* 0x00000000ca0c783b */ /* 0x002fe80000000200 */
[----:B------:R-:W-:Y:S04]  /*15980*/  LDSM.16.M88.4 R224, [R199+0x6000] ;  /* 0x00600000c7e0783b */ /* 0x000fe80000000200 */
[----:B------:R-:W1:Y:S04]  /*15990*/  LDSM.16.M88.4 R168, [R205+0x7000] ;  /* 0x00700000cda8783b */ /* 0x000e680000000200 */
[----:B--2---:R-:W2:Y:S04]  /*159a0*/  LDSM.16.M88.4 R20, [R205+0x7800] ;  /* 0x00780000cd14783b */ /* 0x004ea80000000200 */
[----:B------:R-:W5:Y:S04]  /*159b0*/  LDSM.16.M88.4 R228, [R195] ;  /* 0x00000000c3e4783b */ /* 0x000f680000000200 */
[----:B------:R-:W-:Y:S01]  /*159c0*/  LDSM.16.M88.4 R8, [R201] ;  /* 0x00000000c908783b */ /* 0x000fe20000000200 */
[C---:B---3--:R-:W-:Y:S03]  /*159d0*/  HMMA.16816.F32 R4, R180.reuse, R16, RZ ;  /* 0x00000010b404723c */ /* 0x048fe600000018ff */
[----:B------:R-:W3:Y:S04]  /*159e0*/  LDSM.16.M88.4 R148, [R192] ;  /* 0x00000000c094783b */ /* 0x000ee80000000200 */
[----:B------:R-:W3:Y:S01]  /*159f0*/  LDSM.16.M88.4 R176, [R194] ;  /* 0x00000000c2b0783b */ /* 0x000ee20000000200 */
[C---:B------:R-:W-:Y:S03]  /*15a00*/  HMMA.16816.F32 R16, R180.reuse, R18, RZ ;  /* 0x00000012b410723c */ /* 0x040fe600000018ff */
[----:B------:R-:W3:Y:S03]  /*15a10*/  LDSM.16.M88.4 R156, [R193] ;  /* 0x00000000c19c783b */ /* 0x000ee60000000200 */
[C---:B----4-:R-:W-:Y:S01]  /*15a20*/  HMMA.16816.F32 R28, R180.reuse, R140, RZ ;  /* 0x0000008cb41c723c */ /* 0x050fe200000018ff */
[----:B------:R-:W4:Y:S04]  /*15a30*/  LDSM.16.M88.4 R172, [R199+0x6800] ;  /* 0x00680000c7ac783b */ /* 0x000f280000000200 */
        /* <DEDUP_REMOVED lines=8> */
[C---:B-1----:R-:W-:Y:S01]  /*15ac0*/  HMMA.16816.F32 R152, R180.reuse, R168, RZ ;  /* 0x000000a8b498723c */ /* 0x042fe200000018ff */
[----:B------:R-:W-:Y:S04]  /*15ad0*/  LDSM.16.M88.4 R232, [R205+0xa800] ;  /* 0x00a80000cde8783b */ /* 0x000fe80000000200 */
[----:B------:R-:W-:Y:S01]  /*15ae0*/  LDSM.16.M88.4 R240, [R188] ;  /* 0x00000000bcf0783b */ /* 0x000fe20000000200 */
[----:B------:R-:W-:Y:S03]  /*15af0*/  HMMA.16816.F32 R168, R180, R170, RZ ;  /* 0x000000aab4a8723c */ /* 0x000fe600000018ff */
[----:B------:R-:W0:Y:S03]  /*15b00*/  LDGDEPBAR ;  /* 0x00000000000079af */ /* 0x000e260000000000 */
[----:B------:R-:W-:Y:S06]  /*15b10*/  HMMA.16816.F32 R4, R12, R224, R4 ;  /* 0x000000e00c04723c */ /* 0x000fec0000001804 */
[----:B--2---:R-:W-:Y:S06]  /*15b20*/  HMMA.16816.F32 R164, R180, R20, RZ ;  /* 0x00000014b4a4723c */ /* 0x004fec00000018ff */
[----:B------:R-:W-:Y:S01]  /*15b30*/  HMMA.16816.F32 R16, R12, R226, R16 ;  /* 0x000000e20c10723c */ /* 0x000fe20000001810 */
[----:B------:R-:W-:Y:S05]  /*15b40*/  LDSM.16.M88.4 R224, [R204+0x2000] ;  /* 0x00200000cce0783b */ /* 0x000fea0000000200 */
[----:B------:R-:W-:Y:S01]  /*15b50*/  HMMA.16816.F32 R180, R180, R22, RZ ;  /* 0x00000016b4b4723c */ /* 0x000fe200000018ff */
[----:B------:R-:W1:Y:S05]  /*15b60*/  LDSM.16.M88.4 R20, [R205+0x8000] ;  /* 0x00800000cd14783b */ /* 0x000e6a0000000200 */
[C---:B-----5:R-:W-:Y:S06]  /*15b70*/  HMMA.16816.F32 R28, R32.reuse, R228, R28 ;  /* 0x000000e4201c723c */ /* 0x060fec000000181c */
[----:B------:R-:W-:Y:S01]  /*15b80*/  HMMA.16816.F32 R140, R32, R230, R140 ;  /* 0x000000e6208c723c */ /* 0x000fe2000000188c */
[----:B------:R-:W-:Y:S05]  /*15b90*/  LDSM.16.M88.4 R228, [R199+0xa000] ;  /* 0x00a00000c7e4783b */ /* 0x000fea0000000200 */
        /* <DEDUP_REMOVED lines=9> */
[----:B------:R-:W3:Y:S01]  /*15c30*/  LDSM.16.M88.4 R156, [R192+0x1000] ;  /* 0x00100000c09c783b */ /* 0x000ee20000000200 */
[C---:B----4-:R-:W-:Y:S06]  /*15c40*/  HMMA.16816.F32 R28, R12.reuse, R172, R28 ;  /* 0x000000ac0c1c723c */ /* 0x050fec000000181c */
[----:B------:R-:W-:Y:S01]  /*15c50*/  HMMA.16816.F32 R140, R12, R174, R140 ;  /* 0x000000ae0c8c723c */ /* 0x000fe2000000188c */
[----:B------:R-:W-:Y:S05]  /*15c60*/  LDSM.16.M88.4 R172, [R205+0x9800] ;  /* 0x00980000cdac783b */ /* 0x000fea0000000200 */
[C---:B-1----:R-:W-:Y:S06]  /*15c70*/  HMMA.16816.F32 R4, R24.reuse, R20, R4 ;  /* 0x000000141804723c */ /* 0x042fec0000001804 */
        /* <DEDUP_REMOVED lines=8> */
[----:B------:R-:W4:Y:S01]  /*15d00*/  LDSM.16.M88.4 R136, [R205+0x9000] ;  /* 0x00900000cd88783b */ /* 0x000f220000000200 */
[C---:B------:R-:W-:Y:S06]  /*15d10*/  HMMA.16816.F32 R28, R8.reuse, R160, R28 ;  /* 0x000000a0081c723c */ /* 0x040fec000000181c */
[----:B------:R-:W-:Y:S01]  /*15d20*/  HMMA.16816.F32 R140, R8, R162, R140 ;  /* 0x000000a2088c723c */ /* 0x000fe2000000188c */
[----:B------:R-:W-:Y:S05]  /*15d30*/  LDSM.16.M88.4 R160, [R201+0x2000] ;  /* 0x00200000c9a0783b */ /* 0x000fea0000000200 */
[C---:B--2---:R-:W-:Y:S06]  /*15d40*/  HMMA.16816.F32 R4, R224.reuse, R32, R4 ;  /* 0x00000020e004723c */ /* 0x044fec0000001804 */
[----:B------:R-:W-:Y:S01]  /*15d50*/  HMMA.16816.F32 R16, R224, R34, R16 ;  /* 0x00000022e010723c */ /* 0x000fe20000001810 */
[----:B------:R-:W-:Y:S05]  /*15d60*/  LDSM.16.M88.4 R32, [R199+0x8800] ;  /* 0x00880000c720783b */ /* 0x000fea0000000200 */
[C---:B---3--:R-:W-:Y:S06]  /*15d70*/  HMMA.16816.F32 R152, R8.reuse, R156, R152 ;  /* 0x0000009c0898723c */ /* 0x048fec0000001898 */
        /* <DEDUP_REMOVED lines=10> */
[----:B------:R-:W3:Y:S04]  /*15e20*/  LDSM.16.M88.4 R8, [R205+0xa000] ;  /* 0x00a00000cd08783b */ /* 0x000ee80000000200 */
[----:B------:R-:W5:Y:S01]  /*15e30*/  LDSM.16.M88.4 R144, [R192+0x2800] ;  /* 0x00280000c090783b */ /* 0x000f620000000200 */
[----:B----4-:R-:W-:Y:S06]  /*15e40*/  HMMA.16816.F32 R152, R24, R136, R152 ;  /* 0x000000881898723c */ /* 0x010fec0000001898 */
        /* <DEDUP_REMOVED lines=10> */
[----:B---3--:R-:W-:Y:S06]  /*15ef0*/  HMMA.16816.F32 R4, R148, R8, R4 ;  /* 0x000000089404723c */ /* 0x008fec0000001804 */
        /* <DEDUP_REMOVED lines=33> */
[C---:B------:R-:W-:Y:S01]  /*16110*/  HMMA.16816.F32 R180, R176.reuse, R174, R180 ;  /* 0x000000aeb0b4723c */ /* 0x040fe200000018b4 */
        /* <DEDUP_REMOVED lines=8> */
[----:B-1----:R-:W-:Y:S01]  /*161a0*/  HMMA.16816.F32 R152, R136, R224, R152 ;  /* 0x000000e08898723c */ /* 0x002fe20000001898 */
[----:B------:R-:W-:Y:S01]  /*161b0*/  FMUL.FTZ R135, R16, UR4 ;  /* 0x0000000410877c20 */ /* 0x000fe20008410000 */
[----:B------:R-:W-:-:S02]  /*161c0*/  FMUL.FTZ R144, R17, UR4 ;  /* 0x0000000411907c20 */ /* 0x000fc40008410000 */
[----:B------:R-:W1:Y:S02]  /*161d0*/  MUFU.TANH R133, R133 ;  /* 0x0000008500857308 */ /* 0x000e640000002400 */
[----:B------:R-:W-:Y:S06]  /*161e0*/  HMMA.16816.F32 R28, R24, R20, R28 ;  /* 0x00000014181c723c */ /* 0x000fec000000181c */
[C---:B--2---:R-:W-:Y:S01]  /*161f0*/  HMMA.16816.F32 R164, R160.reuse, R32, R164 ;  /* 0x00000020a0a4723c */ /* 0x044fe200000018a4 */
[----:B------:R-:W2:Y:S05]  /*16200*/  MUFU.TANH R134, R134 ;  /* 0x0000008600867308 */ /* 0x000eaa0000002400 */
[----:B------:R-:W-:Y:S01]  /*16210*/  HMMA.16816.F32 R168, R160, R158, R168 ;  /* 0x0000009ea0a8723c */ /* 0x000fe200000018a8 */
[----:B------:R-:W-:-:S02]  /*16220*/  FMUL.FTZ R32, R18, UR4 ;  /* 0x0000000412207c20 */ /* 0x000fc40008410000 */
[----:B------:R-:W2:Y:S03]  /*16230*/  MUFU.TANH R135, R135 ;  /* 0x0000008700877308 */ /* 0x000ea60000002400 */
[----:B------:R-:W-:Y:S05]  /*16240*/  HMMA.16816.F32 R180, R160, R34, R180 ;  /* 0x00000022a0b4723c */ /* 0x000fea00000018b4 */
[----:B------:R-:W2:Y:S01]  /*16250*/  MUFU.TANH R32, R32 ;  /* 0x0000002000207308 */ /* 0x000ea20000002400 */
[----:B---3--:R-:W-:Y:S06]  /*16260*/  HMMA.16816.F32 R152, R24, R8, R152 ;  /* 0x000000081898723c */ /* 0x008fec0000001898 */
[----:B----4-:R-:W-:Y:S01]  /*16270*/  HMMA.16816.F32 R28, R12, R172, R28 ;  /* 0x000000ac0c1c723c */ /* 0x010fe2000000181c */
[----:B------:R-:W-:Y:S01]  /*16280*/  FMUL.FTZ R8, R19, UR4 ;  /* 0x0000000413087c20 */ /* 0x000fe20008410000 */
[----:B------:R-:W3:Y:S01]  /*16290*/  MUFU.TANH R144, R144 ;  /* 0x0000009000907308 */ /* 0x000ee20000002400 */
[----:B------:R-:W4:Y:S03]  /*162a0*/  LDSM.16.M88.4 R16, [R184] ;  /* 0x00000000b810783b */ /* 0x000f260000000200 */
[----:B------:R-:W-:Y:S01]  /*162b0*/  HMMA.16816.F32 R140, R24, R22, R140 ;  /* 0x00000016188c723c */ /* 0x000fe2000000188c */
[----:B------:R-:W1:Y:S03]  /*162c0*/  LDSM.16.M88.4 R20, [R192+0x5000] ;  /* 0x00500000c014783b */ /* 0x000e660000000200 */
[----:B------:R-:W3:Y:S02]  /*162d0*/  MUFU.TANH R8, R8 ;  /* 0x0000000800087308 */ /* 0x000ee40000002400 */
[C---:B------:R-:W-:Y:S06]  /*162e0*/  HMMA.16816.F32 R168, R148.reuse, R146, R168 ;  /* 0x0000009294a8723c */ /* 0x040fec00000018a8 */
[C---:B-----5:R-:W-:Y:S01]  /*162f0*/  HMMA.16816.F32 R164, R148.reuse, R4, R164 ;  /* 0x0000000494a4723c */ /* 0x060fe200000018a4 */
[----:B------:R-:W-:Y:S05]  /*16300*/  MUFU.TANH R156, R156 ;  /* 0x0000009c009c7308 */ /* 0x000fea0000002400 */
[----:B------:R-:W-:Y:S01]  /*16310*/  HMMA.16816.F32 R180, R148, R6, R180 ;  /* 0x0000000694b4723c */ /* 0x000fe200000018b4 */
[----:B------:R-:W-:Y:S01]  /*16320*/  FMUL.FTZ R9, R28, UR4 ;  /* 0x000000041c097c20 */ /* 0x000fe20008410000 */
[----:B------:R-:W-:Y:S01]  /*16330*/  FMUL.FTZ R33, R29, UR4 ;  /* 0x000000041d217c20 */ /* 0x000fe20008410000 */
[----:B------:R-:W-:Y:S01]  /*16340*/  FMUL.FTZ R145, R30, UR4 ;  /* 0x000000041e917c20 */ /* 0x000fe20008410000 */
[----:B------:R-:W-:Y:S01]  /*16350*/  FMUL.FTZ R34, R31, UR4 ;  /* 0x000000041f227c20 */ /* 0x000fe20008410000 */
[----:B------:R-:W-:Y:S01]  /*16360*/  LDSM.16.M88.4 R4, [R192+0x5800] ;  /* 0x00580000c004783b */ /* 0x000fe20000000200 */
[----:B------:R-:W-:Y:S01]  /*16370*/  HMMA.16816.F32 R140, R12, R174, R140 ;  /* 0x000000ae0c8c723c */ /* 0x000fe2000000188c */
[----:B------:R-:W-:Y:S02]  /*16380*/  MUFU.TANH R9, R9 ;  /* 0x0000000900097308 */ /* 0x000fe40000002400 */
[----:B------:R-:W5:Y:S01]  /*16390*/  LDSM.16.M88.4 R28, [R199+0xb800] ;  /* 0x00b80000c71c783b */ /* 0x000f620000000200 */
[----:B------:R-:W-:-:S04]  /*163a0*/  DEPBAR.LE SB0, 0x0 ;  /* 0x000080000000791a */ /* 0x000fc80000000000 */
[C---:B------:R-:W-:Y:S01]  /*163b0*/  HMMA.16816.F32 R168, R136.reuse, R226, R168 ;  /* 0x000000e288a8723c */ /* 0x040fe200000018a8 */
[----:B------:R-:W3:Y:S05]  /*163c0*/  MUFU.TANH R33, R33 ;  /* 0x0000002100217308 */ /* 0x000eea0000002400 */
[C---:B----4-:R-:W-:Y:S03]  /*163d0*/  HMMA.16816.F32 R164, R136.reuse, R16, R164 ;  /* 0x0000001088a4723c */ /* 0x050fe600000018a4 */
[----:B------:R-:W4:Y:S03]  /*163e0*/  MUFU.TANH R34, R34 ;  /* 0x0000002200227308 */ /* 0x000f260000002400 */
[----:B------:R-:W-:Y:S04]  /*163f0*/  HMMA.16816.F32 R180, R136, R18, R180 ;  /* 0x0000001288b4723c */ /* 0x000fe800000018b4 */
[----:B------:R-:W-:Y:S01]  /*16400*/  FMUL.FTZ R143, R143, UR4 ;  /* 0x000000048f8f7c20 */ /* 0x000fe20008410000 */
[----:B------:R-:W-:Y:S01]  /*16410*/  MUFU.TANH R145, R145 ;  /* 0x0000009100917308 */ /* 0x000fe20000002400 */
[----:B-1----:R-:W-:Y:S01]  /*16420*/  HMMA.16816.F32 R152, R12, R20, R152 ;  /* 0x000000140c98723c */ /* 0x002fe20000001898 */
[----:B------:R-:W1:Y:S05]  /*16430*/  S2R R21, SR_TID.X ;  /* 0x0000000000157919 */ /* 0x000e6a0000002100 */
[----:B------:R-:W-:Y:S01]  /*16440*/  HMMA.16816.F32 R168, R24, R10, R168 ;  /* 0x0000000a18a8723c */ /* 0x000fe200000018a8 */
[----:B------:R-:W-:Y:S01]  /*16450*/  FMUL.FTZ R20, R140, UR4 ;  /* 0x000000048c147c20 */ /* 0x000fe20008410000 */
[----:B------:R2:W-:Y:S05]  /*16460*/  MUFU.TANH R149, R143 ;  /* 0x0000008f00957308 */ /* 0x0005ea0000002400 */
[----:B------:R-:W-:Y:S01]  /*16470*/  FMUL.FTZ R11, R142, UR4 ;  /* 0x000000048e0b7c20 */ /* 0x000fe20008410000 */
[----:B------:R-:W-:-:S02]  /*16480*/  FMUL.FTZ R10, R141, UR4 ;  /* 0x000000048d0a7c20 */ /* 0x000fc40008410000 */
[----:B------:R-:W4:Y:S01]  /*16490*/  MUFU.TANH R20, R20 ;  /* 0x0000001400147308 */ /* 0x000f220000002400 */
[C---:B-----5:R-:W-:Y:S06]  /*164a0*/  HMMA.16816.F32 R164, R24.reuse, R28, R164 ;  /* 0x0000001c18a4723c */ /* 0x060fec00000018a4 */
[----:B------:R-:W-:Y:S01]  /*164b0*/  HMMA.16816.F32 R180, R24, R30, R180 ;  /* 0x0000001e18b4723c */ /* 0x000fe200000018b4 */
[----:B------:R-:W5:Y:S01]  /*164c0*/  MUFU.TANH R11, R11 ;  /* 0x0000000b000b7308 */ /* 0x000f620000002400 */
[----:B------:R-:W-:Y:S01]  /*164d0*/  FMUL.FTZ R146, R152, UR4 ;  /* 0x0000000498927c20 */ /* 0x000fe20008410000 */
[----:B------:R-:W-:Y:S01]  /*164e0*/  FMUL.FTZ R147, R154, UR4 ;  /* 0x000000049a937c20 */ /* 0x000fe20008410000 */
[----:B------:R-:W-:Y:S01]  /*164f0*/  FMUL.FTZ R16, R153, UR4 ;  /* 0x0000000499107c20 */ /* 0x000fe20008410000 */
[----:B------:R-:W-:-:S02]  /*16500*/  FMUL.FTZ R18, R155, UR4 ;  /* 0x000000049b127c20 */ /* 0x000fc40008410000 */
[----:B------:R-:W-:Y:S02]  /*16510*/  HMMA.16816.F32 R168, R12, R22, R168 ;  /* 0x000000160ca8723c */ /* 0x000fe400000018a8 */
[----:B------:R-:W5:Y:S01]  /*16520*/  MUFU.TANH R146, R146 ;  /* 0x0000009200927308 */ /* 0x000f620000002400 */
[----:B-1----:R-:W-:-:S05]  /*16530*/  IMAD.SHL.U32 R21, R21, 0x2, RZ ;  /* 0x0000000215157824 */ /* 0x002fca00078e00ff */
[----:B------:R-:W-:Y:S02]  /*16540*/  LOP3.LUT R17, R21, 0x6, RZ, 0xc0, !PT ;  /* 0x0000000615117812 */ /* 0x000fe400078ec0ff */
[----:B------:R-:W1:Y:S01]  /*16550*/  MUFU.TANH R147, R147 ;  /* 0x0000009300937308 */ /* 0x000e620000002400 */
[----:B------:R-:W-:Y:S02]  /*16560*/  HMMA.16816.F32 R164, R12, R4, R164 ;  /* 0x000000040ca4723c */ /* 0x000fe400000018a4 */
[----:B------:R-:W-:-:S04]  /*16570*/  IMAD R17, R216, 0x40, R17 ;  /* 0x00000040d8117824 */ /* 0x000fc800078e0211 */
[----:B------:R-:W-:Y:S01]  /*16580*/  HMMA.16816.F32 R180, R12, R6, R180 ;  /* 0x000000060cb4723c */ /* 0x000fe200000018b4 */
[C---:B------:R-:W-:Y:S01]  /*16590*/  VIADD R19, R17.reuse, 0x1 ;  /* 0x0000000111137836 */ /* 0x040fe20000000000 */
[----:B------:R-:W1:Y:S01]  /*165a0*/  MUFU.TANH R10, R10 ;  /* 0x0000000a000a7308 */ /* 0x000e620000002400 */
[C---:B------:R-:W-:Y:S02]  /*165b0*/  VIADD R4, R17.reuse, 0x9 ;  /* 0x0000000911047836 */ /* 0x040fe40000000000 */
[----:B------:R-:W-:Y:S01]  /*165c0*/  VIADD R21, R17, 0x10 ;  /* 0x0000001011157836 */ /* 0x000fe20000000000 */
[-C--:B------:R-:W-:Y:S01]  /*165d0*/  ISETP.GE.AND P5, PT, R19, R2.reuse, PT ;  /* 0x000000021300720c */ /* 0x080fe20003fa6270 */
[----:B------:R-:W-:Y:S01]  /*165e0*/  VIADD R5, R17, 0x11 ;  /* 0x0000001111057836 */ /* 0x000fe20000000000 */
[-C--:B------:R-:W-:Y:S01]  /*165f0*/  ISETP.GE.AND P1, PT, R19, R215.reuse, PT ;  /* 0x000000d71300720c */ /* 0x080fe20003f26270 */
[C---:B------:R-:W-:Y:S02]  /*16600*/  VIADD R19, R17.reuse, 0x8 ;  /* 0x0000000811137836 */ /* 0x040fe40000000000 */
[----:B------:R-:W-:Y:S01]  /*16610*/  FMUL.FTZ R142, R168, UR4 ;  /* 0x00000004a88e7c20 */ /* 0x000fe20008410000 */
[-C--:B------:R-:W-:Y:S01]  /*16620*/  ISETP.GE.AND P0, PT, R4, R2.reuse, PT ;  /* 0x000000020400720c */ /* 0x080fe20003f06270 */
[----:B--2---:R-:W-:Y:S01]  /*16630*/  FMUL.FTZ R143, R170, UR4 ;  /* 0x00000004aa8f7c20 */ /* 0x004fe20008410000 */
[-C--:B------:R-:W-:Y:S01]  /*16640*/  ISETP.GE.AND P2, PT, R4, R215.reuse, PT ;  /* 0x000000d70400720c */ /* 0x080fe20003f46270 */
[----:B------:R-:W-:Y:S01]  /*16650*/  VIADD R25, R17, 0x18 ;  /* 0x0000001811197836 */ /* 0x000fe20000000000 */
[-C--:B------:R-:W-:Y:S01]  /*16660*/  ISETP.GE.AND P6, PT, R19, R2.reuse, PT ;  /* 0x000000021300720c */ /* 0x080fe20003fc6270 */
[----:B------:R-:W-:Y:S01]  /*16670*/  VIADD R6, R17, 0x20 ;  /* 0x0000002011067836 */ /* 0x000fe20000000000 */
[-C--:B------:R-:W-:Y:S01]  /*16680*/  ISETP.GE.AND P4, PT, R19, R215.reuse, PT ;  /* 0x000000d71300720c */ /* 0x080fe20003f86270 */
[----:B------:R-:W2:Y:S01]  /*16690*/  MUFU.TANH R142, R142 ;  /* 0x0000008e008e7308 */ /* 0x000ea20000002400 */
[----:B------:R-:W-:Y:S01]  /*166a0*/  FSEL R4, R133, -INF , !P5 ;  /* 0xff80000085047808 */ /* 0x000fe20006800000 */
[----:B------:R-:W-:Y:S01]  /*166b0*/  FMUL.FTZ R166, R166, UR4 ;  /* 0x00000004a6a67c20 */ /* 0x000fe20008410000 */
[----:B------:R-:W-:Y:S01]  /*166c0*/  FSEL R19, R134, -INF , !P1 ;  /* 0xff80000086137808 */ /* 0x000fe20004800000 */
[----:B------:R-:W-:Y:S01]  /*166d0*/  VIADD R7, R17, 0x21 ;  /* 0x0000002111077836 */ /* 0x000fe20000000000 */
[CC--:B------:R-:W-:Y:S01]  /*166e0*/  ISETP.GE.AND P5, PT, R21.reuse, R2.reuse, PT ;  /* 0x000000021500720c */ /* 0x0c0fe20003fa6270 */
[----:B------:R-:W-:Y:S01]  /*166f0*/  FMUL.FTZ R164, R164, UR4 ;  /* 0x00000004a4a47c20 */ /* 0x000fe20008410000 */
[-C--:B------:R-:W-:Y:S01]  /*16700*/  ISETP.GE.AND P1, PT, R21, R215.reuse, PT ;  /* 0x000000d71500720c */ /* 0x080fe20003f26270 */
[----:B------:R-:W2:Y:S01]  /*16710*/  MUFU.TANH R143, R143 ;  /* 0x0000008f008f7308 */ /* 0x000ea20000002400 */
[----:B------:R-:W-:Y:S01]  /*16720*/  FSEL R22, R135, -INF , !P6 ;  /* 0xff80000087167808 */ /* 0x000fe20007000000 */
[----:B------:R-:W-:Y:S01]  /*16730*/  VIADD R23, R17, 0x19 ;  /* 0x0000001911177836 */ /* 0x000fe20000000000 */
[----:B------:R-:W-:Y:S01]  /*16740*/  FSEL R21, R32, -INF , !P4 ;  /* 0xff80000020157808 */ /* 0x000fe20006000000 */
[----:B------:R-:W-:Y:S01]  /*16750*/  FMUL.FTZ R140, R169, UR4 ;  /* 0x00000004a98c7c20 */ /* 0x000fe20008410000 */
[-C--:B------:R-:W-:Y:S01]  /*16760*/  ISETP.GE.AND P6, PT, R5, R2.reuse, PT ;  /* 0x000000020500720c */ /* 0x080fe20003fc6270 */
[----:B------:R-:W-:Y:S01]  /*16770*/  FMUL.FTZ R141, R171, UR4 ;  /* 0x00000004ab8d7c20 */ /* 0x000fe20008410000 */
[-C--:B------:R-:W-:Y:S01]  /*16780*/  ISETP.GE.AND P4, PT, R5, R215.reuse, PT ;  /* 0x000000d70500720c */ /* 0x080fe20003f86270 */
[----:B------:R-:W2:Y:S01]  /*16790*/  MUFU.TANH R16, R16 ;  /* 0x0000001000107308 */ /* 0x000ea20000002400 */
[----:B---3--:R-:W-:Y:S01]  /*167a0*/  FSEL R24, R144, -INF , !P0 ;  /* 0xff80000090187808 */ /* 0x008fe20004000000 */
[----:B------:R-:W-:Y:S01]  /*167b0*/  FMUL.FTZ R165, R165, UR4 ;  /* 0x00000004a5a57c20 */ /* 0x000fe20008410000 */
[----:B------:R-:W-:Y:S01]  /*167c0*/  FSEL R5, R8, -INF , !P2 ;  /* 0xff80000008057808 */ /* 0x000fe20005000000 */
[----:B------:R-:W-:Y:S01]  /*167d0*/  VIADD R8, R17, 0x28 ;  /* 0x0000002811087836 */ /* 0x000fe20000000000 */
[C---:B------:R-:W-:Y:S01]  /*167e0*/  ISETP.GE.AND P0, PT, R25.reuse, R2, PT ;  /* 0x000000021900720c */ /* 0x040fe20003f06270 */
[----:B------:R-:W-:Y:S01]  /*167f0*/  FMUL.FTZ R163, R182, UR4 ;  /* 0x00000004b6a37c20 */ /* 0x000fe20008410000 */
[----:B------:R-:W-:Y:S01]  /*16800*/  ISETP.GE.AND P2, PT, R25, R215, PT ;  /* 0x000000d71900720c */ /* 0x000fe20003f46270 */
[----:B------:R3:W-:Y:S01]  /*16810*/  MUFU.TANH R172, R164 ;  /* 0x000000a400ac7308 */ /* 0x0007e20000002400 */
[----:B------:R-:W-:Y:S01]  /*16820*/  FSEL R138, R33, -INF , !P6 ;  /* 0xff800000218a7808 */ /* 0x000fe20007000000 */
[----:B------:R-:W-:Y:S01]  /*16830*/  FMUL.FTZ R161, R183, UR4 ;  /* 0x00000004b7a17c20 */ /* 0x000fe20008410000 */
[----:B----4-:R-:W-:-:S02]  /*16840*/  FSEL R133, R34, -INF , !P4 ;  /* 0xff80000022857808 */ /* 0x010fc40006000000 */
[CC--:B------:R-:W-:Y:S02]  /*16850*/  ISETP.GE.AND P6, PT, R6.reuse, R2.reuse, PT ;  /* 0x000000020600720c */ /* 0x0c0fe40003fc6270 */
[-C--:B------:R-:W-:Y:S01]  /*16860*/  ISETP.GE.AND P4, PT, R6, R215.reuse, PT ;  /* 0x000000d70600720c */ /* 0x080fe20003f86270 */
[----:B------:R4:W-:Y:S01]  /*16870*/  MUFU.TANH R168, R165 ;  /* 0x000000a500a87308 */ /* 0x0009e20000002400 */
[----:B------:R-:W-:Y:S02]  /*16880*/  FSEL R136, R20, -INF , !P0 ;  /* 0xff80000014887808 */ /* 0x000fe40004000000 */
[----:B-----5:R-:W-:Y:S02]  /*16890*/  FSEL R151, R11, -INF , !P2 ;  /* 0xff8000000b977808 */ /* 0x020fe40005000000 */
[CC--:B------:R-:W-:Y:S02]  /*168a0*/  ISETP.GE.AND P0, PT, R7.reuse, R2.reuse, PT ;  /* 0x000000020700720c */ /* 0x0c0fe40003f06270 */
[----:B------:R-:W-:Y:S01]  /*168b0*/  ISETP.GE.AND P2, PT, R7, R215, PT ;  /* 0x000000d70700720c */ /* 0x000fe20003f46270 */
[----:B------:R5:W-:Y:S01]  /*168c0*/  MUFU.TANH R6, R166 ;  /* 0x000000a600067308 */ /* 0x000be20000002400 */
[----:B------:R-:W-:Y:S01]  /*168d0*/  FSEL R148, R9, -INF , !P5 ;  /* 0xff80000009947808 */ /* 0x000fe20006800000 */
[----:B------:R-:W-:Y:S01]  /*168e0*/  VIADD R7, R17, 0x29 ;  /* 0x0000002911077836 */ /* 0x000fe20000000000 */
[----:B------:R-:W-:Y:S01]  /*168f0*/  FSEL R135, R145, -INF , !P1 ;  /* 0xff80000091877808 */ /* 0x000fe20004800000 */
[----:B---3--:R-:W-:Y:S01]  /*16900*/  FMUL.FTZ R164, R181, UR4 ;  /* 0x00000004b5a47c20 */ /* 0x008fe20008410000 */
[----:B------:R-:W-:-:S02]  /*16910*/  ISETP.GE.AND P5, PT, R23, R2, PT ;  /* 0x000000021700720c */ /* 0x000fc40003fa6270 */
[----:B------:R-:W-:Y:S01]  /*16920*/  ISETP.GE.AND P1, PT, R23, R215, PT ;  /* 0x000000d71700720c */ /* 0x000fe20003f26270 */
[----:B------:R-:W3:Y:S01]  /*16930*/  MUFU.TANH R140, R140 ;  /* 0x0000008c008c7308 */ /* 0x000ee20000002400 */
[----:B------:R-:W-:Y:S01]  /*16940*/  FSEL R146, R146, -INF , !P6 ;  /* 0xff80000092927808 */ /* 0x000fe20007000000 */
[----:B----4-:R-:W-:Y:S01]  /*16950*/  FMUL.FTZ R165, R167, UR4 ;  /* 0x00000004a7a57c20 */ /* 0x010fe20008410000 */
[----:B-1----:R-:W-:Y:S02]  /*16960*/  FSEL R147, R147, -INF , !P4 ;  /* 0xff80000093937808 */ /* 0x002fe40006000000 */
[----:B------:R-:W-:Y:S02]  /*16970*/  FSEL R134, R10, -INF , !P5 ;  /* 0xff8000000a867808 */ /* 0x000fe40006800000 */
[----:B------:R-:W-:Y:S01]  /*16980*/  FSEL R149, R149, -INF , !P1 ;  /* 0xff80000095957808 */ /* 0x000fe20004800000 */
[----:B------:R-:W1:Y:S01]  /*16990*/  MUFU.TANH R141, R141 ;  /* 0x0000008d008d7308 */ /* 0x000e620000002400 */
[----:B-----5:R-:W-:Y:S01]  /*169a0*/  FMUL.FTZ R166, R180, UR4 ;  /* 0x00000004b4a67c20 */ /* 0x020fe20008410000 */
[----:B------:R-:W-:-:S02]  /*169b0*/  ISETP.GE.AND P6, PT, R7, R2, PT ;  /* 0x000000020700720c */ /* 0x000fc40003fc6270 */
[-C--:B------:R-:W-:Y:S01]  /*169c0*/  ISETP.GE.AND P4, PT, R7, R215.reuse, PT ;  /* 0x000000d70700720c */ /* 0x080fe20003f86270 */
[C---:B------:R-:W-:Y:S01]  /*169d0*/  VIADD R7, R17.reuse, 0x31 ;  /* 0x0000003111077836 */ /* 0x040fe20000000000 */
[CC--:B------:R-:W-:Y:S02]  /*169e0*/  ISETP.GE.AND P5, PT, R8.reuse, R2.reuse, PT ;  /* 0x000000020800720c */ /* 0x0c0fe40003fa6270 */
[----:B------:R-:W4:Y:S01]  /*169f0*/  MUFU.TANH R166, R166 ;  /* 0x000000a600a67308 */ /* 0x000f220000002400 */
[----:B------:R-:W-:Y:S01]  /*16a00*/  ISETP.GE.AND P1, PT, R8, R215, PT ;  /* 0x000000d70800720c */ /* 0x000fe20003f26270 */
[----:B------:R-:W-:Y:S01]  /*16a10*/  VIADD R8, R17, 0x30 ;  /* 0x0000003011087836 */ /* 0x000fe20000000000 */
[----:B--2---:R-:W-:Y:S02]  /*16a20*/  FSEL R142, R142, -INF , !P5 ;  /* 0xff8000008e8e7808 */ /* 0x004fe40006800000 */
[----:B------:R-:W-:Y:S02]  /*16a30*/  FSEL R143, R143, -INF , !P1 ;  /* 0xff8000008f8f7808 */ /* 0x000fe40004800000 */
[----:B------:R-:W-:Y:S01]  /*16a40*/  FSEL R144, R16, -INF , !P0 ;  /* 0xff80000010907808 */ /* 0x000fe20004000000 */
[----:B------:R-:W2:Y:S01]  /*16a50*/  MUFU.TANH R18, R18 ;  /* 0x0000001200127308 */ /* 0x000ea20000002400 */
[----:B------:R-:W-:-:S02]  /*16a60*/  ISETP.GE.AND P5, PT, R7, R2, PT ;  /* 0x000000020700720c */ /* 0x000fc40003fa6270 */
[----:B------:R-:W-:Y:S01]  /*16a70*/  ISETP.GE.AND P1, PT, R7, R215, PT ;  /* 0x000000d70700720c */ /* 0x000fe20003f26270 */
[----:B------:R-:W-:Y:S01]  /*16a80*/  VIADD R7, R17, 0x38 ;  /* 0x0000003811077836 */ /* 0x000fe20000000000 */
[-C--:B------:R-:W-:Y:S02]  /*16a90*/  ISETP.GE.AND P0, PT, R8, R2.reuse, PT ;  /* 0x000000020800720c */ /* 0x080fe40003f06270 */
[----:B---3--:R-:W-:Y:S01]  /*16aa0*/  FSEL R140, R140, -INF , !P6 ;  /* 0xff8000008c8c7808 */ /* 0x008fe20007000000 */
[----:B------:R-:W3:Y:S01]  /*16ab0*/  MUFU.TANH R165, R165 ;  /* 0x000000a500a57308 */ /* 0x000ee20000002400 */
[----:B------:R-:W-:Y:S02]  /*16ac0*/  FSEL R172, R172, -INF , !P0 ;  /* 0xff800000acac7808 */ /* 0x000fe40004000000 */
[----:B------:R-:W-:Y:S02]  /*16ad0*/  ISETP.GE.AND P0, PT, R7, R2, PT ;  /* 0x000000020700720c */ /* 0x000fe40003f06270 */
[----:B-1----:R-:W-:-:S02]  /*16ae0*/  FSEL R141, R141, -INF , !P4 ;  /* 0xff8000008d8d7808 */ /* 0x002fc40006000000 */
[----:B----4-:R-:W-:Y:S01]  /*16af0*/  FSEL R166, R166, -INF , !P0 ;  /* 0xff800000a6a67808 */ /* 0x010fe20004000000 */
[----:B------:R-:W1:Y:S01]  /*16b00*/  MUFU.TANH R164, R164 ;  /* 0x000000a400a47308 */ /* 0x000e620000002400 */
[----:B------:R-:W-:Y:S02]  /*16b10*/  ISETP.GT.AND P0, PT, R216, R207, PT ;  /* 0x000000cfd800720c */ /* 0x000fe40003f04270 */
[----:B--2---:R-:W-:Y:S01]  /*16b20*/  FSEL R145, R18, -INF , !P2 ;  /* 0xff80000012917808 */ /* 0x004fe20005000000 */
[----:B------:R-:W-:Y:S01]  /*16b30*/  BAR.SYNC.DEFER_BLOCKING 0x0 ;  /* 0x0000000000007b1d */ /* 0x000fe20000010000 */
[C---:B------:R-:W-:Y:S02]  /*16b40*/  ISETP.GE.AND P6, PT, R17.reuse, R2, PT ;  /* 0x000000021100720c */ /* 0x040fe40003fc6270 */
[CC--:B------:R-:W-:Y:S01]  /*16b50*/  ISETP.GE.AND P4, PT, R17.reuse, R215.reuse, PT ;  /* 0x000000d71100720c */ /* 0x0c0fe20003f86270 */
[----:B------:R-:W-:Y:S01]  /*16b60*/  VIADD R17, R17, 0x39 ;  /* 0x0000003911117836 */ /* 0x000fe20000000000 */
[----:B------:R-:W-:Y:S01]  /*16b70*/  ISETP.GE.AND P2, PT, R8, R215, PT ;  /* 0x000000d70800720c */ /* 0x000fe20003f46270 */
[----:B------:R-:W2:Y:S01]  /*16b80*/  MUFU.TANH R163, R163 ;  /* 0x000000a300a37308 */ /* 0x000ea20000002400 */
[----:B------:R-:W-:-:S02]  /*16b90*/  FSEL R168, R168, -INF , !P5 ;  /* 0xff800000a8a87808 */ /* 0x000fc40006800000 */
[----:B------:R-:W-:Y:S02]  /*16ba0*/  FSEL R167, R6, -INF , !P2 ;  /* 0xff80000006a77808 */ /* 0x000fe40005000000 */
[----:B---3--:R-:W-:Y:S02]  /*16bb0*/  FSEL R165, R165, -INF , !P1 ;  /* 0xff800000a5a57808 */ /* 0x008fe40004800000 */
[-C--:B------:R-:W-:Y:S01]  /*16bc0*/  ISETP.GE.AND P2, PT, R7, R215.reuse, PT ;  /* 0x000000d70700720c */ /* 0x080fe20003f46270 */
[----:B------:R-:W3:Y:S01]  /*16bd0*/  MUFU.TANH R161, R161 ;  /* 0x000000a100a17308 */ /* 0x000ee20000002400 */
[C---:B------:R-:W-:Y:S02]  /*16be0*/  ISETP.GE.AND P5, PT, R17.reuse, R2, PT ;  /* 0x000000021100720c */ /* 0x040fe40003fa6270 */
[----:B------:R-:W-:Y:S02]  /*16bf0*/  ISETP.GE.AND P1, PT, R17, R215, PT ;  /* 0x000000d71100720c */ /* 0x000fe40003f26270 */
[----:B------:R-:W-:-:S02]  /*16c00*/  FSEL R0, R0, -INF , !P6 ;  /* 0xff80000000007808 */ /* 0x000fc40007000000 */
[----:B-1----:R-:W-:Y:S02]  /*16c10*/  FSEL R164, R164, -INF , !P5 ;  /* 0xff800000a4a47808 */ /* 0x002fe40006800000 */
[----:B--2---:R-:W-:Y:S02]  /*16c20*/  FSEL R163, R163, -INF , !P2 ;  /* 0xff800000a3a37808 */ /* 0x004fe40005000000 */
[----:B------:R-:W-:Y:S02]  /*16c30*/  FSEL R7, R156, -INF , !P4 ;  /* 0xff8000009c077808 */ /* 0x000fe40006000000 */
[----:B---3--:R-:W-:Y:S01]  /*16c40*/  FSEL R161, R161, -INF , !P1 ;  /* 0xff800000a1a17808 */ /* 0x008fe20004800000 */
        /* <DEDUP_REMOVED lines=62> */
.L_x_3574:
[----:B------:R-:W-:Y:S02]  /*17030*/  ULDC UR8, c[0x0][0x248] ;  /* 0x0000920000087ab9 */ /* 0x000fe40000000800 */
[----:B------:R-:W-:-:S06]  /*17040*/  USHF.L.U32 UR4, UR8, 0x6, URZ ;  /* 0x0000000608047899 */ /* 0x000fcc000800063f */
[----:B------:R-:W-:-:S04]  /*17050*/  IADD3 R10, RZ, -UR4, RZ ;  /* 0x80000004ff0a7c10 */ /* 0x000fc8000fffe0ff */
[----:B------:R-:W-:-:S07]  /*17060*/  SHF.R.S32.HI R2, RZ, 0x1f, R10 ;  /* 0x0000001fff027819 */ /* 0x000fce000001140a */
.L_x_3575:
        /* <DEDUP_REMOVED lines=28> */
.L_x_3573:
[----:B------:R-:W-:Y:S01]  /*17230*/  FMNMX.FTZ R2, R3, R7, !PT ;  /* 0x0000000703027209 */ /* 0x000fe20007810000 */
[----:B------:R-:W-:Y:S01]  /*17240*/  LDSM.16.MT88.4 R32, [R196+0xc000] ;  /* 0x00c00000c420783b */ /* 0x000fe20000004200 */
        /* <DEDUP_REMOVED lines=40> */
[C---:B------:R-:W-:Y:S01]  /*174d0*/  FSETP.NEU.FTZ.AND P1, PT, R157.reuse, -INF , PT ;  /* 0xff8000009d00780b */ /* 0x040fe20003f3d000 */
[----:B------:R-:W-:Y:S01]  /*174e0*/  LDSM.16.MT88.4 R8, [R200+0xc000] ;  /* 0x00c00000c808783b */ /* 0x000fe20000004200 */
[C---:B------:R-:W-:Y:S01]  /*174f0*/  FSETP.NEU.FTZ.AND P2, PT, R158.reuse, -INF , PT ;  /* 0xff8000009e00780b */ /* 0x040fe20003f5d000 */
[----:B------:R-:W-:Y:S01]  /*17500*/  FMUL.FTZ R169, R158, UR10 ;  /* 0x0000000a9ea97c20 */ /* 0x000fe20008410000 */
[----:B------:R-:W-:Y:S02]  /*17510*/  FSEL R162, R162, RZ, P1 ;  /* 0x000000ffa2a27208 */ /* 0x000fe40000800000 */
[----:B------:R-:W-:Y:S02]  /*17520*/  FSEL R6, R157, RZ, P1 ;  /* 0x000000ff9d067208 */ /* 0x000fe40000800000 */
[----:B------:R-:W-:Y:S01]  /*17530*/  FSEL R169, R169, RZ, P2 ;  /* 0x000000ffa9a97208 */ /* 0x000fe20001000000 */
[--C-:B------:R-:W-:Y:S01]  /*17540*/  FFMA.FTZ R2, R19, UR10, -R162.reuse ;  /* 0x0000000a13027c23 */ /* 0x100fe200080108a2 */
[----:B------:R-:W-:Y:S01]  /*17550*/  FFMA.FTZ R152, R7, UR10, -R162 ;  /* 0x0000000a07987c23 */ /* 0x000fe200080108a2 */
[----:B------:R-:W1:Y:S01]  /*17560*/  LDSM.16.MT88.4 R16, [R198+0xc000] ;  /* 0x00c00000c610783b */ /* 0x000e620000004200 */
[----:B------:R-:W-:Y:S01]  /*17570*/  FSEL R7, R158, RZ, P2 ;  /* 0x000000ff9e077208 */ /* 0x000fe20001000000 */
[--C-:B------:R-:W-:Y:S01]  /*17580*/  FFMA.FTZ R155, R4, UR10, -R169.reuse ;  /* 0x0000000a049b7c23 */ /* 0x100fe200080108a9 */
[----:B------:R-:W-:Y:S01]  /*17590*/  FADD.FTZ R6, R3, -R6 ;  /* 0x8000000603067221 */ /* 0x000fe20000010000 */
[--C-:B------:R-:W-:Y:S01]  /*175a0*/  FFMA.FTZ R153, R24, UR10, -R169.reuse ;  /* 0x0000000a18997c23 */ /* 0x100fe200080108a9 */
[----:B------:R-:W-:Y:S01]  /*175b0*/  FFMA.FTZ R156, R0, UR10, -R169 ;  /* 0x0000000a009c7c23 */ /* 0x000fe200080108a9 */
[----:B------:R-:W-:Y:S01]  /*175c0*/  FADD.FTZ R4, R132, -R7 ;  /* 0x8000000784047221 */ /* 0x000fe20000010000 */
[----:B------:R-:W2:Y:S01]  /*175d0*/  LDSM.16.MT88.4 R24, [R197+0xc000] ;  /* 0x00c00000c518783b */ /* 0x000ea20000004200 */
        /* <DEDUP_REMOVED lines=8> */
[--C-:B------:R-:W-:Y:S01]  /*17660*/  FFMA.FTZ R170, R148, UR10, -R169.reuse ;  /* 0x0000000a94aa7c23 */ /* 0x100fe200080108a9 */
[----:B------:R-:W3:Y:S01]  /*17670*/  LDSM.16.MT88.4 R136, [R196+0x10000] ;  /* 0x01000000c488783b */ /* 0x000ee20000004200 */
        /* <DEDUP_REMOVED lines=19> */
[----:B------:R-:W5:Y:S01]  /*177b0*/  MUFU.EX2 R153, R153 ;  /* 0x0000009900997308 */ /* 0x000f620000000800 */
[----:B----4-:R-:W-:Y:S01]  /*177c0*/  F2FP.F16.F32.PACK_AB R4, R155, R156 ;  /* 0x0000009c9b04723e */ /* 0x010fe200000000ff */
[----:B------:R-:W-:Y:S01]  /*177d0*/  LDSM.16.MT88.4 R140, [R198+0xf000] ;  /* 0x00f00000c68c783b */ /* 0x000fe20000004200 */
[----:B------:R-:W-:-:S05]  /*177e0*/  FFMA.FTZ R163, R163, UR10, -R162 ;  /* 0x0000000aa3a37c23 */ /* 0x000fca00080108a2 */
        /* <DEDUP_REMOVED lines=215> */
[----:B-1----:R-:W-:Y:S01]  /*18560*/  F2FP.F16.F32.PACK_AB R99, R222, R215 ;  /* 0x000000d7de63723e */ /* 0x002fe200000000ff */
[----:B------:R-:W-:Y:S02]  /*18570*/  FADD.FTZ R220, R220, R183 ;  /* 0x000000b7dcdc7221 */ /* 0x000fe40000010000 */
        /* <DEDUP_REMOVED lines=100> */
.L_x_3570:
        /* <DEDUP_REMOVED lines=18> */
.L_x_3580:
        /* <DEDUP_REMOVED lines=67> */
.L_x_3577:
        /* <DEDUP_REMOVED lines=8> */
[----:B------:R-:W-:Y:S02]  /*19190*/  IADD3 R4, P0, R6, UR6, RZ ;  /* 0x0000000606047c10 */ /* 0x000fe4000ff1e0ff */
[----:B------:R-:W-:Y:S02]  /*191a0*/  LDGSTS.E.BYPASS.LTC128B.128 [R212+0xe000], desc[UR12][R218.64+0x80] ;  /* 0x0e000080dad47fae */ /* 0x000fe4000b901d4c */
[----:B------:R-:W-:Y:S03]  /*191b0*/  IADD3.X R5, R7, UR7, RZ, P0, !PT ;  /* 0x0000000707057c10 */ /* 0x000fe600087fe4ff */
[----:B------:R-:W-:Y:S01]  /*191c0*/  LDGSTS.E.BYPASS.LTC128B.128 [R212+0x10000], desc[UR12][R218.64+0x100] ;  /* 0x10000100dad47fae */ /* 0x000fe2000b901d4c */
[----:B------:R-:W-:Y:S04]  /*191d0*/  IADD3 R2, P0, R4, UR6, RZ ;  /* 0x0000000604027c10 */ /* 0x000fe8000ff1e0ff */
[----:B------:R-:W-:Y:S01]  /*191e0*/  LDGSTS.E.BYPASS.LTC128B.128 [R212+0xc800], desc[UR12][R6.64] ;  /* 0x0c80000006d47fae */ /* 0x000fe2000b901d4c */
[----:B------:R-:W-:Y:S02]  /*191f0*/  IADD3.X R3, R5, UR7, RZ, P0, !PT ;  /* 0x0000000705037c10 */ /* 0x000fe400087fe4ff */
[----:B------:R-:W-:Y:S02]  /*19200*/  ISETP.GT.AND P0, PT, R216, R207, PT ;  /* 0x000000cfd800720c */ /* 0x000fe40003f04270 */
        /* <DEDUP_REMOVED lines=235> */
[----:B------:R-:W2:Y:S02]  /*1a0c0*/  LDC R6, c[0x0][0x380] ;  /* 0x0000e000ff067b82 */ /* 0x000ea40000000800 */
[-C--:B--2---:R-:W-:Y:S04]  /*1a0d0*/  IABS R2, R6.reuse ;  /* 0x0000000600027213 */ /* 0x084fe80000000000 */
[----:B------:R-:W2:Y:S10]  /*1a0e0*/  I2F.RP R7, R2 ;  /* 0x0000000200077306 */ /* 0x000eb40000209400 */
[----:B--2---:R-:W1:Y:S02]  /*1a0f0*/  MUFU.RCP R3, R7 ;  /* 0x0000000700037308 */ /* 0x004e640000001000 */
        /* <DEDUP_REMOVED lines=57> */
.L_x_3579:
        /* <DEDUP_REMOVED lines=25> */
.L_x_3578:
        /* <DEDUP_REMOVED lines=93> */
[----:B------:R-:W-:Y:S01]  /*1abf0*/  FFMA.FTZ R182, R150, UR4, -R152 ;  /* 0x0000000496b67c23 */ /* 0x000fe20008010898 */
        /* <DEDUP_REMOVED lines=70> */
[--C-:B------:R-:W-:Y:S01]  /*1b060*/  FFMA.FTZ R171, R175, UR4, -R148.reuse ;  /* 0x00000004afab7c23 */ /* 0x100fe20008010894 */
        /* <DEDUP_REMOVED lines=21> */
[--C-:B------:R-:W-:Y:S01]  /*1b1c0*/  FFMA.FTZ R169, R229, UR4, -R152.reuse ;  /* 0x00000004e5a97c23 */ /* 0x100fe20008010898 */
[C---:B------:R-:W-:Y:S01]  /*1b1d0*/  FMUL.FTZ R88, R2.reuse, R88 ;  /* 0x0000005802587220 */ /* 0x040fe20000410000 */
[C---:B------:R-:W-:Y:S01]  /*1b1e0*/  FMUL.FTZ R89, R2.reuse, R89 ;  /* 0x0000005902597220 */ /* 0x040fe20000410000 */
[C---:B------:R-:W-:Y:S05]  /*1b1f0*/  HMMA.16816.F32 R24, R128.reuse, R30, R24 ;  /* 0x0000001e8018723c */ /* 0x040fea0000001818 */
[----:B------:R-:W-:Y:S01]  /*1b200*/  MUFU.EX2 R162, R162 ;  /* 0x000000a200a27308 */ /* 0x000fe20000000800 */
[C---:B------:R-:W-:Y:S01]  /*1b210*/  FMUL.FTZ R28, R2.reuse, R104 ;  /* 0x00000068021c7220 */ /* 0x040fe20000410000 */
[----:B------:R-:W-:Y:S01]  /*1b220*/  FMUL.FTZ R29, R2, R105 ;  /* 0x00000069021d7220 */ /* 0x000fe20000410000 */
[C---:B------:R-:W-:Y:S03]  /*1b230*/  FMUL.FTZ R30, R0.reuse, R106 ;  /* 0x0000006a001e7220 */ /* 0x040fe60000410000 */
[C---:B------:R-:W-:Y:S02]  /*1b240*/  FMUL.FTZ R31, R0.reuse, R107 ;  /* 0x0000006b001f7220 */ /* 0x040fe40000410000 */
[----:B------:R-:W2:Y:S01]  /*1b250*/  LDSM.16.MT88.4 R104, [R196+0xe000] ;  /* 0x00e00000c468783b */ /* 0x000ea20000004200 */
[C---:B------:R-:W-:Y:S01]  /*1b260*/  FMUL.FTZ R90, R0.reuse, R90 ;  /* 0x0000005a005a7220 */ /* 0x040fe20000410000 */
[----:B------:R-:W-:Y:S01]  /*1b270*/  FMUL.FTZ R91, R0, R91 ;  /* 0x0000005b005b7220 */ /* 0x000fe20000410000 */
[----:B------:R-:W4:Y:S01]  /*1b280*/  MUFU.EX2 R169, R169 ;  /* 0x000000a900a97308 */ /* 0x000f220000000800 */
[C---:B------:R-:W-:Y:S01]  /*1b290*/  FMUL.FTZ R92, R2.reuse, R92 ;  /* 0x0000005c025c7220 */ /* 0x040fe20000410000 */
[C---:B------:R-:W-:Y:S03]  /*1b2a0*/  HMMA.16816.F32 R28, R128.reuse, R124, R28 ;  /* 0x0000007c801c723c */ /* 0x040fe6000000181c */
[----:B------:R-:W-:Y:S01]  /*1b2b0*/  FMUL.FTZ R93, R2, R93 ;  /* 0x0000005d025d7220 */ /* 0x000fe20000410000 */
[C---:B------:R-:W-:Y:S01]  /*1b2c0*/  FMUL.FTZ R94, R0.reuse, R94 ;  /* 0x0000005e005e7220 */ /* 0x040fe20000410000 */
[----:B------:R-:W-:Y:S01]  /*1b2d0*/  FMUL.FTZ R95, R0, R95 ;  /* 0x0000005f005f7220 */ /* 0x000fe20000410000 */
[C---:B------:R-:W-:Y:S01]  /*1b2e0*/  HMMA.16816.F32 R32, R128.reuse, R126, R32 ;  /* 0x0000007e8020723c */ /* 0x040fe20000001820 */
[----:B------:R-:W-:Y:S01]  /*1b2f0*/  LDSM.16.MT88.4 R124, [R196+0xc800] ;  /* 0x00c80000c47c783b */ /* 0x000fe20000004200 */
[----:B------:R-:W4:Y:S03]  /*1b300*/  MUFU.EX2 R173, R173 ;  /* 0x000000ad00ad7308 */ /* 0x000f260000000800 */
        /* <DEDUP_REMOVED lines=20> */
[C---:B--2---:R-:W-:Y:S03]  /*1b450*/  HMMA.16816.F32 R60, R128.reuse, R104, R60 ;  /* 0x00000068803c723c */ /* 0x044fe6000000183c */
[----:B------:R-:W-:Y:S03]  /*1b460*/  LDSM.16.MT88.4 R144, [R196+0xf000] ;  /* 0x00f00000c490783b */ /* 0x000fe60000004200 */
[----:B------:R-:W-:Y:S01]  /*1b470*/  MUFU.EX2 R179, R179 ;  /* 0x000000b300b37308 */ /* 0x000fe20000000800 */
[----:B------:R-:W-:Y:S01]  /*1b480*/  FFMA.FTZ R215, R223, UR4, -R152 ;  /* 0x00000004dfd77c23 */ /* 0x000fe20008010898 */
[C---:B------:R-:W-:Y:S03]  /*1b490*/  HMMA.16816.F32 R64, R128.reuse, R106, R64 ;  /* 0x0000006a8040723c */ /* 0x040fe60000001840 */
[----:B------:R-:W2:Y:S01]  /*1b4a0*/  LDSM.16.MT88.4 R104, [R197+0x10000] ;  /* 0x01000000c568783b */ /* 0x000ea20000004200 */
        /* <DEDUP_REMOVED lines=23> */
[----:B----4-:R-:W-:Y:S01]  /*1b620*/  F2FP.F16.F32.PACK_AB R100, R169, R162 ;  /* 0x000000a2a964723e */ /* 0x010fe200000000ff */
[----:B------:R-:W-:Y:S01]  /*1b630*/  FADD.FTZ R160, R160, R165 ;  /* 0x000000a5a0a07221 */ /* 0x000fe20000010000 */
[----:B------:R-:W-:Y:S04]  /*1b640*/  F2FP.F16.F32.PACK_AB R101, R164, R171 ;  /* 0x000000aba465723e */ /* 0x000fe800000000ff */
[----:B------:R-:W-:Y:S01]  /*1b650*/  MUFU.EX2 R172, R172 ;  /* 0x000000ac00ac7308 */ /* 0x000fe20000000800 */
[----:B--2---:R-:W-:Y:S01]  /*1b660*/  LDSM.16.MT88.4 R148, [R200+0xf800] ;  /* 0x00f80000c894783b */ /* 0x004fe20000004200 */
        /* <DEDUP_REMOVED lines=149> */
.L_x_3576:
[----:B------:R-:W1:Y:S01]  /*1bfc0*/  SHFL.BFLY PT, R0, R221, 0x2, 0x1f ;  /* 0x0c401f00dd007f89 */ /* 0x000e6200000e0000 */
[----:B------:R-:W-:Y:S01]  /*1bfd0*/  MOV R11, 0x3f800000 ;  /* 0x3f800000000b7802 */ /* 0x000fe20000000f00 */
[----:B------:R-:W2:Y:S01]  /*1bfe0*/  S2UR UR4, SR_CgaCtaId ;  /* 0x00000000000479c3 */ /* 0x000ea20000008800 */
[----:B------:R-:W-:Y:S01]  /*1bff0*/  UMOV UR5, 0x400 ;  /* 0x0000040000057882 */ /* 0x000fe20000000000 */
[----:B------:R-:W3:Y:S01]  /*1c000*/  SHFL.BFLY PT, R2, R217, 0x2, 0x1f ;  /* 0x0c401f00d9027f89 */ /* 0x000ee200000e0000 */
[----:B------:R-:W-:Y:S01]  /*1c010*/  IADD3 R22, -R209, RZ, RZ ;  /* 0x000000ffd1167210 */ /* 0x000fe20007ffe1ff */
[----:B------:R-:W-:Y:S01]  /*1c020*/  ULDC.64 UR6, c[0x0][0x208] ;  /* 0x0000820000067ab9 */ /* 0x000fe20000000a00 */
[----:B------:R-:W-:Y:S01]  /*1c030*/  BSSY B0, `(.L_x_3581) ;  /* 0x0000103000007945 */ /* 0x000fe20003800000 */
[----:B------:R-:W4:Y:S02]  /*1c040*/  S2R R7, SR_TID.X ;  /* 0x0000000000077919 */ /* 0x000f240000002100 */
[----:B------:R-:W5:Y:S01]  /*1c050*/  LDC R19, c[0x0][0x270] ;  /* 0x00009c00ff137b82 */ /* 0x000f620000000800 */
[----:B------:R-:W5:Y:S01]  /*1c060*/  S2R R18, SR_CTAID.Y ;  /* 0x0000000000127919 */ /* 0x000f620000002600 */
[----:B-1----:R-:W-:-:S02]  /*1c070*/  FADD.FTZ R9, R0, R221 ;  /* 0x000000dd00097221 */ /* 0x002fc40000010000 */
[----:B------:R-:W1:Y:S01]  /*1c080*/  S2R R0, SR_TID.X ;  /* 0x0000000000007919 */ /* 0x000e620000002100 */
[----:B--2---:R-:W-:Y:S01]  /*1c090*/  ULEA UR4, UR4, UR5, 0x18 ;  /* 0x0000000504047291 */ /* 0x004fe2000f8ec03f */
[----:B---3--:R-:W-:Y:S02]  /*1c0a0*/  FADD.FTZ R2, R2, R217 ;  /* 0x000000d902027221 */ /* 0x008fe40000010000 */
        /* <DEDUP_REMOVED lines=11> */
[----:B------:R-:W-:-:S02]  /*1c160*/  LEA.HI R12, R12, R13, RZ, 0x3 ;  /* 0x0000000d0c0c7211 */ /* 0x000fc400078f18ff */
[----:B------:R-:W-:Y:S01]  /*1c170*/  IADD3 R8, R7, -R8, RZ ;  /* 0x8000000807087210 */ /* 0x000fe20007ffe0ff */
[----:B---3--:R-:W-:Y:S01]  /*1c180*/  FADD.FTZ R5, R2, R5 ;  /* 0x0000000502057221 */ /* 0x008fe20000010000 */
[----:B------:R-:W-:Y:S02]  /*1c190*/  FSETP.NE.FTZ.AND P5, PT, R6, RZ, PT ;  /* 0x000000ff0600720b */ /* 0x000fe40003fb5000 */
[----:B-1----:R-:W-:Y:S02]  /*1c1a0*/  SHF.R.S32.HI R9, RZ, 0x1f, R0 ;  /* 0x0000001fff097819 */ /* 0x002fe40000011400 */
[----:B------:R-:W-:Y:S02]  /*1c1b0*/  FSETP.NE.FTZ.AND P4, PT, R5, RZ, PT ;  /* 0x000000ff0500720b */ /* 0x000fe40003f95000 */
[----:B------:R-:W-:Y:S02]  /*1c1c0*/  LEA.HI R2, R9, R0, RZ, 0x4 ;  /* 0x0000000009027211 */ /* 0x000fe400078f20ff */
[----:B------:R-:W-:-:S02]  /*1c1d0*/  MOV R9, 0x3f800000 ;  /* 0x3f80000000097802 */ /* 0x000fc40000000f00 */
[----:B------:R-:W-:Y:S02]  /*1c1e0*/  LOP3.LUT R12, R12, 0xfffffff8, RZ, 0xc0, !PT ;  /* 0xfffffff80c0c7812 */ /* 0x000fe400078ec0ff */
[----:B------:R-:W-:Y:S01]  /*1c1f0*/  SHF.R.S32.HI R10, RZ, 0x5, R10 ;  /* 0x00000005ff0a7819 */ /* 0x000fe2000001140a */
[----:B------:R-:W1:Y:S01]  /*1c200*/  @P5 MUFU.RCP R11, R6 ;  /* 0x00000006000b5308 */ /* 0x000e620000001000 */
[----:B------:R-:W-:Y:S01]  /*1c210*/  SHF.R.S32.HI R17, RZ, 0x1f, R0 ;  /* 0x0000001fff117819 */ /* 0x000fe20000011400 */
[----:B------:R-:W2:Y:S01]  /*1c220*/  @P5 LDC R21, c[0x0][0x2e8] ;  /* 0x0000ba00ff155b82 */ /* 0x000ea20000000800 */
[----:B------:R-:W-:Y:S02]  /*1c230*/  LOP3.LUT P0, RZ, R8, 0x3, RZ, 0xc0, !PT ;  /* 0x0000000308ff7812 */ /* 0x000fe4000780c0ff */
[----:B------:R-:W-:Y:S02]  /*1c240*/  IADD3 R8, R13, -R12, RZ ;  /* 0x8000000c0d087210 */ /* 0x000fe40007ffe0ff */
[----:B------:R-:W-:Y:S01]  /*1c250*/  SHF.R.S32.HI R13, RZ, 0x1f, R10 ;  /* 0x0000001fff0d7819 */ /* 0x000fe2000001140a */
[----:B------:R-:W3:Y:S01]  /*1c260*/  @P4 MUFU.RCP R9, R5 ;  /* 0x0000000500094308 */ /* 0x000ee20000001000 */
[----:B------:R-:W-:Y:S01]  /*1c270*/  LEA.HI R17, R17, R0, RZ, 0x5 ;  /* 0x0000000011117211 */ /* 0x000fe200078f28ff */
[----:B------:R-:W4:Y:S01]  /*1c280*/  @P4 LDC R20, c[0x0][0x2e8] ;  /* 0x0000ba00ff144b82 */ /* 0x000f220000000800 */
[----:B------:R-:W-:-:S02]  /*1c290*/  LOP3.LUT R4, R4, 0x1ffffffc, RZ, 0xc0, !PT ;  /* 0x1ffffffc04047812 */ /* 0x000fc400078ec0ff */
[----:B------:R-:W-:Y:S02]  /*1c2a0*/  LEA.HI R13, R13, R10, RZ, 0x2 ;  /* 0x0000000a0d0d7211 */ /* 0x000fe400078f10ff */
[----:B------:R-:W-:Y:S01]  /*1c2b0*/  LOP3.LUT R17, R17, 0xffffffe0, RZ, 0xc0, !PT ;  /* 0xffffffe011117812 */ /* 0x000fe200078ec0ff */
[----:B------:R-:W-:Y:S01]  /*1c2c0*/  @P5 MUFU.LG2 R6, R6 ;  /* 0x0000000600065308 */ /* 0x000fe20000000c00 */
[----:B------:R-:W-:Y:S01]  /*1c2d0*/  IADD3 R7, -R4, R7, RZ ;  /* 0x0000000704077210 */ /* 0x000fe20007ffe1ff */
[----:B-1----:R-:W-:Y:S01]  /*1c2e0*/  FMUL.FTZ R128, R11, R128 ;  /* 0x000000800b807220 */ /* 0x002fe20000410000 */
[----:B------:R-:W-:Y:S01]  /*1c2f0*/  LOP3.LUT R13, R13, 0xffffffc, RZ, 0xc0, !PT ;  /* 0x0ffffffc0d0d7812 */ /* 0x000fe200078ec0ff */
[C---:B------:R-:W-:Y:S01]  /*1c300*/  FMUL.FTZ R129, R11.reuse, R129 ;  /* 0x000000810b817220 */ /* 0x040fe20000410000 */
[----:B------:R-:W-:Y:S01]  /*1c310*/  IADD3 R4, R0, -R17, RZ ;  /* 0x8000001100047210 */ /* 0x000fe20007ffe0ff */
[C---:B------:R-:W-:Y:S01]  /*1c320*/  FMUL.FTZ R124, R11.reuse, R124 ;  /* 0x0000007c0b7c7220 */ /* 0x040fe20000410000 */
[----:B------:R-:W-:Y:S01]  /*1c330*/  LOP3.LUT R15, R2, 0xfffffff0, RZ, 0xc0, !PT ;  /* 0xfffffff0020f7812 */ /* 0x000fe200078ec0ff */
[C---:B------:R-:W-:Y:S01]  /*1c340*/  FMUL.FTZ R125, R11.reuse, R125 ;  /* 0x0000007d0b7d7220 */ /* 0x040fe20000410000 */
[C---:B------:R-:W-:Y:S01]  /*1c350*/  LEA R7, R10.reuse, R7, 0x9 ;  /* 0x000000070a077211 */ /* 0x040fe200078e48ff */
[C---:B------:R-:W-:Y:S01]  /*1c360*/  FMUL.FTZ R120, R11.reuse, R120 ;  /* 0x000000780b787220 */ /* 0x040fe20000410000 */
        /* <DEDUP_REMOVED lines=44> */
[C---:B------:R-:W-:Y:S01]  /*1c630*/  SHF.L.U32 R10, R8.reuse, 0x6, RZ ;  /* 0x00000006080a7819 */ /* 0x040fe200000006ff */
[C---:B---3--:R-:W-:Y:S01]  /*1c640*/  FMUL.FTZ R131, R9.reuse, R131 ;  /* 0x0000008309837220 */ /* 0x048fe20000410000 */
[----:B------:R-:W-:Y:S01]  /*1c650*/  SHF.R.S32.HI R11, RZ, 0x1f, R4 ;  /* 0x0000001fff0b7819 */ /* 0x000fe20000011404 */
[----:B------:R-:W-:Y:S01]  /*1c660*/  FMUL.FTZ R130, R9, R130 ;  /* 0x0000008209827220 */ /* 0x000fe20000410000 */
[----:B------:R-:W-:Y:S01]  /*1c670*/  IADD3 R0, -R15, R0, RZ ;  /* 0x000000000f007210 */ /* 0x000fe20007ffe1ff */
        /* <DEDUP_REMOVED lines=48> */
[----:B------:R-:W1:Y:S01]  /*1c980*/  LDC.64 R16, c[0x0][0x2c0] ;  /* 0x0000b000ff107b82 */ /* 0x000e620000000a00 */
[----:B------:R-:W-:Y:S01]  /*1c990*/  LOP3.LUT R10, R10, 0x1c0, RZ, 0xc0, !PT ;  /* 0x000001c00a0a7812 */ /* 0x000fe200078ec0ff */
[----:B------:R-:W3:Y:S01]  /*1c9a0*/  @P4 MUFU.LG2 R5, R5 ;  /* 0x0000000500054308 */ /* 0x000ee20000000c00 */
[----:B------:R-:W-:-:S05]  /*1c9b0*/  LEA.HI R11, R11, R4, RZ, 0x2 ;  /* 0x000000040b0b7211 */ /* 0x000fca00078f10ff */
[----:B------:R-:W-:Y:S01]  /*1c9c0*/  BAR.SYNC.DEFER_BLOCKING 0x0 ;  /* 0x0000000000007b1d */ /* 0x000fe20000010000 */
[----:B------:R-:W-:Y:S02]  /*1c9d0*/  R2P PR, R8, 0x6 ;  /* 0x0000000608007804 */ /* 0x000fe40000000000 */
[----:B------:R-:W-:Y:S02]  /*1c9e0*/  SHF.L.U32 R4, R2, 0x6, RZ ;  /* 0x0000000602047819 */ /* 0x000fe400000006ff */
[----:B------:R-:W-:Y:S02]  /*1c9f0*/  LEA.HI R8, R0, R0, RZ, 0x1 ;  /* 0x0000000000087211 */ /* 0x000fe400078f08ff */
[----:B------:R-:W-:Y:S02]  /*1ca00*/  ISETP.NE.U32.AND P3, PT, R9, 0x1, PT ;  /* 0x000000010900780c */ /* 0x000fe40003f65070 */
[----:B------:R-:W-:Y:S02]  /*1ca10*/  LEA.HI R10, R10, R10, RZ, 0x1d ;  /* 0x0000000a0a0a7211 */ /* 0x000fe400078fe8ff */
[----:B------:R-:W-:-:S02]  /*1ca20*/  LOP3.LUT R4, R4, 0x1c0, RZ, 0xc0, !PT ;  /* 0x000001c004047812 */ /* 0x000fc400078ec0ff */
[C---:B------:R-:W-:Y:S02]  /*1ca30*/  SHF.L.U32 R9, R8.reuse, 0x2, RZ ;  /* 0x0000000208097819 */ /* 0x040fe400000006ff */
[----:B------:R-:W-:Y:S02]  /*1ca40*/  LOP3.LUT R15, R8, 0xffffffe, RZ, 0xc0, !PT ;  /* 0x0ffffffe080f7812 */ /* 0x000fe400078ec0ff */
[----:B------:R-:W-:Y:S02]  /*1ca50*/  SHF.R.S32.HI R8, RZ, 0x2, R11 ;  /* 0x00000002ff087819 */ /* 0x000fe4000001140b */
[----:B------:R-:W-:Y:S01]  /*1ca60*/  LEA R7, R7, R10, 0x1 ;  /* 0x0000000a07077211 */ /* 0x000fe200078e08ff */
[----:B-1----:R-:W-:Y:S01]  /*1ca70*/  IMAD R16, R18, R16, R209 ;  /* 0x0000001012107224 */ /* 0x002fe200078e02d1 */
[----:B------:R-:W-:Y:S02]  /*1ca80*/  LOP3.LUT R9, R4, 0x38, R9, 0xf8, !PT ;  /* 0x0000003804097812 */ /* 0x000fe400078ef809 */
[----:B------:R-:W-:Y:S01]  /*1ca90*/  SHF.R.U32.HI R4, RZ, 0x3, R4 ;  /* 0x00000003ff047819 */ /* 0x000fe20000011604 */
[----:B------:R-:W-:Y:S01]  /*1caa0*/  IMAD R16, R16, R19, R22 ;  /* 0x0000001310107224 */ /* 0x000fe200078e0216 */
        /* <DEDUP_REMOVED lines=24> */
[----:B---3--:R-:W-:Y:S02]  /*1cc30*/  @P4 FMUL.FTZ R0, R5, 0.69314718246459960938 ;  /* 0x3f31721805004820 */ /* 0x008fe40000410000 */
        /* <DEDUP_REMOVED lines=9> */
[----:B------:R1:W-:Y:S04]  /*1ccd0*/  STS.64 [R10+0x800], R102 ;  /* 0x000800660a007388 */ /* 0x0003e80000000a00 */
[----:B------:R-:W-:Y:S04]  /*1cce0*/  STS.64 [R10], R100 ;  /* 0x000000640a007388 */ /* 0x000fe80000000a00 */
[----:B------:R-:W-:Y:S04]  /*1ccf0*/  STS.64 [R7+0x4000], R36 ;  /* 0x0040002407007388 */ /* 0x000fe80000000a00 */
[----:B------:R-:W-:Y:S04]  /*1cd00*/  STS.64 [R7+0x4800], R38 ;  /* 0x0048002607007388 */ /* 0x000fe80000000a00 */
[----:B------:R-:W-:Y:S04]  /*1cd10*/  STS.64 [R9+0x4000], R40 ;  /* 0x0040002809007388 */ /* 0x000fe80000000a00 */
[----:B------:R-:W-:Y:S04]  /*1cd20*/  STS.64 [R9+0x4800], R42 ;  /* 0x0048002a09007388 */ /* 0x000fe80000000a00 */
[----:B------:R-:W-:Y:S01]  /*1cd30*/  STS.64 [R11+0x4000], R44 ;  /* 0x0040002c0b007388 */ /* 0x000fe20000000a00 */
[----:B-1----:R-:W-:Y:S01]  /*1cd40*/  LEA R102, R4, UR4, 0x2 ;  /* 0x0000000404667c11 */ /* 0x002fe2000f8e10ff */
[----:B------:R-:W1:Y:S02]  /*1cd50*/  S2R R103, SR_CTAID.X ;  /* 0x0000000000677919 */ /* 0x000e640000002500 */
        /* <DEDUP_REMOVED lines=18> */
[----:B------:R-:W-:Y:S01]  /*1ce80*/  STS.64 [R15+0x8800], R82 ;  /* 0x008800520f007388 */ /* 0x000fe20000000a00 */
[----:B---3--:R-:W-:-:S03]  /*1ce90*/  MOV R7, 0xff800000 ;  /* 0xff80000000077802 */ /* 0x008fc60000000f00 */
[----:B------:R-:W-:Y:S04]  /*1cea0*/  STS.64 [R8+0x8000], R84 ;  /* 0x0080005408007388 */ /* 0x000fe80000000a00 */
[----:B------:R1:W-:Y:S01]  /*1ceb0*/  STS.64 [R8+0x8800], R86 ;  /* 0x0088005608007388 */ /* 0x0003e20000000a00 */
[----:B-----5:R-:W-:-:S03]  /*1cec0*/  MOV R9, 0xff800000 ;  /* 0xff80000000097802 */ /* 0x020fc60000000f00 */
[----:B------:R3:W-:Y:S01]  /*1ced0*/  STS.64 [R12+0x8000], R88 ;  /* 0x008000580c007388 */ /* 0x0007e20000000a00 */
[----:B----4-:R-:W-:-:S03]  /*1cee0*/  @P4 FFMA.FTZ R9, R3, R20, R0 ;  /* 0x0000001403094223 */ /* 0x010fc60000010000 */
[----:B------:R3:W-:Y:S01]  /*1cef0*/  STS.64 [R12+0x8800], R90 ;  /* 0x0088005a0c007388 */ /* 0x0007e20000000a00 */
[----:B--2---:R-:W-:-:S03]  /*1cf00*/  @P5 FMUL.FTZ R11, R6, 0.69314718246459960938 ;  /* 0x3f317218060b5820 */ /* 0x004fc60000410000 */
[----:B------:R3:W-:Y:S01]  /*1cf10*/  STS.64 [R14+0x8000], R92 ;  /* 0x0080005c0e007388 */ /* 0x0007e20000000a00 */
[----:B------:R-:W-:-:S03]  /*1cf20*/  @P5 FFMA.FTZ R7, R132, R21, R11 ;  /* 0x0000001584075223 */ /* 0x000fc6000001000b */
[----:B------:R3:W-:Y:S04]  /*1cf30*/  STS.64 [R14+0x8800], R94 ;  /* 0x0088005e0e007388 */ /* 0x0007e80000000a00 */
[----:B------:R3:W-:Y:S04]  /*1cf40*/  STS.64 [R10+0x8000], R96 ;  /* 0x008000600a007388 */ /* 0x0007e80000000a00 */
        /* <DEDUP_REMOVED lines=17> */
.L_x_3582:
[----:B------:R-:W-:Y:S05]  /*1d060*/  BSYNC B0 ;  /* 0x0000000000007941 */ /* 0x000fea0003800000 */
.L_x_3581:
[----:B---3--:R-:W2:Y:S01]  /*1d070*/  LDS.128 R96, [R102] ;  /* 0x0000000066607984 */ /* 0x008ea20000000c00 */
[----:B------:R-:W-:Y:S01]  /*1d080*/  ULDC UR4, c[0x0][0x2dc] ;  /* 0x0000b70000047ab9 */ /* 0x000fe20000000800 */
[----:B------:R-:W-:Y:S02]  /*1d090*/  IMAD.WIDE R18, R2, 0xc0, R18 ;  /* 0x000000c002127825 */ /* 0x000fe400078e0212 */
[----:B------:R-:W3:Y:S02]  /*1d0a0*/  LDS.128 R64, [R102+0x4000] ;  /* 0x0040000066407984 */ /* 0x000ee40000000c00 */
[----:B------:R-:W-:Y:S01]  /*1d0b0*/  IMAD R3, R8, UR4, RZ ;  /* 0x0000000408037c24 */ /* 0x000fe2000f8e02ff */
[----:B------:R-:W-:Y:S01]  /*1d0c0*/  ULDC.64 UR4, c[0x0][0x288] ;  /* 0x0000a20000047ab9 */ /* 0x000fe20000000a00 */
[----:B------:R-:W4:Y:S01]  /*1d0d0*/  LDS.128 R32, [R102+0x8000] ;  /* 0x0080000066207984 */ /* 0x000f220000000c00 */
        /* <DEDUP_REMOVED lines=37> */
[----:B------:R1:W1:Y:S04]  /*1d330*/  LDS.128 R68, [R102+0x3800] ;  /* 0x0038000066447984 */ /* 0x0002680000000c00 */
[----:B------:R1:W1:Y:S04]  /*1d340*/  LDS.128 R36, [R102+0x7800] ;  /* 0x0078000066247984 */ /* 0x0002680000000c00 */
[----:B------:R1:W1:Y:S04]  /*1d350*/  LDS.128 R4, [R102+0xb800] ;  /* 0x00b8000066047984 */ /* 0x0002680000000c00 */
[----:B--2---:R2:W-:Y:S04]  /*1d360*/  @!P0 STG.E.64 desc[UR6][R104.64], R96 ;  /* 0x0000006068008986 */ /* 0x0045e8000c101b06 */
[----:B------:R2:W-:Y:S04]  /*1d370*/  @!P0 STG.E.64 desc[UR6][R104.64+0x8], R98 ;  /* 0x0000086268008986 */ /* 0x0005e8000c101b06 */
[----:B---3--:R2:W-:Y:S04]  /*1d380*/  @!P0 STG.E.128 desc[UR6][R104.64+0x100], R64 ;  /* 0x0001004068008986 */ /* 0x0085e8000c101d06 */
[----:B----4-:R2:W-:Y:S01]  /*1d390*/  @!P0 STG.E.128 desc[UR6][R104.64+0x200], R32 ;  /* 0x0002002068008986 */ /* 0x0105e2000c101d06 */
[----:B------:R-:W-:-:S03]  /*1d3a0*/  ISETP.GE.AND P0, PT, R2, R103, PT ;  /* 0x000000670200720c */ /* 0x000fc60003f06270 */
[----:B-----5:R2:W-:Y:S04]  /*1d3b0*/  @!P6 STG.E.128 desc[UR6][R104.64+0x1800], R92 ;  /* 0x0018005c6800e986 */ /* 0x0205e8000c101d06 */
        /* <DEDUP_REMOVED lines=22> */
.L_x_3583:
        /* <DEDUP_REMOVED lines=14> */
.L_x_4179:


//--------------------- .text._ZN5flash24flash_fwd_splitkv_kernelI23Flash_fwd_kernel_traitsILi192ELi64ELi64ELi4ELb0ELb0EN7cutlass6half_tE19Flash_kernel_traitsILi192ELi64ELi64ELi4ES3_EELb1ELb0ELb1ELb0ELb0ELb0ELb1ELb1EEEvNS_16Flash_fwd_paramsE --------------------------
	.section	.text._ZN5flash24flash_fwd_splitkv_kernelI23Flash_fwd_kernel_traitsILi192ELi64ELi64ELi4ELb0ELb0EN7cutlass6half_tE19Flash_kernel_traitsILi192ELi64ELi64ELi4ES3_EELb1ELb0ELb1ELb0ELb0ELb0ELb1ELb1EEEvNS_16Flash_fwd_paramsE,"ax",@progbits
	.align	128
        .global         _ZN5flash24flash_fwd_splitkv_kernelI23Flash_fwd_kernel_traitsILi192ELi64ELi64ELi4ELb0ELb0EN7cutlass6half_tE19Flash_kernel_traitsILi192ELi64ELi64ELi4ES3_EELb1ELb0ELb1ELb0ELb0ELb0ELb1ELb1EEEvNS_16Flash_fwd_paramsE
        .type           _ZN5flash24flash_fwd_splitkv_kernelI23Flash_fwd_kernel_traitsILi192ELi64ELi64ELi4ELb0ELb0EN7cutlass6half_tE19Flash_kernel_traitsILi192ELi64ELi64ELi4ES3_EELb1ELb0ELb1ELb0ELb0ELb0ELb1ELb1EEEvNS_16Flash_fwd_paramsE,@function
        .size           _ZN5flash24flash_fwd_splitkv_kernelI23Flash_fwd_kernel_traitsILi192ELi64ELi64ELi4ELb0ELb0EN7cutlass6half_tE19Flash_kernel_traitsILi192ELi64ELi64ELi4ES3_EELb1ELb0ELb1ELb0ELb0ELb0ELb1ELb1EEEvNS_16Flash_fwd_paramsE,(.L_x_4180 - _ZN5flash24flash_fwd_splitkv_kernelI23Flash_fwd_kernel_traitsILi192ELi64ELi64ELi4ELb0ELb0EN7cutlass6half_tE19Flash_kernel_traitsILi192ELi64ELi64ELi4ES3_EELb1ELb0ELb1ELb0ELb0ELb0ELb1ELb1EEEvNS_16Flash_fwd_paramsE)
        .other          _ZN5flash24flash_fwd_splitkv_kernelI23Flash_fwd_kernel_traitsILi192ELi64ELi64ELi4ELb0ELb0EN7cutlass6half_tE19Flash_kernel_traitsILi192ELi64ELi64ELi4ES3_EELb1ELb0ELb1ELb0ELb0ELb0ELb1ELb1EEEvNS_16Flash_fwd_paramsE,@"STO_CUDA_ENTRY STV_DEFAULT"
_ZN5flash24flash_fwd_splitkv_kernelI23Flash_fwd_kernel_traitsILi192ELi64ELi64ELi4ELb0ELb0EN7cutlass6half_tE19Flash_kernel_traitsILi192ELi64ELi64ELi4ES3_EELb1ELb0ELb1ELb0ELb0ELb0ELb1ELb1EEEvNS_16Flash_fwd_paramsE:
.text._ZN5flash24flash_fwd_splitkv_kernelI23Flash_fwd_kernel_traitsILi192ELi64ELi64ELi4ELb0ELb0EN7cutlass6half_tE19Flash_kernel_traitsILi192ELi64ELi64ELi4ES3_EELb1ELb0ELb1ELb0ELb0ELb0ELb1ELb1EEEvNS_16Flash_fwd_paramsE:
[----:B------:R-:W-:Y:S08]  /*0000*/  LDC R1, c[0x0][0x28] ;  /* 0x00000a00ff017b82 */ /* 0x000ff00000000800 */
[----:B------:R-:W1:Y:S01]  /*0010*/  LDC R5, c[0x0][0x270] ;  /* 0x00009c00ff057b82 */ /* 0x000e620000000800 */
[----:B------:R-:W2:Y:S01]  /*0020*/  S2R R156, SR_CTAID.Z ;  /* 0x00000000009c7919 */ /* 0x000ea20000002700 */
[----:B------:R-:W-:Y:S01]  /*0030*/  MOV R2, RZ ;  /* 0x000000ff00027202 */ /* 0x000fe20000000f00 */
[----:B------:R-:W-:Y:S01]  /*0040*/  ULDC.64 UR6, c[0x0][0x208] ;  /* 0x0000820000067ab9 */ /* 0x000fe20000000a00 */
[----:B------:R-:W-:-:S04]  /*0050*/  ULDC.64 UR8, c[0x0][0x300] ;  /* 0x0000c00000087ab9 */ /* 0x000fc80000000a00 */
[----:B------:R-:W3:Y:S08]  /*0060*/  LDC.64 R8, c[0x0][0x2f0] ;  /* 0x0000bc00ff087b82 */ /* 0x000ef00000000a00 */
[----:B------:R-:W4:Y:S01]  /*0070*/  LDC.64 R162, c[0x0][0x300] ;  /* 0x0000c000ffa27b82 */ /* 0x000f220000000a00 */
[----:B-1----:R-:W1:Y:S01]  /*0080*/  I2F.U32.RP R6, R5 ;  /* 0x0000000500067306 */ /* 0x002e620000209000 */
[----:B------:R-:W-:-:S07]  /*0090*/  ISETP.NE.U32.AND P1, PT, R5, RZ, PT ;  /* 0x000000ff0500720c */ /* 0x000fce0003f25070 */
[----:B-1----:R-:W1:Y:S02]  /*00a0*/  MUFU.RCP R4, R6 ;  /* 0x0000000600047308 */ /* 0x002e640000001000 */
[----:B-1----:R-:W-:Y:S01]  /*00b0*/  VIADD R4, R4, 0xffffffe ;  /* 0x0ffffffe04047836 */ /* 0x002fe20000000000 */
[----:B------:R-:W-:-:S05]  /*00c0*/  MOV R6, 0xffffffff ;  /* 0xffffffff00067802 */ /* 0x000fca0000000f00 */
[----:B------:R-:W1:Y:S02]  /*00d0*/  F2I.FTZ.U32.TRUNC.NTZ R3, R4 ;  /* 0x0000000400037305 */ /* 0x000e64000021f000 */
[----:B-1----:R-:W-:-:S04]  /*00e0*/  IMAD.MOV R0, RZ, RZ, -R3 ;  /* 0x000000ffff007224 */ /* 0x002fc800078e0a03 */
[----:B------:R-:W-:-:S04]  /*00f0*/  IMAD R7, R0, R5, RZ ;  /* 0x0000000500077224 */ /* 0x000fc800078e02ff */
[----:B------:R-:W-:Y:S02]  /*0100*/  IMAD.HI.U32 R7, R3, R7, R2 ;  /* 0x0000000703077227 */ /* 0x000fe400078e0002 */
[----:B------:R-:W1:Y:S04]  /*0110*/  LDC.64 R2, c[0x0][0x2f0] ;  /* 0x0000bc00ff027b82 */ /* 0x000e680000000a00 */
[----:B--2---:R-:W-:-:S04]  /*0120*/  IMAD.HI.U32 R203, R7, R156, RZ ;  /* 0x0000009c07cb7227 */ /* 0x004fc800078e00ff */
[----:B------:R-:W-:-:S04]  /*0130*/  IMAD.MOV R0, RZ, RZ, -R203 ;  /* 0x000000ffff007224 */ /* 0x000fc800078e0acb */
        /* <DEDUP_REMOVED lines=8> */
[----:B------:R-:W2:Y:S08]  /*01c0*/  LDC.U8 R0, c[0x0][0x3c2] ;  /* 0x0000f080ff007b82 */ /* 0x000eb00000000000 */
[----:B------:R-:W-:Y:S01]  /*01d0*/  @P2 VIADD R203, R203, 0x1 ;  /* 0x00000001cbcb2836 */ /* 0x000fe20000000000 */
[----:B------:R-:W-:-:S05]  /*01e0*/  @!P1 LOP3.LUT R203, RZ, R5, RZ, 0x33, !PT ;  /* 0x00000005ffcb9212 */ /* 0x000fca00078e33ff */
[C---:B---3--:R-:W-:Y:S02]  /*01f0*/  IMAD.WIDE R12, R203.reuse, 0x4, R8 ;  /* 0x00000004cb0c7825 */ /* 0x048fe400078e0208 */
[----:B------:R-:W3:Y:S03]  /*0200*/  LDC.64 R8, c[0x0][0x2f8] ;  /* 0x0000be00ff087b82 */ /* 0x000ee60000000a00 */
[----:B------:R-:W3:Y:S04]  /*0210*/  @P0 LDG.E R6, desc[UR6][R12.64] ;  /* 0x000000060c060981 */ /* 0x000ee8000c1e1900 */
[----:B------:R-:W3:Y:S01]  /*0220*/  @P0 LDG.E R7, desc[UR6][R12.64+0x4] ;  /* 0x000004060c070981 */ /* 0x000ee2000c1e1900 */
[----:B--2---:R-:W-:Y:S01]  /*0230*/  ISETP.NE.AND P1, PT, R0, RZ, PT ;  /* 0x000000ff0000720c */ /* 0x004fe20003f25270 */
[----:B------:R-:W-:Y:S01]  /*0240*/  IMAD.MOV.U32 R11, RZ, RZ, -0x1 ;  /* 0xffffffffff0b7424 */ /* 0x000fe200078e00ff */
[----:B-1----:R-:W-:Y:S01]  /*0250*/  ISETP.EQ.U32.AND P2, PT, R2, RZ, PT ;  /* 0x000000ff0200720c */ /* 0x002fe20003f42070 */
[----:B----4-:R-:W-:Y:S01]  /*0260*/  IMAD.WIDE R162, R203, 0x4, R162 ;  /* 0x00000004cba27825 */ /* 0x010fe200078e02a2 */
[----:B------:R-:W-:-:S02]  /*0270*/  ISETP.NE.U32.AND P5, PT, RZ, UR8, PT ;  /* 0x00000008ff007c0c */ /* 0x000fc4000bfa5070 */
[----:B------:R-:W-:Y:S02]  /*0280*/  ISETP.EQ.OR.EX P2, PT, R3, RZ, !P1, P2 ;  /* 0x000000ff0300720c */ /* 0x000fe40004f42720 */
[----:B------:R-:W-:Y:S02]  /*0290*/  ISETP.NE.AND.EX P5, PT, RZ, UR9, PT, P5 ;  /* 0x00000009ff007c0c */ /* 0x000fe4000bfa5350 */
[----:B------:R-:W-:Y:S01]  /*02a0*/  MOV R14, RZ ;  /* 0x000000ff000e7202 */ /* 0x000fe20000000f00 */
[----:B---3--:R-:W-:-:S08]  /*02b0*/  IMAD.WIDE R8, R203, 0x4, R8 ;  /* 0x00000004cb087825 */ /* 0x008fd000078e0208 */
[----:B------:R1:W5:Y:S04]  /*02c0*/  @!P2 LDG.E R11, desc[UR6][R8.64] ;  /* 0x00000006080ba981 */ /* 0x000368000c1e1900 */
[----:B------:R1:W5:Y:S01]  /*02d0*/  @P5 LDG.E R14, desc[UR6][R162.64] ;  /* 0x00000006a20e5981 */ /* 0x000362000c1e1900 */
[----:B------:R-:W-:Y:S01]  /*02e0*/  IADD3 R157, -R203, RZ, RZ ;  /* 0x000000ffcb9d7210 */ /* 0x000fe20007ffe1ff */
[----:B------:R-:W2:Y:S04]  /*02f0*/  S2R R25, SR_CTAID.X ;  /* 0x0000000000197919 */ /* 0x000ea80000002500 */
[----:B------:R-:W-:Y:S01]  /*0300*/  IMAD R156, R5, R157, R156 ;  /* 0x0000009d059c7224 */ /* 0x000fe200078e029c */
[----:B------:R-:W3:Y:S01]  /*0310*/  S2R R0, SR_CTAID.Y ;  /* 0x0000000000007919 */ /* 0x000ee20000002600 */
[----:B------:R-:W-:-:S06]  /*0320*/  @P0 IMAD.IADD R202, R7, 0x1, -R6 ;  /* 0x0000000107ca0824 */ /* 0x000fcc00078e0a06 */
[----:B------:R-:W4:Y:S01]  /*0330*/  @!P0 LDC R202, c[0x0][0x2c4] ;  /* 0x0000b100ffca8b82 */ /* 0x000f220000000800 */
[----:B------:R-:W-:-:S04]  /*0340*/  ISETP.NE.U32.AND P0, PT, R2, RZ, PT ;  /* 0x000000ff0200720c */ /* 0x000fc80003f05070 */
[----:B------:R-:W-:-:S13]  /*0350*/  ISETP.NE.AND.EX P0, PT, R3, RZ, PT, P0 ;  /* 0x000000ff0300720c */ /* 0x000fda0003f05300 */
[----:B-123--:R-:W-:Y:S05]  /*0360*/  @!P0 BRA `(.L_x_3584) ;  /* 0x0000000000108947 */ /* 0x00efea0003800000 */
[----:B------:R-:W2:Y:S02]  /*0370*/  @P1 LDG.E R2, desc[UR6][R8.64+0x4] ;  /* 0x0000040608021981 */ /* 0x000ea4000c1e1900 */
[----:B--2--5:R-:W-:-:S06]  /*0380*/  @P1 IADD3 R13, R2, -R11, RZ ;  /* 0x8000000b020d1210 */ /* 0x024fcc0007ffe0ff */
[----:B------:R2:W5:Y:S01]  /*0390*/  @!P1 LDG.E R13, desc[UR6][R8.64] ;  /* 0x00000006080d9981 */ /* 0x000562000c1e1900 */
[----:B------:R-:W-:Y:S05]  /*03a0*/  BRA `(.L_x_3585) ;  /* 0x0000000000047947 */ /* 0x000fea0003800000 */
.L_x_3584:
[----:B------:R-:W1:Y:S02]  /*03b0*/  LDC R13, c[0x0][0x2c8] ;  /* 0x0000b200ff0d7b82 */ /* 0x000e640000000800 */
.L_x_3585:
        /* <DEDUP_REMOVED lines=15> */
[----:B--2---:R-:W-:-:S04]  /*04b0*/  IABS R10, R8 ;  /* 0x00000008000a7213 */ /* 0x004fc80000000000 */
[----:B------:R-:W2:Y:S01]  /*04c0*/  I2F.RP R4, R10 ;  /* 0x0000000a00047306 */ /* 0x000ea20000209400 */
[----:B---3--:R-:W-:-:S05]  /*04d0*/  VIADD R2, R2, 0x3f ;  /* 0x0000003f02027836 */ /* 0x008fca0000000000 */
[----:B------:R-:W-:-:S04]  /*04e0*/  SHF.R.S32.HI R17, RZ, 0x1f, R2 ;  /* 0x0000001fff117819 */ /* 0x000fc80000011402 */
[----:B------:R-:W-:Y:S01]  /*04f0*/  LEA.HI R17, R17, R2, RZ, 0x6 ;  /* 0x0000000211117211 */ /* 0x000fe200078f30ff */
[----:B--2---:R-:W2:Y:S03]  /*0500*/  MUFU.RCP R18, R4 ;  /* 0x0000000400127308 */ /* 0x004ea60000001000 */
[----:B------:R-:W-:-:S05]  /*0510*/  LEA.HI.SX32 R17, R17, R8, 0x1a ;  /* 0x0000000811117211 */ /* 0x000fca00078fd2ff */
[----:B------:R-:W-:-:S05]  /*0520*/  VIADD R17, R17, 0xffffffff ;  /* 0xffffffff11117836 */ /* 0x000fca0000000000 */
[----:B------:R-:W-:Y:S02]  /*0530*/  IABS R15, R17 ;  /* 0x00000011000f7213 */ /* 0x000fe40000000000 */
[-C--:B------:R-:W-:Y:S01]  /*0540*/  LOP3.LUT R17, R17, R8.reuse, RZ, 0x3c, !PT ;  /* 0x0000000811117212 */ /* 0x080fe200078e3cff */
[----:B--2---:R-:W-:Y:S01]  /*0550*/  VIADD R18, R18, 0xffffffe ;  /* 0x0ffffffe12127836 */ /* 0x004fe20000000000 */
[----:B------:R-:W-:Y:S02]  /*0560*/  IABS R4, R8 ;  /* 0x0000000800047213 */ /* 0x000fe40000000000 */
[----:B------:R-:W-:Y:S01]  /*0570*/  ISETP.GE.AND P0, PT, R17, RZ, PT ;  /* 0x000000ff1100720c */ /* 0x000fe20003f06270 */
[----:B------:R-:W2:Y:S02]  /*0580*/  F2I.FTZ.U32.TRUNC.NTZ R19, R18 ;  /* 0x0000001200137305 */ /* 0x000ea4000021f000 */
[----:B------:R-:W-:Y:S02]  /*0590*/  IMAD.MOV R4, RZ, RZ, -R4 ;  /* 0x000000ffff047224 */ /* 0x000fe400078e0a04 */
[----:B--2---:R-:W-:-:S02]  /*05a0*/  IMAD.MOV R3, RZ, RZ, -R19 ;  /* 0x000000ffff037224 */ /* 0x004fc400078e0a13 */
        /* <DEDUP_REMOVED lines=35> */
[----:B------:R-:W-:Y:S01]  /*07e0*/  IMAD.IADD R202, R202, 0x1, -R61 ;  /* 0x00000001caca7824 */ /* 0x000fe200078e0a3d */
[----:B------:R-:W-:Y:S01]  /*07f0*/  ULDC UR4, c[0x0][0x2dc] ;  /* 0x0000b70000047ab9 */ /* 0x000fe20000000800 */
[----:B------:R-:W-:Y:S01]  /*0800*/  BSSY B0, `(.L_x_3587) ;  /* 0x0000028000007945 */ /* 0x000fe20003800000 */
        /* <DEDUP_REMOVED lines=8> */
[----:B------:R-:W-:Y:S01]  /*0890*/  IMAD R0, R0, R3, R61 ;  /* 0x0000000300007224 */ /* 0x000fe200078e023d */
[CC--:B------:R-:W-:Y:S01]  /*08a0*/  ISETP.GE.AND P2, PT, R5.reuse, R202.reuse, PT ;  /* 0x000000ca0500720c */ /* 0x0c0fe20003f46270 */
[C---:B------:R-:W-:Y:S01]  /*08b0*/  VIADD R19, R5.reuse, 0x8 ;  /* 0x0000000805137836 */ /* 0x040fe20000000000 */
[--C-:B------:R-:W-:Y:S01]  /*08c0*/  SHF.R.S32.HI R3, RZ, 0x1f, R2.reuse ;  /* 0x0000001fff037819 */ /* 0x100fe20000011402 */
[----:B------:R-:W-:Y:S01]  /*08d0*/  IMAD R7, R0, UR4, RZ ;  /* 0x0000000400077c24 */ /* 0x000fe2000f8e02ff */
[----:B------:R-:W-:Y:S01]  /*08e0*/  ULDC.64 UR4, c[0x0][0x288] ;  /* 0x0000a20000047ab9 */ /* 0x000fe20000000a00 */
[----:B------:R-:W-:Y:S01]  /*08f0*/  VIADD R17, R5, 0x10 ;  /* 0x0000001005117836 */ /* 0x000fe20000000000 */
[----:B------:R-:W-:Y:S01]  /*0900*/  ISETP.GE.AND P4, PT, R19, R202, PT ;  /* 0x000000ca1300720c */ /* 0x000fe20003f86270 */
[----:B------:R-:W-:-:S03]  /*0910*/  IMAD.WIDE R8, R5, 0xc0, R2 ;  /* 0x000000c005087825 */ /* 0x000fc600078e0202 */
[----:B------:R-:W-:Y:S01]  /*0920*/  ISETP.GE.AND P3, PT, R17, R202, PT ;  /* 0x000000ca1100720c */ /* 0x000fe20003f66270 */
[----:B------:R-:W-:Y:S01]  /*0930*/  VIADD R15, R5, 0x18 ;  /* 0x00000018050f7836 */ /* 0x000fe20000000000 */
[----:B------:R-:W-:Y:S01]  /*0940*/  IADD3 R4, P0, R7, R8, RZ ;  /* 0x0000000807047210 */ /* 0x000fe20007f1e0ff */
[C---:B------:R-:W-:Y:S02]  /*0950*/  VIADD R13, R5.reuse, 0x20 ;  /* 0x00000020050d7836 */ /* 0x040fe40000000000 */
[----:B------:R-:W-:Y:S01]  /*0960*/  VIADD R11, R5, 0x28 ;  /* 0x00000028050b7836 */ /* 0x000fe20000000000 */
[----:B------:R-:W-:Y:S01]  /*0970*/  LEA.HI.X.SX32 R7, R7, R9, 0x1, P0 ;  /* 0x0000000907077211 */ /* 0x000fe200000f0eff */
[----:B------:R-:W-:Y:S01]  /*0980*/  VIADD R9, R5, 0x30 ;  /* 0x0000003005097836 */ /* 0x000fe20000000000 */
[----:B------:R-:W-:Y:S01]  /*0990*/  LEA R20, P0, R4, UR4, 0x2 ;  /* 0x0000000404147c11 */ /* 0x000fe2000f8010ff */
[C---:B------:R-:W-:Y:S01]  /*09a0*/  VIADD R8, R2.reuse, 0x40 ;  /* 0x0000004002087836 */ /* 0x040fe20000000000 */
[----:B------:R-:W-:Y:S01]  /*09b0*/  ISETP.GE.AND P5, PT, R15, R202, PT ;  /* 0x000000ca0f00720c */ /* 0x000fe20003fa6270 */
[----:B------:R-:W-:Y:S01]  /*09c0*/  VIADD R6, R2, 0x80 ;  /* 0x0000008002067836 */ /* 0x000fe20000000000 */
[----:B------:R-:W-:-:S02]  /*09d0*/  LEA.HI.X R21, R4, UR5, R7, 0x2, P0 ;  /* 0x0000000504157c11 */ /* 0x000fc400080f1407 */
        /* <DEDUP_REMOVED lines=10> */
.L_x_3588:
[----:B------:R-:W-:Y:S05]  /*0a80*/  BSYNC B0 ;  /* 0x0000000000007941 */ /* 0x000fea0003800000 */
.L_x_3587:
        /* <DEDUP_REMOVED lines=11> */
.L_x_3590:
[----:B------:R-:W-:Y:S05]  /*0b40*/  BSYNC B0 ;  /* 0x0000000000007941 */ /* 0x000fea0003800000 */
.L_x_3589:
        /* <DEDUP_REMOVED lines=10> */
.L_x_3592:
[----:B------:R-:W-:Y:S05]  /*0bf0*/  BSYNC B0 ;  /* 0x0000000000007941 */ /* 0x000fea0003800000 */
.L_x_3591:
        /* <DEDUP_REMOVED lines=10> */
.L_x_3594:
[----:B------:R-:W-:Y:S05]  /*0ca0*/  BSYNC B0 ;  /* 0x0000000000007941 */ /* 0x000fea0003800000 */
.L_x_3593:
        /* <DEDUP_REMOVED lines=11> */
.L_x_3596:
[----:B------:R-:W-:Y:S05]  /*0d60*/  BSYNC B0 ;  /* 0x0000000000007941 */ /* 0x000fea0003800000 */
.L_x_3595:
        /* <DEDUP_REMOVED lines=9> */
.L_x_3598:
[----:B------:R-:W-:Y:S05]  /*0e00*/  BSYNC B0 ;  /* 0x0000000000007941 */ /* 0x000fea0003800000 */
.L_x_3597:
        /* <DEDUP_REMOVED lines=9> */
.L_x_3600:
[----:B------:R-:W-:Y:S05]  /*0ea0*/  BSYNC B0 ;  /* 0x0000000000007941 */ /* 0x000fea0003800000 */
.L_x_3599:
        /* <DEDUP_REMOVED lines=9> */
.L_x_3602:
[----:B------:R-:W-:Y:S05]  /*0f40*/  BSYNC B0 ;  /* 0x0000000000007941 */ /* 0x000fea0003800000 */
.L_x_3601:
        /* <DEDUP_REMOVED lines=29> */
.L_x_3586:
        /* <DEDUP_REMOVED lines=24> */
.L_x_3603:
[----:B------:R-:W-:Y:S05]  /*12a0*/  @!P3 BRA `(.L_x_3604) ;  /* 0x000000040044b947 */ /* 0x000fea0003800000 */
[----:B------:R-:W1:Y:S01]  /*12b0*/  LDC R14, c[0x0][0x380] ;  /* 0x0000e000ff0e7b82 */ /* 0x000e620000000800 */
[----:B------:R-:W-:Y:S01]  /*12c0*/  LEA R7, R136, 0xffffffc0, 0x6 ;  /* 0xffffffc088077811 */ /* 0x000fe200078e30ff */
[----:B------:R-:W-:-:S06]  /*12d0*/  ULDC.64 UR4, c[0x0][0x260] ;  /* 0x0000980000047ab9 */ /* 0x000fcc0000000a00 */
[----:B------:R-:W2:Y:S08]  /*12e0*/  LDC R11, c[0x0][0x278] ;  /* 0x00009e00ff0b7b82 */ /* 0x000eb00000000800 */
        /* <DEDUP_REMOVED lines=26> */
[----:B--2---:R-:W-:Y:S02]  /*1490*/  IABS R0, R11 ;  /* 0x0000000b00007213 */ /* 0x004fe40000000000 */
[----:B-----5:R-:W-:Y:S02]  /*14a0*/  IADD3 R12, -R13, RZ, RZ ;  /* 0x000000ff0d0c7210 */ /* 0x020fe40007ffe1ff */
[----:B------:R-:W2:Y:S03]  /*14b0*/  I2F.RP R9, R0 ;  /* 0x0000000000097306 */ /* 0x000ea60000209400 */
[----:B------:R-:W-:-:S05]  /*14c0*/  IMAD R19, R14, R12, R7 ;  /* 0x0000000c0e137224 */ /* 0x000fca00078e0207 */
[----:B--2---:R-:W2:Y:S01]  /*14d0*/  MUFU.RCP R4, R9 ;  /* 0x0000000900047308 */ /* 0x004ea20000001000 */
[----:B-1----:R-:W-:Y:S02]  /*14e0*/  SHF.R.S32.HI R17, RZ, 0x1f, R19 ;  /* 0x0000001fff117819 */ /* 0x002fe40000011413 */
[----:B--2---:R-:W-:-:S05]  /*14f0*/  IADD3 R4, R4, 0xffffffe, RZ ;  /* 0x0ffffffe04047810 */ /* 0x004fca0007ffe0ff */
        /* <DEDUP_REMOVED lines=44> */
.L_x_3604:
        /* <DEDUP_REMOVED lines=36> */
[----:B------:R-:W-:Y:S02]  /*1a00*/  SHF.R.S32.HI R15, RZ, 0x1f, R14 ;  /* 0x0000001fff0f7819 */ /* 0x000fe4000001140e */
[----:B-----5:R-:W-:-:S05]  /*1a10*/  SHF.R.S32.HI R19, RZ, 0x1f, R12 ;  /* 0x0000001fff137819 */ /* 0x020fca000001140c */
[----:B------:R-:W3:Y:S01]  /*1a20*/  LDC.64 R4, c[0x0][0x230] ;  /* 0x00008c00ff047b82 */ /* 0x000ee20000000a00 */
[-C--:B-1----:R-:W-:Y:S02]  /*1a30*/  IMAD R15, R15, R166.reuse, RZ ;  /* 0x000000a60f0f7224 */ /* 0x082fe400078e02ff */
        /* <DEDUP_REMOVED lines=8> */
.L_x_3606:
[----:B------:R-:W-:Y:S01]  /*1ac0*/  MOV R18, R10 ;  /* 0x0000000a00127202 */ /* 0x000fe20000000f00 */
[----:B------:R-:W-:Y:S01]  /*1ad0*/  IMAD R4, R17, R166, RZ ;  /* 0x000000a611047224 */ /* 0x000fe200078e02ff */
[----:B------:R-:W-:Y:S02]  /*1ae0*/  MOV R19, R5 ;  /* 0x0000000500137202 */ /* 0x000fe40000000f00 */
[----:B------:R-:W-:Y:S01]  /*1af0*/  @!P0 LOP3.LUT R0, RZ, R13, RZ, 0x33, !PT ;  /* 0x0000000dff008212 */ /* 0x000fe200078e33ff */
[----:B------:R-:W-:Y:S01]  /*1b00*/  IMAD R4, R167, R7, R4 ;  /* 0x00000007a7047224 */ /* 0x000fe200078e0204 */
[----:B------:R-:W-:Y:S01]  /*1b10*/  @P4 IADD3 R11, R14, R11, RZ ;  /* 0x0000000b0e0b4210 */ /* 0x000fe20007ffe0ff */
[----:B------:R-:W-:Y:S01]  /*1b20*/  IMAD.WIDE.U32 R18, R166, R7, R18 ;  /* 0x00000007a6127225 */ /* 0x000fe200078e0012 */
[----:B------:R-:W-:-:S03]  /*1b30*/  SHF.R.S32.HI R5, RZ, 0x1f, R0 ;  /* 0x0000001fff057819 */ /* 0x000fc60000011400 */
        /* <DEDUP_REMOVED lines=22> */
[----:B------:R-:W-:Y:S02]  /*1ca0*/  IADD3 R11, R3, R11, RZ ;  /* 0x0000000b030b7210 */ /* 0x000fe40007ffe0ff */
[----:B------:R-:W-:-:S07]  /*1cb0*/  MOV R10, R2 ;  /* 0x00000002000a7202 */ /* 0x000fce0000000f00 */
.L_x_3605:
[----:B------:R1:W5:Y:S01]  /*1cc0*/  @P5 LDG.E R48, desc[UR6][R162.64] ;  /* 0x00000006a2305981 */ /* 0x000362000c1e1900 */
[----:B------:R-:W-:Y:S01]  /*1cd0*/  SHF.R.S32.HI R149, RZ, 0x1f, R124 ;  /* 0x0000001fff957819 */ /* 0x000fe2000001147c */
[----:B------:R-:W-:Y:S01]  /*1ce0*/  ULDC.64 UR10, c[0x0][0x268] ;  /* 0x00009a00000a7ab9 */ /* 0x000fe20000000a00 */
[----:B------:R-:W-:Y:S01]  /*1cf0*/  ISETP.NE.AND P0, PT, R6, -0x1, PT ;  /* 0xffffffff0600780c */ /* 0x000fe20003f05270 */
[----:B------:R-:W-:Y:S01]  /*1d00*/  ULDC UR5, c[0x0][0x2d0] ;  /* 0x0000b40000057ab9 */ /* 0x000fe20000000800 */
[CC--:B------:R-:W-:Y:S01]  /*1d10*/  LEA.HI R15, R149.reuse, R124.reuse, RZ, 0x4 ;  /* 0x0000007c950f7211 */ /* 0x0c0fe200078f20ff */
[----:B------:R-:W2:Y:S01]  /*1d20*/  LDC.64 R164, c[0x0][0x250] ;  /* 0x00009400ffa47b82 */ /* 0x000ea20000000a00 */
[----:B------:R-:W-:Y:S01]  /*1d30*/  LEA.HI R9, R149, R124, RZ, 0x3 ;  /* 0x0000007c95097211 */ /* 0x000fe200078f18ff */
[----:B------:R-:W-:Y:S01]  /*1d40*/  IMAD.MOV.U32 R46, RZ, RZ, 0x10 ;  /* 0x00000010ff2e7424 */ /* 0x000fe200078e00ff */
[----:B------:R-:W-:Y:S01]  /*1d50*/  SHF.R.S32.HI R64, RZ, 0x4, R15 ;  /* 0x00000004ff407819 */ /* 0x000fe2000001140f */
[----:B------:R-:W-:Y:S01]  /*1d60*/  IMAD.MOV.U32 R45, RZ, RZ, 0x20 ;  /* 0x00000020ff2d7424 */ /* 0x000fe200078e00ff */
[----:B------:R-:W-:Y:S01]  /*1d70*/  SHF.R.S32.HI R154, RZ, 0x3, R9 ;  /* 0x00000003ff9a7819 */ /* 0x000fe20000011409 */
[----:B------:R-:W-:Y:S01]  /*1d80*/  IMAD.SHL.U32 R201, R166, 0x10, RZ ;  /* 0x00000010a6c97824 */ /* 0x000fe200078e00ff */
[----:B------:R-:W-:Y:S01]  /*1d90*/  LOP3.LUT R9, R9, 0xfffffff8, RZ, 0xc0, !PT ;  /* 0xfffffff809097812 */ /* 0x000fe200078ec0ff */
[----:B------:R-:W3:Y:S01]  /*1da0*/  LDC R147, c[0x0][0x2e0] ;  /* 0x0000b800ff937b82 */ /* 0x000ee20000000800 */
[C---:B------:R-:W-:Y:S01]  /*1db0*/  LEA.HI R3, R15.reuse, R64, RZ, 0x1 ;  /* 0x000000400f037211 */ /* 0x040fe200078f08ff */
[----:B------:R-:W-:Y:S01]  /*1dc0*/  IMAD.SHL.U32 R23, R154, 0x40, RZ ;  /* 0x000000409a177824 */ /* 0x000fe200078e00ff */
[----:B------:R-:W-:Y:S01]  /*1dd0*/  LOP3.LUT R15, R15, 0xfffffff0, RZ, 0xc0, !PT ;  /* 0xfffffff00f0f7812 */ /* 0x000fe200078ec0ff */
[----:B------:R-:W-:Y:S01]  /*1de0*/  IMAD.IADD R62, R124, 0x1, -R9 ;  /* 0x000000017c3e7824 */ /* 0x000fe200078e0a09 */
[----:B------:R-:W-:-:S02]  /*1df0*/  LOP3.LUT R3, R3, 0xfffffffe, RZ, 0xc0, !PT ;  /* 0xfffffffe03037812 */ /* 0x000fc400078ec0ff */
[----:B------:R-:W-:Y:S01]  /*1e00*/  LOP3.LUT R23, R23, 0x1c0, RZ, 0xc0, !PT ;  /* 0x000001c017177812 */ /* 0x000fe200078ec0ff */
[----:B------:R-:W-:Y:S01]  /*1e10*/  IMAD.SHL.U32 R14, R62, 0x8, RZ ;  /* 0x000000083e0e7824 */ /* 0x000fe200078e00ff */
[----:B------:R-:W4:Y:S01]  /*1e20*/  @!P0 LDC.64 R8, c[0x0][0x228] ;  /* 0x00008a00ff088b82 */ /* 0x000f220000000a00 */
[----:B------:R-:W-:Y:S01]  /*1e30*/  IMAD.IADD R64, R64, 0x1, -R3 ;  /* 0x0000000140407824 */ /* 0x000fe200078e0a03 */
[----:B------:R-:W-:Y:S01]  /*1e40*/  SHF.R.U32.HI R150, RZ, 0x3, R23 ;  /* 0x00000003ff967819 */ /* 0x000fe20000011617 */
[----:B------:R-:W-:Y:S01]  /*1e50*/  IMAD.IADD R16, R124, 0x1, -R15 ;  /* 0x000000017c107824 */ /* 0x000fe200078e0a0f */
[----:B------:R-:W-:Y:S01]  /*1e60*/  IADD3 R26, P1, R14, R10, RZ ;  /* 0x0000000a0e1a7210 */ /* 0x000fe20007f3e0ff */
[----:B------:R-:W-:Y:S01]  /*1e70*/  IMAD.SHL.U32 R143, R62, 0x4, RZ ;  /* 0x000000043e8f7824 */ /* 0x000fe200078e00ff */
[--C-:B------:R-:W-:Y:S01]  /*1e80*/  SHF.R.S32.HI R15, RZ, 0x1f, R14.reuse ;  /* 0x0000001fff0f7819 */ /* 0x100fe2000001140e */
[----:B--2---:R-:W-:Y:S01]  /*1e90*/  IMAD.SHL.U32 R199, R164, 0x10, RZ ;  /* 0x00000010a4c77824 */ /* 0x004fe200078e00ff */
[----:B------:R-:W2:Y:S01]  /*1ea0*/  LDC.64 R2, c[0x0][0x240] ;  /* 0x00009000ff027b82 */ /* 0x000ea20000000a00 */
[----:B------:R-:W-:Y:S01]  /*1eb0*/  LOP3.LUT R21, R23, 0x38, R14, 0xf8, !PT ;  /* 0x0000003817157812 */ /* 0x000fe200078ef80e */
[----:B------:R-:W-:Y:S01]  /*1ec0*/  IMAD R23, R5, UR10, RZ ;  /* 0x0000000a05177c24 */ /* 0x000fe2000f8e02ff */
[C---:B------:R-:W-:Y:S01]  /*1ed0*/  ISETP.GE.AND P2, PT, R14.reuse, UR5, PT ;  /* 0x000000050e007c0c */ /* 0x040fe2000bf46270 */
[----:B------:R-:W-:Y:S01]  /*1ee0*/  IMAD.X R27, R15, 0x1, R11, P1 ;  /* 0x000000010f1b7824 */ /* 0x000fe200008e060b */
[----:B------:R-:W-:Y:S01]  /*1ef0*/  LOP3.LUT R150, R21, R150, RZ, 0x3c, !PT ;  /* 0x0000009615967212 */ /* 0x000fe200078e3cff */
[----:B------:R-:W-:Y:S01]  /*1f00*/  VIADD R11, R14, 0x40 ;  /* 0x000000400e0b7836 */ /* 0x000fe20000000000 */
[----:B------:R-:W-:Y:S01]  /*1f10*/  SHF.R.S32.HI R21, RZ, 0x1f, R16 ;  /* 0x0000001fff157819 */ /* 0x000fe20000011410 */
[C---:B------:R-:W-:Y:S01]  /*1f20*/  IMAD R138, R0.reuse, UR11, R23 ;  /* 0x0000000b008a7c24 */ /* 0x040fe2000f8e0217 */
[----:B------:R-:W-:Y:S01]  /*1f30*/  LEA.HI R23, R149, R124, RZ, 0x6 ;  /* 0x0000007c95177211 */ /* 0x000fe200078f30ff */
[----:B------:R-:W-:Y:S01]  /*1f40*/  IMAD.WIDE.U32 R26, R0, UR10, R26 ;  /* 0x0000000a001a7c25 */ /* 0x000fe2000f8e001a */
[----:B-----5:R-:W-:Y:S01]  /*1f50*/  LEA.HI R12, R21, R16, RZ, 0x3 ;  /* 0x00000010150c7211 */ /* 0x020fe200078f18ff */
[----:B------:R-:W-:Y:S01]  /*1f60*/  ULDC.64 UR10, c[0x0][0x258] ;  /* 0x00009600000a7ab9 */ /* 0x000fe20000000a00 */
[----:B------:R-:W-:Y:S01]  /*1f70*/  ISETP.GE.AND P1, PT, R11, UR5, PT ;  /* 0x000000050b007c0c */ /* 0x000fe2000bf26270 */
[----:B------:R-:W-:Y:S01]  /*1f80*/  IMAD.SHL.U32 R23, R23, 0x8, RZ ;  /* 0x0000000817177824 */ /* 0x000fe200078e00ff */
[----:B------:R-:W-:Y:S01]  /*1f90*/  LOP3.LUT R21, R12, 0xfffffff8, RZ, 0xc0, !PT ;  /* 0xfffffff80c157812 */ /* 0x000fe200078ec0ff */
[----:B----4-:R-:W-:Y:S01]  /*1fa0*/  @!P0 IMAD R10, R123, R8, RZ ;  /* 0x000000087b0a8224 */ /* 0x010fe200078e02ff */
[----:B------:R-:W-:Y:S01]  /*1fb0*/  SEL R148, RZ, 0xffffffff, P1 ;  /* 0xffffffffff947807 */ /* 0x000fe20000800000 */
[----:B------:R-:W-:Y:S01]  /*1fc0*/  IMAD.IADD R139, R27, 0x1, R138 ;  /* 0x000000011b8b7824 */ /* 0x000fe200078e028a */
[----:B------:R-:W-:Y:S01]  /*1fd0*/  LOP3.LUT R150, R150, 0xfffffe00, R23, 0xf8, !PT ;  /* 0xfffffe0096967812 */ /* 0x000fe200078ef817 */
[----:B------:R-:W-:Y:S01]  /*1fe0*/  IMAD.IADD R16, R16, 0x1, -R21 ;  /* 0x0000000110107824 */ /* 0x000fe200078e0a15 */
[----:B------:R-:W-:Y:S01]  /*1ff0*/  SEL R21, RZ, 0x1, P2 ;  /* 0x00000001ff157807 */ /* 0x000fe20001000000 */
[----:B------:R-:W-:Y:S01]  /*2000*/  IMAD.SHL.U32 R148, R148, 0x2, RZ ;  /* 0x0000000294947824 */ /* 0x000fe200078e00ff */
[----:B------:R-:W-:Y:S01]  /*2010*/  SHF.R.S32.HI R155, RZ, 0x1f, R154 ;  /* 0x0000001fff9b7819 */ /* 0x000fe2000001149a */
[----:B--2---:R-:W-:Y:S01]  /*2020*/  @P0 IMAD.WIDE.U32 R22, R6, R2, RZ ;  /* 0x0000000206160225 */ /* 0x004fe200078e00ff */
[----:B---3--:R-:W-:-:S02]  /*2030*/  LEA.HI R147, R147, R147, RZ, 0x1 ;  /* 0x0000009393937211 */ /* 0x008fc400078f08ff */
[----:B------:R-:W-:Y:S01]  /*2040*/  LOP3.LUT R148, R148, 0x2, R21, 0xe2, !PT ;  /* 0x0000000294947812 */ /* 0x000fe200078ee215 */
[----:B------:R-:W-:Y:S01]  /*2050*/  @P0 IMAD R21, R6, R3, R23 ;  /* 0x0000000306150224 */ /* 0x000fe200078e0217 */
[----:B------:R-:W-:Y:S01]  /*2060*/  SHF.R.S32.HI R145, RZ, 0x1, R147 ;  /* 0x00000001ff917819 */ /* 0x000fe20000011493 */
[----:B------:R-:W-:Y:S01]  /*2070*/  @P0 IMAD.MOV.U32 R6, RZ, RZ, R22 ;  /* 0x000000ffff060224 */ /* 0x000fe200078e0016 */
[----:B------:R-:W-:Y:S01]  /*2080*/  SHF.R.S32.HI R157, RZ, 0x1f, R156 ;  /* 0x0000001fff9d7819 */ /* 0x000fe2000001149c */
[----:B------:R-:W-:Y:S01]  /*2090*/  @!P0 IMAD.WIDE.U32 R22, R203, R8, RZ ;  /* 0x00000008cb168225 */ /* 0x000fe200078e00ff */
[----:B------:R-:W-:Y:S02]  /*20a0*/  LEA.HI R149, R149, R124, RZ, 0x5 ;  /* 0x0000007c95957211 */ /* 0x000fe400078f28ff */
[C---:B------:R-:W-:Y:S01]  /*20b0*/  LOP3.LUT P4, RZ, R16.reuse, 0x4, RZ, 0xc0, !PT ;  /* 0x0000000410ff7812 */ /* 0x040fe2000788c0ff */
[----:B------:R-:W-:Y:S01]  /*20c0*/  IMAD.SHL.U32 R8, R16, 0x40, RZ ;  /* 0x0000004010087824 */ /* 0x000fe200078e00ff */
[----:B------:R-:W-:Y:S01]  /*20d0*/  SHF.R.S32.HI R60, RZ, 0x5, R149 ;  /* 0x00000005ff3c7819 */ /* 0x000fe20000011495 */
[----:B------:R-:W-:Y:S01]  /*20e0*/  @!P0 IMAD R9, R203, R9, R10 ;  /* 0x00000009cb098224 */ /* 0x000fe200078e020a */
[----:B------:R-:W-:Y:S01]  /*20f0*/  LOP3.LUT R149, R149, 0xffffffe0, RZ, 0xc0, !PT ;  /* 0xffffffe095957812 */ /* 0x000fe200078ec0ff */
[----:B------:R-:W-:Y:S01]  /*2100*/  @!P0 IMAD.MOV.U32 R6, RZ, RZ, R22 ;  /* 0x000000ffff068224 */ /* 0x000fe200078e0016 */
[----:B------:R-:W-:Y:S01]  /*2110*/  LOP3.LUT R8, R8, 0x1c0, RZ, 0xc0, !PT ;  /* 0x000001c008087812 */ /* 0x000fe200078ec0ff */
[----:B------:R-:W-:Y:S01]  /*2120*/  IMAD.SHL.U32 R27, R64, 0x8, RZ ;  /* 0x00000008401b7824 */ /* 0x000fe200078e00ff */
[----:B------:R-:W-:Y:S01]  /*2130*/  LOP3.LUT P2, RZ, R16, 0x2, RZ, 0xc0, !PT ;  /* 0x0000000210ff7812 */ /* 0x000fe2000784c0ff */
[----:B------:R-:W-:Y:S01]  /*2140*/  @!P0 IMAD.IADD R21, R23, 0x1, R9 ;  /* 0x0000000117158824 */ /* 0x000fe200078e0209 */
[----:B------:R-:W-:Y:S01]  /*2150*/  IADD3 R20, P0, R14, R6, RZ ;  /* 0x000000060e147210 */ /* 0x000fe20007f1e0ff */
[----:B------:R-:W-:Y:S01]  /*2160*/  IMAD.WIDE R24, R25, 0x40, R154 ;  /* 0x0000004019187825 */ /* 0x000fe200078e029a */
[----:B------:R-:W-:-:S02]  /*2170*/  LOP3.LUT R9, R8, 0x8, R27, 0xf8, !PT ;  /* 0x0000000808097812 */ /* 0x000fc400078ef81b */
[----:B------:R-:W-:Y:S01]  /*2180*/  SHF.R.U32.HI R8, RZ, 0x3, R8 ;  /* 0x00000003ff087819 */ /* 0x000fe20000011608 */
[----:B------:R-:W-:Y:S01]  /*2190*/  IMAD.X R21, R15, 0x1, R21, P0 ;  /* 0x000000010f157824 */ /* 0x000fe200000e0615 */
[----:B------:R-:W-:Y:S01]  /*21a0*/  SHF.L.U64.HI R200, R166, 0x4, R167 ;  /* 0x00000004a6c87819 */ /* 0x000fe200000102a7 */
[----:B------:R-:W-:Y:S01]  /*21b0*/  IMAD R6, R25, R2, RZ ;  /* 0x0000000219067224 */ /* 0x000fe200078e02ff */
[----:B------:R-:W-:Y:S01]  /*21c0*/  LOP3.LUT R8, R9, R8, RZ, 0x3c, !PT ;  /* 0x0000000809087212 */ /* 0x000fe200078e3cff */
[----:B------:R-:W-:Y:S01]  /*21d0*/  IMAD.WIDE.U32 R158, R24, R2, R20 ;  /* 0x00000002189e7225 */ /* 0x000fe200078e0014 */
[----:B------:R-:W-:Y:S02]  /*21e0*/  IADD3 R9, P0, R154, R19, RZ ;  /* 0x000000139a097210 */ /* 0x000fe40007f1e0ff */
[----:B------:R-:W-:Y:S01]  /*21f0*/  SHF.L.U64.HI R198, R164, 0x4, R165 ;  /* 0x00000004a4c67819 */ /* 0x000fe200000102a5 */
[----:B------:R-:W-:Y:S01]  /*2200*/  IMAD.MOV.U32 R138, RZ, RZ, R26 ;  /* 0x000000ffff8a7224 */ /* 0x000fe200078e001a */
[----:B------:R-:W-:Y:S01]  /*2210*/  SEL R46, R46, 0xfffffff0, !P2 ;  /* 0xfffffff02e2e7807 */ /* 0x000fe20005000000 */
[----:B------:R-:W-:Y:S01]  /*2220*/  IMAD.X R17, R155, 0x1, R17, P0 ;  /* 0x000000019b117824 */ /* 0x000fe200000e0611 */
[----:B------:R-:W-:Y:S01]  /*2230*/  IADD3 R152, P0, R14, R4, RZ ;  /* 0x000000040e987210 */ /* 0x000fe20007f1e0ff */
[----:B------:R-:W-:Y:S01]  /*2240*/  IMAD R6, R24, R3, R6 ;  /* 0x0000000318067224 */ /* 0x000fe200078e0206 */
[----:B------:R-:W-:Y:S01]  /*2250*/  SEL R45, R45, 0xffffffe0, !P4 ;  /* 0xffffffe02d2d7807 */ /* 0x000fe20006000000 */
[----:B------:R-:W-:-:S02]  /*2260*/  IMAD R2, R17, R164, RZ ;  /* 0x000000a411027224 */ /* 0x000fc400078e02ff */
[----:B------:R-:W-:-:S04]  /*2270*/  IMAD.WIDE.U32 R138, R9, R164, R138 ;  /* 0x000000a4098a7225 */ /* 0x000fc800078e008a */
[----:B------:R-:W-:Y:S01]  /*2280*/  IMAD R3, R9, R165, R2 ;  /* 0x000000a509037224 */ /* 0x000fe200078e0202 */
[----:B------:R-:W-:Y:S01]  /*2290*/  SHF.R.S32.HI R9, RZ, 0x1f, R66 ;  /* 0x0000001fff097819 */ /* 0x000fe20000011442 */
[----:B------:R-:W-:Y:S02]  /*22a0*/  IMAD.X R153, R15, 0x1, R13, P0 ;  /* 0x000000010f997824 */ /* 0x000fe400000e060d */
[----:B------:R-:W-:Y:S01]  /*22b0*/  VIADD R10, R14, 0x80 ;  /* 0x000000800e0a7836 */ /* 0x000fe20000000000 */
[----:B------:R-:W-:Y:S01]  /*22c0*/  LEA.HI R2, R9, R66, RZ, 0x6 ;  /* 0x0000004209027211 */ /* 0x000fe200078f30ff */
[----:B------:R-:W-:Y:S02]  /*22d0*/  IMAD R144, R154, R145, R143 ;  /* 0x000000919a907224 */ /* 0x000fe400078e028f */
[----:B------:R-:W-:Y:S01]  /*22e0*/  IMAD.IADD R159, R159, 0x1, R6 ;  /* 0x000000019f9f7824 */ /* 0x000fe200078e0206 */
[----:B------:R-:W-:Y:S01]  /*22f0*/  SHF.R.S32.HI R2, RZ, 0x6, R2 ;  /* 0x00000006ff027819 */ /* 0x000fe20000011402 */
[----:B------:R-:W-:Y:S01]  /*2300*/  IMAD R161, R157, UR10, RZ ;  /* 0x0000000a9da17c24 */ /* 0x000fe2000f8e02ff */
[----:B------:R-:W-:Y:S01]  /*2310*/  ISETP.GE.AND P1, PT, R10, UR5, PT ;  /* 0x000000050a007c0c */ /* 0x000fe2000bf26270 */
[----:B------:R-:W-:Y:S01]  /*2320*/  IMAD R151, R155, R166, RZ ;  /* 0x000000a69b977224 */ /* 0x000fe200078e02ff */
[----:B------:R-:W-:Y:S01]  /*2330*/  VIMNMX R65, R197, R2, !PT ;  /* 0x00000002c5417248 */ /* 0x000fe20007fe0100 */
[----:B------:R-:W-:Y:S01]  /*2340*/  IMAD.SHL.U32 R47, R12, 0x40, RZ ;  /* 0x000000400c2f7824 */ /* 0x000fe200078e00ff */
[----:B------:R-:W-:Y:S01]  /*2350*/  SEL R23, RZ, 0x4, P1 ;  /* 0x00000004ff177807 */ /* 0x000fe20000800000 */
[----:B------:R-:W-:Y:S01]  /*2360*/  IMAD.IADD R143, R143, 0x1, R144 ;  /* 0x000000018f8f7824 */ /* 0x000fe200078e0290 */
[----:B------:R-:W-:Y:S01]  /*2370*/  ISETP.GT.AND P0, PT, R136, R65, PT ;  /* 0x000000418800720c */ /* 0x000fe20003f04270 */
[----:B------:R-:W-:Y:S01]  /*2380*/  IMAD R161, R156, UR11, R161 ;  /* 0x0000000b9ca17c24 */ /* 0x000fe2000f8e02a1 */
[----:B------:R-:W-:Y:S01]  /*2390*/  LOP3.LUT R148, R148, R23, RZ, 0xfc, !PT ;  /* 0x0000001794947212 */ /* 0x000fe200078efcff */
[----:B------:R-:W-:Y:S01]  /*23a0*/  IMAD.WIDE.U32 R158, R156, UR10, R158 ;  /* 0x0000000a9c9e7c25 */ /* 0x000fe2000f8e009e */
[----:B------:R-:W-:-:S02]  /*23b0*/  LOP3.LUT R47, R8, 0xfffffe00, R47, 0xf8, !PT ;  /* 0xfffffe00082f7812 */ /* 0x000fc400078ef82f */
[----:B------:R-:W-:Y:S01]  /*23c0*/  SHF.R.S32.HI R122, RZ, 0x1f, R144 ;  /* 0x0000001fff7a7819 */ /* 0x000fe20000011490 */
[C---:B------:R-:W-:Y:S01]  /*23d0*/  IMAD R151, R154.reuse, R167, R151 ;  /* 0x000000a79a977224 */ /* 0x040fe200078e0297 */
[----:B------:R-:W-:Y:S01]  /*23e0*/  SHF.R.S32.HI R121, RZ, 0x1f, R143 ;  /* 0x0000001fff797819 */ /* 0x000fe2000001148f */
[----:B------:R-:W-:-:S04]  /*23f0*/  IMAD.WIDE.U32 R152, R154, R166, R152 ;  /* 0x000000a69a987225 */ /* 0x000fc800078e0098 */
[----:B------:R-:W-:Y:S02]  /*2400*/  IMAD.IADD R149, R124, 0x1, -R149 ;  /* 0x000000017c957824 */ /* 0x000fe400078e0a95 */
[----:B------:R-:W-:Y:S02]  /*2410*/  IMAD.SHL.U32 R146, R145, 0x10, RZ ;  /* 0x0000001091927824 */ /* 0x000fe400078e00ff */
[----:B------:R-:W-:Y:S02]  /*2420*/  IMAD.IADD R151, R153, 0x1, R151 ;  /* 0x0000000199977824 */ /* 0x000fe400078e0297 */
        /* <DEDUP_REMOVED lines=14> */
[----:B------:R-:W-:Y:S01]  /*2510*/  LOP3.LUT R135, R148, 0xffff, RZ, 0xc0, !PT ;  /* 0x0000ffff94877812 */ /* 0x000fe200078ec0ff */
[----:B------:R-:W-:Y:S01]  /*2520*/  ULDC UR4, c[0x0][0x2e0] ;  /* 0x0000b80000047ab9 */ /* 0x000fe20000000800 */
[----:B------:R-:W-:Y:S01]  /*2530*/  IADD3.X R3, R3, R155, ~R8, P1, P0 ;  /* 0x0000009b03037210 */ /* 0x000fe20000fe0c08 */
        /* <DEDUP_REMOVED lines=13> */
[C-C-:B-1----:R-:W-:Y:S01]  /*2610*/  SHF.L.U64.HI R67, R70.reuse, 0x4, R71.reuse ;  /* 0x0000000446437819 */ /* 0x142fe20000010247 */
[-C--:B------:R-:W-:Y:S01]  /*2620*/  IMAD R2, R3, R70.reuse, RZ ;  /* 0x0000004603027224 */ /* 0x080fe200078e02ff */
[----:B------:R-:W-:Y:S01]  /*2630*/  SHF.L.U64.HI R69, R70, 0x5, R71 ;  /* 0x0000000546457819 */ /* 0x000fe20000010247 */
[----:B------:R-:W-:Y:S01]  /*2640*/  IMAD.WIDE.U32 R16, R6, R70, R16 ;  /* 0x0000004606107225 */ /* 0x000fe200078e0010 */
[C---:B------:R-:W-:Y:S01]  /*2650*/  LOP3.LUT R140, R135.reuse, 0x2, RZ, 0xc0, !PT ;  /* 0x00000002878c7812 */ /* 0x040fe200078ec0ff */
[----:B------:R-:W-:Y:S01]  /*2660*/  USHF.L.U64.HI UR21, UR22, 0x1, UR21 ;  /* 0x0000000116157899 */ /* 0x000fe20008010215 */
[----:B------:R-:W-:Y:S01]  /*2670*/  IADD3 R133, R154, 0x30, RZ ;  /* 0x000000309a857810 */ /* 0x000fe20007ffe0ff */
[C---:B------:R-:W-:Y:S01]  /*2680*/  IMAD R9, R6.reuse, UR11, R9 ;  /* 0x0000000b06097c24 */ /* 0x040fe2000f8e0209 */
[----:B------:R-:W-:Y:S01]  /*2690*/  MOV R8, R16 ;  /* 0x0000001000087202 */ /* 0x000fe20000000f00 */
[C---:B------:R-:W-:Y:S01]  /*26a0*/  IMAD.WIDE.U32 R12, R6.reuse, UR10, R12 ;  /* 0x0000000a060c7c25 */ /* 0x040fe2000f8e000c */
[----:B------:R-:W-:Y:S01]  /*26b0*/  SHF.R.S32.HI R120, RZ, 0x1f, R146 ;  /* 0x0000001fff787819 */ /* 0x000fe20000011492 */
[----:B------:R-:W-:Y:S01]  /*26c0*/  ULDC.U8 UR25, c[0x0][0x3c3] ;  /* 0x0000f0c000197ab9 */ /* 0x000fe20000000000 */
[----:B------:R-:W-:Y:S01]  /*26d0*/  LOP3.LUT R135, R135, 0x4, RZ, 0xc0, !PT ;  /* 0x0000000487877812 */ /* 0x000fe200078ec0ff */
[----:B------:R-:W-:Y:S01]  /*26e0*/  IMAD R2, R6, R71, R2 ;  /* 0x0000004706027224 */ /* 0x000fe200078e0202 */
[----:B------:R-:W-:Y:S01]  /*26f0*/  ULDC UR24, c[0x0][0x2e0] ;  /* 0x0000b80000187ab9 */ /* 0x000fe20000000800 */
[----:B------:R-:W-:Y:S01]  /*2700*/  IMAD.IADD R48, R48, 0x1, R7 ;  /* 0x0000000130307824 */ /* 0x000fe200078e0207 */
[----:B------:R-:W-:Y:S01]  /*2710*/  ULDC UR23, c[0x0][0x2e0] ;  /* 0x0000b80000177ab9 */ /* 0x000fe20000000800 */
[----:B------:R-:W-:Y:S01]  /*2720*/  IMAD.IADD R13, R13, 0x1, R9 ;  /* 0x000000010d0d7824 */ /* 0x000fe200078e0209 */
[----:B------:R-:W-:Y:S01]  /*2730*/  ULDC.64 UR16, c[0x0][0x250] ;  /* 0x0000940000107ab9 */ /* 0x000fe20000000a00 */
[----:B------:R-:W-:Y:S01]  /*2740*/  IMAD.IADD R9, R17, 0x1, R2 ;  /* 0x0000000111097824 */ /* 0x000fe200078e0202 */
[----:B------:R-:W-:Y:S01]  /*2750*/  USHF.L.U32 UR22, UR22, 0x1, URZ ;  /* 0x0000000116167899 */ /* 0x000fe2000800063f */
[----:B------:R-:W-:-:S02]  /*2760*/  IMAD R105, R5, UR14, RZ ;  /* 0x0000000e05697c24 */ /* 0x000fc4000f8e02ff */
[----:B------:R-:W-:Y:S02]  /*2770*/  IMAD R107, R5, UR12, RZ ;  /* 0x0000000c056b7c24 */ /* 0x000fe4000f8e02ff */
[----:B------:R-:W-:Y:S02]  /*2780*/  IMAD.SHL.U32 R96, R165, 0x20, RZ ;  /* 0x00000020a5607824 */ /* 0x000fe400078e00ff */
[----:B------:R-:W-:-:S04]  /*2790*/  IMAD.WIDE.U32 R6, R164, 0x20, RZ ;  /* 0x00000020a4067825 */ /* 0x000fc800078e00ff */
[----:B------:R-:W-:Y:S01]  /*27a0*/  IMAD R48, R145, R48, RZ ;  /* 0x0000003091307224 */ /* 0x000fe200078e02ff */
[----:B------:R-:W-:Y:S01]  /*27b0*/  SHF.L.U32 R97, R6, 0x1, RZ ;  /* 0x0000000106617819 */ /* 0x000fe200000006ff */
[C---:B------:R-:W-:Y:S02]  /*27c0*/  IMAD R105, R0.reuse, UR15, R105 ;  /* 0x0000000f00697c24 */ /* 0x040fe4000f8e0269 */
[C---:B------:R-:W-:Y:S01]  /*27d0*/  IMAD.WIDE.U32 R2, R0.reuse, UR14, R12 ;  /* 0x0000000e00027c25 */ /* 0x040fe2000f8e000c */
[----:B------:R-:W-:Y:S01]  /*27e0*/  ULDC.64 UR14, c[0x0][0x320] ;  /* 0x0000c800000e7ab9 */ /* 0x000fe20000000a00 */
[----:B------:R-:W-:Y:S02]  /*27f0*/  IADD3 R110, P2, R143, R48, RZ ;  /* 0x000000308f6e7210 */ /* 0x000fe40007f5e0ff */
        /* <DEDUP_REMOVED lines=22> */
[----:B------:R-:W-:Y:S01]  /*2960*/  IMAD.SHL.U32 R68, R70, 0x10, RZ ;  /* 0x0000001046447824 */ /* 0x000fe200078e00ff */
[----:B------:R-:W-:Y:S01]  /*2970*/  SHF.L.U64.HI R0, R48, 0x1, R7 ;  /* 0x0000000130007819 */ /* 0x000fe20000010207 */
[----:B------:R-:W-:Y:S01]  /*2980*/  VIADD R129, R146, 0x80 ;  /* 0x0000008092817836 */ /* 0x000fe20000000000 */
[----:B------:R-:W-:Y:S01]  /*2990*/  SHF.L.U32 R48, R48, 0x1, RZ ;  /* 0x0000000130307819 */ /* 0x000fe200000006ff */
[----:B------:R-:W-:Y:S01]  /*29a0*/  VIADD R131, R146, 0x40 ;  /* 0x0000004092837836 */ /* 0x000fe20000000000 */
[----:B------:R-:W-:Y:S01]  /*29b0*/  LEA.HI.X R99, R152, UR13, R151, 0x1, P1 ;  /* 0x0000000d98637c11 */ /* 0x000fe200088f0c97 */
[----:B------:R-:W-:Y:S01]  /*29c0*/  ULDC.64 UR12, c[0x0][0x360] ;  /* 0x0000d800000c7ab9 */ /* 0x000fe20000000a00 */
[----:B------:R-:W-:Y:S01]  /*29d0*/  LEA.HI.X R103, R138, UR11, R134, 0x1, P0 ;  /* 0x0000000b8a677c11 */ /* 0x000fe200080f0c86 */
[----:B------:R-:W-:Y:S01]  /*29e0*/  ULDC.64 UR10, c[0x0][0x358] ;  /* 0x0000d600000a7ab9 */ /* 0x000fe20000000a00 */
[----:B------:R-:W-:Y:S01]  /*29f0*/  IADD3 R16, P1, R48, UR12, RZ ;  /* 0x0000000c30107c10 */ /* 0x000fe2000ff3e0ff */
[----:B------:R-:W-:Y:S01]  /*2a00*/  IMAD.IADD R128, R146, 0x1, R131 ;  /* 0x0000000192807824 */ /* 0x000fe200078e0283 */
[----:B------:R-:W-:Y:S01]  /*2a10*/  IADD3 R48, P0, R48, UR10, RZ ;  /* 0x0000000a30307c10 */ /* 0x000fe2000ff1e0ff */
[----:B------:R-:W-:Y:S01]  /*2a20*/  IMAD.SHL.U32 R3, R167, 0x20, RZ ;  /* 0x00000020a7037824 */ /* 0x000fe200078e00ff */
[----:B------:R-:W-:Y:S01]  /*2a30*/  IADD3.X R17, R0, UR13, RZ, P1, !PT ;  /* 0x0000000d00117c10 */ /* 0x000fe20008ffe4ff */
[----:B------:R-:W-:Y:S01]  /*2a40*/  IMAD.WIDE.U32 R166, R166, 0x20, RZ ;  /* 0x00000020a6a67825 */ /* 0x000fe200078e00ff */
[----:B------:R-:W-:Y:S01]  /*2a50*/  IADD3.X R49, R0, UR11, RZ, P0, !PT ;  /* 0x0000000b00317c10 */ /* 0x000fe200087fe4ff */
[----:B------:R-:W-:Y:S01]  /*2a60*/  USHF.L.U64.HI UR26, UR20, 0x1, UR15 ;  /* 0x00000001141a7899 */ /* 0x000fe2000801020f */
[----:B------:R-:W-:Y:S01]  /*2a70*/  IADD3 R84, P0, R201, 0x80, RZ ;  /* 0x00000080c9547810 */ /* 0x000fe20007f1e0ff */
[----:B------:R-:W-:Y:S01]  /*2a80*/  IMAD R5, R165, 0x60, RZ ;  /* 0x00000060a5057824 */ /* 0x000fe200078e02ff */
[----:B------:R-:W-:Y:S01]  /*2a90*/  IADD3 R76, P1, R201, 0x40, RZ ;  /* 0x00000040c94c7810 */ /* 0x000fe20007f3e0ff */
[----:B------:R-:W-:Y:S01]  /*2aa0*/  IMAD.SHL.U32 R132, R145, 0x20, RZ ;  /* 0x0000002091847824 */ /* 0x000fe200078e00ff */
[C---:B------:R-:W-:Y:S01]  /*2ab0*/  IADD3 R108, P4, R110.reuse, UR12, RZ ;  /* 0x0000000c6e6c7c10 */ /* 0x040fe2000ff9e0ff */
[--C-:B------:R-:W-:Y:S01]  /*2ac0*/  IMAD.X R85, RZ, RZ, R200.reuse, P0 ;  /* 0x000000ffff557224 */ /* 0x100fe200000e06c8 */
[----:B------:R-:W-:Y:S01]  /*2ad0*/  IADD3 R86, P0, R201, R84, RZ ;  /* 0x00000054c9567210 */ /* 0x000fe20007f1e0ff */
[----:B------:R-:W-:Y:S01]  /*2ae0*/  IMAD.X R77, RZ, RZ, R200, P1 ;  /* 0x000000ffff4d7224 */ /* 0x000fe200008e06c8 */
[----:B------:R-:W-:Y:S01]  /*2af0*/  IADD3 R110, P2, R110, UR10, RZ ;  /* 0x0000000a6e6e7c10 */ /* 0x000fe2000ff5e0ff */
[----:B------:R-:W-:Y:S01]  /*2b00*/  IMAD R130, R145, 0x30, RZ ;  /* 0x0000003091827824 */ /* 0x000fe200078e02ff */
[----:B------:R-:W-:Y:S01]  /*2b10*/  IADD3 R78, P1, R201, R76, RZ ;  /* 0x0000004cc94e7210 */ /* 0x000fe20007f3e0ff */
[----:B------:R-:W-:Y:S01]  /*2b20*/  IMAD.X R87, R200, 0x1, R85, P0 ;  /* 0x00000001c8577824 */ /* 0x000fe200000e0655 */
[C---:B------:R-:W-:Y:S01]  /*2b30*/  IADD3.X R109, R111.reuse, UR13, RZ, P4, !PT ;  /* 0x0000000d6f6d7c10 */ /* 0x040fe2000a7fe4ff */
[----:B------:R-:W-:Y:S01]  /*2b40*/  IMAD.IADD R126, R146, 0x1, R128 ;  /* 0x00000001927e7824 */ /* 0x000fe200078e0280 */
[----:B------:R-:W-:Y:S01]  /*2b50*/  IADD3.X R111, R111, UR11, RZ, P2, !PT ;  /* 0x0000000b6f6f7c10 */ /* 0x000fe200097fe4ff */
[----:B------:R-:W-:Y:S01]  /*2b60*/  IMAD.X R79, R200, 0x1, R77, P1 ;  /* 0x00000001c84f7824 */ /* 0x000fe200008e064d */
[C---:B------:R-:W-:Y:S01]  /*2b70*/  IADD3 R95, P0, R201.reuse, R86, RZ ;  /* 0x00000056c95f7210 */ /* 0x040fe20007f1e0ff */
[----:B------:R-:W-:Y:S01]  /*2b80*/  IMAD.WIDE.U32 R164, R164, 0x60, RZ ;  /* 0x00000060a4a47825 */ /* 0x000fe200078e00ff */
[----:B------:R-:W-:Y:S01]  /*2b90*/  IADD3 R81, P2, R68, 0x80, RZ ;  /* 0x0000008044517810 */ /* 0x000fe20007f5e0ff */
[----:B------:R-:W-:Y:S01]  /*2ba0*/  UIADD3 UR28, UR19, UR14, URZ ;  /* 0x0000000e131c7290 */ /* 0x000fe2000fffe03f */
[----:B------:R-:W-:Y:S01]  /*2bb0*/  IADD3 R91, P1, R201, R78, RZ ;  /* 0x0000004ec95b7210 */ /* 0x000fe20007f3e0ff */
[----:B------:R-:W-:Y:S01]  /*2bc0*/  IMAD.X R94, R200, 0x1, R87, P0 ;  /* 0x00000001c85e7824 */ /* 0x000fe200000e0657 */
[----:B------:R-:W-:Y:S01]  /*2bd0*/  IADD3 R73, P4, R68, 0x40, RZ ;  /* 0x0000004044497810 */ /* 0x000fe20007f9e0ff */
[--C-:B------:R-:W-:Y:S01]  /*2be0*/  IMAD.X R80, RZ, RZ, R67.reuse, P2 ;  /* 0x000000ffff507224 */ /* 0x100fe200010e0643 */
[----:B------:R-:W-:Y:S01]  /*2bf0*/  IADD3 R127, R146, R129, RZ ;  /* 0x00000081927f7210 */ /* 0x000fe20007ffe0ff */
[----:B------:R-:W-:Y:S01]  /*2c00*/  IMAD.SHL.U32 R70, R70, 0x20, RZ ;  /* 0x0000002046467824 */ /* 0x000fe200078e00ff */
[----:B------:R-:W-:Y:S01]  /*2c10*/  IADD3.X R90, R200, R79, RZ, P1, !PT ;  /* 0x0000004fc85a7210 */ /* 0x000fe20000ffe4ff */
[----:B------:R-:W-:Y:S01]  /*2c20*/  IMAD.X R72, RZ, RZ, R67, P4 ;  /* 0x000000ffff487224 */ /* 0x000fe200020e0643 */
[-C--:B------:R-:W-:Y:S01]  /*2c30*/  IADD3 R75, P1, R73, R68.reuse, RZ ;  /* 0x00000044494b7210 */ /* 0x080fe20007f3e0ff */
[----:B------:R-:W-:Y:S01]  /*2c40*/  IMAD.IADD R125, R146, 0x1, R127 ;  /* 0x00000001927d7824 */ /* 0x000fe200078e027f */
[-C--:B------:R-:W-:Y:S01]  /*2c50*/  IADD3 R83, P0, R81, R68.reuse, RZ ;  /* 0x0000004451537210 */ /* 0x080fe20007f1e0ff */
[----:B------:R-:W-:Y:S01]  /*2c60*/  VIADD R141, R154, 0x10 ;  /* 0x000000109a8d7836 */ /* 0x000fe20000000000 */
[-C--:B------:R-:W-:Y:S01]  /*2c70*/  IADD3 R89, P4, R75, R68.reuse, RZ ;  /* 0x000000444b597210 */ /* 0x080fe20007f9e0ff */
[----:B------:R-:W-:Y:S01]  /*2c80*/  IMAD.X R74, R72, 0x1, R67, P1 ;  /* 0x00000001484a7824 */ /* 0x000fe200008e0643 */
[----:B------:R-:W-:Y:S01]  /*2c90*/  IADD3 R93, P2, R83, R68, RZ ;  /* 0x00000044535d7210 */ /* 0x000fe20007f5e0ff */
[----:B------:R-:W-:Y:S01]  /*2ca0*/  VIADD R137, R154, 0x20 ;  /* 0x000000209a897836 */ /* 0x000fe20000000000 */
[----:B------:R-:W-:Y:S01]  /*2cb0*/  IADD3.X R82, R80, R67, RZ, P0, !PT ;  /* 0x0000004350527210 */ /* 0x000fe200007fe4ff */
[----:B------:R-:W-:Y:S01]  /*2cc0*/  IMAD.MOV.U32 R9, RZ, RZ, R136 ;  /* 0x000000ffff097224 */ /* 0x000fe200078e0088 */
[----:B------:R-:W-:Y:S01]  /*2cd0*/  SHF.L.U64.HI R96, R6, 0x1, R96 ;  /* 0x0000000106607819 */ /* 0x000fe20000010260 */
[----:B------:R-:W-:Y:S01]  /*2ce0*/  IMAD.IADD R98, R165, 0x1, R5 ;  /* 0x00000001a5627824 */ /* 0x000fe200078e0205 */
[----:B------:R-:W-:Y:S01]  /*2cf0*/  IADD3 R71, R167, R3, RZ ;  /* 0x00000003a7477210 */ /* 0x000fe20007ffe0ff */
[--C-:B------:R-:W-:Y:S01]  /*2d00*/  IMAD.X R88, R74, 0x1, R67.reuse, P4 ;  /* 0x000000014a587824 */ /* 0x100fe200020e0643 */
        /* <DEDUP_REMOVED lines=11> */
[----:B------:R-:W-:Y:S02]  /*2dc0*/  SHF.R.S32.HI R113, RZ, 0x1f, R126 ;  /* 0x0000001fff717819 */ /* 0x000fe4000001147e */
[----:B------:R-:W-:-:S07]  /*2dd0*/  SHF.R.S32.HI R112, RZ, 0x1f, R125 ;  /* 0x0000001fff707819 */ /* 0x000fce000001147d */
.L_x_3700:
[----:B------:R-:W-:Y:S01]  /*2de0*/  IMAD.SHL.U32 R13, R9, 0x40, RZ ;  /* 0x00000040090d7824 */ /* 0x000fe200078e00ff */
[----:B------:R-:W1:Y:S01]  /*2df0*/  LDC R0, c[0x0][0x340] ;  /* 0x0000d000ff007b82 */ /* 0x000e620000000800 */
[----:B------:R-:W-:Y:S02]  /*2e00*/  BSSY B0, `(.L_x_3608) ;  /* 0x0000013000007945 */ /* 0x000fe40003800000 */
[----:B------:R-:W-:Y:S04]  /*2e10*/  VIADD R12, R13, 0xffffffc0 ;  /* 0xffffffc00d0c7836 */ /* 0x000fe80000000000 */
[--C-:B------:R-:W-:Y:S02]  /*2e20*/  IMAD.IADD R170, R63, 0x1, -R12.reuse ;  /* 0x000000013faa7824 */ /* 0x100fe400078e0a0c */
[----:B------:R-:W-:Y:S03]  /*2e30*/  IMAD.IADD R168, R66, 0x1, -R12 ;  /* 0x0000000142a87824 */ /* 0x000fe600078e0a0c */
[CC--:B------:R-:W-:Y:S02]  /*2e40*/  ISETP.GE.AND P4, PT, R154.reuse, R170.reuse, PT ;  /* 0x000000aa9a00720c */ /* 0x0c0fe40003f86270 */
        /* <DEDUP_REMOVED lines=14> */
.L_x_3609:
[----:B------:R-:W-:Y:S05]  /*2f30*/  BSYNC B0 ;  /* 0x0000000000007941 */ /* 0x000fea0003800000 */
.L_x_3608:
        /* <DEDUP_REMOVED lines=15> */
.L_x_3611:
[----:B------:R-:W-:Y:S05]  /*3030*/  BSYNC B0 ;  /* 0x0000000000007941 */ /* 0x000fea0003800000 */
.L_x_3610:
        /* <DEDUP_REMOVED lines=18> */
.L_x_3613:
[----:B------:R-:W-:Y:S05]  /*3160*/  BSYNC B0 ;  /* 0x0000000000007941 */ /* 0x000fea0003800000 */
.L_x_3612:
        /* <DEDUP_REMOVED lines=17> */
.L_x_3615:
[----:B------:R-:W-:Y:S05]  /*3280*/  BSYNC B0 ;  /* 0x0000000000007941 */ /* 0x000fea0003800000 */
.L_x_3614:
        /* <DEDUP_REMOVED lines=64> */
.L_x_3621:
[----:B------:R-:W-:Y:S05]  /*3690*/  BSYNC B0 ;  /* 0x0000000000007941 */ /* 0x000fea0003800000 */
.L_x_3620:
        /* <DEDUP_REMOVED lines=52> */
.L_x_3623:
[----:B------:R-:W-:Y:S05]  /*39e0*/  BSYNC B0 ;  /* 0x0000000000007941 */ /* 0x000fea0003800000 */
.L_x_3622:
        /* <DEDUP_REMOVED lines=51> */
.L_x_3619:
[----:B------:R-:W-:Y:S05]  /*3d20*/  BSYNC B1 ;  /* 0x0000000000017941 */ /* 0x000fea0003800000 */
.L_x_3618:
        /* <DEDUP_REMOVED lines=70> */
.L_x_3627:
[----:B------:R-:W-:Y:S05]  /*4190*/  BSYNC B0 ;  /* 0x0000000000007941 */ /* 0x000fea0003800000 */
.L_x_3626:
        /* <DEDUP_REMOVED lines=55> */
.L_x_3629:
[----:B------:R-:W-:Y:S05]  /*4510*/  BSYNC B0 ;  /* 0x0000000000007941 */ /* 0x000fea0003800000 */
.L_x_3628:
        /* <DEDUP_REMOVED lines=54> */
.L_x_3625:
[----:B------:R-:W-:Y:S05]  /*4880*/  BSYNC B1 ;  /* 0x0000000000017941 */ /* 0x000fea0003800000 */
.L_x_3624:
        /* <DEDUP_REMOVED lines=70> */
.L_x_3633:
[----:B------:R-:W-:Y:S05]  /*4cf0*/  BSYNC B0 ;  /* 0x0000000000007941 */ /* 0x000fea0003800000 */
.L_x_3632:
        /* <DEDUP_REMOVED lines=55> */
.L_x_3635:
[----:B------:R-:W-:Y:S05]  /*5070*/  BSYNC B0 ;  /* 0x0000000000007941 */ /* 0x000fea0003800000 */
.L_x_3634:
        /* <DEDUP_REMOVED lines=54> */
.L_x_3631:
[----:B------:R-:W-:Y:S05]  /*53e0*/  BSYNC B1 ;  /* 0x0000000000017941 */ /* 0x000fea0003800000 */
.L_x_3630:
        /* <DEDUP_REMOVED lines=75> */
.L_x_3639:
[----:B------:R-:W-:Y:S05]  /*58a0*/  BSYNC B0 ;  /* 0x0000000000007941 */ /* 0x000fea0003800000 */
.L_x_3638:
        /* <DEDUP_REMOVED lines=55> */
.L_x_3641:
[----:B------:R-:W-:Y:S05]  /*5c20*/  BSYNC B0 ;  /* 0x0000000000007941 */ /* 0x000fea0003800000 */
.L_x_3640:
        /* <DEDUP_REMOVED lines=54> */
.L_x_3637:
[----:B------:R-:W-:Y:S05]  /*5f90*/  BSYNC B1 ;  /* 0x0000000000017941 */ /* 0x000fea0003800000 */
.L_x_3636:
        /* <DEDUP_REMOVED lines=8> */
.L_x_3617:
        /* <DEDUP_REMOVED lines=96> */
.L_x_3648:
[----:B------:R-:W-:Y:S05]  /*6620*/  BSYNC B0 ;  /* 0x0000000000007941 */ /* 0x000fea0003800000 */
.L_x_3647:
[----:B-----5:R4:W-:Y:S02]  /*6630*/  STG.E.128 desc[UR6][R100.64], R52 ;  /* 0x0000003464007986 */ /* 0x0209e4000c101d06 */
.L_x_3646:
[----:B------:R-:W-:Y:S05]  /*6640*/  BSYNC B1 ;  /* 0x0000000000017941 */ /* 0x000fea0003800000 */
.L_x_3645:
        /* <DEDUP_REMOVED lines=95> */
.L_x_3652:
[----:B------:R-:W-:Y:S05]  /*6c40*/  BSYNC B0 ;  /* 0x0000000000007941 */ /* 0x000fea0003800000 */
.L_x_3651:
[----:B-----5:R1:W-:Y:S02]  /*6c50*/  STG.E.128 desc[UR6][R100.64+0x80], R52 ;  /* 0x0000803464007986 */ /* 0x0203e4000c101d06 */
.L_x_3650:
[----:B------:R-:W-:Y:S05]  /*6c60*/  BSYNC B1 ;  /* 0x0000000000017941 */ /* 0x000fea0003800000 */
.L_x_3649:
        /* <DEDUP_REMOVED lines=94> */
.L_x_3654:
[----:B------:R-:W-:Y:S05]  /*7250*/  BSYNC B0 ;  /* 0x0000000000007941 */ /* 0x000fea0003800000 */
.L_x_3653:
[----:B-----5:R4:W-:Y:S02]  /*7260*/  STG.E.128 desc[UR6][R100.64+0x100], R52 ;  /* 0x0001003464007986 */ /* 0x0209e4000c101d06 */
.L_x_3644:
[----:B------:R-:W-:Y:S05]  /*7270*/  BSYNC B2 ;  /* 0x0000000000027941 */ /* 0x000fea0003800000 */
.L_x_3643:
        /* <DEDUP_REMOVED lines=104> */
.L_x_3660:
[----:B------:R-:W-:Y:S05]  /*7900*/  BSYNC B0 ;  /* 0x0000000000007941 */ /* 0x000fea0003800000 */
.L_x_3659:
[----:B-----5:R4:W-:Y:S02]  /*7910*/  STG.E.128 desc[UR6][R176.64], R56 ;  /* 0x00000038b0007986 */ /* 0x0209e4000c101d06 */
.L_x_3658:
[----:B------:R-:W-:Y:S05]  /*7920*/  BSYNC B1 ;  /* 0x0000000000017941 */ /* 0x000fea0003800000 */
.L_x_3657:
        /* <DEDUP_REMOVED lines=98> */
.L_x_3664:
[----:B------:R-:W-:Y:S05]  /*7f50*/  BSYNC B0 ;  /* 0x0000000000007941 */ /* 0x000fea0003800000 */
.L_x_3663:
[----:B-----5:R4:W-:Y:S02]  /*7f60*/  STG.E.128 desc[UR6][R176.64], R56 ;  /* 0x00000038b0007986 */ /* 0x0209e4000c101d06 */
.L_x_3662:
[----:B------:R-:W-:Y:S05]  /*7f70*/  BSYNC B1 ;  /* 0x0000000000017941 */ /* 0x000fea0003800000 */
.L_x_3661:
[----:B------:R-:W-:Y:S11]  /*7f80*/  ISETP.GE.AND P0, PT, R10, R101, PT ;  /* 0x000000650a00720c */ /* 0x000ff60003f06270 */
[----:B------:R-:W-:Y:S02]  /*7f90*/  @!UPT UIADD3 URZ, URZ, URZ, URZ ;  /* 0x0000003f3f3ff290 */ /* 0x000fe4000fffe03f */
[----:B------:R-:W-:Y:S05]  /*7fa0*/  @P0 BRA `(.L_x_3656) ;  /* 0x0000000400800947 */ /* 0x000fea0003800000 */
[C---:B------:R-:W-:Y:S01]  /*7fb0*/  LEA R172, P0, R81.reuse, R106, 0x1 ;  /* 0x0000006a51ac7211 */ /* 0x040fe200078008ff */
        /* <DEDUP_REMOVED lines=22> */
[----:B----4-:R-:W-:Y:S02]  /*8120*/  LEA.HI.X.SX32 R172, R169, R116, 0x1, P2 ;  /* 0x00000074a9ac7211 */ /* 0x010fe400010f0eff */
        /* <DEDUP_REMOVED lines=70> */
.L_x_3666:
[----:B------:R-:W-:Y:S05]  /*8590*/  BSYNC B0 ;  /* 0x0000000000007941 */ /* 0x000fea0003800000 */
.L_x_3665:
[----:B-----5:R1:W-:Y:S02]  /*85a0*/  STG.E.128 desc[UR6][R176.64], R56 ;  /* 0x00000038b0007986 */ /* 0x0203e4000c101d06 */
.L_x_3656:
[----:B------:R-:W-:Y:S05]  /*85b0*/  BSYNC B2 ;  /* 0x0000000000027941 */ /* 0x000fea0003800000 */
.L_x_3655:
        /* <DEDUP_REMOVED lines=104> */
.L_x_3672:
[----:B------:R-:W-:Y:S05]  /*8c40*/  BSYNC B0 ;  /* 0x0000000000007941 */ /* 0x000fea0003800000 */
.L_x_3671:
[----:B-----5:R4:W-:Y:S02]  /*8c50*/  STG.E.128 desc[UR6][R176.64], R56 ;  /* 0x00000038b0007986 */ /* 0x0209e4000c101d06 */
.L_x_3670:
[----:B------:R-:W-:Y:S05]  /*8c60*/  BSYNC B1 ;  /* 0x0000000000017941 */ /* 0x000fea0003800000 */
.L_x_3669:
        /* <DEDUP_REMOVED lines=98> */
.L_x_3676:
[----:B------:R-:W-:Y:S05]  /*9290*/  BSYNC B0 ;  /* 0x0000000000007941 */ /* 0x000fea0003800000 */
.L_x_3675:
[----:B-----5:R4:W-:Y:S02]  /*92a0*/  STG.E.128 desc[UR6][R176.64], R56 ;  /* 0x00000038b0007986 */ /* 0x0209e4000c101d06 */
.L_x_3674:
[----:B------:R-:W-:Y:S05]  /*92b0*/  BSYNC B1 ;  /* 0x0000000000017941 */ /* 0x000fea0003800000 */
.L_x_3673:
        /* <DEDUP_REMOVED lines=97> */
.L_x_3678:
[----:B------:R-:W-:Y:S05]  /*98d0*/  BSYNC B0 ;  /* 0x0000000000007941 */ /* 0x000fea0003800000 */
.L_x_3677:
[----:B-----5:R1:W-:Y:S02]  /*98e0*/  STG.E.128 desc[UR6][R176.64], R56 ;  /* 0x00000038b0007986 */ /* 0x0203e4000c101d06 */
.L_x_3668:
[----:B------:R-:W-:Y:S05]  /*98f0*/  BSYNC B2 ;  /* 0x0000000000027941 */ /* 0x000fea0003800000 */
.L_x_3667:
[C---:B------:R-:W-:Y:S01]  /*9900*/  ISETP.GE.AND P0, PT, R133.reuse, R170, PT ;  /* 0x000000aa8500720c */ /* 0x040fe20003f06270 */
[----:B------:R-:W-:Y:S03]  /*9910*/  BSSY B2, `(.L_x_3679) ;  /* 0x0000137000027945 */ /* 0x000fe60003800000 */
[----:B------:R-:W-:Y:S11]  /*9920*/  ISETP.GE.AND P0, PT, R133, R168, !P0 ;  /* 0x000000a88500720c */ /* 0x000ff60004706270 */
[----:B------:R-:W-:Y:S02]  /*9930*/  @!UPT UIADD3 URZ, URZ, URZ, URZ ;  /* 0x0000003f3f3ff290 */ /* 0x000fe4000fffe03f */
[----:B------:R-:W-:Y:S05]  /*9940*/  @!P0 BRA `(.L_x_3680) ;  /* 0x0000001000cc8947 */ /* 0x000fea0003800000 */
[----:B----4-:R-:W4:Y:S01]  /*9950*/  LDC R173, c[0x0][0x2d0] ;  /* 0x0000b400ffad7b82 */ /* 0x010f220000000800 */
[----:B------:R-:W-:Y:S01]  /*9960*/  BSSY B1, `(.L_x_3681) ;  /* 0x0000069000017945 */ /* 0x000fe20003800000 */
[----:B----4-:R-:W-:Y:S11]  /*9970*/  ISETP.GE.AND P0, PT, R14, R173, PT ;  /* 0x000000ad0e00720c */ /* 0x010ff60003f06270 */
[----:B------:R-:W-:Y:S02]  /*9980*/  @!UPT UIADD3 URZ, URZ, URZ, URZ ;  /* 0x0000003f3f3ff290 */ /* 0x000fe4000fffe03f */
[----:B------:R-:W-:Y:S05]  /*9990*/  @P0 BRA `(.L_x_3682) ;  /* 0x0000000400940947 */ /* 0x000fea0003800000 */
[----:B------:R-:W4:Y:S01]  /*99a0*/  LDC.64 R2, c[0x0][0x338] ;  /* 0x0000ce00ff027b82 */ /* 0x000f220000000a00 */
[----:B------:R-:W-:Y:S01]  /*99b0*/  ISETP.GE.AND P0, PT, R14, UR4, PT ;  /* 0x000000040e007c0c */ /* 0x000fe2000bf06270 */
[----:B------:R-:W-:Y:S01]  /*99c0*/  BSSY B0, `(.L_x_3683) ;  /* 0x0000061000007945 */ /* 0x000fe20003800000 */
[----:B-1----:R-:W-:Y:S01]  /*99d0*/  MOV R101, R99 ;  /* 0x0000006300657202 */ /* 0x002fe20000000f00 */
[----:B----4-:R-:W-:Y:S04]  /*99e0*/  IMAD.WIDE.U32 R170, R2, 0x60, R106 ;  /* 0x0000006002aa7825 */ /* 0x010fe800078e006a */
[----:B------:R-:W-:Y:S05]  /*99f0*/  IMAD R3, R3, 0x60, RZ ;  /* 0x0000006003037824 */ /* 0x000fea00078e02ff */
[----:B------:R-:W-:Y:S02]  /*9a00*/  IADD3 R171, R171, R3, RZ ;  /* 0x00000003abab7210 */ /* 0x000fe40007ffe0ff */
[----:B------:R-:W1:Y:S03]  /*9a10*/  LDC.64 R2, c[0x0][0x248] ;  /* 0x00009200ff027b82 */ /* 0x000e660000000a00 */
[----:B------:R4:W5:Y:S01]  /*9a20*/  LDG.E.128 R56, desc[UR6][R170.64] ;  /* 0x00000006aa387981 */ /* 0x000962000c1e1d00 */
[----:B-1----:R-:W-:Y:S04]  /*9a30*/  IMAD.WIDE.U32 R174, R2, 0x60, R100 ;  /* 0x0000006002ae7825 */ /* 0x002fe800078e0064 */
[----:B------:R-:W-:Y:S05]  /*9a40*/  IMAD R3, R3, 0x60, RZ ;  /* 0x0000006003037824 */ /* 0x000fea00078e02ff */
[----:B------:R-:W-:Y:S01]  /*9a50*/  IADD3 R175, R175, R3, RZ ;  /* 0x00000003afaf7210 */ /* 0x000fe20007ffe0ff */
[----:B----4-:R-:W-:Y:S06]  /*9a60*/  @P0 BRA `(.L_x_3684) ;  /* 0x0000000400580947 */ /* 0x010fec0003800000 */
        /* <DEDUP_REMOVED lines=16> */
[C---:B------:R-:W-:Y:S01]  /*9b70*/  LEA R170, P0, R101.reuse, R108, 0x1 ;  /* 0x0000006c65aa7211 */ /* 0x040fe200078008ff */
        /* <DEDUP_REMOVED lines=69> */
.L_x_3684:
[----:B------:R-:W-:Y:S05]  /*9fd0*/  BSYNC B0 ;  /* 0x0000000000007941 */ /* 0x000fea0003800000 */
.L_x_3683:
[----:B-----5:R4:W-:Y:S02]  /*9fe0*/  STG.E.128 desc[UR6][R174.64], R56 ;  /* 0x00000038ae007986 */ /* 0x0209e4000c101d06 */
.L_x_3682:
[----:B------:R-:W-:Y:S05]  /*9ff0*/  BSYNC B1 ;  /* 0x0000000000017941 */ /* 0x000fea0003800000 */
.L_x_3681:
[----:B------:R-:W-:Y:S01]  /*a000*/  ISETP.GE.AND P0, PT, R11, R173, PT ;  /* 0x000000ad0b00720c */ /* 0x000fe20003f06270 */
[----:B------:R-:W-:Y:S11]  /*a010*/  BSSY B1, `(.L_x_3685) ;  /* 0x0000063000017945 */ /* 0x000ff60003800000 */
[----:B------:R-:W-:Y:S01]  /*a020*/  @!UPT UIADD3 URZ, URZ, URZ, URZ ;  /* 0x0000003f3f3ff290 */ /* 0x000fe2000fffe03f */
[----:B------:R-:W-:Y:S05]  /*a030*/  @P0 BRA `(.L_x_3686) ;  /* 0x0000000400800947 */ /* 0x000fea0003800000 */
[----:B------:R-:W-:Y:S01]  /*a040*/  LEA R170, P0, R89, R106, 0x1 ;  /* 0x0000006a59aa7211 */ /* 0x000fe200078008ff */
[----:B------:R-:W-:Y:S01]  /*a050*/  BSSY B0, `(.L_x_3687) ;  /* 0x000005d000007945 */ /* 0x000fe20003800000 */
[----:B------:R-:W-:Y:S02]  /*a060*/  ISETP.GE.AND P1, PT, R11, UR4, PT ;  /* 0x000000040b007c0c */ /* 0x000fe4000bf26270 */
[----:B------:R-:W-:Y:S02]  /*a070*/  LEA.HI.X R171, R89, R107, R88, 0x1, P0 ;  /* 0x0000006b59ab7211 */ /* 0x000fe400000f0c58 */
[C---:B-1--4-:R-:W-:Y:S03]  /*a080*/  LEA R174, P0, R91.reuse, R100, 0x1 ;  /* 0x000000645bae7211 */ /* 0x052fe600078008ff */
        /* <DEDUP_REMOVED lines=89> */
.L_x_3688:
[----:B------:R-:W-:Y:S05]  /*a620*/  BSYNC B0 ;  /* 0x0000000000007941 */ /* 0x000fea0003800000 */
.L_x_3687:
[----:B-----5:R4:W-:Y:S02]  /*a630*/  STG.E.128 desc[UR6][R174.64], R56 ;  /* 0x00000038ae007986 */ /* 0x0209e4000c101d06 */
.L_x_3686:
[----:B------:R-:W-:Y:S05]  /*a640*/  BSYNC B1 ;  /* 0x0000000000017941 */ /* 0x000fea0003800000 */
.L_x_3685:
        /* <DEDUP_REMOVED lines=8> */
[----:B----4-:R1:W5:Y:S01]  /*a6d0*/  LDG.E.128 R56, desc[UR6][R170.64] ;  /* 0x00000006aa387981 */ /* 0x010362000c1e1d00 */
        /* <DEDUP_REMOVED lines=88> */
.L_x_3690:
[----:B------:R-:W-:Y:S05]  /*ac60*/  BSYNC B0 ;  /* 0x0000000000007941 */ /* 0x000fea0003800000 */
.L_x_3689:
[----:B-----5:R4:W-:Y:S02]  /*ac70*/  STG.E.128 desc[UR6][R172.64], R56 ;  /* 0x00000038ac007986 */ /* 0x0209e4000c101d06 */
.L_x_3680:
[----:B------:R-:W-:Y:S05]  /*ac80*/  BSYNC B2 ;  /* 0x0000000000027941 */ /* 0x000fea0003800000 */
.L_x_3679:
        /* <DEDUP_REMOVED lines=8> */
.L_x_3616:
[-C--:B------:R-:W-:Y:S01]  /*ad10*/  ISETP.GE.AND P2, PT, R141, R170.reuse, PT ;  /* 0x000000aa8d00720c */ /* 0x080fe20003f46270 */
[----:B------:R-:W-:Y:S01]  /*ad20*/  BSSY B0, `(.L_x_3691) ;  /* 0x0000014000007945 */ /* 0x000fe20003800000 */
[-C--:B------:R-:W-:Y:S02]  /*ad30*/  ISETP.GE.AND P1, PT, R137, R170.reuse, PT ;  /* 0x000000aa8900720c */ /* 0x080fe40003f26270 */
        /* <DEDUP_REMOVED lines=18> */
.L_x_3692:
[----:B------:R-:W-:Y:S05]  /*ae60*/  BSYNC B0 ;  /* 0x0000000000007941 */ /* 0x000fea0003800000 */
.L_x_3691:
        /* <DEDUP_REMOVED lines=24> */
.L_x_3694:
[----:B------:R-:W-:Y:S05]  /*aff0*/  BSYNC B0 ;  /* 0x0000000000007941 */ /* 0x000fea0003800000 */
.L_x_3693:
        /* <DEDUP_REMOVED lines=24> */
.L_x_3696:
[----:B------:R-:W-:Y:S05]  /*b180*/  BSYNC B0 ;  /* 0x0000000000007941 */ /* 0x000fea0003800000 */
.L_x_3695:
        /* <DEDUP_REMOVED lines=29> */
.L_x_3697:
[----:B------:R-:W-:Y:S05]  /*b360*/  BSYNC B0 ;  /* 0x0000000000007941 */ /* 0x000fea0003800000 */
.L_x_3642:
        /* <DEDUP_REMOVED lines=81> */
.L_x_3698:
        /* <DEDUP_REMOVED lines=9> */
.L_x_3699:
[----:B------:R-:W-:Y:S04]  /*b910*/  IADD3 R9, R9, -0x1, RZ ;  /* 0xffffffff09097810 */ /* 0x000fe80007ffe0ff */
[----:B------:R-:W-:Y:S11]  /*b920*/  ISETP.GT.AND P0, PT, R9, R65, PT ;  /* 0x000000410900720c */ /* 0x000ff60003f04270 */
[----:B------:R-:W-:Y:S02]  /*b930*/  @!UPT UIADD3 URZ, URZ, URZ, URZ ;  /* 0x0000003f3f3ff290 */ /* 0x000fe4000fffe03f */
[----:B------:R-:W-:Y:S05]  /*b940*/  @P0 BRA `(.L_x_3700) ;  /* 0xffffff7400240947 */ /* 0x000fea000383ffff */
.L_x_3607:
        /* <DEDUP_REMOVED lines=19> */
[CC--:B------:R-:W-:Y:S01]  /*ba80*/  LEA R0, P2, R4.reuse, R158.reuse, 0x5 ;  /* 0x0000009e04007211 */ /* 0x0c0fe200078428ff */
[----:B------:R-:W-:Y:S01]  /*ba90*/  ULDC.U8 UR5, c[0x0][0x3c3] ;  /* 0x0000f0c000057ab9 */ /* 0x000fe20000000000 */
[----:B------:R-:W-:Y:S01]  /*baa0*/  IADD3 R13, P4, R13, R158, RZ ;  /* 0x0000009e0d0d7210 */ /* 0x000fe20007f9e0ff */
[----:B------:R-:W-:Y:S01]  /*bab0*/  IMAD.MOV.U32 R160, RZ, RZ, R158 ;  /* 0x000000ffffa07224 */ /* 0x000fe200078e009e */
[----:B------:R-:W-:Y:S01]  /*bac0*/  LEA.HI.X R3, R4, R161, R5, 0x5, P2 ;  /* 0x000000a104037211 */ /* 0x000fe200010f2c05 */
[----:B------:R-:W-:Y:S01]  /*bad0*/  IMAD R5, R5, 0x30, RZ ;  /* 0x0000003005057824 */ /* 0x000fe200078e02ff */
[----:B------:R-:W-:Y:S01]  /*bae0*/  LEA R24, P2, R0, UR8, 0x1 ;  /* 0x0000000800187c11 */ /* 0x000fe2000f8408ff */
[--C-:B------:R-:W-:Y:S01]  /*baf0*/  IMAD.X R6, R9, 0x1, R161.reuse, P4 ;  /* 0x0000000109067824 */ /* 0x100fe200020e06a1 */
[----:B------:R-:W-:Y:S01]  /*bb00*/  LEA R22, P4, R13, UR8, 0x1 ;  /* 0x000000080d167c11 */ /* 0x000fe2000f8808ff */
[----:B------:R-:W-:Y:S01]  /*bb10*/  IMAD.WIDE.U32 R8, R4, 0x30, R160 ;  /* 0x0000003004087825 */ /* 0x000fe200078e00a0 */
[----:B------:R-:W-:-:S02]  /*bb20*/  LEA.HI.X R25, R0, UR9, R3, 0x1, P2 ;  /* 0x0000000900197c11 */ /* 0x000fc400090f0c03 */
[----:B------:R-:W-:Y:S01]  /*bb30*/  LEA.HI.X R23, R13, UR9, R6, 0x1, P4 ;  /* 0x000000090d177c11 */ /* 0x000fe2000a0f0c06 */
[----:B------:R-:W-:Y:S01]  /*bb40*/  IMAD.IADD R13, R202, 0x1, -R61 ;  /* 0x00000001ca0d7824 */ /* 0x000fe200078e0a3d */
[----:B------:R-:W-:Y:S01]  /*bb50*/  LEA R26, P5, R158, UR8, 0x1 ;  /* 0x000000089e1a7c11 */ /* 0x000fe2000f8a08ff */
[----:B------:R-:W-:-:S03]  /*bb60*/  IMAD.IADD R5, R9, 0x1, R5 ;  /* 0x0000000109057824 */ /* 0x000fc600078e0205 */
[----:B------:R-:W-:Y:S02]  /*bb70*/  LEA.HI.X R27, R158, UR9, R161, 0x1, P5 ;  /* 0x000000099e1b7c11 */ /* 0x000fe4000a8f0ca1 */
[----:B------:R-:W-:Y:S02]  /*bb80*/  LEA R20, P5, R8, UR8, 0x1 ;  /* 0x0000000808147c11 */ /* 0x000fe4000f8a08ff */
[----:B------:R-:W-:Y:S02]  /*bb90*/  ISETP.GE.AND P4, PT, R154, R13, PT ;  /* 0x0000000d9a00720c */ /* 0x000fe40003f86270 */
[----:B------:R-:W-:Y:S02]  /*bba0*/  LEA.HI.X R21, R8, UR9, R5, 0x1, P5 ;  /* 0x0000000908157c11 */ /* 0x000fe4000a8f0c05 */
[----:B------:R-:W-:Y:S02]  /*bbb0*/  ISETP.GT.AND P4, PT, R124, -0x8, !P4 ;  /* 0xfffffff87c00780c */ /* 0x000fe40006784270 */
        /* <DEDUP_REMOVED lines=12> */
[C---:B------:R-:W-:Y:S01]  /*bc80*/  IMAD.SHL.U32 R34, R7.reuse, 0x2, RZ ;  /* 0x0000000207227824 */ /* 0x040fe200078e00ff */
        /* <DEDUP_REMOVED lines=54> */
.L_x_3709:
[----:B------:R-:W-:Y:S05]  /*bff0*/  BSYNC B0 ;  /* 0x0000000000007941 */ /* 0x000fea0003800000 */
.L_x_3708:
[----:B-----5:R3:W-:Y:S02]  /*c000*/  STS.128 [R206], R16 ;  /* 0x00000010ce007388 */ /* 0x0207e40000000c00 */
.L_x_3707:
[----:B------:R-:W-:Y:S05]  /*c010*/  BSYNC B1 ;  /* 0x0000000000017941 */ /* 0x000fea0003800000 */
.L_x_3706:
        /* <DEDUP_REMOVED lines=46> */
.L_x_3713:
[----:B------:R-:W-:Y:S05]  /*c300*/  BSYNC B0 ;  /* 0x0000000000007941 */ /* 0x000fea0003800000 */
.L_x_3712:
[----:B-----5:R1:W-:Y:S02]  /*c310*/  STS.128 [R206+0x2000], R16 ;  /* 0x00200010ce007388 */ /* 0x0203e40000000c00 */
.L_x_3711:
[----:B------:R-:W-:Y:S05]  /*c320*/  BSYNC B1 ;  /* 0x0000000000017941 */ /* 0x000fea0003800000 */
.L_x_3710:
[----:B------:R1:W-:Y:S01]  /*c330*/  @P0 STS.128 [R206+0x4000], RZ ;  /* 0x004000ffce000388 */ /* 0x0003e20000000c00 */
[----:B------:R-:W-:Y:S05]  /*c340*/  @P0 BRA `(.L_x_3705) ;  /* 0x0000000000b80947 */ /* 0x000fea0003800000 */
[----:B-1-3--:R1:W5:Y:S01]  /*c350*/  LDG.E.128 R16, desc[UR6][R26.64+0x100] ;  /* 0x000100061a107981 */ /* 0x00a362000c1e1d00 */
[----:B------:R-:W-:Y:S01]  /*c360*/  ISETP.GE.AND P2, PT, R10, UR12, PT ;  /* 0x0000000c0a007c0c */ /* 0x000fe2000bf46270 */
[----:B------:R-:W-:-:S12]  /*c370*/  BSSY B0, `(.L_x_3714) ;  /* 0x000002a000007945 */ /* 0x000fd80003800000 */
[----:B------:R-:W-:Y:S05]  /*c380*/  @P2 BRA `(.L_x_3715) ;  /* 0x0000000000a02947 */ /* 0x000fea0003800000 */
[----:B------:R-:W3:Y:S04]  /*c390*/  LDG.E.64 R2, desc[UR6][R34.64+0x80] ;  /* 0x0000800622027981 */ /* 0x000ee8000c1e1b00 */
[----:B------:R-:W4:Y:S01]  /*c3a0*/  LDG.E.64 R4, desc[UR6][R8.64+0x80] ;  /* 0x0000800608047981 */ /* 0x000f22000c1e1b00 */
[--C-:B-12--5:R-:W-:Y:S01]  /*c3b0*/  HADD2.F32 R27, -RZ, R19.reuse.H0_H0 ;  /* 0x20000013ff1b7230 */ /* 0x126fe20000004100 */
        /* <DEDUP_REMOVED lines=37> */
.L_x_3715:
[----:B------:R-:W-:Y:S05]  /*c610*/  BSYNC B0 ;  /* 0x0000000000007941 */ /* 0x000fea0003800000 */
.L_x_3714:
[----:B-----5:R3:W-:Y:S02]  /*c620*/  STS.128 [R206+0x4000], R16 ;  /* 0x00400010ce007388 */ /* 0x0207e40000000c00 */
.L_x_3705:
[----:B------:R-:W-:Y:S05]  /*c630*/  BSYNC B2 ;  /* 0x0000000000027941 */ /* 0x000fea0003800000 */
.L_x_3704:
[----:B------:R-:W-:Y:S01]  /*c640*/  VIADD R0, R154, 0x10 ;  /* 0x000000109a007836 */ /* 0x000fe20000000000 */
[----:B------:R-:W-:Y:S04]  /*c650*/  BSSY B2, `(.L_x_3716) ;  /* 0x00000a5000027945 */ /* 0x000fe80003800000 */
[----:B------:R-:W-:-:S04]  /*c660*/  ISETP.GE.AND P2, PT, R0, R13, PT ;  /* 0x0000000d0000720c */ /* 0x000fc80003f46270 */
[----:B------:R-:W-:-:S13]  /*c670*/  ISETP.LT.OR P2, PT, R124, -0x87, P2 ;  /* 0xffffff797c00780c */ /* 0x000fda0001741670 */
[----:B------:R-:W-:Y:S05]  /*c680*/  @P2 BRA `(.L_x_3717) ;  /* 0x0000000800842947 */ /* 0x000fea0003800000 */
[----:B------:R-:W-:Y:S01]  /*c690*/  ULDC UR5, c[0x0][0x2d0] ;  /* 0x0000b40000057ab9 */ /* 0x000fe20000000800 */
[----:B------:R-:W-:Y:S01]  /*c6a0*/  IADD3 R2, P4, R146, R7, RZ ;  /* 0x0000000792027210 */ /* 0x000fe20007f9e0ff */
        /* <DEDUP_REMOVED lines=20> */
[----:B------:R-:W-:Y:S02]  /*c7f0*/  HADD2.F32 R31, -RZ, R17.H1_H1 ;  /* 0x30000011ff1f7230 */ /* 0x000fe40000004100 */
[----:B------:R-:W-:Y:S02]  /*c800*/  HADD2.F32 R29, -RZ, R19.H1_H1 ;  /* 0x30000013ff1d7230 */ /* 0x000fe40000004100 */
[----:B------:R-:W-:-:S02]  /*c810*/  HADD2.F32 R32, -RZ, R17.H0_H0 ;  /* 0x20000011ff207230 */ /* 0x000fc40000004100 */
[----:B------:R-:W-:Y:S02]  /*c820*/  HADD2.F32 R28, -RZ, R19.H0_H0 ;  /* 0x20000013ff1c7230 */ /* 0x000fe40000004100 */
[----:B---3--:R-:W-:Y:S02]  /*c830*/  HADD2.F32 R18, -RZ, R2.H1_H1 ;  /* 0x30000002ff127230 */ /* 0x008fe40000004100 */
[----:B------:R-:W-:Y:S02]  /*c840*/  HADD2.F32 R12, -RZ, R3.H1_H1 ;  /* 0x30000003ff0c7230 */ /* 0x000fe40000004100 */
[----:B--2---:R-:W-:Y:S02]  /*c850*/  HADD2.F32 R27, -RZ, R4.H1_H1 ;  /* 0x30000004ff1b7230 */ /* 0x004fe40000004100 */
        /* <DEDUP_REMOVED lines=31> */
.L_x_3721:
[----:B------:R-:W-:Y:S05]  /*ca50*/  BSYNC B0 ;  /* 0x0000000000007941 */ /* 0x000fea0003800000 */
.L_x_3720:
[----:B-----5:R3:W-:Y:S02]  /*ca60*/  STS.128 [R206+0x800], R16 ;  /* 0x00080010ce007388 */ /* 0x0207e40000000c00 */
.L_x_3719:
[----:B------:R-:W-:Y:S05]  /*ca70*/  BSYNC B1 ;  /* 0x0000000000017941 */ /* 0x000fea0003800000 */
.L_x_3718:
        /* <DEDUP_REMOVED lines=48> */
.L_x_3725:
[----:B------:R-:W-:Y:S05]  /*cd80*/  BSYNC B0 ;  /* 0x0000000000007941 */ /* 0x000fea0003800000 */
.L_x_3724:
[----:B-----5:R3:W-:Y:S02]  /*cd90*/  STS.128 [R206+0x2800], R16 ;  /* 0x00280010ce007388 */ /* 0x0207e40000000c00 */
.L_x_3723:
[----:B------:R-:W-:Y:S05]  /*cda0*/  BSYNC B1 ;  /* 0x0000000000017941 */ /* 0x000fea0003800000 */
.L_x_3722:
        /* <DEDUP_REMOVED lines=8> */
[--C-:B--2--5:R-:W-:Y:S01]  /*ce30*/  HADD2.F32 R27, -RZ, R17.reuse.H1_H1 ;  /* 0x30000011ff1b7230 */ /* 0x124fe20000004100 */
[----:B------:R-:W-:Y:S01]  /*ce40*/  MOV R26, R18 ;  /* 0x00000012001a7202 */ /* 0x000fe20000000f00 */
[----:B------:R-:W-:Y:S02]  /*ce50*/  HADD2.F32 R28, -RZ, R17.H0_H0 ;  /* 0x20000011ff1c7230 */ /* 0x000fe40000004100 */
[--C-:B-1----:R-:W-:Y:S02]  /*ce60*/  HADD2.F32 R22, -RZ, R19.reuse.H0_H0 ;  /* 0x20000013ff167230 */ /* 0x102fe40000004100 */
[----:B------:R-:W-:-:S02]  /*ce70*/  HADD2.F32 R23, -RZ, R19.H1_H1 ;  /* 0x30000013ff177230 */ /* 0x000fc40000004100 */
        /* <DEDUP_REMOVED lines=10> */
[----:B------:R-:W-:Y:S01]  /*cf20*/  FFMA.FTZ R8, R23, R18, R8 ;  /* 0x0000001217087223 */ /* 0x000fe20000010008 */
[----:B------:R-:W-:-:S02]  /*cf30*/  HADD2.F32 R19, -RZ, R16.H0_H0 ;  /* 0x20000010ff137230 */ /* 0x000fc40000004100 */
[----:B------:R-:W-:Y:S01]  /*cf40*/  FFMA.FTZ R9, R22, R18, -R9 ;  /* 0x0000001216097223 */ /* 0x000fe20000010809 */
[----:B------:R-:W-:Y:S01]  /*cf50*/  HADD2.F32 R23, -RZ, R16.H1_H1 ;  /* 0x30000010ff177230 */ /* 0x000fe20000004100 */
[----:B------:R-:W-:Y:S01]  /*cf60*/  F2FP.F16.F32.PACK_AB R17, R12, R17 ;  /* 0x000000110c11723e */ /* 0x000fe200000000ff */
[----:B------:R-:W-:Y:S02]  /*cf70*/  HADD2.F32 R2, -RZ, R2.H0_H0 ;  /* 0x20000002ff027230 */ /* 0x000fe40000004100 */
        /* <DEDUP_REMOVED lines=16> */
.L_x_3727:
[----:B------:R-:W-:Y:S05]  /*d080*/  BSYNC B0 ;  /* 0x0000000000007941 */ /* 0x000fea0003800000 */
.L_x_3726:
[----:B-----5:R3:W-:Y:S02]  /*d090*/  STS.128 [R206+0x4800], R16 ;  /* 0x00480010ce007388 */ /* 0x0207e40000000c00 */
.L_x_3717:
[----:B------:R-:W-:Y:S05]  /*d0a0*/  BSYNC B2 ;  /* 0x0000000000027941 */ /* 0x000fea0003800000 */
.L_x_3716:
[----:B-1----:R-:W-:Y:S01]  /*d0b0*/  VIADD R22, R154, 0x20 ;  /* 0x000000209a167836 */ /* 0x002fe20000000000 */
        /* <DEDUP_REMOVED lines=20> */
[----:B---3--:R3:W5:Y:S01]  /*d200*/  LDG.E.128 R16, desc[UR6][R24.64] ;  /* 0x0000000618107981 */ /* 0x008762000c1e1d00 */
[----:B------:R-:W-:Y:S01]  /*d210*/  ISETP.GE.AND P2, PT, R14, UR12, PT ;  /* 0x0000000c0e007c0c */ /* 0x000fe2000bf46270 */
[----:B------:R-:W-:-:S12]  /*d220*/  BSSY B0, `(.L_x_3732) ;  /* 0x000002b000007945 */ /* 0x000fd80003800000 */
[----:B------:R-:W-:Y:S05]  /*d230*/  @P2 BRA `(.L_x_3733) ;  /* 0x0000000000a42947 */ /* 0x000fea0003800000 */
[----:B------:R-:W4:Y:S04]  /*d240*/  LDG.E.64 R2, desc[UR6][R32.64] ;  /* 0x0000000620027981 */ /* 0x000f28000c1e1b00 */
[----:B------:R-:W3:Y:S01]  /*d250*/  LDG.E.64 R4, desc[UR6][R8.64] ;  /* 0x0000000608047981 */ /* 0x000ee2000c1e1b00 */
[----:B-----5:R-:W-:Y:S01]  /*d260*/  MOV R29, R18 ;  /* 0x00000012001d7202 */ /* 0x020fe20000000f00 */
[----:B------:R-:W-:Y:S02]  /*d270*/  HADD2.F32 R31, -RZ, R17.H1_H1 ;  /* 0x30000011ff1f7230 */ /* 0x000fe40000004100 */
[----:B--2---:R-:W-:Y:S02]  /*d280*/  HADD2.F32 R27, -RZ, R19.H1_H1 ;  /* 0x30000013ff1b7230 */ /* 0x004fe40000004100 */
[----:B------:R-:W-:-:S02]  /*d290*/  HADD2.F32 R30, -RZ, R17.H0_H0 ;  /* 0x20000011ff1e7230 */ /* 0x000fc40000004100 */
[----:B------:R-:W-:Y:S02]  /*d2a0*/  HADD2.F32 R28, -RZ, R19.H0_H0 ;  /* 0x20000013ff1c7230 */ /* 0x000fe40000004100 */
[----:B----4-:R-:W-:Y:S02]  /*d2b0*/  HADD2.F32 R18, -RZ, R2.H1_H1 ;  /* 0x30000002ff127230 */ /* 0x010fe40000004100 */
[----:B------:R-:W-:Y:S02]  /*d2c0*/  HADD2.F32 R12, -RZ, R3.H1_H1 ;  /* 0x30000003ff0c7230 */ /* 0x000fe40000004100 */
[----:B---3--:R-:W-:Y:S02]  /*d2d0*/  HADD2.F32 R26, -RZ, R4.H1_H1 ;  /* 0x30000004ff1a7230 */ /* 0x008fe40000004100 */
[----:B------:R-:W-:Y:S01]  /*d2e0*/  FMUL.FTZ R19, R31, R18 ;  /* 0x000000121f137220 */ /* 0x000fe20000410000 */
[----:B------:R-:W-:Y:S02]  /*d2f0*/  HADD2.F32 R23, -RZ, R5.H1_H1 ;  /* 0x30000005ff177230 */ /* 0x000fe40000004100 */
[----:B------:R-:W-:Y:S01]  /*d300*/  FMUL.FTZ R17, R27, R12 ;  /* 0x0000000c1b117220 */ /* 0x000fe20000410000 */
[----:B------:R-:W-:Y:S01]  /*d310*/  FMUL.FTZ R18, R30, R18 ;  /* 0x000000121e127220 */ /* 0x000fe20000410000 */
[----:B------:R-:W-:Y:S01]  /*d320*/  FMUL.FTZ R12, R28, R12 ;  /* 0x0000000c1c0c7220 */ /* 0x000fe20000410000 */
[-C--:B------:R-:W-:Y:S01]  /*d330*/  FFMA.FTZ R19, R30, R26.reuse, -R19 ;  /* 0x0000001a1e137223 */ /* 0x080fe20000010813 */
[-C--:B------:R-:W-:Y:S01]  /*d340*/  FFMA.FTZ R17, R28, R23.reuse, -R17 ;  /* 0x000000171c117223 */ /* 0x080fe20000010811 */
[----:B------:R-:W-:Y:S01]  /*d350*/  FFMA.FTZ R18, R31, R26, R18 ;  /* 0x0000001a1f127223 */ /* 0x000fe20000010012 */
[----:B------:R-:W-:Y:S01]  /*d360*/  FFMA.FTZ R12, R27, R23, R12 ;  /* 0x000000171b0c7223 */ /* 0x000fe2000001000c */
[----:B------:R-:W-:-:S02]  /*d370*/  HADD2.F32 R3, -RZ, R3.H0_H0 ;  /* 0x20000003ff037230 */ /* 0x000fc40000004100 */
[--C-:B------:R-:W-:Y:S01]  /*d380*/  HADD2.F32 R23, -RZ, R16.reuse.H0_H0 ;  /* 0x20000010ff177230 */ /* 0x100fe20000004100 */
[----:B------:R-:W-:Y:S01]  /*d390*/  F2FP.F16.F32.PACK_AB R18, R18, R19 ;  /* 0x000000131212723e */ /* 0x000fe200000000ff */
[----:B------:R-:W-:Y:S01]  /*d3a0*/  HADD2.F32 R27, -RZ, R16.H1_H1 ;  /* 0x30000010ff1b7230 */ /* 0x000fe20000004100 */
[----:B------:R-:W-:Y:S01]  /*d3b0*/  F2FP.F16.F32.PACK_AB R19, R12, R17 ;  /* 0x000000110c13723e */ /* 0x000fe200000000ff */
[--C-:B------:R-:W-:Y:S01]  /*d3c0*/  HADD2.F32 R26, -RZ, R29.reuse.H1_H1 ;  /* 0x3000001dff1a7230 */ /* 0x100fe20000004100 */
[----:B------:R-:W-:Y:S01]  /*d3d0*/  MOV R17, R18 ;  /* 0x0000001200117202 */ /* 0x000fe20000000f00 */
[----:B------:R-:W-:Y:S02]  /*d3e0*/  HADD2.F32 R16, -RZ, R29.H0_H0 ;  /* 0x2000001dff107230 */ /* 0x000fe40000004100 */
[----:B------:R-:W-:Y:S02]  /*d3f0*/  HADD2.F32 R2, -RZ, R2.H0_H0 ;  /* 0x20000002ff027230 */ /* 0x000fe40000004100 */
[----:B------:R-:W-:Y:S01]  /*d400*/  FMUL.FTZ R29, R26, R3 ;  /* 0x000000031a1d7220 */ /* 0x000fe20000410000 */
        /* <DEDUP_REMOVED lines=12> */
.L_x_3733:
[----:B------:R-:W-:Y:S05]  /*d4d0*/  BSYNC B0 ;  /* 0x0000000000007941 */ /* 0x000fea0003800000 */
.L_x_3732:
[----:B-----5:R1:W-:Y:S02]  /*d4e0*/  STS.128 [R206+0x1000], R16 ;  /* 0x00100010ce007388 */ /* 0x0203e40000000c00 */
.L_x_3731:
[----:B------:R-:W-:Y:S05]  /*d4f0*/  BSYNC B1 ;  /* 0x0000000000017941 */ /* 0x000fea0003800000 */
.L_x_3730:
        /* <DEDUP_REMOVED lines=9> */
[----:B-----5:R-:W-:Y:S01]  /*d590*/  MOV R29, R18 ;  /* 0x00000012001d7202 */ /* 0x020fe20000000f00 */
[----:B------:R-:W-:Y:S02]  /*d5a0*/  HADD2.F32 R31, -RZ, R17.H1_H1 ;  /* 0x30000011ff1f7230 */ /* 0x000fe40000004100 */
[----:B--2---:R-:W-:Y:S02]  /*d5b0*/  HADD2.F32 R27, -RZ, R19.H1_H1 ;  /* 0x30000013ff1b7230 */ /* 0x004fe40000004100 */
[----:B------:R-:W-:-:S02]  /*d5c0*/  HADD2.F32 R30, -RZ, R17.H0_H0 ;  /* 0x20000011ff1e7230 */ /* 0x000fc40000004100 */
[----:B------:R-:W-:Y:S02]  /*d5d0*/  HADD2.F32 R28, -RZ, R19.H0_H0 ;  /* 0x20000013ff1c7230 */ /* 0x000fe40000004100 */
[----:B---3--:R-:W-:Y:S02]  /*d5e0*/  HADD2.F32 R18, -RZ, R2.H1_H1 ;  /* 0x30000002ff127230 */ /* 0x008fe40000004100 */
[----:B------:R-:W-:Y:S02]  /*d5f0*/  HADD2.F32 R12, -RZ, R3.H1_H1 ;  /* 0x30000003ff0c7230 */ /* 0x000fe40000004100 */
[----:B----4-:R-:W-:Y:S02]  /*d600*/  HADD2.F32 R26, -RZ, R4.H1_H1 ;  /* 0x30000004ff1a7230 */ /* 0x010fe40000004100 */
        /* <DEDUP_REMOVED lines=31> */
.L_x_3737:
[----:B------:R-:W-:Y:S05]  /*d800*/  BSYNC B0 ;  /* 0x0000000000007941 */ /* 0x000fea0003800000 */
.L_x_3736:
[----:B-----5:R3:W-:Y:S02]  /*d810*/  STS.128 [R206+0x3000], R16 ;  /* 0x00300010ce007388 */ /* 0x0207e40000000c00 */
.L_x_3735:
[----:B------:R-:W-:Y:S05]  /*d820*/  BSYNC B1 ;  /* 0x0000000000017941 */ /* 0x000fea0003800000 */
.L_x_3734:
[----:B------:R1:W-:Y:S01]  /*d830*/  @P0 STS.128 [R206+0x5000], RZ ;  /* 0x005000ffce000388 */ /* 0x0003e20000000c00 */
[----:B------:R-:W-:Y:S05]  /*d840*/  @P0 BRA `(.L_x_3729) ;  /* 0x0000000000b80947 */ /* 0x000fea0003800000 */
[----:B-123--:R-:W5:Y:S01]  /*d850*/  LDG.E.128 R24, desc[UR6][R24.64+0x100] ;  /* 0x0001000618187981 */ /* 0x00ef62000c1e1d00 */
[----:B------:R-:W-:Y:S01]  /*d860*/  ISETP.GE.AND P2, PT, R10, UR12, PT ;  /* 0x0000000c0a007c0c */ /* 0x000fe2000bf46270 */
[----:B------:R-:W-:-:S12]  /*d870*/  BSSY B0, `(.L_x_3738) ;  /* 0x000002a000007945 */ /* 0x000fd80003800000 */
[----:B------:R-:W-:Y:S05]  /*d880*/  @P2 BRA `(.L_x_3739) ;  /* 0x0000000000a02947 */ /* 0x000fea0003800000 */
[----:B------:R-:W2:Y:S04]  /*d890*/  LDG.E.64 R2, desc[UR6][R32.64+0x80] ;  /* 0x0000800620027981 */ /* 0x000ea8000c1e1b00 */
[----:B------:R-:W3:Y:S01]  /*d8a0*/  LDG.E.64 R4, desc[UR6][R8.64+0x80] ;  /* 0x0000800608047981 */ /* 0x000ee2000c1e1b00 */
[----:B-----5:R-:W-:Y:S01]  /*d8b0*/  MOV R23, R27 ;  /* 0x0000001b00177202 */ /* 0x020fe20000000f00 */
[--C-:B------:R-:W-:Y:S02]  /*d8c0*/  HADD2.F32 R27, -RZ, R25.reuse.H0_H0 ;  /* 0x20000019ff1b7230 */ /* 0x100fe40000004100 */
[----:B------:R-:W-:Y:S02]  /*d8d0*/  HADD2.F32 R25, -RZ, R25.H1_H1 ;  /* 0x30000019ff197230 */ /* 0x000fe40000004100 */
[----:B------:R-:W-:-:S02]  /*d8e0*/  HADD2.F32 R18, -RZ, R23.H0_H0 ;  /* 0x20000017ff127230 */ /* 0x000fc40000004100 */
[----:B------:R-:W-:Y:S02]  /*d8f0*/  HADD2.F32 R23, -RZ, R23.H1_H1 ;  /* 0x30000017ff177230 */ /* 0x000fe40000004100 */
[----:B--2---:R-:W-:Y:S02]  /*d900*/  HADD2.F32 R12, -RZ, R2.H1_H1 ;  /* 0x30000002ff0c7230 */ /* 0x004fe40000004100 */
[----:B------:R-:W-:Y:S02]  /*d910*/  HADD2.F32 R28, -RZ, R3.H1_H1 ;  /* 0x30000003ff1c7230 */ /* 0x000fe40000004100 */
[----:B---3--:R-:W-:Y:S02]  /*d920*/  HADD2.F32 R19, -RZ, R4.H1_H1 ;  /* 0x30000004ff137230 */ /* 0x008fe40000004100 */
[-C--:B------:R-:W-:Y:S01]  /*d930*/  FMUL.FTZ R16, R25, R12.reuse ;  /* 0x0000000c19107220 */ /* 0x080fe20000410000 */
[----:B------:R-:W-:Y:S01]  /*d940*/  FMUL.FTZ R12, R27, R12 ;  /* 0x0000000c1b0c7220 */ /* 0x000fe20000410000 */
[----:B------:R-:W-:-:S02]  /*d950*/  HADD2.F32 R17, -RZ, R5.H1_H1 ;  /* 0x30000005ff117230 */ /* 0x000fc40000004100 */
[CC--:B------:R-:W-:Y:S01]  /*d960*/  FMUL.FTZ R8, R18.reuse, R28.reuse ;  /* 0x0000001c12087220 */ /* 0x0c0fe20000410000 */
[----:B------:R-:W-:Y:S01]  /*d970*/  FMUL.FTZ R9, R23, R28 ;  /* 0x0000001c17097220 */ /* 0x000fe20000410000 */
[-C--:B------:R-:W-:Y:S01]  /*d980*/  FFMA.FTZ R16, R27, R19.reuse, -R16 ;  /* 0x000000131b107223 */ /* 0x080fe20000010810 */
[----:B------:R-:W-:Y:S01]  /*d990*/  FFMA.FTZ R19, R25, R19, R12 ;  /* 0x0000001319137223 */ /* 0x000fe2000001000c */
[--C-:B------:R-:W-:Y:S02]  /*d9a0*/  HADD2.F32 R12, -RZ, R26.reuse.H0_H0 ;  /* 0x2000001aff0c7230 */ /* 0x100fe40000004100 */
[-C--:B------:R-:W-:Y:S01]  /*d9b0*/  FFMA.FTZ R8, R23, R17.reuse, R8 ;  /* 0x0000001117087223 */ /* 0x080fe20000010008 */
[----:B------:R-:W-:Y:S02]  /*d9c0*/  HADD2.F32 R3, -RZ, R3.H0_H0 ;  /* 0x20000003ff037230 */ /* 0x000fe40000004100 */
[----:B------:R-:W-:Y:S01]  /*d9d0*/  FFMA.FTZ R9, R18, R17, -R9 ;  /* 0x0000001112097223 */ /* 0x000fe20000010809 */
[----:B------:R-:W-:Y:S01]  /*d9e0*/  HADD2.F32 R26, -RZ, R26.H1_H1 ;  /* 0x3000001aff1a7230 */ /* 0x000fe20000004100 */
[----:B------:R-:W-:Y:S01]  /*d9f0*/  F2FP.F16.F32.PACK_AB R16, R19, R16 ;  /* 0x000000101310723e */ /* 0x000fe200000000ff */
[----:B------:R-:W-:-:S02]  /*da00*/  HADD2.F32 R2, -RZ, R2.H0_H0 ;  /* 0x20000002ff027230 */ /* 0x000fc40000004100 */
[--C-:B------:R-:W-:Y:S02]  /*da10*/  HADD2.F32 R23, -RZ, R24.reuse.H1_H1 ;  /* 0x30000018ff177230 */ /* 0x100fe40000004100 */
[-C--:B------:R-:W-:Y:S01]  /*da20*/  FMUL.FTZ R25, R26, R3.reuse ;  /* 0x000000031a197220 */ /* 0x080fe20000410000 */
[----:B------:R-:W-:Y:S02]  /*da30*/  HADD2.F32 R17, -RZ, R24.H0_H0 ;  /* 0x20000018ff117230 */ /* 0x000fe40000004100 */
        /* <DEDUP_REMOVED lines=13> */
.L_x_3739:
[----:B------:R-:W-:Y:S05]  /*db10*/  BSYNC B0 ;  /* 0x0000000000007941 */ /* 0x000fea0003800000 */
.L_x_3738:
[----:B-----5:R1:W-:Y:S02]  /*db20*/  STS.128 [R206+0x5000], R24 ;  /* 0x00500018ce007388 */ /* 0x0203e40000000c00 */
.L_x_3729:
[----:B------:R-:W-:Y:S05]  /*db30*/  BSYNC B2 ;  /* 0x0000000000027941 */ /* 0x000fea0003800000 */
.L_x_3728:
        /* <DEDUP_REMOVED lines=26> */
[--C-:B-----5:R-:W-:Y:S01]  /*dce0*/  HADD2.F32 R24, -RZ, R19.reuse.H0_H0 ;  /* 0x20000013ff187230 */ /* 0x120fe20000004100 */
[----:B------:R-:W-:Y:S01]  /*dcf0*/  MOV R23, R18 ;  /* 0x0000001200177202 */ /* 0x000fe20000000f00 */
[----:B------:R-:W-:Y:S02]  /*dd00*/  HADD2.F32 R19, -RZ, R19.H1_H1 ;  /* 0x30000013ff137230 */ /* 0x000fe40000004100 */
[--C-:B------:R-:W-:Y:S02]  /*dd10*/  HADD2.F32 R25, -RZ, R17.reuse.H1_H1 ;  /* 0x30000011ff197230 */ /* 0x100fe40000004100 */
[----:B--2---:R-:W-:-:S02]  /*dd20*/  HADD2.F32 R26, -RZ, R17.H0_H0 ;  /* 0x20000011ff1a7230 */ /* 0x004fc40000004100 */
        /* <DEDUP_REMOVED lines=13> */
[--C-:B------:R-:W-:Y:S01]  /*de00*/  HADD2.F32 R19, -RZ, R16.reuse.H1_H1 ;  /* 0x30000010ff137230 */ /* 0x100fe20000004100 */
[----:B------:R-:W-:Y:S01]  /*de10*/  F2FP.F16.F32.PACK_AB R12, R12, R13 ;  /* 0x0000000d0c0c723e */ /* 0x000fe200000000ff */
[----:B------:R-:W-:Y:S02]  /*de20*/  HADD2.F32 R3, -RZ, R3.H0_H0 ;  /* 0x20000003ff037230 */ /* 0x000fe40000004100 */
[----:B------:R-:W-:Y:S02]  /*de30*/  HADD2.F32 R17, -RZ, R16.H0_H0 ;  /* 0x20000010ff117230 */ /* 0x000fe40000004100 */
[-C--:B------:R-:W-:Y:S01]  /*de40*/  FMUL.FTZ R24, R19, R2.reuse ;  /* 0x0000000213187220 */ /* 0x080fe20000410000 */
[--C-:B------:R-:W-:Y:S02]  /*de50*/  HADD2.F32 R18, -RZ, R23.reuse.H1_H1 ;  /* 0x30000017ff127230 */ /* 0x100fe40000004100 */
[----:B------:R-:W-:Y:S02]  /*de60*/  HADD2.F32 R16, -RZ, R23.H0_H0 ;  /* 0x20000017ff107230 */ /* 0x000fe40000004100 */
[----:B------:R-:W-:Y:S01]  /*de70*/  FMUL.FTZ R2, R17, R2 ;  /* 0x0000000211027220 */ /* 0x000fe20000410000 */
        /* <DEDUP_REMOVED lines=12> */
.L_x_3744:
[----:B------:R-:W-:Y:S05]  /*df40*/  BSYNC B0 ;  /* 0x0000000000007941 */ /* 0x000fea0003800000 */
.L_x_3743:
[----:B-----5:R3:W-:Y:S02]  /*df50*/  STS.128 [R206+0x1800], R16 ;  /* 0x00180010ce007388 */ /* 0x0207e40000000c00 */
.L_x_3742:
[----:B------:R-:W-:Y:S05]  /*df60*/  BSYNC B1 ;  /* 0x0000000000017941 */ /* 0x000fea0003800000 */
.L_x_3741:
[----:B------:R1:W-:Y:S01]  /*df70*/  @P1 STS.128 [R206+0x3800], RZ ;  /* 0x003800ffce001388 */ /* 0x0003e20000000c00 */
[----:B------:R-:W-:Y:S04]  /*df80*/  BSSY B1, `(.L_x_3745) ;  /* 0x0000031000017945 */ /* 0x000fe80003800000 */
[----:B------:R-:W-:Y:S05]  /*df90*/  @P1 BRA `(.L_x_3746) ;  /* 0x0000000000bc1947 */ /* 0x000fea0003800000 */
[----:B------:R1:W5:Y:S01]  /*dfa0*/  LDG.E.128 R12, desc[UR6][R20.64+0x80] ;  /* 0x00008006140c7981 */ /* 0x000362000c1e1d00 */
[----:B------:R-:W-:Y:S01]  /*dfb0*/  ISETP.GE.AND P1, PT, R11, UR12, PT ;  /* 0x0000000c0b007c0c */ /* 0x000fe2000bf26270 */
[----:B------:R-:W-:-:S12]  /*dfc0*/  BSSY B0, `(.L_x_3747) ;  /* 0x000002b000007945 */ /* 0x000fd80003800000 */
[----:B------:R-:W-:Y:S05]  /*dfd0*/  @P1 BRA `(.L_x_3748) ;  /* 0x0000000000a41947 */ /* 0x000fea0003800000 */
[----:B------:R-:W4:Y:S04]  /*dfe0*/  LDG.E.64 R2, desc[UR6][R8.64+0x40] ;  /* 0x0000400608027981 */ /* 0x000f28000c1e1b00 */
[----:B------:R-:W4:Y:S01]  /*dff0*/  LDG.E.64 R4, desc[UR6][R6.64+0x40] ;  /* 0x0000400606047981 */ /* 0x000f22000c1e1b00 */
[----:B-1-3-5:R-:W-:Y:S01]  /*e000*/  MOV R19, R14 ;  /* 0x0000000e00137202 */ /* 0x02afe20000000f00 */
[----:B------:R-:W-:Y:S02]  /*e010*/  HADD2.F32 R23, -RZ, R13.H1_H1 ;  /* 0x3000000dff177230 */ /* 0x000fe40000004100 */
[----:B------:R-:W-:Y:S02]  /*e020*/  HADD2.F32 R18, -RZ, R15.H1_H1 ;  /* 0x3000000fff127230 */ /* 0x000fe40000004100 */
[----:B--2---:R-:W-:-:S02]  /*e030*/  HADD2.F32 R26, -RZ, R13.H0_H0 ;  /* 0x2000000dff1a7230 */ /* 0x004fc40000004100 */
[----:B------:R-:W-:Y:S02]  /*e040*/  HADD2.F32 R24, -RZ, R15.H0_H0 ;  /* 0x2000000fff187230 */ /* 0x000fe40000004100 */
[----:B----4-:R-:W-:Y:S02]  /*e050*/  HADD2.F32 R14, -RZ, R2.H1_H1 ;  /* 0x30000002ff0e7230 */ /* 0x010fe40000004100 */
[----:B------:R-:W-:Y:S02]  /*e060*/  HADD2.F32 R11, -RZ, R3.H1_H1 ;  /* 0x30000003ff0b7230 */ /* 0x000fe40000004100 */
[----:B------:R-:W-:Y:S02]  /*e070*/  HADD2.F32 R16, -RZ, R5.H1_H1 ;  /* 0x30000005ff107230 */ /* 0x000fe40000004100 */
        /* <DEDUP_REMOVED lines=31> */
.L_x_3748:
[----:B------:R-:W-:Y:S05]  /*e270*/  BSYNC B0 ;  /* 0x0000000000007941 */ /* 0x000fea0003800000 */
.L_x_3747:
[----:B-----5:R1:W-:Y:S02]  /*e280*/  STS.128 [R206+0x3800], R12 ;  /* 0x0038000cce007388 */ /* 0x0203e40000000c00 */
.L_x_3746:
[----:B------:R-:W-:Y:S05]  /*e290*/  BSYNC B1 ;  /* 0x0000000000017941 */ /* 0x000fea0003800000 */
.L_x_3745:
        /* <DEDUP_REMOVED lines=8> */
[----:B-----5:R-:W-:Y:S02]  /*e320*/  MOV R10, R13 ;  /* 0x0000000d000a7202 */ /* 0x020fe40000000f00 */
[----:B------:R-:W-:Y:S02]  /*e330*/  MOV R13, R15 ;  /* 0x0000000f000d7202 */ /* 0x000fe40000000f00 */
[----:B---3--:R-:W-:Y:S01]  /*e340*/  MOV R16, R14 ;  /* 0x0000000e00107202 */ /* 0x008fe20000000f00 */
[----:B------:R-:W-:-:S02]  /*e350*/  HADD2.F32 R18, -RZ, R10.H0_H0 ;  /* 0x2000000aff127230 */ /* 0x000fc40000004100 */
[--C-:B------:R-:W-:Y:S02]  /*e360*/  HADD2.F32 R14, -RZ, R13.reuse.H0_H0 ;  /* 0x2000000dff0e7230 */ /* 0x100fe40000004100 */
[----:B------:R-:W-:Y:S02]  /*e370*/  HADD2.F32 R13, -RZ, R13.H1_H1 ;  /* 0x3000000dff0d7230 */ /* 0x000fe40000004100 */
[----:B------:R-:W-:Y:S02]  /*e380*/  HADD2.F32 R15, -RZ, R10.H1_H1 ;  /* 0x3000000aff0f7230 */ /* 0x000fe40000004100 */
[----:B--2---:R-:W-:Y:S02]  /*e390*/  HADD2.F32 R17, -RZ, R3.H1_H1 ;  /* 0x30000003ff117230 */ /* 0x004fe40000004100 */
[----:B------:R-:W-:Y:S02]  /*e3a0*/  HADD2.F32 R19, -RZ, R2.H1_H1 ;  /* 0x30000002ff137230 */ /* 0x000fe40000004100 */
[----:B----4-:R-:W-:-:S02]  /*e3b0*/  HADD2.F32 R10, -RZ, R5.H1_H1 ;  /* 0x30000005ff0a7230 */ /* 0x010fc40000004100 */
[-C--:B------:R-:W-:Y:S01]  /*e3c0*/  FMUL.FTZ R7, R13, R17.reuse ;  /* 0x000000110d077220 */ /* 0x080fe20000410000 */
[----:B------:R-:W-:Y:S01]  /*e3d0*/  FMUL.FTZ R6, R14, R17 ;  /* 0x000000110e067220 */ /* 0x000fe20000410000 */
[----:B------:R-:W-:Y:S02]  /*e3e0*/  HADD2.F32 R11, -RZ, R4.H1_H1 ;  /* 0x30000004ff0b7230 */ /* 0x000fe40000004100 */
[-C--:B------:R-:W-:Y:S01]  /*e3f0*/  FMUL.FTZ R9, R15, R19.reuse ;  /* 0x000000130f097220 */ /* 0x080fe20000410000 */
[----:B------:R-:W-:Y:S01]  /*e400*/  FMUL.FTZ R8, R18, R19 ;  /* 0x0000001312087220 */ /* 0x000fe20000410000 */
[-C--:B------:R-:W-:Y:S01]  /*e410*/  FFMA.FTZ R7, R14, R10.reuse, -R7 ;  /* 0x0000000a0e077223 */ /* 0x080fe20000010807 */
[----:B------:R-:W-:Y:S01]  /*e420*/  FFMA.FTZ R6, R13, R10, R6 ;  /* 0x0000000a0d067223 */ /* 0x000fe20000010006 */
[----:B------:R-:W-:Y:S02]  /*e430*/  HADD2.F32 R10, -RZ, R16.H0_H0 ;  /* 0x20000010ff0a7230 */ /* 0x000fe40000004100 */
[-C--:B------:R-:W-:Y:S01]  /*e440*/  FFMA.FTZ R9, R18, R11.reuse, -R9 ;  /* 0x0000000b12097223 */ /* 0x080fe20000010809 */
[----:B------:R-:W-:Y:S01]  /*e450*/  FFMA.FTZ R8, R15, R11, R8 ;  /* 0x0000000b0f087223 */ /* 0x000fe20000010008 */
[----:B------:R-:W-:Y:S01]  /*e460*/  HADD2.F32 R2, -RZ, R2.H0_H0 ;  /* 0x20000002ff027230 */ /* 0x000fe20000004100 */
[----:B------:R-:W-:Y:S01]  /*e470*/  F2FP.F16.F32.PACK_AB R6, R6, R7 ;  /* 0x000000070606723e */ /* 0x000fe200000000ff */
[----:B------:R-:W-:-:S02]  /*e480*/  HADD2.F32 R3, -RZ, R3.H0_H0 ;  /* 0x20000003ff037230 */ /* 0x000fc40000004100 */
[----:B------:R-:W-:Y:S01]  /*e490*/  HADD2.F32 R13, -RZ, R12.H1_H1 ;  /* 0x3000000cff0d7230 */ /* 0x000fe20000004100 */
[----:B------:R-:W-:Y:S01]  /*e4a0*/  F2FP.F16.F32.PACK_AB R8, R8, R9 ;  /* 0x000000090808723e */ /* 0x000fe200000000ff */
[----:B------:R-:W-:Y:S02]  /*e4b0*/  HADD2.F32 R16, -RZ, R16.H1_H1 ;  /* 0x30000010ff107230 */ /* 0x000fe40000004100 */
        /* <DEDUP_REMOVED lines=15> */
.L_x_3750:
[----:B------:R-:W-:Y:S05]  /*e5b0*/  BSYNC B0 ;  /* 0x0000000000007941 */ /* 0x000fea0003800000 */
.L_x_3749:
[----:B-----5:R1:W-:Y:S01]  /*e5c0*/  STS.128 [R206+0x5800], R12 ;  /* 0x0058000cce007388 */ /* 0x0203e20000000c00 */
[----:B------:R-:W-:Y:S05]  /*e5d0*/  BRA `(.L_x_3740) ;  /* 0x00000050002c7947 */ /* 0x000fea0003800000 */
.L_x_3703:
        /* <DEDUP_REMOVED lines=35> */
[----:B----4-:R-:W-:Y:S02]  /*e810*/  HADD2.F32 R0, -RZ, R4.H0_H0 ;  /* 0x20000004ff007230 */ /* 0x010fe40000004100 */
[--C-:B------:R-:W-:Y:S02]  /*e820*/  HADD2.F32 R2, -RZ, R5.reuse.H0_H0 ;  /* 0x20000005ff027230 */ /* 0x100fe40000004100 */
        /* <DEDUP_REMOVED lines=9> */
[----:B------:R-:W-:Y:S01]  /*e8c0*/  FMUL.FTZ R39, R39, R2 ;  /* 0x0000000227277220 */ /* 0x000fe20000410000 */
[----:B------:R-:W-:-:S02]  /*e8d0*/  HADD2.F32 R41, -RZ, R28.H1_H1 ;  /* 0x3000001cff297230 */ /* 0x000fc40000004100 */
[----:B------:R-:W-:Y:S01]  /*e8e0*/  @!P4 FADD.FTZ R4, -R4, -RZ ;  /* 0x800000ff0404c221 */ /* 0x000fe20000010100 */
[----:B------:R-:W-:Y:S02]  /*e8f0*/  HADD2.F32 R29, -RZ, R29.H1_H1 ;  /* 0x3000001dff1d7230 */ /* 0x000fe40000004100 */
[----:B------:R-:W-:Y:S01]  /*e900*/  @!P4 FADD.FTZ R8, -R8, -RZ ;  /* 0x800000ff0808c221 */ /* 0x000fe20000010100 */
[----:B------:R-:W-:Y:S02]  /*e910*/  HADD2.F32 R2, -RZ, R30.H0_H0 ;  /* 0x2000001eff027230 */ /* 0x000fe40000004100 */
        /* <DEDUP_REMOVED lines=8> */
[----:B------:R-:W-:Y:S02]  /*e9a0*/  HADD2.F32 R4, -RZ, R33.H0_H0 ;  /* 0x20000021ff047230 */ /* 0x000fe40000004100 */
[----:B--2---:R-:W-:Y:S02]  /*e9b0*/  HADD2.F32 R2, -RZ, R16.H0_H0 ;  /* 0x20000010ff027230 */ /* 0x004fe40000004100 */
[----:B------:R-:W-:Y:S02]  /*e9c0*/  HADD2.F32 R8, -RZ, R17.H0_H0 ;  /* 0x20000011ff087230 */ /* 0x000fe40000004100 */
[----:B------:R-:W-:Y:S02]  /*e9d0*/  HADD2.F32 R32, -RZ, R32.H1_H1 ;  /* 0x30000020ff207230 */ /* 0x000fe40000004100 */
        /* <DEDUP_REMOVED lines=29> */
.L_x_3756:
[----:B------:R-:W-:Y:S05]  /*ebb0*/  BSYNC B0 ;  /* 0x0000000000007941 */ /* 0x000fea0003800000 */
.L_x_3755:
[----:B-----5:R3:W-:Y:S02]  /*ebc0*/  STS.128 [R206], R32 ;  /* 0x00000020ce007388 */ /* 0x0207e40000000c00 */
.L_x_3754:
[----:B------:R-:W-:Y:S05]  /*ebd0*/  BSYNC B1 ;  /* 0x0000000000017941 */ /* 0x000fea0003800000 */
.L_x_3753:
        /* <DEDUP_REMOVED lines=57> */
[----:B---3--:R-:W-:Y:S02]  /*ef70*/  HADD2.F32 R2, -RZ, R16.H0_H0 ;  /* 0x20000010ff027230 */ /* 0x008fe40000004100 */
        /* <DEDUP_REMOVED lines=31> */
.L_x_3760:
[----:B------:R-:W-:Y:S05]  /*f170*/  BSYNC B0 ;  /* 0x0000000000007941 */ /* 0x000fea0003800000 */
.L_x_3759:
[----:B-----5:R1:W-:Y:S02]  /*f180*/  STS.128 [R206+0x2000], R32 ;  /* 0x00200020ce007388 */ /* 0x0203e40000000c00 */
.L_x_3758:
[----:B------:R-:W-:Y:S05]  /*f190*/  BSYNC B1 ;  /* 0x0000000000017941 */ /* 0x000fea0003800000 */
.L_x_3757:
        /* <DEDUP_REMOVED lines=28> */
[----:B-12---:R-:W-:Y:S02]  /*f360*/  HADD2.F32 R27, -RZ, R28.H0_H0 ;  /* 0x2000001cff1b7230 */ /* 0x006fe40000004100 */
[----:B------:R-:W-:Y:S02]  /*f370*/  HADD2.F32 R37, -RZ, R29.H0_H0 ;  /* 0x2000001dff257230 */ /* 0x000fe40000004100 */
[----:B---3--:R-:W-:Y:S02]  /*f380*/  HADD2.F32 R0, -RZ, R4.H0_H0 ;  /* 0x20000004ff007230 */ /* 0x008fe40000004100 */
        /* <DEDUP_REMOVED lines=24> */
[----:B----4-:R-:W-:Y:S02]  /*f510*/  HADD2.F32 R2, -RZ, R16.H0_H0 ;  /* 0x20000010ff027230 */ /* 0x010fe40000004100 */
[----:B------:R-:W-:Y:S02]  /*f520*/  HADD2.F32 R32, -RZ, R32.H1_H1 ;  /* 0x30000020ff207230 */ /* 0x000fe40000004100 */
[----:B------:R-:W-:Y:S02]  /*f530*/  HADD2.F32 R4, -RZ, R33.H0_H0 ;  /* 0x20000021ff047230 */ /* 0x000fe40000004100 */
[----:B------:R-:W-:Y:S02]  /*f540*/  HADD2.F32 R16, -RZ, R16.H1_H1 ;  /* 0x30000010ff107230 */ /* 0x000fe40000004100 */
[----:B------:R-:W-:Y:S02]  /*f550*/  HADD2.F32 R8, -RZ, R17.H0_H0 ;  /* 0x20000011ff087230 */ /* 0x000fe40000004100 */
        /* <DEDUP_REMOVED lines=12> */
[----:B------:R-:W-:Y:S01]  /*f620*/  FMUL.FTZ R12, R43, R12 ;  /* 0x0000000c2b0c7220 */ /* 0x000fe20000410000 */
[----:B------:R-:W-:Y:S02]  /*f630*/  HADD2.F32 R8, -RZ, R33.H1_H1 ;  /* 0x30000021ff087230 */ /* 0x000fe40000004100 */
[----:B------:R-:W-:Y:S01]  /*f640*/  FMUL.FTZ R6, R41, R6 ;  /* 0x0000000629067220 */ /* 0x000fe20000410000 */
        /* <DEDUP_REMOVED lines=13> */
.L_x_3762:
[----:B------:R-:W-:Y:S05]  /*f720*/  BSYNC B0 ;  /* 0x0000000000007941 */ /* 0x000fea0003800000 */
.L_x_3761:
[----:B-----5:R3:W-:Y:S02]  /*f730*/  STS.128 [R206+0x4000], R32 ;  /* 0x00400020ce007388 */ /* 0x0207e40000000c00 */
.L_x_3752:
[----:B------:R-:W-:Y:S05]  /*f740*/  BSYNC B2 ;  /* 0x0000000000027941 */ /* 0x000fea0003800000 */
.L_x_3751:
        /* <DEDUP_REMOVED lines=98> */
.L_x_3768:
[----:B------:R-:W-:Y:S05]  /*fd70*/  BSYNC B0 ;  /* 0x0000000000007941 */ /* 0x000fea0003800000 */
.L_x_3767:
[----:B-----5:R3:W-:Y:S02]  /*fd80*/  STS.128 [R206+0x800], R32 ;  /* 0x00080020ce007388 */ /* 0x0207e40000000c00 */
.L_x_3766:
[----:B------:R-:W-:Y:S05]  /*fd90*/  BSYNC B1 ;  /* 0x0000000000017941 */ /* 0x000fea0003800000 */
.L_x_3765:
[----:B------:R1:W-:Y:S01]  /*fda0*/  @P1 STS.128 [R206+0x2800], RZ ;  /* 0x002800ffce001388 */ /* 0x0003e20000000c00 */
[----:B------:R-:W-:Y:S04]  /*fdb0*/  BSSY B1, `(.L_x_3769) ;  /* 0x000005d000017945 */ /* 0x000fe80003800000 */
        /* <DEDUP_REMOVED lines=90> */
.L_x_3772:
[----:B------:R-:W-:Y:S05]  /*10360*/  BSYNC B0 ;  /* 0x0000000000007941 */ /* 0x000fea0003800000 */
.L_x_3771:
[----:B-----5:R3:W-:Y:S02]  /*10370*/  STS.128 [R206+0x2800], R32 ;  /* 0x00280020ce007388 */ /* 0x0207e40000000c00 */
.L_x_3770:
[----:B------:R-:W-:Y:S05]  /*10380*/  BSYNC B1 ;  /* 0x0000000000017941 */ /* 0x000fea0003800000 */
.L_x_3769:
        /* <DEDUP_REMOVED lines=30> */
[----:B------:R-:W4:Y:S01]  /*10570*/  LDG.E.128 R16, desc[UR6][R16.64] ;  /* 0x0000000610107981 */ /* 0x000f22000c1e1d00 */
[----:B---3--:R-:W-:Y:S02]  /*10580*/  HADD2.F32 R23, -RZ, R32.H0_H0 ;  /* 0x20000020ff177230 */ /* 0x008fe40000004100 */
[----:B--2---:R-:W-:Y:S02]  /*10590*/  HADD2.F32 R27, -RZ, R33.H0_H0 ;  /* 0x20000021ff1b7230 */ /* 0x004fe40000004100 */
        /* <DEDUP_REMOVED lines=58> */
.L_x_3774:
[----:B------:R-:W-:Y:S05]  /*10940*/  BSYNC B0 ;  /* 0x0000000000007941 */ /* 0x000fea0003800000 */
.L_x_3773:
[----:B-----5:R1:W-:Y:S02]  /*10950*/  STS.128 [R206+0x4800], R28 ;  /* 0x0048001cce007388 */ /* 0x0203e40000000c00 */
.L_x_3764:
[----:B------:R-:W-:Y:S05]  /*10960*/  BSYNC B2 ;  /* 0x0000000000027941 */ /* 0x000fea0003800000 */
.L_x_3763:
        /* <DEDUP_REMOVED lines=65> */
[----:B------:R-:W-:-:S02]  /*10d80*/  HADD2.F32 R30, -RZ, R30.H1_H1 ;  /* 0x3000001eff1e7230 */ /* 0x000fc40000004100 */
[----:B------:R-:W-:Y:S01]  /*10d90*/  @!P2 FADD.FTZ R23, -R23, -RZ ;  /* 0x800000ff1717a221 */ /* 0x000fe20000010100 */
[----:B-----5:R-:W-:Y:S02]  /*10da0*/  HADD2.F32 R2, -RZ, R32.H0_H0 ;  /* 0x20000020ff027230 */ /* 0x020fe40000004100 */
[----:B---3--:R-:W-:Y:S02]  /*10db0*/  HADD2.F32 R4, -RZ, R16.H0_H0 ;  /* 0x20000010ff047230 */ /* 0x008fe40000004100 */
[----:B------:R-:W-:Y:S02]  /*10dc0*/  HADD2.F32 R32, -RZ, R32.H1_H1 ;  /* 0x30000020ff207230 */ /* 0x000fe40000004100 */
[----:B------:R-:W-:Y:S02]  /*10dd0*/  HADD2.F32 R8, -RZ, R33.H0_H0 ;  /* 0x20000021ff087230 */ /* 0x000fe40000004100 */
[----:B------:R-:W-:Y:S02]  /*10de0*/  HADD2.F32 R16, -RZ, R16.H1_H1 ;  /* 0x30000010ff107230 */ /* 0x000fe40000004100 */
[----:B------:R-:W-:-:S02]  /*10df0*/  HADD2.F32 R12, -RZ, R17.H0_H0 ;  /* 0x20000011ff0c7230 */ /* 0x000fc40000004100 */
[----:B------:R-:W-:Y:S01]  /*10e00*/  @!P2 FADD.FTZ R6, -R6, -RZ ;  /* 0x800000ff0606a221 */ /* 0x000fe20000010100 */
[----:B------:R-:W-:Y:S02]  /*10e10*/  HADD2.F32 R41, -RZ, R31.H0_H0 ;  /* 0x2000001fff297230 */ /* 0x000fe40000004100 */
        /* <DEDUP_REMOVED lines=24> */
.L_x_3780:
[----:B------:R-:W-:Y:S05]  /*10fa0*/  BSYNC B0 ;  /* 0x0000000000007941 */ /* 0x000fea0003800000 */
.L_x_3779:
[----:B-----5:R1:W-:Y:S02]  /*10fb0*/  STS.128 [R206+0x1000], R32 ;  /* 0x00100020ce007388 */ /* 0x0203e40000000c00 */
.L_x_3778:
[----:B------:R-:W-:Y:S05]  /*10fc0*/  BSYNC B1 ;  /* 0x0000000000017941 */ /* 0x000fea0003800000 */
.L_x_3777:
        /* <DEDUP_REMOVED lines=61> */
[----:B----4-:R-:W-:Y:S02]  /*113a0*/  HADD2.F32 R4, -RZ, R16.H0_H0 ;  /* 0x20000010ff047230 */ /* 0x010fe40000004100 */
        /* <DEDUP_REMOVED lines=30> */
.L_x_3784:
[----:B------:R-:W-:Y:S05]  /*11590*/  BSYNC B0 ;  /* 0x0000000000007941 */ /* 0x000fea0003800000 */
.L_x_3783:
[----:B-----5:R3:W-:Y:S02]  /*115a0*/  STS.128 [R206+0x3000], R32 ;  /* 0x00300020ce007388 */ /* 0x0207e40000000c00 */
.L_x_3782:
[----:B------:R-:W-:Y:S05]  /*115b0*/  BSYNC B1 ;  /* 0x0000000000017941 */ /* 0x000fea0003800000 */
.L_x_3781:
        /* <DEDUP_REMOVED lines=18> */
[----:B-1-3--:R-:W-:Y:S01]  /*116e0*/  IMAD.WIDE R24, R7, 0x2, R24 ;  /* 0x0000000207187825 */ /* 0x00afe200078e0218 */
[----:B------:R-:W-:-:S02]  /*116f0*/  @P2 IADD3 R17, -R145, RZ, RZ ;  /* 0x000000ff91112210 */ /* 0x000fc40007ffe1ff */
[----:B------:R-:W-:Y:S02]  /*11700*/  LEA.HI.X.SX32 R4, R19, R2, 0x1, P4 ;  /* 0x0000000213047211 */ /* 0x000fe400020f0eff */
[C---:B------:R-:W-:Y:S01]  /*11710*/  LEA R6, P4, R5.reuse, UR8, 0x1 ;  /* 0x0000000805067c11 */ /* 0x040fe2000f8808ff */
[----:B--2---:R-:W2:Y:S03]  /*11720*/  LDG.E.128 R24, desc[UR6][R24.64+0x100] ;  /* 0x0001000618187981 */ /* 0x004ea6000c1e1d00 */
        /* <DEDUP_REMOVED lines=30> */
[----:B------:R-:W-:-:S02]  /*11910*/  HADD2.F32 R26, -RZ, R26.H1_H1 ;  /* 0x3000001aff1a7230 */ /* 0x000fc40000004100 */
[----:B------:R-:W-:Y:S01]  /*11920*/  FMUL.FTZ R5, R4, R5 ;  /* 0x0000000504057220 */ /* 0x000fe20000410000 */
[----:B------:R-:W-:Y:S01]  /*11930*/  FMUL.FTZ R7, R2, R7 ;  /* 0x0000000702077220 */ /* 0x000fe20000410000 */
[----:B------:R-:W-:Y:S01]  /*11940*/  FMUL.FTZ R37, R37, R8 ;  /* 0x0000000825257220 */ /* 0x000fe20000410000 */
[----:B------:R-:W-:Y:S01]  /*11950*/  FMUL.FTZ R25, R25, R12 ;  /* 0x0000000c19197220 */ /* 0x000fe20000410000 */
[----:B------:R-:W-:Y:S01]  /*11960*/  @!P2 FADD.FTZ R23, -R23, -RZ ;  /* 0x800000ff1717a221 */ /* 0x000fe20000010100 */
[----:B-----5:R-:W-:Y:S02]  /*11970*/  HADD2.F32 R2, -RZ, R28.H0_H0 ;  /* 0x2000001cff027230 */ /* 0x020fe40000004100 */
[----:B----4-:R-:W-:Y:S02]  /*11980*/  HADD2.F32 R4, -RZ, R16.H0_H0 ;  /* 0x20000010ff047230 */ /* 0x010fe40000004100 */
[----:B------:R-:W-:Y:S02]  /*11990*/  HADD2.F32 R28, -RZ, R28.H1_H1 ;  /* 0x3000001cff1c7230 */ /* 0x000fe40000004100 */
[----:B------:R-:W-:-:S02]  /*119a0*/  HADD2.F32 R8, -RZ, R29.H0_H0 ;  /* 0x2000001dff087230 */ /* 0x000fc40000004100 */
[----:B------:R-:W-:Y:S02]  /*119b0*/  HADD2.F32 R16, -RZ, R16.H1_H1 ;  /* 0x30000010ff107230 */ /* 0x000fe40000004100 */
        /* <DEDUP_REMOVED lines=27> */
.L_x_3786:
[----:B------:R-:W-:Y:S05]  /*11b70*/  BSYNC B0 ;  /* 0x0000000000007941 */ /* 0x000fea0003800000 */
.L_x_3785:
[----:B-----5:R1:W-:Y:S02]  /*11b80*/  STS.128 [R206+0x5000], R28 ;  /* 0x0050001cce007388 */ /* 0x0203e40000000c00 */
.L_x_3776:
[----:B------:R-:W-:Y:S05]  /*11b90*/  BSYNC B2 ;  /* 0x0000000000027941 */ /* 0x000fea0003800000 */
.L_x_3775:
[----:B-1----:R-:W-:-:S05]  /*11ba0*/  VIADD R28, R154, 0x30 ;  /* 0x000000309a1c7836 */ /* 0x002fca0000000000 */
        /* <DEDUP_REMOVED lines=23> */
[----:B---3--:R-:W-:-:S03]  /*11d20*/  IMAD.WIDE R24, R7, 0x2, R20 ;  /* 0x0000000207187825 */ /* 0x008fc600078e0214 */
[----:B------:R-:W-:Y:S02]  /*11d30*/  LEA.HI.X.SX32 R2, R2, R9, 0x1, P4 ;  /* 0x0000000902027211 */ /* 0x000fe400020f0eff */
[C---:B------:R-:W-:Y:S01]  /*11d40*/  IADD3 R5, P4, R15.reuse, R8, RZ ;  /* 0x000000080f057210 */ /* 0x040fe20007f9e0ff */
[----:B--2---:R-:W2:Y:S03]  /*11d50*/  LDG.E.128 R24, desc[UR6][R24.64] ;  /* 0x0000000618187981 */ /* 0x004ea6000c1e1d00 */
[----:B------:R-:W-:Y:S02]  /*11d60*/  LEA.HI.X.SX32 R4, R15, R2, 0x1, P4 ;  /* 0x000000020f047211 */ /* 0x000fe400020f0eff */
[----:B------:R-:W-:-:S04]  /*11d70*/  LEA R6, P4, R5, UR8, 0x1 ;  /* 0x0000000805067c11 */ /* 0x000fc8000f8808ff */
        /* <DEDUP_REMOVED lines=10> */
[--C-:B------:R-:W-:Y:S02]  /*11e20*/  HADD2.F32 R33, -RZ, R25.reuse.H0_H0 ;  /* 0x20000019ff217230 */ /* 0x100fe40000004100 */
[----:B------:R-:W-:Y:S02]  /*11e30*/  HADD2.F32 R24, -RZ, R25.H1_H1 ;  /* 0x30000019ff187230 */ /* 0x000fe40000004100 */
[--C-:B---3--:R-:W-:Y:S02]  /*11e40*/  HADD2.F32 R2, -RZ, R4.reuse.H0_H0 ;  /* 0x20000004ff027230 */ /* 0x108fe40000004100 */
[----:B------:R-:W-:-:S02]  /*11e50*/  HADD2.F32 R8, -RZ, R4.H1_H1 ;  /* 0x30000004ff087230 */ /* 0x000fc40000004100 */
[--C-:B------:R-:W-:Y:S02]  /*11e60*/  HADD2.F32 R4, -RZ, R5.reuse.H0_H0 ;  /* 0x20000005ff047230 */ /* 0x100fe40000004100 */
[----:B------:R-:W-:Y:S02]  /*11e70*/  HADD2.F32 R23, -RZ, R5.H1_H1 ;  /* 0x30000005ff177230 */ /* 0x000fe40000004100 */
[----:B------:R-:W-:Y:S01]  /*11e80*/  @!P2 FADD.FTZ R2, -R2, -RZ ;  /* 0x800000ff0202a221 */ /* 0x000fe20000010100 */
[--C-:B------:R-:W-:Y:S02]  /*11e90*/  HADD2.F32 R5, -RZ, R6.reuse.H0_H0 ;  /* 0x20000006ff057230 */ /* 0x100fe40000004100 */
[----:B------:R-:W-:Y:S01]  /*11ea0*/  @!P2 FADD.FTZ R4, -R4, -RZ ;  /* 0x800000ff0404a221 */ /* 0x000fe20000010100 */
[----:B------:R-:W-:Y:S02]  /*11eb0*/  HADD2.F32 R29, -RZ, R6.H1_H1 ;  /* 0x30000006ff1d7230 */ /* 0x000fe40000004100 */
[----:B------:R-:W-:Y:S01]  /*11ec0*/  @!P2 FADD.FTZ R23, -R23, -RZ ;  /* 0x800000ff1717a221 */ /* 0x000fe20000010100 */
[----:B------:R-:W-:-:S02]  /*11ed0*/  HADD2.F32 R6, -RZ, R7.H0_H0 ;  /* 0x20000007ff067230 */ /* 0x000fc40000004100 */
[----:B------:R-:W-:Y:S02]  /*11ee0*/  HADD2.F32 R7, -RZ, R7.H1_H1 ;  /* 0x30000007ff077230 */ /* 0x000fe40000004100 */
[----:B------:R-:W-:Y:S01]  /*11ef0*/  FMUL.FTZ R31, R31, R2 ;  /* 0x000000021f1f7220 */ /* 0x000fe20000410000 */
[----:B------:R-:W-:Y:S01]  /*11f00*/  FMUL.FTZ R33, R33, R4 ;  /* 0x0000000421217220 */ /* 0x000fe20000410000 */
[----:B------:R-:W-:Y:S01]  /*11f10*/  FMUL.FTZ R24, R24, R23 ;  /* 0x0000001718187220 */ /* 0x000fe20000410000 */
[----:B------:R-:W-:Y:S02]  /*11f20*/  HADD2.F32 R4, -RZ, R26.H0_H0 ;  /* 0x2000001aff047230 */ /* 0x000fe40000004100 */
[----:B------:R-:W-:Y:S01]  /*11f30*/  @!P2 FADD.FTZ R5, -R5, -RZ ;  /* 0x800000ff0505a221 */ /* 0x000fe20000010100 */
[--C-:B------:R-:W-:Y:S02]  /*11f40*/  HADD2.F32 R23, -RZ, R27.reuse.H0_H0 ;  /* 0x2000001bff177230 */ /* 0x100fe40000004100 */
[----:B------:R-:W-:Y:S01]  /*11f50*/  @!P2 FADD.FTZ R6, -R6, -RZ ;  /* 0x800000ff0606a221 */ /* 0x000fe20000010100 */
[----:B------:R-:W-:-:S02]  /*11f60*/  HADD2.F32 R2, -RZ, R27.H1_H1 ;  /* 0x3000001bff027230 */ /* 0x000fc40000004100 */
[----:B------:R-:W-:Y:S01]  /*11f70*/  @!P2 FADD.FTZ R7, -R7, -RZ ;  /* 0x800000ff0707a221 */ /* 0x000fe20000010100 */
[----:B------:R-:W-:Y:S01]  /*11f80*/  @!P2 FADD.FTZ R8, -R8, -RZ ;  /* 0x800000ff0808a221 */ /* 0x000fe20000010100 */
[----:B------:R-:W-:Y:S01]  /*11f90*/  FMUL.FTZ R5, R4, R5 ;  /* 0x0000000504057220 */ /* 0x000fe20000410000 */
[----:B------:R-:W-:Y:S01]  /*11fa0*/  FMUL.FTZ R6, R23, R6 ;  /* 0x0000000617067220 */ /* 0x000fe20000410000 */
[----:B------:R-:W-:Y:S01]  /*11fb0*/  FMUL.FTZ R7, R2, R7 ;  /* 0x0000000702077220 */ /* 0x000fe20000410000 */
[----:B------:R-:W-:Y:S01]  /*11fc0*/  FMUL.FTZ R35, R35, R8 ;  /* 0x0000000823237220 */ /* 0x000fe20000410000 */
[----:B------:R-:W-:Y:S02]  /*11fd0*/  HADD2.F32 R26, -RZ, R26.H1_H1 ;  /* 0x3000001aff1a7230 */ /* 0x000fe40000004100 */
[----:B------:R-:W-:Y:S01]  /*11fe0*/  @!P2 FADD.FTZ R29, -R29, -RZ ;  /* 0x800000ff1d1da221 */ /* 0x000fe20000010100 */
[----:B-----5:R-:W-:Y:S02]  /*11ff0*/  HADD2.F32 R2, -RZ, R16.H0_H0 ;  /* 0x20000010ff027230 */ /* 0x020fe40000004100 */
[----:B----4-:R-:W-:-:S02]  /*12000*/  HADD2.F32 R4, -RZ, R12.H0_H0 ;  /* 0x2000000cff047230 */ /* 0x010fc40000004100 */
[----:B------:R-:W-:Y:S02]  /*12010*/  HADD2.F32 R23, -RZ, R12.H1_H1 ;  /* 0x3000000cff177230 */ /* 0x000fe40000004100 */
[----:B------:R-:W-:Y:S02]  /*12020*/  HADD2.F32 R8, -RZ, R17.H0_H0 ;  /* 0x20000011ff087230 */ /* 0x000fe40000004100 */
[----:B------:R-:W-:Y:S02]  /*12030*/  HADD2.F32 R12, -RZ, R13.H0_H0 ;  /* 0x2000000dff0c7230 */ /* 0x000fe40000004100 */
[----:B------:R-:W-:Y:S01]  /*12040*/  FMUL.FTZ R29, R26, R29 ;  /* 0x0000001d1a1d7220 */ /* 0x000fe20000410000 */
[----:B------:R-:W-:Y:S01]  /*12050*/  FFMA.FTZ R2, R2, R4, R31 ;  /* 0x0000000402027223 */ /* 0x000fe2000001001f */
[----:B------:R-:W-:Y:S02]  /*12060*/  HADD2.F32 R26, -RZ, R14.H0_H0 ;  /* 0x2000000eff1a7230 */ /* 0x000fe40000004100 */
[----:B------:R-:W-:-:S02]  /*12070*/  HADD2.F32 R25, -RZ, R15.H0_H0 ;  /* 0x2000000fff197230 */ /* 0x000fc40000004100 */
[----:B------:R-:W-:Y:S01]  /*12080*/  FFMA.FTZ R8, R8, R12, R33 ;  /* 0x0000000c08087223 */ /* 0x000fe20000010021 */
[----:B------:R-:W-:Y:S02]  /*12090*/  HADD2.F32 R30, -RZ, R15.H1_H1 ;  /* 0x3000000fff1e7230 */ /* 0x000fe40000004100 */
[----:B------:R-:W-:Y:S02]  /*120a0*/  HADD2.F32 R4, -RZ, R18.H0_H0 ;  /* 0x20000012ff047230 */ /* 0x000fe40000004100 */
[----:B------:R-:W-:Y:S02]  /*120b0*/  HADD2.F32 R16, -RZ, R16.H1_H1 ;  /* 0x30000010ff107230 */ /* 0x000fe40000004100 */
        /* <DEDUP_REMOVED lines=16> */
.L_x_3790:
[----:B------:R-:W-:Y:S05]  /*121c0*/  BSYNC B0 ;  /* 0x0000000000007941 */ /* 0x000fea0003800000 */
.L_x_3789:
[----:B-----5:R1:W-:Y:S02]  /*121d0*/  STS.128 [R206+0x1800], R16 ;  /* 0x00180010ce007388 */ /* 0x0203e40000000c00 */
.L_x_3788:
[----:B------:R-:W-:Y:S05]  /*121e0*/  BSYNC B1 ;  /* 0x0000000000017941 */ /* 0x000fea0003800000 */
.L_x_3787:
        /* <DEDUP_REMOVED lines=53> */
[--C-:B------:R-:W-:Y:S02]  /*12540*/  HADD2.F32 R2, -RZ, R27.reuse.H1_H1 ;  /* 0x3000001bff027230 */ /* 0x100fe40000004100 */
[----:B------:R-:W-:Y:S01]  /*12550*/  @!P1 FADD.FTZ R7, -R7, -RZ ;  /* 0x800000ff07079221 */ /* 0x000fe20000010100 */
[----:B------:R-:W-:-:S02]  /*12560*/  HADD2.F32 R11, -RZ, R27.H0_H0 ;  /* 0x2000001bff0b7230 */ /* 0x000fc40000004100 */
[----:B------:R-:W-:Y:S01]  /*12570*/  @!P1 FADD.FTZ R8, -R8, -RZ ;  /* 0x800000ff08089221 */ /* 0x000fe20000010100 */
        /* <DEDUP_REMOVED lines=8> */
[----:B----4-:R-:W-:-:S02]  /*12600*/  HADD2.F32 R4, -RZ, R12.H0_H0 ;  /* 0x2000000cff047230 */ /* 0x010fc40000004100 */
        /* <DEDUP_REMOVED lines=27> */
.L_x_3794:
[----:B------:R-:W-:Y:S05]  /*127c0*/  BSYNC B0 ;  /* 0x0000000000007941 */ /* 0x000fea0003800000 */
.L_x_3793:
[----:B-----5:R1:W-:Y:S02]  /*127d0*/  STS.128 [R206+0x3800], R16 ;  /* 0x00380010ce007388 */ /* 0x0203e40000000c00 */
.L_x_3792:
[----:B------:R-:W-:Y:S05]  /*127e0*/  BSYNC B1 ;  /* 0x0000000000017941 */ /* 0x000fea0003800000 */
.L_x_3791:
[----:B------:R1:W-:Y:S01]  /*127f0*/  @P0 STS.128 [R206+0x5800], RZ ;  /* 0x005800ffce000388 */ /* 0x0003e20000000c00 */
[----:B------:R-:W-:Y:S05]  /*12800*/  @P0 BRA `(.L_x_3740) ;  /* 0x0000000c00a00947 */ /* 0x000fea0003800000 */
[----:B------:R2:W5:Y:S01]  /*12810*/  LDG.E.128 R12, desc[UR6][R20.64+0x100] ;  /* 0x00010006140c7981 */ /* 0x000562000c1e1d00 */
[----:B------:R-:W-:Y:S01]  /*12820*/  ISETP.GE.AND P0, PT, R10, UR12, PT ;  /* 0x0000000c0a007c0c */ /* 0x000fe2000bf06270 */
[----:B------:R-:W-:Y:S01]  /*12830*/  BSSY B0, `(.L_x_3795) ;  /* 0x000005c000007945 */ /* 0x000fe20003800000 */
[----:B-1----:R-:W-:-:S05]  /*12840*/  IADD3 R16, P1, R20, 0x100, RZ ;  /* 0x0000010014107810 */ /* 0x002fca0007f3e0ff */
        /* <DEDUP_REMOVED lines=19> */
[----:B------:R-:W-:-:S04]  /*12980*/  LEA R6, P1, R5, UR8, 0x1 ;  /* 0x0000000805067c11 */ /* 0x000fc8000f8208ff */
[----:B------:R-:W-:Y:S01]  /*12990*/  LEA.HI.X R7, R5, UR9, R2, 0x1, P1 ;  /* 0x0000000905077c11 */ /* 0x000fe200088f0c02 */
[----:B------:R-:W-:Y:S01]  /*129a0*/  ULDC.64 UR8, c[0x0][0x358] ;  /* 0x0000d60000087ab9 */ /* 0x000fe20000000a00 */
[----:B------:R-:W-:Y:S02]  /*129b0*/  MOV R2, RZ ;  /* 0x000000ff00027202 */ /* 0x000fe40000000f00 */
[----:B------:R-:W-:Y:S02]  /*129c0*/  @P0 IADD3 R2, -R147, RZ, RZ ;  /* 0x000000ff93020210 */ /* 0x000fe40007ffe1ff */
[----:B------:R-:W4:Y:S02]  /*129d0*/  LDG.E.128 R4, desc[UR6][R6.64] ;  /* 0x0000000606047981 */ /* 0x000f24000c1e1d00 */
[----:B------:R-:W-:-:S04]  /*129e0*/  IADD3 R3, P1, R2, R3, RZ ;  /* 0x0000000302037210 */ /* 0x000fc80007f3e0ff */
[----:B------:R-:W-:Y:S02]  /*129f0*/  LEA.HI.X.SX32 R2, R2, R9, 0x1, P1 ;  /* 0x0000000902027211 */ /* 0x000fe400008f0eff */
[----:B------:R-:W-:-:S04]  /*12a00*/  LEA R8, P1, R3, UR8, 0x1 ;  /* 0x0000000803087c11 */ /* 0x000fc8000f8208ff */
[----:B------:R-:W-:-:S06]  /*12a10*/  LEA.HI.X R9, R3, UR9, R2, 0x1, P1 ;  /* 0x0000000903097c11 */ /* 0x000fcc00088f0c02 */
[----:B------:R-:W4:Y:S01]  /*12a20*/  LDG.E.128 R8, desc[UR6][R8.64] ;  /* 0x0000000608087981 */ /* 0x000f22000c1e1d00 */
[--C-:B---3--:R-:W-:Y:S02]  /*12a30*/  HADD2.F32 R23, -RZ, R17.reuse.H0_H0 ;  /* 0x20000011ff177230 */ /* 0x108fe40000004100 */
[----:B--2---:R-:W-:Y:S02]  /*12a40*/  HADD2.F32 R26, -RZ, R16.H0_H0 ;  /* 0x20000010ff1a7230 */ /* 0x004fe40000004100 */
[----:B------:R-:W-:Y:S02]  /*12a50*/  HADD2.F32 R24, -RZ, R17.H1_H1 ;  /* 0x30000011ff187230 */ /* 0x000fe40000004100 */
[--C-:B----4-:R-:W-:Y:S02]  /*12a60*/  HADD2.F32 R2, -RZ, R5.reuse.H0_H0 ;  /* 0x20000005ff027230 */ /* 0x110fe40000004100 */
[----:B------:R-:W-:Y:S02]  /*12a70*/  HADD2.F32 R3, -RZ, R4.H0_H0 ;  /* 0x20000004ff037230 */ /* 0x000fe40000004100 */
[----:B------:R-:W-:-:S02]  /*12a80*/  HADD2.F32 R5, -RZ, R5.H1_H1 ;  /* 0x30000005ff057230 */ /* 0x000fc40000004100 */
[----:B------:R-:W-:Y:S02]  /*12a90*/  HADD2.F32 R20, -RZ, R4.H1_H1 ;  /* 0x30000004ff147230 */ /* 0x000fe40000004100 */
[----:B------:R-:W-:Y:S01]  /*12aa0*/  @!P0 FADD.FTZ R2, -R2, -RZ ;  /* 0x800000ff02028221 */ /* 0x000fe20000010100 */
[--C-:B------:R-:W-:Y:S02]  /*12ab0*/  HADD2.F32 R4, -RZ, R6.reuse.H0_H0 ;  /* 0x20000006ff047230 */ /* 0x100fe40000004100 */
[----:B------:R-:W-:Y:S01]  /*12ac0*/  @!P0 FADD.FTZ R3, -R3, -RZ ;  /* 0x800000ff03038221 */ /* 0x000fe20000010100 */
[----:B------:R-:W-:Y:S02]  /*12ad0*/  HADD2.F32 R21, -RZ, R6.H1_H1 ;  /* 0x30000006ff157230 */ /* 0x000fe40000004100 */
[--C-:B------:R-:W-:Y:S02]  /*12ae0*/  HADD2.F32 R6, -RZ, R7.reuse.H0_H0 ;  /* 0x20000007ff067230 */ /* 0x100fe40000004100 */
[----:B------:R-:W-:Y:S01]  /*12af0*/  @!P0 FADD.FTZ R5, -R5, -RZ ;  /* 0x800000ff05058221 */ /* 0x000fe20000010100 */
[----:B------:R-:W-:-:S02]  /*12b00*/  HADD2.F32 R7, -RZ, R7.H1_H1 ;  /* 0x30000007ff077230 */ /* 0x000fc40000004100 */
[----:B------:R-:W-:Y:S01]  /*12b10*/  FMUL.FTZ R23, R23, R2 ;  /* 0x0000000217177220 */ /* 0x000fe20000410000 */
[----:B------:R-:W-:Y:S01]  /*12b20*/  FMUL.FTZ R26, R26, R3 ;  /* 0x000000031a1a7220 */ /* 0x000fe20000410000 */
[--C-:B------:R-:W-:Y:S02]  /*12b30*/  HADD2.F32 R3, -RZ, R19.reuse.H0_H0 ;  /* 0x20000013ff037230 */ /* 0x100fe40000004100 */
[----:B------:R-:W-:Y:S01]  /*12b40*/  FMUL.FTZ R24, R24, R5 ;  /* 0x0000000518187220 */ /* 0x000fe20000410000 */
[----:B------:R-:W-:Y:S02]  /*12b50*/  HADD2.F32 R2, -RZ, R19.H1_H1 ;  /* 0x30000013ff027230 */ /* 0x000fe40000004100 */
[----:B------:R-:W-:Y:S01]  /*12b60*/  @!P0 FADD.FTZ R6, -R6, -RZ ;  /* 0x800000ff06068221 */ /* 0x000fe20000010100 */
[----:B------:R-:W-:Y:S01]  /*12b70*/  @!P0 FADD.FTZ R7, -R7, -RZ ;  /* 0x800000ff07078221 */ /* 0x000fe20000010100 */
[--C-:B------:R-:W-:Y:S02]  /*12b80*/  HADD2.F32 R5, -RZ, R18.reuse.H0_H0 ;  /* 0x20000012ff057230 */ /* 0x100fe40000004100 */
[----:B------:R-:W-:Y:S01]  /*12b90*/  @!P0 FADD.FTZ R4, -R4, -RZ ;  /* 0x800000ff04048221 */ /* 0x000fe20000010100 */
[----:B------:R-:W-:Y:S01]  /*12ba0*/  FMUL.FTZ R6, R3, R6 ;  /* 0x0000000603067220 */ /* 0x000fe20000410000 */
[----:B------:R-:W-:Y:S01]  /*12bb0*/  FMUL.FTZ R7, R2, R7 ;  /* 0x0000000702077220 */ /* 0x000fe20000410000 */
[----:B------:R-:W-:-:S02]  /*12bc0*/  HADD2.F32 R18, -RZ, R18.H1_H1 ;  /* 0x30000012ff127230 */ /* 0x000fc40000004100 */
[----:B------:R-:W-:Y:S01]  /*12bd0*/  @!P0 FADD.FTZ R21, -R21, -RZ ;  /* 0x800000ff15158221 */ /* 0x000fe20000010100 */
[----:B-----5:R-:W-:Y:S02]  /*12be0*/  HADD2.F32 R2, -RZ, R13.H0_H0 ;  /* 0x2000000dff027230 */ /* 0x020fe40000004100 */
[----:B------:R-:W-:Y:S01]  /*12bf0*/  FMUL.FTZ R4, R5, R4 ;  /* 0x0000000405047220 */ /* 0x000fe20000410000 */
[----:B------:R-:W-:Y:S02]  /*12c00*/  HADD2.F32 R3, -RZ, R9.H0_H0 ;  /* 0x20000009ff037230 */ /* 0x000fe40000004100 */
[----:B------:R-:W-:Y:S02]  /*12c10*/  HADD2.F32 R17, -RZ, R16.H1_H1 ;  /* 0x30000010ff117230 */ /* 0x000fe40000004100 */
[----:B------:R-:W-:Y:S02]  /*12c20*/  HADD2.F32 R13, -RZ, R13.H1_H1 ;  /* 0x3000000dff0d7230 */ /* 0x000fe40000004100 */
[----:B------:R-:W-:-:S02]  /*12c30*/  HADD2.F32 R9, -RZ, R9.H1_H1 ;  /* 0x30000009ff097230 */ /* 0x000fc40000004100 */
[----:B------:R-:W-:Y:S02]  /*12c40*/  HADD2.F32 R5, -RZ, R12.H0_H0 ;  /* 0x2000000cff057230 */ /* 0x000fe40000004100 */
[----:B------:R-:W-:Y:S02]  /*12c50*/  HADD2.F32 R16, -RZ, R8.H0_H0 ;  /* 0x20000008ff107230 */ /* 0x000fe40000004100 */
[----:B------:R-:W-:Y:S01]  /*12c60*/  @!P0 FADD.FTZ R20, -R20, -RZ ;  /* 0x800000ff14148221 */ /* 0x000fe20000010100 */
[----:B------:R-:W-:Y:S01]  /*12c70*/  FMUL.FTZ R21, R18, R21 ;  /* 0x0000001512157220 */ /* 0x000fe20000410000 */
[--C-:B------:R-:W-:Y:S02]  /*12c80*/  HADD2.F32 R19, -RZ, R11.reuse.H0_H0 ;  /* 0x2000000bff137230 */ /* 0x100fe40000004100 */
[----:B------:R-:W-:Y:S01]  /*12c90*/  FFMA.FTZ R9, R13, R9, R24 ;  /* 0x000000090d097223 */ /* 0x000fe20000010018 */
[----:B------:R-:W-:Y:S02]  /*12ca0*/  HADD2.F32 R18, -RZ, R11.H1_H1 ;  /* 0x3000000bff127230 */ /* 0x000fe40000004100 */
[----:B------:R-:W-:Y:S01]  /*12cb0*/  FFMA.FTZ R2, R2, R3, R23 ;  /* 0x0000000302027223 */ /* 0x000fe20000010017 */
[----:B------:R-:W-:-:S02]  /*12cc0*/  HADD2.F32 R11, -RZ, R10.H0_H0 ;  /* 0x2000000aff0b7230 */ /* 0x000fc40000004100 */
[----:B------:R-:W-:Y:S01]  /*12cd0*/  FFMA.FTZ R5, R5, R16, R26 ;  /* 0x0000001005057223 */ /* 0x000fe2000001001a */
[----:B------:R-:W-:Y:S02]  /*12ce0*/  HADD2.F32 R13, -RZ, R14.H0_H0 ;  /* 0x2000000eff0d7230 */ /* 0x000fe40000004100 */
[----:B------:R-:W-:Y:S01]  /*12cf0*/  FMUL.FTZ R17, R17, R20 ;  /* 0x0000001411117220 */ /* 0x000fe20000410000 */
        /* <DEDUP_REMOVED lines=15> */
.L_x_3796:
[----:B------:R-:W-:Y:S05]  /*12df0*/  BSYNC B0 ;  /* 0x0000000000007941 */ /* 0x000fea0003800000 */
.L_x_3795:
[----:B-----5:R1:W-:Y:S01]  /*12e00*/  STS.128 [R206+0x5800], R12 ;  /* 0x0058000cce007388 */ /* 0x0203e20000000c00 */
[----:B------:R-:W-:Y:S05]  /*12e10*/  BRA `(.L_x_3740) ;  /* 0x00000008001c7947 */ /* 0x000fea0003800000 */
.L_x_3702:
        /* <DEDUP_REMOVED lines=36> */
.L_x_3798:
[----:B------:R-:W-:Y:S05]  /*13060*/  BSYNC B0 ;  /* 0x0000000000007941 */ /* 0x000fea0003800000 */
.L_x_3797:
        /* <DEDUP_REMOVED lines=32> */
.L_x_3800:
[----:B------:R-:W-:Y:S05]  /*13270*/  BSYNC B0 ;  /* 0x0000000000007941 */ /* 0x000fea0003800000 */
.L_x_3799:
        /* <DEDUP_REMOVED lines=31> */
.L_x_3802:
[----:B------:R-:W-:Y:S05]  /*13470*/  BSYNC B0 ;  /* 0x0000000000007941 */ /* 0x000fea0003800000 */
.L_x_3801:
        /* <DEDUP_REMOVED lines=33> */
.L_x_3740:
[----:B------:R-:W-:Y:S05]  /*13690*/  BSYNC B3 ;  /* 0x0000000000037941 */ /* 0x000fea0003800000 */
.L_x_3701:
        /* <DEDUP_REMOVED lines=10> */
[C---:B-12---:R-:W-:Y:S02]  /*13740*/  LOP3.LUT R2, R207.reuse, 0x1, RZ, 0xc0, !PT ;  /* 0x00000001cf027812 */ /* 0x046fe400078ec0ff */
        /* <DEDUP_REMOVED lines=20> */
.L_x_3805:
[----:B------:R3:W-:Y:S02]  /*13890*/  STS.128 [R206+0xa000], RZ ;  /* 0x00a000ffce007388 */ /* 0x0007e40000000c00 */
.L_x_3804:
[----:B------:R-:W-:Y:S05]  /*138a0*/  BSYNC B0 ;  /* 0x0000000000007941 */ /* 0x000fea0003800000 */
.L_x_3803:
[----:B------:R-:W-:Y:S01]  /*138b0*/  ISETP.GE.AND P0, PT, R0, R7, PT ;  /* 0x000000070000720c */ /* 0x000fe20003f06270 */
[----:B------:R-:W-:-:S12]  /*138c0*/  BSSY B0, `(.L_x_3806) ;  /* 0x000001f000007945 */ /* 0x000fd80003800000 */
[----:B------:R-:W-:Y:S05]  /*138d0*/  @P0 BRA `(.L_x_3807) ;  /* 0x0000000000740947 */ /* 0x000fea0003800000 */
[C---:B-12---:R-:W-:Y:S02]  /*138e0*/  LOP3.LUT R2, R207.reuse, 0x1, RZ, 0xc0, !PT ;  /* 0x00000001cf027812 */ /* 0x046fe400078ec0ff */
[----:B------:R-:W-:Y:S02]  /*138f0*/  LOP3.LUT P0, RZ, R207, 0x2, RZ, 0xc0, !PT ;  /* 0x00000002cfff7812 */ /* 0x000fe4000780c0ff */
[----:B------:R-:W-:Y:S02]  /*13900*/  ISETP.NE.U32.AND P1, PT, R2, 0x1, PT ;  /* 0x000000010200780c */ /* 0x000fe40003f25070 */
[----:B------:R-:W-:-:S05]  /*13910*/  IADD3 R3, P2, R201, R152, RZ ;  /* 0x00000098c9037210 */ /* 0x000fca0007f5e0ff */
        /* <DEDUP_REMOVED lines=17> */
[----:B-1----:R-:W-:-:S04]  /*13a30*/  LEA R4, P0, R3, UR10, 0x1 ;  /* 0x0000000a03047c11 */ /* 0x002fc8000f8008ff */
[----:B------:R-:W-:-:S05]  /*13a40*/  LEA.HI.X R5, R3, UR11, R2, 0x1, P0 ;  /* 0x0000000b03057c11 */ /* 0x000fca00080f0c02 */
[----:B------:R-:W-:Y:S01]  /*13a50*/  @!PT LDS RZ, [RZ] ;  /* 0x00000000fffff984 */ /* 0x000fe20000000800 */
[----:B------:R-:W-:Y:S01]  /*13a60*/  @!PT LDS RZ, [RZ] ;  /* 0x00000000fffff984 */ /* 0x000fe20000000800 */
[----:B------:R-:W-:Y:S01]  /*13a70*/  @!PT LDS RZ, [RZ] ;  /* 0x00000000fffff984 */ /* 0x000fe20000000800 */
[----:B------:R1:W-:Y:S01]  /*13a80*/  LDGSTS.E.BYPASS.LTC128B.128 [R206+0xa800], desc[UR6][R4.64+0x100] ;  /* 0x0a80010004ce7fae */ /* 0x0003e2000b901d46 */
[----:B------:R-:W-:Y:S05]  /*13a90*/  BRA `(.L_x_3807) ;  /* 0x0000000000047947 */ /* 0x000fea0003800000 */
.L_x_3808:
[----:B------:R2:W-:Y:S02]  /*13aa0*/  STS.128 [R206+0xa800], RZ ;  /* 0x00a800ffce007388 */ /* 0x0005e40000000c00 */
.L_x_3807:
[----:B------:R-:W-:Y:S05]  /*13ab0*/  BSYNC B0 ;  /* 0x0000000000007941 */ /* 0x000fea0003800000 */
.L_x_3806:
        /* <DEDUP_REMOVED lines=34> */
.L_x_3811:
[----:B------:R2:W-:Y:S02]  /*13ce0*/  STS.128 [R206+0xb000], RZ ;  /* 0x00b000ffce007388 */ /* 0x0005e40000000c00 */
.L_x_3810:
[----:B------:R-:W-:Y:S05]  /*13cf0*/  BSYNC B0 ;  /* 0x0000000000007941 */ /* 0x000fea0003800000 */
.L_x_3809:
[----:B-12---:R-:W1:Y:S01]  /*13d00*/  LDC.64 R4, c[0x0][0x3c8] ;  /* 0x0000f200ff047b82 */ /* 0x006e620000000a00 */
[----:B------:R-:W-:Y:S01]  /*13d10*/  ISETP.GE.AND P0, PT, R28, R7, PT ;  /* 0x000000071c00720c */ /* 0x000fe20003f06270 */
[----:B------:R-:W-:-:S12]  /*13d20*/  BSSY B0, `(.L_x_3812) ;  /* 0x0000021000007945 */ /* 0x000fd80003800000 */
[----:B------:R-:W-:Y:S05]  /*13d30*/  @P0 BRA `(.L_x_3813) ;  /* 0x00000000007c0947 */ /* 0x000fea0003800000 */
[----:B------:R-:W2:Y:S01]  /*13d40*/  LDC.64 R2, c[0x0][0x248] ;  /* 0x00009200ff027b82 */ /* 0x000ea20000000a00 */
[C---:B------:R-:W-:Y:S01]  /*13d50*/  LOP3.LUT R6, R207.reuse, 0x1, RZ, 0xc0, !PT ;  /* 0x00000001cf067812 */ /* 0x040fe200078ec0ff */
[----:B------:R-:W-:Y:S01]  /*13d60*/  IMAD.MOV.U32 R150, RZ, RZ, R152 ;  /* 0x000000ffff967224 */ /* 0x000fe200078e0098 */
[C---:B------:R-:W-:Y:S02]  /*13d70*/  LOP3.LUT P2, RZ, R207.reuse, 0x2, RZ, 0xc0, !PT ;  /* 0x00000002cfff7812 */ /* 0x040fe4000784c0ff */
[----:B------:R-:W-:Y:S02]  /*13d80*/  ISETP.NE.U32.AND P4, PT, R6, 0x1, PT ;  /* 0x000000010600780c */ /* 0x000fe40003f85070 */
[----:B------:R-:W-:Y:S01]  /*13d90*/  LOP3.LUT P1, RZ, R207, 0x4, RZ, 0xc0, !PT ;  /* 0x00000004cfff7812 */ /* 0x000fe2000782c0ff */
[----:B--2---:R-:W-:-:S04]  /*13da0*/  IMAD.WIDE.U32 R8, R2, 0x30, R150 ;  /* 0x0000003002087825 */ /* 0x004fc800078e0096 */
[----:B------:R-:W-:-:S04]  /*13db0*/  IMAD R6, R3, 0x30, RZ ;  /* 0x0000003003067824 */ /* 0x000fc800078e02ff */
[----:B------:R-:W-:Y:S02]  /*13dc0*/  @P2 LEA R14, P5, R8, UR10, 0x1 ;  /* 0x0000000a080e2c11 */ /* 0x000fe4000f8a08ff */
[----:B------:R-:W-:Y:S02]  /*13dd0*/  @!P4 IMAD.WIDE.U32 R10, R2, 0x60, R208 ;  /* 0x00000060020ac825 */ /* 0x000fe400078e00d0 */
[----:B------:R-:W-:Y:S02]  /*13de0*/  @P1 LEA R12, P0, R8, UR10, 0x1 ;  /* 0x0000000a080c1c11 */ /* 0x000fe4000f8008ff */
        /* <DEDUP_REMOVED lines=20> */
.L_x_3813:
[----:B------:R-:W-:Y:S05]  /*13f30*/  BSYNC B0 ;  /* 0x0000000000007941 */ /* 0x000fea0003800000 */
.L_x_3812:
        /* <DEDUP_REMOVED lines=10> */
[----:B------:R-:W1:Y:S01]  /*13fe0*/  MUFU.RCP R3, UR5 ;  /* 0x0000000500037d08 */ /* 0x000e620008001000 */
        /* <DEDUP_REMOVED lines=14> */
[----:B------:R1:W-:Y:S02]  /*140d0*/  @P1 STS.128 [R206+0x10000], RZ ;  /* 0x010000ffce001388 */ /* 0x0003e40000000c00 */
[----:B-1----:R-:W-:Y:S01]  /*140e0*/  FMUL.FTZ R3, R4, R3 ;  /* 0x0000000304037220 */ /* 0x002fe20000410000 */
[----:B------:R-:W-:Y:S06]  /*140f0*/  @P1 BRA `(.L_x_3815) ;  /* 0x0000000000581947 */ /* 0x000fec0003800000 */
        /* <DEDUP_REMOVED lines=21> */
.L_x_3816:
[----:B------:R1:W-:Y:S02]  /*14250*/  STS.128 [R206+0x10000], RZ ;  /* 0x010000ffce007388 */ /* 0x0003e40000000c00 */
.L_x_3815:
[----:B------:R-:W-:Y:S05]  /*14260*/  BSYNC B0 ;  /* 0x0000000000007941 */ /* 0x000fea0003800000 */
.L_x_3814:
        /* <DEDUP_REMOVED lines=32> */
.L_x_3819:
[----:B------:R1:W-:Y:S02]  /*14470*/  STS.128 [R206+0x10800], RZ ;  /* 0x010800ffce007388 */ /* 0x0003e40000000c00 */
.L_x_3818:
[----:B------:R-:W-:Y:S05]  /*14480*/  BSYNC B0 ;  /* 0x0000000000007941 */ /* 0x000fea0003800000 */
.L_x_3817:
        /* <DEDUP_REMOVED lines=12> */
[CC--:B--2---:R-:W-:Y:S02]  /*14550*/  @!P2 LEA R10, P4, R0.reuse, R160.reuse, 0x1 ;  /* 0x000000a0000aa211 */ /* 0x0c4fe400078808ff */
        /* <DEDUP_REMOVED lines=22> */
.L_x_3822:
[----:B------:R2:W-:Y:S02]  /*146c0*/  STS.128 [R206+0x11000], RZ ;  /* 0x011000ffce007388 */ /* 0x0005e40000000c00 */
.L_x_3821:
[----:B------:R-:W-:Y:S05]  /*146d0*/  BSYNC B0 ;  /* 0x0000000000007941 */ /* 0x000fea0003800000 */
.L_x_3820:
        /* <DEDUP_REMOVED lines=38> */
.L_x_3825:
[----:B------:R2:W-:Y:S02]  /*14940*/  STS.128 [R206+0x11800], RZ ;  /* 0x011800ffce007388 */ /* 0x0005e40000000c00 */
.L_x_3824:
[----:B------:R-:W-:Y:S05]  /*14950*/  BSYNC B0 ;  /* 0x0000000000007941 */ /* 0x000fea0003800000 */
.L_x_3823:
[C---:B------:R-:W-:Y:S01]  /*14960*/  IMAD.SHL.U32 R0, R62.reuse, 0x40, RZ ;  /* 0x000000403e007824 */ /* 0x040fe200078e00ff */
[----:B------:R-:W-:Y:S01]  /*14970*/  R2P PR, R62, 0x6 ;  /* 0x000000063e007804 */ /* 0x000fe20000000000 */
[----:B------:R-:W-:Y:S01]  /*14980*/  IMAD.SHL.U32 R154, R154, 0x8, RZ ;  /* 0x000000089a9a7824 */ /* 0x000fe200078e00ff */
[----:B------:R-:W-:Y:S01]  /*14990*/  ULDC UR5, c[0x0][0x398] ;  /* 0x0000e60000057ab9 */ /* 0x000fe20000000800 */
[----:B------:R-:W-:Y:S01]  /*149a0*/  IMAD R195, R60, 0x400, R47 ;  /* 0x000004003cc37824 */ /* 0x000fe200078e022f */
[----:B-12---:R-:W-:Y:S01]  /*149b0*/  LOP3.LUT R5, R0, 0x1c0, RZ, 0xc0, !PT ;  /* 0x000001c000057812 */ /* 0x006fe200078ec0ff */
[----:B------:R-:W-:Y:S01]  /*149c0*/  IMAD R61, R60, 0x10, R61 ;  /* 0x000000103c3d7824 */ /* 0x000fe200078e023d */
[----:B------:R-:W0:Y:S01]  /*149d0*/  LDGDEPBAR ;  /* 0x00000000000079af */ /* 0x000e220000000000 */
[----:B------:R-:W-:Y:S01]  /*149e0*/  IMAD.IADD R89, R44, 0x1, R89 ;  /* 0x000000012c597824 */ /* 0x000fe200078e0259 */
[----:B------:R-:W-:Y:S02]  /*149f0*/  LOP3.LUT R154, R5, 0x8, R154, 0xf8, !PT ;  /* 0x00000008059a7812 */ /* 0x000fe400078ef89a */
[----:B------:R-:W-:-:S02]  /*14a00*/  SHF.R.U32.HI R5, RZ, 0x3, R5 ;  /* 0x00000003ff057819 */ /* 0x000fc40000011605 */
[----:B------:R-:W-:Y:S02]  /*14a10*/  LEA R195, R195, UR4, 0x1 ;  /* 0x00000004c3c37c11 */ /* 0x000fe4000f8e08ff */
[----:B------:R-:W-:Y:S02]  /*14a20*/  LOP3.LUT R5, R154, R5, RZ, 0x3c, !PT ;  /* 0x000000059a057212 */ /* 0x000fe400078e3cff */
[----:B------:R-:W-:Y:S01]  /*14a30*/  IADD3 R2, R61, 0x1, R2 ;  /* 0x000000013d027810 */ /* 0x000fe20007ffe002 */
[----:B------:R-:W-:Y:S02]  /*14a40*/  IMAD R196, R46, 0x2, R195 ;  /* 0x000000022ec47824 */ /* 0x000fe400078e02c3 */
[----:B------:R-:W-:Y:S01]  /*14a50*/  IMAD R194, R64, 0x200, R5 ;  /* 0x0000020040c27824 */ /* 0x000fe200078e0205 */
[----:B------:R-:W-:Y:S01]  /*14a60*/  IADD3 R2, R63, R2, -R202 ;  /* 0x000000023f027210 */ /* 0x000fe20007ffe8ca */
[----:B------:R-:W-:Y:S01]  /*14a70*/  LDSM.16.M88.4 R64, [R195] ;  /* 0x00000000c340783b */ /* 0x000fe20000000200 */
[----:B------:R-:W-:-:S02]  /*14a80*/  IMAD R88, R45, 0x2, R195 ;  /* 0x000000022d587824 */ /* 0x000fc400078e02c3 */
[----:B------:R-:W-:Y:S01]  /*14a90*/  LEA R194, R194, UR4, 0x1 ;  /* 0x00000004c2c27c11 */ /* 0x000fe2000f8e08ff */
[----:B------:R-:W-:Y:S01]  /*14aa0*/  LDSM.16.M88.4 R4, [R196] ;  /* 0x00000000c404783b */ /* 0x000fe20000000200 */
[----:B------:R-:W-:Y:S02]  /*14ab0*/  IMAD R62, R45, 0x2, R196 ;  /* 0x000000022d3e7824 */ /* 0x000fe400078e02c4 */
[----:B------:R-:W-:Y:S01]  /*14ac0*/  VIADD R2, R2, UR5 ;  /* 0x0000000502027c36 */ /* 0x000fe20008000000 */
[----:B------:R-:W1:Y:S01]  /*14ad0*/  LDSM.16.M88.4 R40, [R194+0x6000] ;  /* 0x00600000c228783b */ /* 0x000e620000000200 */
[C---:B------:R-:W-:Y:S02]  /*14ae0*/  VIADD R0, R194.reuse, 0x6000 ;  /* 0x00006000c2007836 */ /* 0x040fe40000000000 */
[----:B------:R-:W-:Y:S01]  /*14af0*/  VIADD R193, R194, 0x6020 ;  /* 0x00006020c2c17836 */ /* 0x000fe20000000000 */
[----:B------:R-:W2:Y:S01]  /*14b00*/  LDSM.16.M88.4 R32, [R194+0x6800] ;  /* 0x00680000c220783b */ /* 0x000ea20000000200 */
[----:B------:R-:W-:-:S02]  /*14b10*/  @P1 VIADD R193, R0, 0xffffffe0 ;  /* 0xffffffe000c11836 */ /* 0x000fc40000000000 */
[----:B------:R-:W-:Y:S01]  /*14b20*/  IMAD.MOV.U32 R0, RZ, RZ, 0x40 ;  /* 0x00000040ff007424 */ /* 0x000fe200078e00ff */
[----:B------:R-:W5:Y:S01]  /*14b30*/  LDSM.16.M88.4 R24, [R194+0x7000] ;  /* 0x00700000c218783b */ /* 0x000f620000000200 */
[C---:B------:R-:W-:Y:S02]  /*14b40*/  VIADD R187, R193.reuse, 0x800 ;  /* 0x00000800c1bb7836 */ /* 0x040fe40000000000 */
[C---:B------:R-:W-:Y:S01]  /*14b50*/  VIADD R186, R193.reuse, 0x1000 ;  /* 0x00001000c1ba7836 */ /* 0x040fe20000000000 */
[----:B------:R-:W3:Y:S01]  /*14b60*/  LDSM.16.M88.4 R52, [R194+0x7800] ;  /* 0x00780000c234783b */ /* 0x000ee20000000200 */
[----:B------:R-:W-:Y:S01]  /*14b70*/  SEL R0, R0, 0xffffffc0, !P2 ;  /* 0xffffffc000007807 */ /* 0x000fe20005000000 */
[C---:B------:R-:W-:Y:S02]  /*14b80*/  VIADD R185, R193.reuse, 0x1800 ;  /* 0x00001800c1b97836 */ /* 0x040fe40000000000 */
[----:B------:R-:W4:Y:S01]  /*14b90*/  LDSM.16.M88.4 R8, [R193] ;  /* 0x00000000c108783b */ /* 0x000f220000000200 */
[----:B------:R-:W-:-:S02]  /*14ba0*/  VIADD R183, R193, 0x2000 ;  /* 0x00002000c1b77836 */ /* 0x000fc40000000000 */
[----:B------:R-:W-:Y:S01]  /*14bb0*/  IMAD.IADD R191, R194, 0x1, R0 ;  /* 0x00000001c2bf7824 */ /* 0x000fe200078e0200 */
[----:B------:R-:W4:Y:S01]  /*14bc0*/  LDSM.16.M88.4 R16, [R193+0x800] ;  /* 0x00080000c110783b */ /* 0x000f220000000200 */
[----:B------:R-:W-:Y:S01]  /*14bd0*/  IMAD.IADD R184, R0, 0x1, R193 ;  /* 0x0000000100b87824 */ /* 0x000fe200078e02c1 */
[C---:B------:R-:W-:Y:S01]  /*14be0*/  VIMNMX R0, R2.reuse, R63, PT ;  /* 0x0000003f02007248 */ /* 0x040fe20003fe0100 */
[C---:B------:R-:W-:Y:S01]  /*14bf0*/  VIADD R182, R193.reuse, 0x2800 ;  /* 0x00002800c1b67836 */ /* 0x040fe20000000000 */
[----:B------:R-:W4:Y:S01]  /*14c00*/  LDSM.16.M88.4 R12, [R193+0x1000] ;  /* 0x00100000c10c783b */ /* 0x000f220000000200 */
[----:B------:R-:W-:Y:S01]  /*14c10*/  VIADDMNMX R2, R2, 0x8, R63, PT ;  /* 0x0000000802027846 */ /* 0x000fe2000380013f */
[C---:B------:R-:W-:Y:S02]  /*14c20*/  VIADD R181, R193.reuse, 0x3000 ;  /* 0x00003000c1b57836 */ /* 0x040fe40000000000 */
[----:B------:R-:W4:Y:S01]  /*14c30*/  LDSM.16.M88.4 R80, [R193+0x1800] ;  /* 0x00180000c150783b */ /* 0x000f220000000200 */
[----:B------:R-:W-:-:S02]  /*14c40*/  VIADD R180, R193, 0x3800 ;  /* 0x00003800c1b47836 */ /* 0x000fc40000000000 */
[C---:B------:R-:W-:Y:S01]  /*14c50*/  VIADD R179, R193.reuse, 0x4000 ;  /* 0x00004000c1b37836 */ /* 0x040fe20000000000 */
[----:B------:R-:W-:Y:S01]  /*14c60*/  LDSM.16.M88.4 R76, [R88] ;  /* 0x00000000584c783b */ /* 0x000fe20000000200 */
[C---:B------:R-:W-:Y:S02]  /*14c70*/  VIADD R178, R193.reuse, 0x4800 ;  /* 0x00004800c1b27836 */ /* 0x040fe40000000000 */
[C---:B------:R-:W-:Y:S01]  /*14c80*/  VIADD R177, R193.reuse, 0x5000 ;  /* 0x00005000c1b17836 */ /* 0x040fe20000000000 */
[----:B------:R-:W4:Y:S01]  /*14c90*/  LDSM.16.M88.4 R56, [R191+0x6000] ;  /* 0x00600000bf38783b */ /* 0x000f220000000200 */
[----:B------:R-:W-:Y:S01]  /*14ca0*/  VIADD R176, R193, 0x5800 ;  /* 0x00005800c1b07836 */ /* 0x000fe20000000000 */
[C---:B-1----:R-:W-:Y:S02]  /*14cb0*/  HMMA.16816.F32 R48, R64.reuse, R40, RZ ;  /* 0x000000284030723c */ /* 0x042fe400000018ff */
[----:B------:R-:W-:Y:S04]  /*14cc0*/  LDSM.16.M88.4 R72, [R191+0x7800] ;  /* 0x00780000bf48783b */ /* 0x000fe80000000200 */
[----:B------:R-:W-:Y:S01]  /*14cd0*/  LDSM.16.M88.4 R68, [R62] ;  /* 0x000000003e44783b */ /* 0x000fe20000000200 */
[C---:B------:R-:W-:Y:S03]  /*14ce0*/  HMMA.16816.F32 R40, R64.reuse, R42, RZ ;  /* 0x0000002a4028723c */ /* 0x040fe600000018ff */
[----:B------:R-:W-:Y:S03]  /*14cf0*/  LDSM.16.M88.4 R84, [R184+0x3800] ;  /* 0x00380000b854783b */ /* 0x000fe60000000200 */
[C---:B--2---:R-:W-:Y:S06]  /*14d00*/  HMMA.16816.F32 R36, R64.reuse, R32, RZ ;  /* 0x000000204024723c */ /* 0x044fec00000018ff */
[C---:B-----5:R-:W-:Y:S06]  /*14d10*/  HMMA.16816.F32 R28, R64.reuse, R24, RZ ;  /* 0x00000018401c723c */ /* 0x060fec00000018ff */
        /* <DEDUP_REMOVED lines=65> */
[----:B------:R-:W-:Y:S05]  /*15130*/  LDSM.16.M88.4 R8, [R184+0x2800] ;  /* 0x00280000b808783b */ /* 0x000fea0000000200 */
[C---:B------:R-:W-:Y:S06]  /*15140*/  HMMA.16816.F32 R20, R4.reuse, R80, R20 ;  /* 0x000000500414723c */ /* 0x040fec0000001814 */
[----:B------:R-:W-:Y:S01]  /*15150*/  HMMA.16816.F32 R76, R4, R82, R76 ;  /* 0x00000052044c723c */ /* 0x000fe2000000184c */
[----:B------:R-:W1:Y:S04]  /*15160*/  LDSM.16.M88.4 R4, [R184+0x3000] ;  /* 0x00300000b804783b */ /* 0x000e680000000200 */
[----:B------:R-:W-:Y:S01]  /*15170*/  LDSM.16.M88.4 R80, [R196+0x4000] ;  /* 0x00400000c450783b */ /* 0x000fe20000000200 */
[C---:B----4-:R-:W-:Y:S06]  /*15180*/  HMMA.16816.F32 R48, R52.reuse, R68, R48 ;  /* 0x000000443430723c */ /* 0x050fec0000001830 */
        /* <DEDUP_REMOVED lines=10> */
[----:B------:R-:W4:Y:S04]  /*15230*/  LDSM.16.M88.4 R56, [R194+0xb000] ;  /* 0x00b00000c238783b */ /* 0x000f280000000200 */
[----:B------:R-:W-:Y:S01]  /*15240*/  LDSM.16.M88.4 R52, [R194+0xb800] ;  /* 0x00b80000c234783b */ /* 0x000fe20000000200 */
        /* <DEDUP_REMOVED lines=8> */
[----:B------:R-:W5:Y:S05]  /*152d0*/  LDSM.16.M88.4 R8, [R193+0x4800] ;  /* 0x00480000c108783b */ /* 0x000f6a0000000200 */
[----:B--2---:R-:W-:Y:S06]  /*152e0*/  HMMA.16816.F32 R48, R16, R68, R48 ;  /* 0x000000441030723c */ /* 0x004fec0000001830 */
[C---:B------:R-:W-:Y:S06]  /*152f0*/  HMMA.16816.F32 R76, R72.reuse, R86, R76 ;  /* 0x00000056484c723c */ /* 0x040fec000000184c */
[----:B------:R-:W-:Y:S01]  /*15300*/  HMMA.16816.F32 R20, R72, R84, R20 ;  /* 0x000000544814723c */ /* 0x000fe20000001814 */
[----:B------:R-:W-:Y:S04]  /*15310*/  LDSM.16.M88.4 R72, [R88+0x4000] ;  /* 0x004000005848783b */ /* 0x000fe80000000200 */
[----:B------:R-:W-:Y:S01]  /*15320*/  LDSM.16.M88.4 R84, [R193+0x5800] ;  /* 0x00580000c154783b */ /* 0x000fe20000000200 */
[C---:B------:R-:W-:Y:S03]  /*15330*/  HMMA.16816.F32 R40, R16.reuse, R70, R40 ;  /* 0x000000461028723c */ /* 0x040fe60000001828 */
[----:B------:R-:W2:Y:S03]  /*15340*/  LDSM.16.M88.4 R68, [R191+0xa000] ;  /* 0x00a00000bf44783b */ /* 0x000ea60000000200 */
[C---:B----4-:R-:W-:Y:S06]  /*15350*/  HMMA.16816.F32 R28, R16.reuse, R56, R28 ;  /* 0x00000038101c723c */ /* 0x050fec000000181c */
[C---:B------:R-:W-:Y:S01]  /*15360*/  HMMA.16816.F32 R24, R16.reuse, R58, R24 ;  /* 0x0000003a1018723c */ /* 0x040fe20000001818 */
[----:B------:R-:W-:Y:S05]  /*15370*/  LDSM.16.M88.4 R56, [R191+0xb000] ;  /* 0x00b00000bf38783b */ /* 0x000fea0000000200 */
[C---:B------:R-:W-:Y:S06]  /*15380*/  HMMA.16816.F32 R36, R16.reuse, R64, R36 ;  /* 0x000000401024723c */ /* 0x040fec0000001824 */
[----:B------:R-:W-:Y:S01]  /*15390*/  HMMA.16816.F32 R32, R16, R66, R32 ;  /* 0x000000421020723c */ /* 0x000fe20000001820 */
[----:B------:R-:W4:Y:S05]  /*153a0*/  LDSM.16.M88.4 R64, [R191+0xa800] ;  /* 0x00a80000bf40783b */ /* 0x000f2a0000000200 */
[----:B---3--:R-:W-:Y:S06]  /*153b0*/  HMMA.16816.F32 R48, R80, R12, R48 ;  /* 0x0000000c5030723c */ /* 0x008fec0000001830 */
[C---:B------:R-:W-:Y:S06]  /*153c0*/  HMMA.16816.F32 R76, R16.reuse, R54, R76 ;  /* 0x00000036104c723c */ /* 0x040fec000000184c */
        /* <DEDUP_REMOVED lines=8> */
[----:B------:R-:W-:Y:S05]  /*15450*/  LDSM.16.M88.4 R8, [R184+0x5000] ;  /* 0x00500000b808783b */ /* 0x000fea0000000200 */
[----:B------:R-:W-:Y:S01]  /*15460*/  HMMA.16816.F32 R40, R80, R14, R40 ;  /* 0x0000000e5028723c */ /* 0x000fe20000001828 */
[----:B------:R-:W3:Y:S05]  /*15470*/  LDSM.16.M88.4 R12, [R184+0x4800] ;  /* 0x00480000b80c783b */ /* 0x000eea0000000200 */
[----:B--2---:R-:W-:Y:S06]  /*15480*/  HMMA.16816.F32 R48, R72, R68, R48 ;  /* 0x000000444830723c */ /* 0x004fec0000001830 */
[C---:B------:R-:W-:Y:S06]  /*15490*/  HMMA.16816.F32 R76, R80.reuse, R86, R76 ;  /* 0x00000056504c723c */ /* 0x040fec000000184c */
[----:B------:R-:W-:Y:S06]  /*154a0*/  HMMA.16816.F32 R20, R80, R84, R20 ;  /* 0x000000545014723c */ /* 0x000fec0000001814 */
[C---:B----4-:R-:W-:Y:S06]  /*154b0*/  HMMA.16816.F32 R36, R72.reuse, R64, R36 ;  /* 0x000000404824723c */ /* 0x050fec0000001824 */
[----:B------:R-:W-:Y:S01]  /*154c0*/  HMMA.16816.F32 R64, R72, R66, R32 ;  /* 0x000000424840723c */ /* 0x000fe20000001820 */
[----:B------:R-:W2:Y:S01]  /*154d0*/  LDSM.16.M88.4 R32, [R184+0x5800] ;  /* 0x00580000b820783b */ /* 0x000ea20000000200 */
[----:B------:R-:W-:-:S04]  /*154e0*/  DEPBAR.LE SB0, 0x0 ;  /* 0x000080000000791a */ /* 0x000fc80000000000 */
[C---:B------:R-:W-:Y:S06]  /*154f0*/  HMMA.16816.F32 R28, R72.reuse, R56, R28 ;  /* 0x00000038481c723c */ /* 0x040fec000000181c */
[----:B------:R-:W-:Y:S06]  /*15500*/  HMMA.16816.F32 R40, R72, R70, R40 ;  /* 0x000000464828723c */ /* 0x000fec0000001828 */
[----:B-1----:R-:W-:Y:S06]  /*15510*/  HMMA.16816.F32 R48, R4, R16, R48 ;  /* 0x000000100430723c */ /* 0x002fec0000001830 */
[C---:B------:R-:W-:Y:S06]  /*15520*/  HMMA.16816.F32 R76, R72.reuse, R54, R76 ;  /* 0x00000036484c723c */ /* 0x040fec000000184c */
[C---:B------:R-:W-:Y:S06]  /*15530*/  HMMA.16816.F32 R24, R72.reuse, R58, R24 ;  /* 0x0000003a4818723c */ /* 0x040fec0000001818 */
[----:B------:R-:W-:Y:S06]  /*15540*/  HMMA.16816.F32 R20, R72, R52, R20 ;  /* 0x000000344814723c */ /* 0x000fec0000001814 */
[----:B---3--:R-:W-:Y:S01]  /*15550*/  HMMA.16816.F32 R36, R4, R12, R36 ;  /* 0x0000000c0424723c */ /* 0x008fe20000001824 */
[----:B------:R-:W-:-:S05]  /*15560*/  VIADD R53, R89, 0x20 ;  /* 0x0000002059357836 */ /* 0x000fca0000000000 */
[C---:B------:R-:W-:Y:S06]  /*15570*/  HMMA.16816.F32 R28, R4.reuse, R8, R28 ;  /* 0x00000008041c723c */ /* 0x040fec000000181c */
        /* <DEDUP_REMOVED lines=118> */
[----:B------:R-:W-:Y:S02]  /*15ce0*/  ISETP.GT.AND P6, PT, R210, R197, PT ;  /* 0x000000c5d200720c */ /* 0x000fe40003fc4270 */
        /* <DEDUP_REMOVED lines=76> */
.L_x_3827:
[----:B------:R-:W1:Y:S02]  /*161b0*/  LDC R6, c[0x0][0x248] ;  /* 0x00009200ff067b82 */ /* 0x000e640000000800 */
[----:B-1----:R-:W-:-:S04]  /*161c0*/  LEA R6, -R6, RZ, 0x6 ;  /* 0x000000ff06067211 */ /* 0x002fc800078e31ff */
[----:B------:R-:W-:-:S07]  /*161d0*/  SHF.R.S32.HI R27, RZ, 0x1f, R6 ;  /* 0x0000001fff1b7819 */ /* 0x000fce0000011406 */
.L_x_3828:
[C---:B------:R-:W-:Y:S02]  /*161e0*/  LOP3.LUT P2, RZ, R207.reuse, 0x2, RZ, 0xc0, !PT ;  /* 0x00000002cfff7812 */ /* 0x040fe4000784c0ff */
[C---:B------:R-:W-:Y:S02]  /*161f0*/  LOP3.LUT P1, RZ, R207.reuse, 0x4, RZ, 0xc0, !PT ;  /* 0x00000004cfff7812 */ /* 0x040fe4000782c0ff */
[C---:B------:R-:W-:Y:S02]  /*16200*/  LEA R56, P4, R6.reuse, R208, 0x1 ;  /* 0x000000d006387211 */ /* 0x040fe400078808ff */
        /* <DEDUP_REMOVED lines=36> */
[C---:B------:R-:W-:Y:S01]  /*16450*/  @P1 LEA R30, P0, R25.reuse, UR10, 0x1 ;  /* 0x0000000a191e1c11 */ /* 0x040fe2000f8008ff */
[----:B------:R-:W-:Y:S01]  /*16460*/  @!PT LDS RZ, [RZ] ;  /* 0x00000000fffff984 */ /* 0x000fe20000000800 */
[----:B------:R-:W-:Y:S01]  /*16470*/  @!PT LDS RZ, [RZ] ;  /* 0x00000000fffff984 */ /* 0x000fe20000000800 */
[----:B------:R-:W-:Y:S01]  /*16480*/  @!PT LDS RZ, [RZ] ;  /* 0x00000000fffff984 */ /* 0x000fe20000000800 */
[----:B------:R1:W-:Y:S03]  /*16490*/  @P5 LDGSTS.E.BYPASS.LTC128B.128 [R206+0x6800], desc[UR6][R52.64] ;  /* 0x0680000034ce5fae */ /* 0x0003e6000b901d46 */
[----:B------:R-:W-:Y:S01]  /*164a0*/  @P1 LEA.HI.X R31, R25, UR11, R4, 0x1, P0 ;  /* 0x0000000b191f1c11 */ /* 0x000fe200080f0c04 */
[----:B------:R-:W-:Y:S01]  /*164b0*/  IMAD.X R25, R200, 0x1, R27, P4 ;  /* 0x00000001c8197824 */ /* 0x000fe200020e061b */
[C---:B------:R-:W-:Y:S01]  /*164c0*/  @P2 IADD3 R27, P0, R6.reuse, R152, RZ ;  /* 0x00000098061b2210 */ /* 0x040fe20007f1e0ff */
[----:B------:R1:W-:Y:S01]  /*164d0*/  @!P5 STS.128 [R206+0x6800], RZ ;  /* 0x006800ffce00d388 */ /* 0x0003e20000000c00 */
[----:B------:R-:W-:-:S03]  /*164e0*/  @P5 LEA R60, P4, R6, R208, 0x1 ;  /* 0x000000d0063c5211 */ /* 0x000fc600078808ff */
[----:B------:R-:W-:Y:S01]  /*164f0*/  @P2 IMAD.X R8, R25, 0x1, R151, P0 ;  /* 0x0000000119082824 */ /* 0x000fe200000e0697 */
[CC--:B------:R-:W-:Y:S01]  /*16500*/  @P5 LEA.HI.X R61, R6.reuse, R209.reuse, R25, 0x1, P4 ;  /* 0x000000d1063d5211 */ /* 0x0c0fe200020f0c19 */
[----:B------:R-:W-:Y:S01]  /*16510*/  @!PT LDS RZ, [RZ] ;  /* 0x00000000fffff984 */ /* 0x000fe20000000800 */
[----:B------:R-:W-:Y:S01]  /*16520*/  @!PT LDS RZ, [RZ] ;  /* 0x00000000fffff984 */ /* 0x000fe20000000800 */
[----:B------:R-:W-:Y:S01]  /*16530*/  @!PT LDS RZ, [RZ] ;  /* 0x00000000fffff984 */ /* 0x000fe20000000800 */
[----:B------:R1:W-:Y:S01]  /*16540*/  @P2 LDGSTS.E.BYPASS.LTC128B.128 [R206+0x8800], desc[UR6][R38.64+0x80] ;  /* 0x0880008026ce2fae */ /* 0x0003e2000b901d46 */
[C---:B------:R-:W-:Y:S02]  /*16550*/  @P2 LEA R58, P4, R27.reuse, UR10, 0x1 ;  /* 0x0000000a1b3a2c11 */ /* 0x040fe4000f8808ff */
        /* <DEDUP_REMOVED lines=13> */
[C---:B------:R-:W-:Y:S01]  /*16630*/  @P5 LEA R62, P0, R29.reuse, R208, 0x1 ;  /* 0x000000d01d3e5211 */ /* 0x040fe200078008ff */
[----:B------:R-:W-:Y:S01]  /*16640*/  IMAD.MOV.U32 R208, RZ, RZ, R56 ;  /* 0x000000ffffd07224 */ /* 0x000fe200078e0038 */
[CC--:B------:R-:W-:Y:S01]  /*16650*/  @P2 IADD3 R4, P4, R29.reuse, R152.reuse, RZ ;  /* 0x000000981d042210 */ /* 0x0c0fe20007f9e0ff */
[----:B------:R-:W-:Y:S01]  /*16660*/  @!PT LDS RZ, [RZ] ;  /* 0x00000000fffff984 */ /* 0x000fe20000000800 */
[----:B------:R-:W-:Y:S01]  /*16670*/  @!PT LDS RZ, [RZ] ;  /* 0x00000000fffff984 */ /* 0x000fe20000000800 */
[----:B------:R-:W-:Y:S01]  /*16680*/  @!PT LDS RZ, [RZ] ;  /* 0x00000000fffff984 */ /* 0x000fe20000000800 */
[----:B------:R1:W-:Y:S01]  /*16690*/  @P5 LDGSTS.E.BYPASS.LTC128B.128 [R206+0x7000], desc[UR6][R60.64] ;  /* 0x070000003cce5fae */ /* 0x0003e2000b901d46 */
[C---:B------:R-:W-:Y:S01]  /*166a0*/  @P5 LEA.HI.X R63, R29.reuse, R209, R150, 0x1, P0 ;  /* 0x000000d11d3f5211 */ /* 0x040fe200000f0c96 */
[----:B------:R-:W-:Y:S01]  /*166b0*/  IMAD.MOV.U32 R209, RZ, RZ, R57 ;  /* 0x000000ffffd17224 */ /* 0x000fe200078e0039 */
[----:B------:R-:W-:Y:S01]  /*166c0*/  @P1 IADD3 R29, P0, R29, R152, RZ ;  /* 0x000000981d1d1210 */ /* 0x000fe20007f1e0ff */
[--C-:B------:R-:W-:Y:S01]  /*166d0*/  @P2 IMAD.X R25, R150, 0x1, R151.reuse, P4 ;  /* 0x0000000196192824 */ /* 0x100fe200020e0697 */
[----:B------:R-:W-:Y:S01]  /*166e0*/  @P2 LEA R24, P4, R4, UR10, 0x1 ;  /* 0x0000000a04182c11 */ /* 0x000fe2000f8808ff */
[----:B------:R1:W-:Y:S02]  /*166f0*/  @!P5 STS.128 [R206+0x7000], RZ ;  /* 0x007000ffce00d388 */ /* 0x0003e40000000c00 */
[----:B------:R-:W-:Y:S01]  /*16700*/  @P1 IMAD.X R150, R150, 0x1, R151, P0 ;  /* 0x0000000196961824 */ /* 0x000fe200000e0697 */
[----:B------:R-:W-:Y:S01]  /*16710*/  @P1 LEA R28, P0, R29, UR10, 0x1 ;  /* 0x0000000a1d1c1c11 */ /* 0x000fe2000f8008ff */
[----:B------:R-:W-:Y:S01]  /*16720*/  @!PT LDS RZ, [RZ] ;  /* 0x00000000fffff984 */ /* 0x000fe20000000800 */
[----:B------:R-:W-:Y:S01]  /*16730*/  @!PT LDS RZ, [RZ] ;  /* 0x00000000fffff984 */ /* 0x000fe20000000800 */
[----:B------:R-:W-:Y:S01]  /*16740*/  @!PT LDS RZ, [RZ] ;  /* 0x00000000fffff984 */ /* 0x000fe20000000800 */
[----:B------:R1:W-:Y:S01]  /*16750*/  @P2 LDGSTS.E.BYPASS.LTC128B.128 [R206+0x9000], desc[UR6][R58.64+0x80] ;  /* 0x090000803ace2fae */ /* 0x0003e2000b901d46 */
[----:B------:R-:W-:-:S02]  /*16760*/  @P2 LEA.HI.X R25, R4, UR11, R25, 0x1, P4 ;  /* 0x0000000b04192c11 */ /* 0x000fc4000a0f0c19 */
[----:B------:R-:W-:Y:S01]  /*16770*/  @P1 LEA.HI.X R29, R29, UR11, R150, 0x1, P0 ;  /* 0x0000000b1d1d1c11 */ /* 0x000fe200080f0c96 */
        /* <DEDUP_REMOVED lines=22> */
.L_x_3826:
        /* <DEDUP_REMOVED lines=370> */
.L_x_3830:
[----:B------:R-:W1:Y:S02]  /*18000*/  LDC R8, c[0x0][0x250] ;  /* 0x00009400ff087b82 */ /* 0x000e640000000800 */
[----:B-1----:R-:W-:-:S04]  /*18010*/  LEA R8, -R8, RZ, 0x6 ;  /* 0x000000ff08087211 */ /* 0x002fc800078e31ff */
[----:B------:R-:W-:-:S07]  /*18020*/  SHF.R.S32.HI R9, RZ, 0x1f, R8 ;  /* 0x0000001fff097819 */ /* 0x000fce0000011408 */
.L_x_3831:
        /* <DEDUP_REMOVED lines=13> */
[--C-:B------:R-:W-:Y:S01]  /*18100*/  @P5 IMAD.X R6, R9, 0x1, R134.reuse, P2 ;  /* 0x0000000109065824 */ /* 0x100fe200010e0686 */
        /* <DEDUP_REMOVED lines=13> */
[C---:B------:R-:W-:Y:S01]  /*181e0*/  @P1 LEA R18, P2, R6.reuse, R160, 0x1 ;  /* 0x000000a006121211 */ /* 0x040fe200078408ff */
        /* <DEDUP_REMOVED lines=12> */
[----:B------:R-:W-:Y:S01]  /*182b0*/  @P4 IMAD.X R4, R9, 0x1, R134, P0 ;  /* 0x0000000109044824 */ /* 0x000fe200000e0686 */
[C---:B------:R-:W-:Y:S01]  /*182c0*/  @P4 LEA R10, P0, R5.reuse, UR4, 0x1 ;  /* 0x00000004050a4c11 */ /* 0x040fe2000f8008ff */
[----:B------:R-:W-:Y:S01]  /*182d0*/  IMAD.X R9, R198, 0x1, R9, P2 ;  /* 0x00000001c6097824 */ /* 0x000fe200010e0609 */
[CC--:B------:R-:W-:Y:S01]  /*182e0*/  @P5 IADD3 R7, P2, R6.reuse, R138.reuse, RZ ;  /* 0x0000008a06075210 */ /* 0x0c0fe20007f5e0ff */
[----:B------:R-:W-:Y:S01]  /*182f0*/  @!PT LDS RZ, [RZ] ;  /* 0x00000000fffff984 */ /* 0x000fe20000000800 */
[----:B------:R-:W-:Y:S01]  /*18300*/  @!PT LDS RZ, [RZ] ;  /* 0x00000000fffff984 */ /* 0x000fe20000000800 */
[----:B------:R-:W-:Y:S01]  /*18310*/  @!PT LDS RZ, [RZ] ;  /* 0x00000000fffff984 */ /* 0x000fe20000000800 */
[----:B------:R-:W-:Y:S01]  /*18320*/  @P1 LDGSTS.E.BYPASS.LTC128B.128 [R206+0xc800], desc[UR6][R18.64] ;  /* 0x0c80000012ce1fae */ /* 0x000fe2000b901d46 */
[----:B------:R-:W-:Y:S02]  /*18330*/  @P4 LEA.HI.X R11, R5, UR5, R4, 0x1, P0 ;  /* 0x00000005050b4c11 */ /* 0x000fe400080f0c04 */
[C---:B------:R-:W-:Y:S01]  /*18340*/  @P4 IADD3 R5, P0, R6.reuse, R138, RZ ;  /* 0x0000008a06054210 */ /* 0x040fe20007f1e0ff */
        /* <DEDUP_REMOVED lines=11> */
[C---:B------:R-:W-:Y:S02]  /*18400*/  @P4 LEA R22, P0, R5.reuse, UR4, 0x1 ;  /* 0x0000000405164c11 */ /* 0x040fe4000f8008ff */
[--C-:B------:R-:W-:Y:S01]  /*18410*/  @P1 LEA.HI.X R25, R6, R161, R9.reuse, 0x1, P6 ;  /* 0x000000a106191211 */ /* 0x100fe200030f0c09 */
[----:B------:R-:W-:Y:S01]  /*18420*/  IMAD.X R9, R198, 0x1, R9, P2 ;  /* 0x00000001c6097824 */ /* 0x000fe200010e0609 */
[----:B------:R-:W-:Y:S01]  /*18430*/  @P4 LEA.HI.X R23, R5, UR5, R4, 0x1, P0 ;  /* 0x0000000505174c11 */ /* 0x000fe200080f0c04 */
[----:B------:R-:W-:Y:S01]  /*18440*/  @!P5 STS.128 [R206+0xe800], RZ ;  /* 0x00e800ffce00d388 */ /* 0x000fe20000000c00 */
[----:B------:R-:W-:-:S02]  /*18450*/  @P5 IADD3 R4, P2, R7, R138, RZ ;  /* 0x0000008a07045210 */ /* 0x000fc40007f5e0ff */
[C---:B------:R-:W-:Y:S01]  /*18460*/  @P1 LEA R6, P6, R7.reuse, R160, 0x1 ;  /* 0x000000a007061211 */ /* 0x040fe200078c08ff */
[----:B------:R-:W-:Y:S01]  /*18470*/  @!PT LDS RZ, [RZ] ;  /* 0x00000000fffff984 */ /* 0x000fe20000000800 */
[----:B------:R-:W-:Y:S01]  /*18480*/  @!PT LDS RZ, [RZ] ;  /* 0x00000000fffff984 */ /* 0x000fe20000000800 */
[----:B------:R-:W-:Y:S01]  /*18490*/  @!PT LDS RZ, [RZ] ;  /* 0x00000000fffff984 */ /* 0x000fe20000000800 */
[----:B------:R-:W-:Y:S01]  /*184a0*/  @P4 LDGSTS.E.BYPASS.LTC128B.128 [R206+0x10800], desc[UR6][R10.64+0x100] ;  /* 0x108001000ace4fae */ /* 0x000fe2000b901d46 */
[----:B------:R-:W-:Y:S01]  /*184b0*/  @P4 IADD3 R138, P0, R7, R138, RZ ;  /* 0x0000008a078a4210 */ /* 0x000fe20007f1e0ff */
[--C-:B------:R-:W-:Y:S01]  /*184c0*/  @P5 IMAD.X R5, R9, 0x1, R134.reuse, P2 ;  /* 0x0000000109055824 */ /* 0x100fe200010e0686 */
[----:B------:R-:W-:Y:S01]  /*184d0*/  @P1 LEA.HI.X R7, R7, R161, R9, 0x1, P6 ;  /* 0x000000a107071211 */ /* 0x000fe200030f0c09 */
[----:B------:R-:W-:Y:S01]  /*184e0*/  @!P4 STS.128 [R206+0x10800], RZ ;  /* 0x010800ffce00c388 */ /* 0x000fe20000000c00 */
[----:B------:R-:W-:Y:S01]  /*184f0*/  @P5 LEA R26, P2, R4, UR4, 0x1 ;  /* 0x00000004041a5c11 */ /* 0x000fe2000f8408ff */
[----:B------:R-:W-:Y:S01]  /*18500*/  @P4 IMAD.X R9, R9, 0x1, R134, P0 ;  /* 0x0000000109094824 */ /* 0x000fe200000e0686 */
[----:B------:R-:W-:Y:S01]  /*18510*/  @P4 LEA R28, P0, R138, UR4, 0x1 ;  /* 0x000000048a1c4c11 */ /* 0x000fe2000f8008ff */
[----:B------:R-:W1:Y:S01]  /*18520*/  S2R R134, SR_TID.X ;  /* 0x0000000000867919 */ /* 0x000e620000002100 */
[----:B------:R-:W-:-:S02]  /*18530*/  @P5 LEA.HI.X R27, R4, UR5, R5, 0x1, P2 ;  /* 0x00000005041b5c11 */ /* 0x000fc400090f0c05 */
[----:B------:R-:W-:Y:S01]  /*18540*/  @P4 LEA.HI.X R29, R138, UR5, R9, 0x1, P0 ;  /* 0x000000058a1d4c11 */ /* 0x000fe200080f0c09 */
        /* <DEDUP_REMOVED lines=19> */
[----:B------:R-:W-:Y:S01]  /*18680*/  @!P1 STS.128 [R206+0xd800], RZ ;  /* 0x00d800ffce009388 */ /* 0x000fe20000000c00 */
[----:B-1----:R-:W-:-:S03]  /*18690*/  SHF.R.S32.HI R9, RZ, 0x1f, R134 ;  /* 0x0000001fff097819 */ /* 0x002fc60000011486 */
[----:B------:R-:W-:Y:S01]  /*186a0*/  @!PT LDS RZ, [RZ] ;  /* 0x00000000fffff984 */ /* 0x000fe20000000800 */
[----:B------:R-:W-:Y:S01]  /*186b0*/  @!PT LDS RZ, [RZ] ;  /* 0x00000000fffff984 */ /* 0x000fe20000000800 */
[----:B------:R-:W-:Y:S01]  /*186c0*/  @!PT LDS RZ, [RZ] ;  /* 0x00000000fffff984 */ /* 0x000fe20000000800 */
[----:B------:R1:W-:Y:S01]  /*186d0*/  @P5 LDGSTS.E.BYPASS.LTC128B.128 [R206+0xf800], desc[UR6][R26.64+0x80] ;  /* 0x0f8000801ace5fae */ /* 0x0003e2000b901d46 */
[----:B------:R-:W-:-:S03]  /*186e0*/  LEA.HI R9, R9, R134, RZ, 0x4 ;  /* 0x0000008609097211 */ /* 0x000fc600078f20ff */
[----:B------:R-:W-:Y:S01]  /*186f0*/  @!P5 STS.128 [R206+0xf800], RZ ;  /* 0x00f800ffce00d388 */ /* 0x000fe20000000c00 */
[----:B------:R-:W-:-:S03]  /*18700*/  LOP3.LUT R9, R9, 0xfffffff0, RZ, 0xc0, !PT ;  /* 0xfffffff009097812 */ /* 0x000fc600078ec0ff */
[----:B------:R-:W-:Y:S01]  /*18710*/  @!PT LDS RZ, [RZ] ;  /* 0x00000000fffff984 */ /* 0x000fe20000000800 */
[----:B------:R-:W-:Y:S01]  /*18720*/  @!PT LDS RZ, [RZ] ;  /* 0x00000000fffff984 */ /* 0x000fe20000000800 */
[----:B------:R-:W-:Y:S01]  /*18730*/  @!PT LDS RZ, [RZ] ;  /* 0x00000000fffff984 */ /* 0x000fe20000000800 */
[----:B------:R4:W-:Y:S02]  /*18740*/  @P4 LDGSTS.E.BYPASS.LTC128B.128 [R206+0x11800], desc[UR6][R28.64+0x100] ;  /* 0x118001001cce4fae */ /* 0x0009e4000b901d46 */
[C---:B------:R-:W-:Y:S02]  /*18750*/  IMAD.IADD R9, R134.reuse, 0x1, -R9 ;  /* 0x0000000186097824 */ /* 0x040fe400078e0a09 */
[----:B------:R-:W-:Y:S01]  /*18760*/  @!P4 STS.128 [R206+0x11800], RZ ;  /* 0x011800ffce00c388 */ /* 0x000fe20000000c00 */
[----:B------:R-:W-:Y:S02]  /*18770*/  IMAD.SHL.U32 R134, R134, 0x2, RZ ;  /* 0x0000000286867824 */ /* 0x000fe400078e00ff */
[----:B------:R-:W-:Y:S01]  /*18780*/  SHF.R.S32.HI R8, RZ, 0x1f, R9 ;  /* 0x0000001fff087819 */ /* 0x000fe20000011409 */
[----:B------:R-:W-:Y:S03]  /*18790*/  LDSM.16.M88.4 R216, [R195] ;  /* 0x00000000c3d8783b */ /* 0x000fe60000000200 */
[----:B------:R-:W-:Y:S01]  /*187a0*/  LEA.HI R8, R8, R9, RZ, 0x3 ;  /* 0x0000000908087211 */ /* 0x000fe200078f18ff */
[----:B--2---:R-:W2:Y:S03]  /*187b0*/  LDSM.16.M88.4 R12, [R194+0x6000] ;  /* 0x00600000c20c783b */ /* 0x004ea60000000200 */
[----:B------:R-:W-:Y:S01]  /*187c0*/  LOP3.LUT R8, R8, 0xfffffff8, RZ, 0xc0, !PT ;  /* 0xfffffff808087812 */ /* 0x000fe200078ec0ff */
[----:B---3--:R-:W-:Y:S04]  /*187d0*/  LDSM.16.M88.4 R4, [R193] ;  /* 0x00000000c104783b */ /* 0x008fe80000000200 */
[----:B-1----:R-:W-:Y:S01]  /*187e0*/  LDSM.16.M88.4 R24, [R196] ;  /* 0x00000000c418783b */ /* 0x002fe20000000200 */
[----:B------:R-:W-:-:S03]  /*187f0*/  IMAD.IADD R8, R9, 0x1, -R8 ;  /* 0x0000000109087824 */ /* 0x000fc600078e0a08 */
[----:B------:R-:W1:Y:S02]  /*18800*/  LDSM.16.M88.4 R152, [R194+0x6800] ;  /* 0x00680000c298783b */ /* 0x000e640000000200 */
[----:B------:R-:W-:Y:S02]  /*18810*/  LOP3.LUT P0, RZ, R8, 0x4, RZ, 0xc0, !PT ;  /* 0x0000000408ff7812 */ /* 0x000fe4000780c0ff */
[----:B------:R-:W3:Y:S02]  /*18820*/  LDSM.16.M88.4 R144, [R194+0x7000] ;  /* 0x00700000c290783b */ /* 0x000ee40000000200 */
[----:B------:R-:W-:Y:S02]  /*18830*/  SEL R135, R135, 0xffffffe0, !P0 ;  /* 0xffffffe087877807 */ /* 0x000fe40004000000 */
[----:B----4-:R-:W-:Y:S03]  /*18840*/  LDSM.16.M88.4 R28, [R191+0x6000] ;  /* 0x00600000bf1c783b */ /* 0x010fe60000000200 */
[C---:B------:R-:W-:Y:S01]  /*18850*/  IMAD R211, R135.reuse, 0x2, R195 ;  /* 0x0000000287d37824 */ /* 0x040fe200078e02c3 */
[----:B------:R-:W-:Y:S01]  /*18860*/  LDSM.16.M88.4 R164, [R194+0x7800] ;  /* 0x00780000c2a4783b */ /* 0x000fe20000000200 */
[----:B------:R-:W-:-:S03]  /*18870*/  IMAD R135, R135, 0x2, R196 ;  /* 0x0000000287877824 */ /* 0x000fc600078e02c4 */
[----:B------:R-:W4:Y:S04]  /*18880*/  LDSM.16.M88.4 R160, [R211] ;  /* 0x00000000d3a0783b */ /* 0x000f280000000200 */
[----:B------:R-:W5:Y:S04]  /*18890*/  LDSM.16.M88.4 R136, [R187] ;  /* 0x00000000bb88783b */ /* 0x000f680000000200 */
[----:B------:R-:W5:Y:S01]  /*188a0*/  LDSM.16.M88.4 R32, [R186] ;  /* 0x00000000ba20783b */ /* 0x000f620000000200 */
[C---:B--2---:R-:W-:Y:S03]  /*188b0*/  HMMA.16816.F32 R16, R216.reuse, R12, RZ ;  /* 0x0000000cd810723c */ /* 0x044fe600000018ff */
[----:B------:R-:W-:Y:S04]  /*188c0*/  LDSM.16.M88.4 R172, [R135] ;  /* 0x0000000087ac783b */ /* 0x000fe80000000200 */
[----:B------:R-:W-:Y:S01]  /*188d0*/  LDSM.16.M88.4 R168, [R185] ;  /* 0x00000000b9a8783b */ /* 0x000fe20000000200 */
[C---:B------:R-:W-:Y:S03]  /*188e0*/  HMMA.16816.F32 R12, R216.reuse, R14, RZ ;  /* 0x0000000ed80c723c */ /* 0x040fe600000018ff */
[----:B------:R-:W-:Y:S03]  /*188f0*/  LDSM.16.M88.4 R20, [R191+0x6800] ;  /* 0x00680000bf14783b */ /* 0x000fe60000000200 */
[C---:B-1----:R-:W-:Y:S01]  /*18900*/  HMMA.16816.F32 R156, R216.reuse, R152, RZ ;  /* 0x00000098d89c723c */ /* 0x042fe200000018ff */
[----:B------:R-:W-:Y:S04]  /*18910*/  LDSM.16.M88.4 R8, [R191+0x7000] ;  /* 0x00700000bf08783b */ /* 0x000fe80000000200 */
[----:B------:R-:W-:Y:S01]  /*18920*/  LDSM.16.M88.4 R220, [R191+0x7800] ;  /* 0x00780000bfdc783b */ /* 0x000fe20000000200 */
[----:B------:R-:W-:Y:S03]  /*18930*/  HMMA.16816.F32 R152, R216, R154, RZ ;  /* 0x0000009ad898723c */ /* 0x000fe600000018ff */
[----:B------:R-:W-:Y:S03]  /*18940*/  LDSM.16.M88.4 R224, [R184+0x1800] ;  /* 0x00180000b8e0783b */ /* 0x000fe60000000200 */
[----:B------:R-:W-:Y:S01]  /*18950*/  HMMA.16816.F32 R16, R24, R4, R16 ;  /* 0x000000041810723c */ /* 0x000fe20000001810 */
[----:B------:R-:W0:Y:S05]  /*18960*/  LDGDEPBAR ;  /* 0x00000000000079af */ /* 0x000e2a0000000000 */
[----:B---3--:R-:W-:Y:S06]  /*18970*/  HMMA.16816.F32 R148, R216, R144, RZ ;  /* 0x00000090d894723c */ /* 0x008fec00000018ff */
[----:B------:R-:W-:Y:S01]  /*18980*/  HMMA.16816.F32 R12, R24, R6, R12 ;  /* 0x00000006180c723c */ /* 0x000fe2000000180c */
[----:B------:R-:W1:Y:S05]  /*18990*/  LDSM.16.M88.4 R4, [R184] ;  /* 0x00000000b804783b */ /* 0x000e6a0000000200 */
[----:B------:R-:W-:Y:S06]  /*189a0*/  HMMA.16816.F32 R144, R216, R146, RZ ;  /* 0x00000092d890723c */ /* 0x000fec00000018ff */
[----:B----4-:R-:W-:Y:S06]  /*189b0*/  HMMA.16816.F32 R16, R160, R28, R16 ;  /* 0x0000001ca010723c */ /* 0x010fec0000001810 */
[----:B------:R-:W-:Y:S06]  /*189c0*/  HMMA.16816.F32 R140, R216, R164, RZ ;  /* 0x000000a4d88c723c */ /* 0x000fec00000018ff */
[C---:B-----5:R-:W-:Y:S06]  /*189d0*/  HMMA.16816.F32 R156, R24.reuse, R136, R156 ;  /* 0x00000088189c723c */ /* 0x060fec000000189c */
[----:B------:R-:W-:Y:S01]  /*189e0*/  HMMA.16816.F32 R152, R24, R138, R152 ;  /* 0x0000008a1898723c */ /* 0x000fe20000001898 */
[----:B------:R-:W-:Y:S05]  /*189f0*/  LDSM.16.M88.4 R136, [R184+0x800] ;  /* 0x00080000b888783b */ /* 0x000fea0000000200 */
[----:B------:R-:W-:Y:S01]  /*18a00*/  HMMA.16816.F32 R12, R160, R30, R12 ;  /* 0x0000001ea00c723c */ /* 0x000fe2000000180c */
[----:B------:R-:W-:Y:S05]  /*18a10*/  LDSM.16.M88.4 R28, [R194+0x8000] ;  /* 0x00800000c21c783b */ /* 0x000fea0000000200 */
[----:B------:R-:W-:Y:S01]  /*18a20*/  HMMA.16816.F32 R216, R216, R166, RZ ;  /* 0x000000a6d8d8723c */ /* 0x000fe200000018ff */
[----:B------:R-:W2:Y:S05]  /*18a30*/  LDSM.16.M88.4 R164, [R195+0x2000] ;  /* 0x00200000c3a4783b */ /* 0x000eaa0000000200 */
[C---:B------:R-:W-:Y:S06]  /*18a40*/  HMMA.16816.F32 R148, R24.reuse, R32, R148 ;  /* 0x000000201894723c */ /* 0x040fec0000001894 */
[----:B------:R-:W-:Y:S01]  /*18a50*/  HMMA.16816.F32 R144, R24, R34, R144 ;  /* 0x000000221890723c */ /* 0x000fe20000001890 */
[----:B------:R-:W3:Y:S05]  /*18a60*/  LDSM.16.M88.4 R32, [R184+0x1000] ;  /* 0x00100000b820783b */ /* 0x000eea0000000200 */
[----:B-1----:R-:W-:Y:S06]  /*18a70*/  HMMA.16816.F32 R16, R172, R4, R16 ;  /* 0x00000004ac10723c */ /* 0x002fec0000001810 */
[----:B------:R-:W-:Y:S06]  /*18a80*/  HMMA.16816.F32 R140, R24, R168, R140 ;  /* 0x000000a8188c723c */ /* 0x000fec000000188c */
[C---:B------:R-:W-:Y:S06]  /*18a90*/  HMMA.16816.F32 R156, R160.reuse, R20, R156 ;  /* 0x00000014a09c723c */ /* 0x040fec000000189c */
[----:B------:R-:W-:Y:S01]  /*18aa0*/  HMMA.16816.F32 R152, R160, R22, R152 ;  /* 0x00000016a098723c */ /* 0x000fe20000001898 */
[----:B------:R-:W-:Y:S05]  /*18ab0*/  LDSM.16.M88.4 R20, [R194+0x8800] ;  /* 0x00880000c214783b */ /* 0x000fea0000000200 */
[----:B------:R-:W-:Y:S01]  /*18ac0*/  HMMA.16816.F32 R12, R172, R6, R12 ;  /* 0x00000006ac0c723c */ /* 0x000fe2000000180c */
[----:B------:R-:W-:Y:S05]  /*18ad0*/  LDSM.16.M88.4 R4, [R183] ;  /* 0x00000000b704783b */ /* 0x000fea0000000200 */
[----:B------:R-:W-:Y:S01]  /*18ae0*/  HMMA.16816.F32 R216, R24, R170, R216 ;  /* 0x000000aa18d8723c */ /* 0x000fe200000018d8 */
[----:B------:R-:W1:Y:S04]  /*18af0*/  LDSM.16.M88.4 R24, [R196+0x2000] ;  /* 0x00200000c418783b */ /* 0x000e680000000200 */
[----:B------:R-:W-:Y:S01]  /*18b00*/  LDSM.16.M88.4 R168, [R194+0x9800] ;  /* 0x00980000c2a8783b */ /* 0x000fe20000000200 */
[C---:B------:R-:W-:Y:S06]  /*18b10*/  HMMA.16816.F32 R148, R160.reuse, R8, R148 ;  /* 0x00000008a094723c */ /* 0x040fec0000001894 */
[----:B------:R-:W-:Y:S01]  /*18b20*/  HMMA.16816.F32 R144, R160, R10, R144 ;  /* 0x0000000aa090723c */ /* 0x000fe20000001890 */
[----:B------:R-:W4:Y:S05]  /*18b30*/  LDSM.16.M88.4 R8, [R194+0x9000] ;  /* 0x00900000c208783b */ /* 0x000f2a0000000200 */
[----:B--2---:R-:W-:Y:S06]  /*18b40*/  HMMA.16816.F32 R16, R164, R28, R16 ;  /* 0x0000001ca410723c */ /* 0x004fec0000001810 */
[----:B------:R-:W-:Y:S06]  /*18b50*/  HMMA.16816.F32 R140, R160, R220, R140 ;  /* 0x000000dca08c723c */ /* 0x000fec000000188c */
[C---:B------:R-:W-:Y:S06]  /*18b60*/  HMMA.16816.F32 R156, R172.reuse, R136, R156 ;  /* 0x00000088ac9c723c */ /* 0x040fec000000189c */
[----:B------:R-:W-:Y:S01]  /*18b70*/  HMMA.16816.F32 R152, R172, R138, R152 ;  /* 0x0000008aac98723c */ /* 0x000fe20000001898 */
[----:B------:R-:W-:Y:S05]  /*18b80*/  LDSM.16.M88.4 R136, [R181] ;  /* 0x00000000b588783b */ /* 0x000fea0000000200 */
[----:B------:R-:W-:Y:S01]  /*18b90*/  HMMA.16816.F32 R12, R164, R30, R12 ;  /* 0x0000001ea40c723c */ /* 0x000fe2000000180c */
[----:B------:R-:W-:Y:S05]  /*18ba0*/  LDSM.16.M88.4 R28, [R180] ;  /* 0x00000000b41c783b */ /* 0x000fea0000000200 */
[----:B------:R-:W-:Y:S01]  /*18bb0*/  HMMA.16816.F32 R216, R160, R222, R216 ;  /* 0x000000dea0d8723c */ /* 0x000fe200000018d8 */
[----:B------:R-:W-:Y:S04]  /*18bc0*/  LDSM.16.M88.4 R220, [R211+0x2000] ;  /* 0x00200000d3dc783b */ /* 0x000fe80000000200 */
[----:B------:R-:W-:Y:S01]  /*18bd0*/  LDSM.16.M88.4 R160, [R182] ;  /* 0x00000000b6a0783b */ /* 0x000fe20000000200 */
[C---:B---3--:R-:W-:Y:S06]  /*18be0*/  HMMA.16816.F32 R148, R172.reuse, R32, R148 ;  /* 0x00000020ac94723c */ /* 0x048fec0000001894 */
[----:B------:R-:W-:Y:S01]  /*18bf0*/  HMMA.16816.F32 R144, R172, R34, R144 ;  /* 0x00000022ac90723c */ /* 0x000fe20000001890 */
[----:B------:R-:W2:Y:S05]  /*18c00*/  LDSM.16.M88.4 R32, [R191+0x8000] ;  /* 0x00800000bf20783b */ /* 0x000eaa0000000200 */
[----:B-1----:R-:W-:Y:S06]  /*18c10*/  HMMA.16816.F32 R16, R24, R4, R16 ;  /* 0x000000041810723c */ /* 0x002fec0000001810 */
[----:B------:R-:W-:Y:S06]  /*18c20*/  HMMA.16816.F32 R140, R172, R224, R140 ;  /* 0x000000e0ac8c723c */ /* 0x000fec000000188c */
[C---:B------:R-:W-:Y:S06]  /*18c30*/  HMMA.16816.F32 R156, R164.reuse, R20, R156 ;  /* 0x00000014a49c723c */ /* 0x040fec000000189c */
[----:B------:R-:W-:Y:S01]  /*18c40*/  HMMA.16816.F32 R152, R164, R22, R152 ;  /* 0x00000016a498723c */ /* 0x000fe20000001898 */
[----:B------:R-:W-:Y:S05]  /*18c50*/  LDSM.16.M88.4 R20, [R191+0x8800] ;  /* 0x00880000bf14783b */ /* 0x000fea0000000200 */
[----:B------:R-:W-:Y:S01]  /*18c60*/  HMMA.16816.F32 R12, R24, R6, R12 ;  /* 0x00000006180c723c */ /* 0x000fe2000000180c */
[----:B------:R-:W-:Y:S05]  /*18c70*/  LDSM.16.M88.4 R4, [R184+0x2000] ;  /* 0x00200000b804783b */ /* 0x000fea0000000200 */
[----:B------:R-:W-:Y:S01]  /*18c80*/  HMMA.16816.F32 R216, R172, R226, R216 ;  /* 0x000000e2acd8723c */ /* 0x000fe200000018d8 */
[----:B------:R-:W1:Y:S04]  /*18c90*/  LDSM.16.M88.4 R172, [R135+0x2000] ;  /* 0x0020000087ac783b */ /* 0x000e680000000200 */
[----:B------:R-:W-:Y:S01]  /*18ca0*/  LDSM.16.M88.4 R224, [R191+0x9800] ;  /* 0x00980000bfe0783b */ /* 0x000fe20000000200 */
[C---:B----4-:R-:W-:Y:S06]  /*18cb0*/  HMMA.16816.F32 R148, R164.reuse, R8, R148 ;  /* 0x00000008a494723c */ /* 0x050fec0000001894 */
        /* <DEDUP_REMOVED lines=12> */
[----:B------:R-:W-:Y:S01]  /*18d80*/  HMMA.16816.F32 R216, R164, R170, R216 ;  /* 0x000000aaa4d8723c */ /* 0x000fe200000018d8 */
[----:B------:R-:W4:Y:S04]  /*18d90*/  LDSM.16.M88.4 R168, [R184+0x2800] ;  /* 0x00280000b8a8783b */ /* 0x000f280000000200 */
[----:B------:R-:W5:Y:S01]  /*18da0*/  LDSM.16.M88.4 R164, [R184+0x3000] ;  /* 0x00300000b8a4783b */ /* 0x000f620000000200 */
[----:B-1----:R-:W-:Y:S06]  /*18db0*/  HMMA.16816.F32 R16, R172, R4, R16 ;  /* 0x00000004ac10723c */ /* 0x002fec0000001810 */
[----:B------:R-:W-:Y:S06]  /*18dc0*/  HMMA.16816.F32 R140, R24, R28, R140 ;  /* 0x0000001c188c723c */ /* 0x000fec000000188c */
[C---:B------:R-:W-:Y:S06]  /*18dd0*/  HMMA.16816.F32 R156, R220.reuse, R20, R156 ;  /* 0x00000014dc9c723c */ /* 0x040fec000000189c */
[----:B------:R-:W-:Y:S01]  /*18de0*/  HMMA.16816.F32 R152, R220, R22, R152 ;  /* 0x00000016dc98723c */ /* 0x000fe20000001898 */
[----:B------:R-:W-:Y:S05]  /*18df0*/  LDSM.16.M88.4 R20, [R194+0xb800] ;  /* 0x00b80000c214783b */ /* 0x000fea0000000200 */
[----:B------:R-:W-:Y:S01]  /*18e00*/  HMMA.16816.F32 R12, R172, R6, R12 ;  /* 0x00000006ac0c723c */ /* 0x000fe2000000180c */
[----:B------:R-:W-:Y:S05]  /*18e10*/  LDSM.16.M88.4 R4, [R179] ;  /* 0x00000000b304783b */ /* 0x000fea0000000200 */
[C---:B---3--:R-:W-:Y:S06]  /*18e20*/  HMMA.16816.F32 R148, R220.reuse, R8, R148 ;  /* 0x00000008dc94723c */ /* 0x048fec0000001894 */
[----:B------:R-:W-:Y:S01]  /*18e30*/  HMMA.16816.F32 R144, R220, R10, R144 ;  /* 0x0000000adc90723c */ /* 0x000fe20000001890 */
[----:B------:R-:W1:Y:S05]  /*18e40*/  LDSM.16.M88.4 R8, [R196+0x4000] ;  /* 0x00400000c408783b */ /* 0x000e6a0000000200 */
[----:B------:R-:W-:Y:S01]  /*18e50*/  HMMA.16816.F32 R216, R24, R30, R216 ;  /* 0x0000001e18d8723c */ /* 0x000fe200000018d8 */
[----:B------:R-:W3:Y:S04]  /*18e60*/  LDSM.16.M88.4 R28, [R194+0xa800] ;  /* 0x00a80000c21c783b */ /* 0x000ee80000000200 */
[----:B------:R-:W3:Y:S01]  /*18e70*/  LDSM.16.M88.4 R24, [R194+0xb000] ;  /* 0x00b00000c218783b */ /* 0x000ee20000000200 */
[----:B--2---:R-:W-:Y:S06]  /*18e80*/  HMMA.16816.F32 R16, R136, R32, R16 ;  /* 0x000000208810723c */ /* 0x004fec0000001810 */
[----:B------:R-:W-:Y:S06]  /*18e90*/  HMMA.16816.F32 R140, R220, R224, R140 ;  /* 0x000000e0dc8c723c */ /* 0x000fec000000188c */
[C---:B----4-:R-:W-:Y:S06]  /*18ea0*/  HMMA.16816.F32 R156, R172.reuse, R168, R156 ;  /* 0x000000a8ac9c723c */ /* 0x050fec000000189c */
[----:B------:R-:W-:Y:S06]  /*18eb0*/  HMMA.16816.F32 R152, R172, R170, R152 ;  /* 0x000000aaac98723c */ /* 0x000fec0000001898 */
[----:B------:R-:W-:Y:S01]  /*18ec0*/  HMMA.16816.F32 R168, R136, R34, R12 ;  /* 0x0000002288a8723c */ /* 0x000fe2000000180c */
[----:B------:R-:W-:Y:S04]  /*18ed0*/  LDSM.16.M88.4 R32, [R211+0x4000] ;  /* 0x00400000d320783b */ /* 0x000fe80000000200 */
[----:B------:R-:W2:Y:S01]  /*18ee0*/  LDSM.16.M88.4 R12, [R191+0xa000] ;  /* 0x00a00000bf0c783b */ /* 0x000ea20000000200 */
[----:B------:R-:W-:Y:S03]  /*18ef0*/  HMMA.16816.F32 R216, R220, R226, R216 ;  /* 0x000000e2dcd8723c */ /* 0x000fe600000018d8 */
[----:B------:R-:W-:Y:S03]  /*18f00*/  LDSM.16.M88.4 R220, [R177] ;  /* 0x00000000b1dc783b */ /* 0x000fe60000000200 */
[C---:B-----5:R-:W-:Y:S06]  /*18f10*/  HMMA.16816.F32 R148, R172.reuse, R164, R148 ;  /* 0x000000a4ac94723c */ /* 0x060fec0000001894 */
[----:B------:R-:W-:Y:S01]  /*18f20*/  HMMA.16816.F32 R144, R172, R166, R144 ;  /* 0x000000a6ac90723c */ /* 0x000fe20000001890 */
[----:B------:R-:W4:Y:S05]  /*18f30*/  LDSM.16.M88.4 R164, [R178] ;  /* 0x00000000b2a4783b */ /* 0x000f2a0000000200 */
        /* <DEDUP_REMOVED lines=8> */
[----:B------:R-:W3:Y:S04]  /*18fc0*/  LDSM.16.M88.4 R160, [R176] ;  /* 0x00000000b0a0783b */ /* 0x000ee80000000200 */
[----:B------:R-:W-:Y:S01]  /*18fd0*/  LDSM.16.M88.4 R172, [R191+0xb000] ;  /* 0x00b00000bfac783b */ /* 0x000fe20000000200 */
[C---:B------:R-:W-:Y:S06]  /*18fe0*/  HMMA.16816.F32 R148, R136.reuse, R24, R148 ;  /* 0x000000188894723c */ /* 0x040fec0000001894 */
[----:B------:R-:W-:Y:S01]  /*18ff0*/  HMMA.16816.F32 R144, R136, R26, R144 ;  /* 0x0000001a8890723c */ /* 0x000fe20000001890 */
[----:B------:R-:W5:Y:S05]  /*19000*/  LDSM.16.M88.4 R24, [R191+0xa800] ;  /* 0x00a80000bf18783b */ /* 0x000f6a0000000200 */
[----:B--2---:R-:W-:Y:S06]  /*19010*/  HMMA.16816.F32 R16, R32, R12, R16 ;  /* 0x0000000c2010723c */ /* 0x004fec0000001810 */
[----:B------:R-:W-:Y:S01]  /*19020*/  HMMA.16816.F32 R140, R136, R20, R140 ;  /* 0x00000014888c723c */ /* 0x000fe2000000188c */
[----:B------:R-:W-:-:S05]  /*19030*/  LOP3.LUT R13, R134, 0x6, RZ, 0xc0, !PT ;  /* 0x00000006860d7812 */ /* 0x000fca00078ec0ff */
[----:B----4-:R-:W-:Y:S01]  /*19040*/  HMMA.16816.F32 R156, R8, R164, R156 ;  /* 0x000000a4089c723c */ /* 0x010fe2000000189c */
[----:B------:R-:W-:-:S05]  /*19050*/  IMAD R13, R210, 0x40, R13 ;  /* 0x00000040d20d7824 */ /* 0x000fca00078e020d */
[----:B------:R-:W-:Y:S06]  /*19060*/  HMMA.16816.F32 R168, R32, R14, R168 ;  /* 0x0000000e20a8723c */ /* 0x000fec00000018a8 */
[----:B------:R-:W-:Y:S01]  /*19070*/  HMMA.16816.F32 R216, R136, R22, R216 ;  /* 0x0000001688d8723c */ /* 0x000fe200000018d8 */
[----:B------:R-:W2:Y:S04]  /*19080*/  LDSM.16.M88.4 R20, [R191+0xb800] ;  /* 0x00b80000bf14783b */ /* 0x000ea80000000200 */
[----:B------:R-:W4:Y:S01]  /*19090*/  LDSM.16.M88.4 R136, [R184+0x4800] ;  /* 0x00480000b888783b */ /* 0x000f220000000200 */
[----:B------:R-:W-:Y:S06]  /*190a0*/  HMMA.16816.F32 R152, R8, R166, R152 ;  /* 0x000000a60898723c */ /* 0x000fec0000001898 */
[----:B-1----:R-:W-:Y:S06]  /*190b0*/  HMMA.16816.F32 R16, R28, R4, R16 ;  /* 0x000000041c10723c */ /* 0x002fec0000001810 */
[C---:B------:R-:W-:Y:S06]  /*190c0*/  HMMA.16816.F32 R148, R8.reuse, R220, R148 ;  /* 0x000000dc0894723c */ /* 0x040fec0000001894 */
[----:B---3--:R-:W-:Y:S06]  /*190d0*/  HMMA.16816.F32 R140, R8, R160, R140 ;  /* 0x000000a0088c723c */ /* 0x008fec000000188c */
[----:B-----5:R-:W-:Y:S01]  /*190e0*/  HMMA.16816.F32 R156, R32, R24, R156 ;  /* 0x00000018209c723c */ /* 0x020fe2000000189c */
[----:B------:R-:W-:-:S02]  /*190f0*/  IMAD.MOV.U32 R160, RZ, RZ, R228 ;  /* 0x000000ffffa07224 */ /* 0x000fc400078e00e4 */
[----:B------:R-:W-:-:S03]  /*19100*/  IMAD.MOV.U32 R161, RZ, RZ, R229 ;  /* 0x000000ffffa17224 */ /* 0x000fc600078e00e5 */
[----:B------:R-:W-:Y:S01]  /*19110*/  HMMA.16816.F32 R168, R28, R6, R168 ;  /* 0x000000061ca8723c */ /* 0x000fe200000018a8 */
[----:B------:R-:W1:Y:S05]  /*19120*/  LDSM.16.M88.4 R4, [R184+0x5000] ;  /* 0x00500000b804783b */ /* 0x000e6a0000000200 */
[C---:B------:R-:W-:Y:S06]  /*19130*/  HMMA.16816.F32 R144, R8.reuse, R222, R144 ;  /* 0x000000de0890723c */ /* 0x040fec0000001890 */
[----:B------:R-:W-:Y:S06]  /*19140*/  HMMA.16816.F32 R216, R8, R162, R216 ;  /* 0x000000a208d8723c */ /* 0x000fec00000018d8 */
[----:B------:R-:W-:Y:S01]  /*19150*/  HMMA.16816.F32 R152, R32, R26, R152 ;  /* 0x0000001a2098723c */ /* 0x000fe20000001898 */
[----:B------:R-:W-:-:S02]  /*19160*/  VIADD R9, R13, 0x1 ;  /* 0x000000010d097836 */ /* 0x000fc40000000000 */
[----:B------:R-:W-:-:S03]  /*19170*/  VIADD R11, R13, 0x9 ;  /* 0x000000090d0b7836 */ /* 0x000fc60000000000 */
[----:B------:R-:W-:Y:S01]  /*19180*/  I2FP.F32.S32 R8, R9 ;  /* 0x0000000900087245 */ /* 0x000fe20000201400 */
[C---:B------:R-:W-:Y:S01]  /*19190*/  HMMA.16816.F32 R148, R32.reuse, R172, R148 ;  /* 0x000000ac2094723c */ /* 0x040fe20000001894 */
[C---:B------:R-:W-:Y:S02]  /*191a0*/  ISETP.GE.AND P0, PT, R9.reuse, R0, PT ;  /* 0x000000000900720c */ /* 0x040fe40003f06270 */
[----:B------:R-:W-:Y:S01]  /*191b0*/  ISETP.GE.AND P1, PT, R9, R2, PT ;  /* 0x000000020900720c */ /* 0x000fe20003f26270 */
[----:B------:R-:W-:Y:S02]  /*191c0*/  VIADD R9, R13, 0x8 ;  /* 0x000000080d097836 */ /* 0x000fe40000000000 */
[CC--:B------:R-:W-:Y:S01]  /*191d0*/  FFMA.FTZ R12, R3.reuse, R8.reuse, R17 ;  /* 0x00000008030c7223 */ /* 0x0c0fe20000010011 */
[----:B------:R-:W-:Y:S01]  /*191e0*/  FFMA.FTZ R15, R3, R8, R19 ;  /* 0x00000008030f7223 */ /* 0x000fe20000010013 */
[----:B------:R-:W-:Y:S01]  /*191f0*/  I2FP.F32.S32 R8, R11 ;  /* 0x0000000b00087245 */ /* 0x000fe20000201400 */
[----:B--2---:R-:W-:Y:S01]  /*19200*/  HMMA.16816.F32 R140, R32, R20, R140 ;  /* 0x00000014208c723c */ /* 0x004fe2000000188c */
[----:B------:R-:W-:-:S02]  /*19210*/  ISETP.GE.AND P6, PT, R9, R0, PT ;  /* 0x000000000900720c */ /* 0x000fc40003fc6270 */
[----:B------:R-:W-:Y:S01]  /*19220*/  ISETP.GE.AND P2, PT, R9, R2, PT ;  /* 0x000000020900720c */ /* 0x000fe20003f46270 */
[CC--:B------:R-:W-:Y:S01]  /*19230*/  FFMA.FTZ R14, R3.reuse, R8.reuse, R169 ;  /* 0x00000008030e7223 */ /* 0x0c0fe200000100a9 */
[----:B------:R-:W-:Y:S01]  /*19240*/  I2FP.F32.S32 R9, R9 ;  /* 0x0000000900097245 */ /* 0x000fe20000201400 */
[----:B----4-:R-:W-:Y:S01]  /*19250*/  HMMA.16816.F32 R156, R28, R136, R156 ;  /* 0x000000881c9c723c */ /* 0x010fe2000000189c */
[----:B------:R-:W-:Y:S01]  /*19260*/  FSEL R12, R12, -INF , !P0 ;  /* 0xff8000000c0c7808 */ /* 0x000fe20004000000 */
[----:B------:R-:W-:Y:S01]  /*19270*/  FFMA.FTZ R17, R3, R8, R171 ;  /* 0x0000000803117223 */ /* 0x000fe200000100ab */
[----:B------:R-:W-:Y:S01]  /*19280*/  FSEL R15, R15, -INF , !P1 ;  /* 0xff8000000f0f7808 */ /* 0x000fe20004800000 */
[-C--:B------:R-:W-:Y:S01]  /*19290*/  FFMA.FTZ R20, R3, R9.reuse, R168 ;  /* 0x0000000903147223 */ /* 0x080fe200000100a8 */
[----:B------:R-:W-:Y:S01]  /*192a0*/  ISETP.GE.AND P0, PT, R11, R0, PT ;  /* 0x000000000b00720c */ /* 0x000fe20003f06270 */
[----:B------:R-:W-:Y:S01]  /*192b0*/  FFMA.FTZ R19, R3, R9, R170 ;  /* 0x0000000903137223 */ /* 0x000fe200000100aa */
[----:B------:R-:W-:Y:S01]  /*192c0*/  ISETP.GE.AND P1, PT, R11, R2, PT ;  /* 0x000000020b00720c */ /* 0x000fe20003f26270 */
[----:B------:R-:W-:Y:S01]  /*192d0*/  HMMA.16816.F32 R144, R32, R174, R144 ;  /* 0x000000ae2090723c */ /* 0x000fe20000001890 */
[----:B------:R-:W2:Y:S01]  /*192e0*/  LDSM.16.M88.4 R8, [R184+0x5800] ;  /* 0x00580000b808783b */ /* 0x000ea20000000200 */
[----:B------:R-:W-:Y:S01]  /*192f0*/  VIADD R21, R13, 0x10 ;  /* 0x000000100d157836 */ /* 0x000fe20000000000 */
[----:B------:R-:W-:Y:S01]  /*19300*/  FSEL R20, R20, -INF , !P6 ;  /* 0xff80000014147808 */ /* 0x000fe20007000000 */
[----:B------:R-:W-:-:S04]  /*19310*/  DEPBAR.LE SB0, 0x0 ;  /* 0x000080000000791a */ /* 0x000fc80000000000 */
[----:B------:R-:W-:Y:S01]  /*19320*/  HMMA.16816.F32 R152, R28, R138, R152 ;  /* 0x0000008a1c98723c */ /* 0x000fe20000001898 */
[----:B------:R-:W-:Y:S02]  /*19330*/  FSEL R19, R19, -INF , !P2 ;  /* 0xff80000013137808 */ /* 0x000fe40005000000 */
[C---:B------:R-:W-:Y:S01]  /*19340*/  ISETP.GE.AND P6, PT, R21.reuse, R0, PT ;  /* 0x000000001500720c */ /* 0x040fe20003fc6270 */
[----:B------:R-:W-:Y:S01]  /*19350*/  BAR.SYNC.DEFER_BLOCKING 0x0 ;  /* 0x0000000000007b1d */ /* 0x000fe20000010000 */
[----:B------:R-:W-:Y:S01]  /*19360*/  ISETP.GE.AND P2, PT, R21, R2, PT ;  /* 0x000000021500720c */ /* 0x000fe20003f46270 */
[----:B------:R-:W-:Y:S01]  /*19370*/  HMMA.16816.F32 R216, R32, R22, R216 ;  /* 0x0000001620d8723c */ /* 0x000fe200000018d8 */
[----:B------:R-:W-:Y:S02]  /*19380*/  I2FP.F32.S32 R21, R21 ;  /* 0x0000001500157245 */ /* 0x000fe40000201400 */
[----:B------:R-:W-:Y:S02]  /*19390*/  FSEL R14, R14, -INF , !P0 ;  /* 0xff8000000e0e7808 */ /* 0x000fe40004000000 */
[----:B------:R-:W-:Y:S01]  /*193a0*/  FSEL R17, R17, -INF , !P1 ;  /* 0xff80000011117808 */ /* 0x000fe20004800000 */
[----:B-1----:R-:W-:Y:S01]  /*193b0*/  HMMA.16816.F32 R148, R28, R4, R148 ;  /* 0x000000041c94723c */ /* 0x002fe20000001894 */
[----:B------:R-:W-:-:S02]  /*193c0*/  VIADD R23, R13, 0x11 ;  /* 0x000000110d177836 */ /* 0x000fc40000000000 */
[CC--:B------:R-:W-:Y:S01]  /*193d0*/  FFMA.FTZ R156, R3.reuse, R21.reuse, R156 ;  /* 0x00000015039c7223 */ /* 0x0c0fe2000001009c */
[----:B------:R-:W-:Y:S01]  /*193e0*/  FFMA.FTZ R137, R3, R21, R158 ;  /* 0x0000001503897223 */ /* 0x000fe2000001009e */
[C---:B------:R-:W-:Y:S01]  /*193f0*/  VIADD R21, R13.reuse, 0x18 ;  /* 0x000000180d157836 */ /* 0x040fe20000000000 */
[----:B------:R-:W-:Y:S01]  /*19400*/  I2FP.F32.S32 R22, R23 ;  /* 0x0000001700167245 */ /* 0x000fe20000201400 */
[----:B------:R-:W-:Y:S01]  /*19410*/  HMMA.16816.F32 R144, R28, R6, R144 ;  /* 0x000000061c90723c */ /* 0x000fe20000001890 */
[----:B------:R-:W-:Y:S02]  /*19420*/  VIADD R5, R13, 0x19 ;  /* 0x000000190d057836 */ /* 0x000fe40000000000 */
[----:B------:R-:W-:Y:S01]  /*19430*/  I2FP.F32.S32 R4, R21 ;  /* 0x0000001500047245 */ /* 0x000fe20000201400 */
[CC--:B------:R-:W-:Y:S01]  /*19440*/  FFMA.FTZ R136, R3.reuse, R22.reuse, R157 ;  /* 0x0000001603887223 */ /* 0x0c0fe2000001009d */
[----:B------:R-:W-:Y:S01]  /*19450*/  FFMA.FTZ R135, R3, R22, R159 ;  /* 0x0000001603877223 */ /* 0x000fe2000001009f */
[----:B------:R-:W-:-:S02]  /*19460*/  ISETP.GE.AND P0, PT, R23, R0, PT ;  /* 0x000000001700720c */ /* 0x000fc40003f06270 */
[----:B------:R-:W-:Y:S01]  /*19470*/  FFMA.FTZ R138, R3, R4, R152 ;  /* 0x00000004038a7223 */ /* 0x000fe20000010098 */
[----:B------:R-:W-:Y:S01]  /*19480*/  ISETP.GE.AND P1, PT, R23, R2, PT ;  /* 0x000000021700720c */ /* 0x000fe20003f26270 */
[----:B------:R-:W-:Y:S01]  /*19490*/  FFMA.FTZ R154, R3, R4, R154 ;  /* 0x00000004039a7223 */ /* 0x000fe2000001009a */
[----:B------:R-:W-:Y:S01]  /*194a0*/  FSEL R156, R156, -INF , !P6 ;  /* 0xff8000009c9c7808 */ /* 0x000fe20007000000 */
[----:B------:R-:W-:Y:S01]  /*194b0*/  VIADD R7, R13, 0x20 ;  /* 0x000000200d077836 */ /* 0x000fe20000000000 */
[----:B------:R-:W-:Y:S02]  /*194c0*/  FSEL R137, R137, -INF , !P2 ;  /* 0xff80000089897808 */ /* 0x000fe40005000000 */
[----:B------:R-:W-:Y:S01]  /*194d0*/  FSEL R136, R136, -INF , !P0 ;  /* 0xff80000088887808 */ /* 0x000fe20004000000 */
[----:B--2---:R-:W-:Y:S01]  /*194e0*/  HMMA.16816.F32 R140, R28, R8, R140 ;  /* 0x000000081c8c723c */ /* 0x004fe2000000188c */
[----:B------:R-:W-:Y:S02]  /*194f0*/  FSEL R135, R135, -INF , !P1 ;  /* 0xff80000087877808 */ /* 0x000fe40004800000 */
[----:B------:R-:W-:-:S02]  /*19500*/  I2FP.F32.S32 R22, R5 ;  /* 0x0000000500167245 */ /* 0x000fc40000201400 */
[C---:B------:R-:W-:Y:S01]  /*19510*/  ISETP.GE.AND P6, PT, R21.reuse, R0, PT ;  /* 0x000000001500720c */ /* 0x040fe20003fc6270 */
[----:B------:R-:W-:Y:S01]  /*19520*/  HMMA.16816.F32 R216, R28, R10, R216 ;  /* 0x0000000a1cd8723c */ /* 0x000fe200000018d8 */
[----:B------:R-:W-:Y:S01]  /*19530*/  ISETP.GE.AND P2, PT, R21, R2, PT ;  /* 0x000000021500720c */ /* 0x000fe20003f46270 */
[----:B------:R-:W-:Y:S01]  /*19540*/  FFMA.FTZ R134, R3, R22, R153 ;  /* 0x0000001603867223 */ /* 0x000fe20000010099 */
[----:B------:R-:W-:Y:S01]  /*19550*/  ISETP.GE.AND P0, PT, R5, R0, PT ;  /* 0x000000000500720c */ /* 0x000fe20003f06270 */
[----:B------:R-:W-:Y:S01]  /*19560*/  FFMA.FTZ R155, R3, R22, R155 ;  /* 0x00000016039b7223 */ /* 0x000fe2000001009b */
[----:B------:R-:W-:Y:S01]  /*19570*/  ISETP.GE.AND P1, PT, R5, R2, PT ;  /* 0x000000020500720c */ /* 0x000fe20003f26270 */
[----:B------:R-:W-:Y:S01]  /*19580*/  VIADD R5, R13, 0x21 ;  /* 0x000000210d057836 */ /* 0x000fe20000000000 */
[----:B------:R-:W-:Y:S02]  /*19590*/  FSEL R138, R138, -INF , !P6 ;  /* 0xff8000008a8a7808 */ /* 0x000fe40007000000 */
[----:B------:R-:W-:-:S02]  /*195a0*/  FSEL R157, R154, -INF , !P2 ;  /* 0xff8000009a9d7808 */ /* 0x000fc40005000000 */
[C---:B------:R-:W-:Y:S02]  /*195b0*/  ISETP.GE.AND P6, PT, R7.reuse, R0, PT ;  /* 0x000000000700720c */ /* 0x040fe40003fc6270 */
[----:B------:R-:W-:Y:S02]  /*195c0*/  ISETP.GE.AND P2, PT, R7, R2, PT ;  /* 0x000000020700720c */ /* 0x000fe40003f46270 */
[----:B------:R-:W-:Y:S01]  /*195d0*/  I2FP.F32.S32 R4, R7 ;  /* 0x0000000700047245 */ /* 0x000fe20000201400 */
[----:B------:R-:W-:Y:S01]  /*195e0*/  VIADD R7, R13, 0x28 ;  /* 0x000000280d077836 */ /* 0x000fe20000000000 */
[----:B------:R-:W-:Y:S02]  /*195f0*/  I2FP.F32.S32 R6, R5 ;  /* 0x0000000500067245 */ /* 0x000fe40000201400 */
[----:B------:R-:W-:Y:S01]  /*19600*/  FSEL R134, R134, -INF , !P0 ;  /* 0xff80000086867808 */ /* 0x000fe20004000000 */
[-C--:B------:R-:W-:Y:S01]  /*19610*/  FFMA.FTZ R8, R3, R4.reuse, R148 ;  /* 0x0000000403087223 */ /* 0x080fe20000010094 */
[----:B------:R-:W-:Y:S01]  /*19620*/  FSEL R155, R155, -INF , !P1 ;  /* 0xff8000009b9b7808 */ /* 0x000fe20004800000 */
[----:B------:R-:W-:Y:S01]  /*19630*/  FFMA.FTZ R153, R3, R4, R150 ;  /* 0x0000000403997223 */ /* 0x000fe20000010096 */
[----:B------:R-:W-:Y:S01]  /*19640*/  ISETP.GE.AND P0, PT, R5, R0, PT ;  /* 0x000000000500720c */ /* 0x000fe20003f06270 */
[----:B------:R-:W-:Y:S01]  /*19650*/  FFMA.FTZ R148, R3, R6, R149 ;  /* 0x0000000603947223 */ /* 0x000fe20000010095 */
[----:B------:R-:W-:Y:S01]  /*19660*/  ISETP.GE.AND P1, PT, R5, R2, PT ;  /* 0x000000020500720c */ /* 0x000fe20003f26270 */
[----:B------:R-:W-:Y:S01]  /*19670*/  FFMA.FTZ R151, R3, R6, R151 ;  /* 0x0000000603977223 */ /* 0x000fe20000010097 */
[----:B------:R-:W-:Y:S01]  /*19680*/  VIADD R5, R13, 0x29 ;  /* 0x000000290d057836 */ /* 0x000fe20000000000 */
[----:B------:R-:W-:-:S02]  /*19690*/  I2FP.F32.S32 R4, R7 ;  /* 0x0000000700047245 */ /* 0x000fc40000201400 */
[----:B------:R-:W-:Y:S02]  /*196a0*/  FSEL R148, R148, -INF , !P0 ;  /* 0xff80000094947808 */ /* 0x000fe40004000000 */
[----:B------:R-:W-:Y:S01]  /*196b0*/  FSEL R151, R151, -INF , !P1 ;  /* 0xff80000097977808 */ /* 0x000fe20004800000 */
[CC--:B------:R-:W-:Y:S01]  /*196c0*/  FFMA.FTZ R144, R3.reuse, R4.reuse, R144 ;  /* 0x0000000403907223 */ /* 0x0c0fe20000010090 */
[----:B------:R-:W-:Y:S01]  /*196d0*/  I2FP.F32.S32 R6, R5 ;  /* 0x0000000500067245 */ /* 0x000fe20000201400 */
[----:B------:R-:W-:Y:S01]  /*196e0*/  FFMA.FTZ R4, R3, R4, R146 ;  /* 0x0000000403047223 */ /* 0x000fe20000010092 */
[----:B------:R-:W-:Y:S02]  /*196f0*/  FSEL R150, R8, -INF , !P6 ;  /* 0xff80000008967808 */ /* 0x000fe40007000000 */
[----:B------:R-:W-:Y:S01]  /*19700*/  FSEL R153, R153, -INF , !P2 ;  /* 0xff80000099997808 */ /* 0x000fe20005000000 */
[----:B------:R-:W-:Y:S01]  /*19710*/  FFMA.FTZ R8, R3, R6, R145 ;  /* 0x0000000603087223 */ /* 0x000fe20000010091 */
[----:B------:R-:W-:Y:S01]  /*19720*/  ISETP.GE.AND P0, PT, R5, R0, PT ;  /* 0x000000000500720c */ /* 0x000fe20003f06270 */
[----:B------:R-:W-:Y:S01]  /*19730*/  FFMA.FTZ R147, R3, R6, R147 ;  /* 0x0000000603937223 */ /* 0x000fe20000010093 */
[----:B------:R-:W-:Y:S01]  /*19740*/  ISETP.GE.AND P1, PT, R5, R2, PT ;  /* 0x000000020500720c */ /* 0x000fe20003f26270 */
[----:B------:R-:W-:Y:S01]  /*19750*/  VIADD R5, R13, 0x30 ;  /* 0x000000300d057836 */ /* 0x000fe20000000000 */
[----:B------:R-:W-:-:S02]  /*19760*/  ISETP.GE.AND P6, PT, R7, R0, PT ;  /* 0x000000000700720c */ /* 0x000fc40003fc6270 */
[----:B------:R-:W-:Y:S01]  /*19770*/  ISETP.GE.AND P2, PT, R7, R2, PT ;  /* 0x000000020700720c */ /* 0x000fe20003f46270 */
[----:B------:R-:W-:Y:S01]  /*19780*/  VIADD R7, R13, 0x31 ;  /* 0x000000310d077836 */ /* 0x000fe20000000000 */
[----:B------:R-:W-:Y:S02]  /*19790*/  FSEL R146, R144, -INF , !P6 ;  /* 0xff80000090927808 */ /* 0x000fe40007000000 */
[----:B------:R-:W-:Y:S02]  /*197a0*/  FSEL R145, R4, -INF , !P2 ;  /* 0xff80000004917808 */ /* 0x000fe40005000000 */
[C---:B------:R-:W-:Y:S02]  /*197b0*/  ISETP.GE.AND P6, PT, R5.reuse, R0, PT ;  /* 0x000000000500720c */ /* 0x040fe40003fc6270 */
[----:B------:R-:W-:Y:S02]  /*197c0*/  ISETP.GE.AND P2, PT, R5, R2, PT ;  /* 0x000000020500720c */ /* 0x000fe40003f46270 */
[----:B------:R-:W-:-:S02]  /*197d0*/  I2FP.F32.S32 R5, R5 ;  /* 0x0000000500057245 */ /* 0x000fc40000201400 */
[----:B------:R-:W-:Y:S02]  /*197e0*/  I2FP.F32.S32 R4, R7 ;  /* 0x0000000700047245 */ /* 0x000fe40000201400 */
[----:B------:R-:W-:Y:S01]  /*197f0*/  FSEL R144, R8, -INF , !P0 ;  /* 0xff80000008907808 */ /* 0x000fe20004000000 */
[CC--:B------:R-:W-:Y:S01]  /*19800*/  FFMA.FTZ R140, R3.reuse, R5.reuse, R140 ;  /* 0x00000005038c7223 */ /* 0x0c0fe2000001008c */
[----:B------:R-:W-:Y:S01]  /*19810*/  FFMA.FTZ R142, R3, R5, R142 ;  /* 0x00000005038e7223 */ /* 0x000fe2000001008e */
[----:B------:R-:W-:Y:S02]  /*19820*/  VIADD R5, R13, 0x38 ;  /* 0x000000380d057836 */ /* 0x000fe40000000000 */
[----:B------:R-:W-:Y:S01]  /*19830*/  FFMA.FTZ R141, R3, R4, R141 ;  /* 0x00000004038d7223 */ /* 0x000fe2000001008d */
[----:B------:R-:W-:Y:S01]  /*19840*/  ISETP.GE.AND P0, PT, R7, R0, PT ;  /* 0x000000000700720c */ /* 0x000fe20003f06270 */
[----:B------:R-:W-:Y:S01]  /*19850*/  FFMA.FTZ R143, R3, R4, R143 ;  /* 0x00000004038f7223 */ /* 0x000fe2000001008f */
[----:B------:R-:W-:-:S02]  /*19860*/  FSEL R149, R147, -INF , !P1 ;  /* 0xff80000093957808 */ /* 0x000fc40004800000 */
[----:B------:R-:W-:Y:S02]  /*19870*/  ISETP.GE.AND P1, PT, R7, R2, PT ;  /* 0x000000020700720c */ /* 0x000fe40003f26270 */
[----:B------:R-:W-:Y:S02]  /*19880*/  I2FP.F32.S32 R4, R5 ;  /* 0x0000000500047245 */ /* 0x000fe40000201400 */
[----:B------:R-:W-:Y:S02]  /*19890*/  FSEL R221, R142, -INF , !P2 ;  /* 0xff8000008edd7808 */ /* 0x000fe40005000000 */
[----:B------:R-:W-:Y:S01]  /*198a0*/  FSEL R224, R141, -INF , !P0 ;  /* 0xff8000008de07808 */ /* 0x000fe20004000000 */
[CC--:B------:R-:W-:Y:S01]  /*198b0*/  FFMA.FTZ R216, R3.reuse, R4.reuse, R216 ;  /* 0x0000000403d87223 */ /* 0x0c0fe200000100d8 */
[----:B------:R-:W-:Y:S01]  /*198c0*/  FSEL R226, R140, -INF , !P6 ;  /* 0xff8000008ce27808 */ /* 0x000fe20007000000 */
[----:B------:R-:W-:Y:S01]  /*198d0*/  FFMA.FTZ R173, R3, R4, R218 ;  /* 0x0000000403ad7223 */ /* 0x000fe200000100da */
[----:B------:R-:W-:-:S02]  /*198e0*/  ISETP.GE.AND P2, PT, R5, R0, PT ;  /* 0x000000000500720c */ /* 0x000fc40003f46270 */
[----:B------:R-:W-:Y:S02]  /*198f0*/  ISETP.GE.AND P0, PT, R5, R2, PT ;  /* 0x000000020500720c */ /* 0x000fe40003f06270 */
[----:B------:R-:W-:Y:S02]  /*19900*/  FSEL R175, R143, -INF , !P1 ;  /* 0xff8000008faf7808 */ /* 0x000fe40004800000 */
[C---:B------:R-:W-:Y:S02]  /*19910*/  ISETP.GE.AND P6, PT, R13.reuse, R0, PT ;  /* 0x000000000d00720c */ /* 0x040fe40003fc6270 */
[C---:B------:R-:W-:Y:S02]  /*19920*/  ISETP.GE.AND P1, PT, R13.reuse, R2, PT ;  /* 0x000000020d00720c */ /* 0x040fe40003f26270 */
[----:B------:R-:W-:Y:S01]  /*19930*/  I2FP.F32.S32 R5, R13 ;  /* 0x0000000d00057245 */ /* 0x000fe20000201400 */
[----:B------:R-:W-:Y:S01]  /*19940*/  VIADD R13, R13, 0x39 ;  /* 0x000000390d0d7836 */ /* 0x000fe20000000000 */
[----:B------:R-:W-:-:S02]  /*19950*/  FSEL R222, R216, -INF , !P2 ;  /* 0xff800000d8de7808 */ /* 0x000fc40005000000 */
[----:B------:R-:W-:Y:S01]  /*19960*/  FSEL R173, R173, -INF , !P0 ;  /* 0xff800000adad7808 */ /* 0x000fe20004000000 */
[-C--:B------:R-:W-:Y:S01]  /*19970*/  FFMA.FTZ R9, R3, R5.reuse, R18 ;  /* 0x0000000503097223 */ /* 0x080fe20000010012 */
[----:B------:R-:W-:Y:S01]  /*19980*/  ISETP.GE.AND P2, PT, R13, R0, PT ;  /* 0x000000000d00720c */ /* 0x000fe20003f46270 */
[----:B------:R-:W-:Y:S01]  /*19990*/  FFMA.FTZ R0, R3, R5, R16 ;  /* 0x0000000503007223 */ /* 0x000fe20000010010 */
[----:B------:R-:W-:Y:S02]  /*199a0*/  I2FP.F32.S32 R4, R13 ;  /* 0x0000000d00047245 */ /* 0x000fe40000201400 */
[----:B------:R-:W-:Y:S02]  /*199b0*/  ISETP.GE.AND P0, PT, R13, R2, PT ;  /* 0x000000020d00720c */ /* 0x000fe40003f06270 */
[----:B------:R-:W-:Y:S01]  /*199c0*/  FSEL R0, R0, -INF , !P6 ;  /* 0xff80000000007808 */ /* 0x000fe20007000000 */
[CC--:B------:R-:W-:Y:S01]  /*199d0*/  FFMA.FTZ R217, R3.reuse, R4.reuse, R217 ;  /* 0x0000000403d97223 */ /* 0x0c0fe200000100d9 */
[----:B------:R-:W-:Y:S01]  /*199e0*/  ISETP.GT.AND P6, PT, R210, R197, PT ;  /* 0x000000c5d200720c */ /* 0x000fe20003fc4270 */
[----:B------:R-:W-:Y:S01]  /*199f0*/  FFMA.FTZ R172, R3, R4, R219 ;  /* 0x0000000403ac7223 */ /* 0x000fe200000100db */
[----:B------:R-:W-:-:S02]  /*19a00*/  FSEL R9, R9, -INF , !P1 ;  /* 0xff80000009097808 */ /* 0x000fc40004800000 */
[----:B------:R-:W-:Y:S02]  /*19a10*/  FSEL R220, R217, -INF , !P2 ;  /* 0xff800000d9dc7808 */ /* 0x000fe40005000000 */
[----:B------:R-:W-:-:S07]  /*19a20*/  FSEL R172, R172, -INF , !P0 ;  /* 0xff800000acac7808 */ /* 0x000fce0004000000 */
[----:B------:R-:W-:Y:S05]  /*19a30*/  @!P6 BRA `(.L_x_3832) ;  /* 0x000000080090e947 */ /* 0x000fea0003800000 */
        /* <DEDUP_REMOVED lines=13> */
[----:B-1----:R-:W-:Y:S01]  /*19b10*/  IMAD.MOV R4, RZ, RZ, -R23 ;  /* 0x000000ffff047224 */ /* 0x002fe200078e0a17 */
[----:B------:R-:W-:-:S03]  /*19b20*/  MOV R22, RZ ;  /* 0x000000ff00167202 */ /* 0x000fc60000000f00 */
[----:B------:R-:W-:-:S04]  /*19b30*/  IMAD R4, R4, R5, RZ ;  /* 0x0000000504047224 */ /* 0x000fc800078e02ff */
[----:B------:R-:W-:-:S06]  /*19b40*/  IMAD.HI.U32 R4, R23, R4, R22 ;  /* 0x0000000417047227 */ /* 0x000fcc00078e0016 */
        /* <DEDUP_REMOVED lines=14> */
[----:B------:R-:W-:-:S07]  /*19c30*/  ISETP.GE.U32.AND P0, PT, R6, R5, PT ;  /* 0x000000050600720c */ /* 0x000fce0003f06070 */
[----:B------:R-:W-:Y:S02]  /*19c40*/  @P2 IADD3 R10, R10, 0x1, RZ ;  /* 0x000000010a0a2810 */ /* 0x000fe40007ffe0ff */
[----:B------:R-:W-:Y:S02]  /*19c50*/  ISETP.GE.AND P2, PT, R7, RZ, PT ;  /* 0x000000ff0700720c */ /* 0x000fe40003f46270 */
[----:B------:R-:W1:Y:S02]  /*19c60*/  LDC.64 R6, c[0x0][0x248] ;  /* 0x00009200ff067b82 */ /* 0x000e640000000a00 */
[----:B------:R-:W-:Y:S02]  /*19c70*/  @P0 IADD3 R4, R4, 0x1, RZ ;  /* 0x0000000104040810 */ /* 0x000fe40007ffe0ff */
[----:B------:R-:W-:-:S03]  /*19c80*/  ISETP.NE.AND P0, PT, R2, RZ, PT ;  /* 0x000000ff0200720c */ /* 0x000fc60003f05270 */
[----:B------:R-:W-:Y:S01]  /*19c90*/  IMAD.MOV.U32 R5, RZ, RZ, R4 ;  /* 0x000000ffff057224 */ /* 0x000fe200078e0004 */
[----:B------:R-:W-:-:S03]  /*19ca0*/  LOP3.LUT R4, RZ, R2, RZ, 0x33, !PT ;  /* 0x00000002ff047212 */ /* 0x000fc600078e33ff */
[----:B------:R-:W-:Y:S01]  /*19cb0*/  @!P2 IADD3 R10, -R10, RZ, RZ ;  /* 0x000000ff0a0aa210 */ /* 0x000fe20007ffe1ff */
[----:B------:R-:W-:-:S03]  /*19cc0*/  @!P1 IMAD.MOV R5, RZ, RZ, -R5 ;  /* 0x000000ffff059224 */ /* 0x000fc600078e0a05 */
[C---:B------:R-:W-:Y:S02]  /*19cd0*/  SEL R13, R4.reuse, R10, !P0 ;  /* 0x0000000a040d7207 */ /* 0x040fe40004000000 */
[----:B------:R-:W-:-:S03]  /*19ce0*/  SEL R4, R4, R5, !P0 ;  /* 0x0000000504047207 */ /* 0x000fc60004000000 */
[----:B------:R-:W-:-:S04]  /*19cf0*/  IMAD.WIDE R22, R13, 0x4, R204 ;  /* 0x000000040d167825 */ /* 0x000fc800078e02cc */
[----:B------:R-:W-:Y:S01]  /*19d00*/  IMAD.WIDE R24, R4, 0x4, R204 ;  /* 0x0000000404187825 */ /* 0x000fe200078e02cc */
[----:B------:R2:W3:Y:S04]  /*19d10*/  LDG.E R11, desc[UR6][R22.64] ;  /* 0x00000006160b7981 */ /* 0x0004e8000c1e1900 */
[----:B------:R-:W3:Y:S01]  /*19d20*/  LDG.E R8, desc[UR6][R24.64] ;  /* 0x0000000618087981 */ /* 0x000ee2000c1e1900 */
[----:B------:R-:W-:Y:S02]  /*19d30*/  IADD3 R13, R13, -R4, RZ ;  /* 0x800000040d0d7210 */ /* 0x000fe40007ffe0ff */
[----:B------:R-:W4:Y:S03]  /*19d40*/  LDC.64 R4, c[0x0][0x230] ;  /* 0x00008c00ff047b82 */ /* 0x000f260000000a00 */
[----:B------:R-:W-:-:S05]  /*19d50*/  IMAD R2, R13, R2, -0x40 ;  /* 0xffffffc00d027424 */ /* 0x000fca00078e0202 */
[----:B------:R-:W-:-:S05]  /*19d60*/  SHF.R.S32.HI R13, RZ, 0x1f, R2 ;  /* 0x0000001fff0d7819 */ /* 0x000fca0000011402 */
[----:B-1----:R-:W-:-:S04]  /*19d70*/  IMAD R13, R13, R6, RZ ;  /* 0x000000060d0d7224 */ /* 0x002fc800078e02ff */
[C---:B------:R-:W-:Y:S02]  /*19d80*/  IMAD R7, R2.reuse, R7, R13 ;  /* 0x0000000702077224 */ /* 0x040fe400078e020d */
[----:B--2---:R-:W-:-:S05]  /*19d90*/  IMAD.WIDE.U32 R22, R2, R6, RZ ;  /* 0x0000000602167225 */ /* 0x004fca00078e00ff */
[----:B------:R-:W-:Y:S01]  /*19da0*/  IADD3 R23, R23, R7, RZ ;  /* 0x0000000717177210 */ /* 0x000fe20007ffe0ff */
[----:B---3--:R-:W-:-:S04]  /*19db0*/  IMAD.IADD R8, R8, 0x1, -R11 ;  /* 0x0000000108087824 */ /* 0x008fc800078e0a0b */
[----:B----4-:R-:W-:Y:S01]  /*19dc0*/  IMAD.WIDE.U32 R6, R8, R4, R22 ;  /* 0x0000000408067225 */ /* 0x010fe200078e0016 */
[----:B------:R-:W-:-:S05]  /*19dd0*/  SHF.R.S32.HI R11, RZ, 0x1f, R8 ;  /* 0x0000001fff0b7819 */ /* 0x000fca0000011408 */
[----:B------:R-:W-:-:S04]  /*19de0*/  IMAD R11, R11, R4, RZ ;  /* 0x000000040b0b7224 */ /* 0x000fc800078e02ff */
[----:B------:R-:W-:-:S04]  /*19df0*/  IMAD R11, R8, R5, R11 ;  /* 0x00000005080b7224 */ /* 0x000fc800078e020b */
[----:B------:R-:W-:Y:S01]  /*19e00*/  IMAD.IADD R11, R7, 0x1, R11 ;  /* 0x00000001070b7824 */ /* 0x000fe200078e020b */
[----:B------:R-:W-:Y:S06]  /*19e10*/  BRA `(.L_x_3834) ;  /* 0x00000000000c7947 */ /* 0x000fec0003800000 */
.L_x_3833:
[----:B------:R-:W1:Y:S02]  /*19e20*/  LDC R6, c[0x0][0x248] ;  /* 0x00009200ff067b82 */ /* 0x000e640000000800 */
[----:B-1----:R-:W-:-:S04]  /*19e30*/  LEA R6, -R6, RZ, 0x6 ;  /* 0x000000ff06067211 */ /* 0x002fc800078e31ff */
[----:B------:R-:W-:-:S07]  /*19e40*/  SHF.R.S32.HI R11, RZ, 0x1f, R6 ;  /* 0x0000001fff0b7819 */ /* 0x000fce0000011406 */
.L_x_3834:
        /* <DEDUP_REMOVED lines=28> */
[----:B------:R-:W-:Y:S01]  /*1a010*/  IMAD.X R4, R200, 0x1, R4, P1 ;  /* 0x00000001c8047824 */ /* 0x000fe200008e0604 */
[-C--:B------:R-:W-:Y:S01]  /*1a020*/  @P5 LEA R140, P1, R2, R208.reuse, 0x1 ;  /* 0x000000d0028c5211 */ /* 0x080fe200078208ff */
[----:B------:R-:W-:Y:S01]  /*1a030*/  @!P2 IMAD.X R11, R200, 0x1, R11, P0 ;  /* 0x00000001c80ba824 */ /* 0x000fe200000e060b */
[CC--:B------:R-:W-:Y:S02]  /*1a040*/  @!P2 LEA R142, P0, R2.reuse, R208.reuse, 0x1 ;  /* 0x000000d0028ea211 */ /* 0x0c0fe400078008ff */
[CCC-:B------:R-:W-:Y:S02]  /*1a050*/  @P5 LEA.HI.X R141, R2.reuse, R209.reuse, R4.reuse, 0x1, P1 ;  /* 0x000000d1028d5211 */ /* 0x1c0fe400008f0c04 */
[CC--:B------:R-:W-:Y:S02]  /*1a060*/  @!P2 LEA.HI.X R143, R2.reuse, R209.reuse, R4, 0x1, P0 ;  /* 0x000000d1028fa211 */ /* 0x0c0fe400000f0c04 */
[-C--:B------:R-:W-:Y:S02]  /*1a070*/  @P4 LEA R34, P0, R2, R208.reuse, 0x1 ;  /* 0x000000d002224211 */ /* 0x080fe400078008ff */
[----:B------:R-:W-:Y:S01]  /*1a080*/  @!P2 LEA R10, P1, R6, R208, 0x1 ;  /* 0x000000d0060aa211 */ /* 0x000fe200078208ff */
        /* <DEDUP_REMOVED lines=63> */
.L_x_3832:
        /* <DEDUP_REMOVED lines=49> */
[C---:B------:R-:W-:Y:S01]  /*1a790*/  FMUL.FTZ R174, R214.reuse, UR4 ;  /* 0x00000004d6ae7c20 */ /* 0x040fe20008410000 */
[----:B------:R-:W-:Y:S01]  /*1a7a0*/  FSEL R223, R223, RZ, P1 ;  /* 0x000000ffdfdf7208 */ /* 0x000fe20000800000 */
[----:B------:R-:W-:Y:S01]  /*1a7b0*/  FADD.FTZ R4, R133, -R4 ;  /* 0x8000000485047221 */ /* 0x000fe20000010000 */
[----:B------:R-:W-:-:S02]  /*1a7c0*/  FSEL R5, R214, RZ, P0 ;  /* 0x000000ffd6057208 */ /* 0x000fc40000000000 */
[----:B------:R-:W-:Y:S01]  /*1a7d0*/  FSEL R174, R174, RZ, P0 ;  /* 0x000000ffaeae7208 */ /* 0x000fe20000000000 */
[--C-:B------:R-:W-:Y:S01]  /*1a7e0*/  FFMA.FTZ R212, R0, UR4, -R223.reuse ;  /* 0x0000000400d47c23 */ /* 0x100fe200080108df */
[----:B------:R-:W-:Y:S01]  /*1a7f0*/  FFMA.FTZ R211, R12, UR4, -R223 ;  /* 0x000000040cd37c23 */ /* 0x000fe200080108df */
        /* <DEDUP_REMOVED lines=44> */
[----:B------:R-:W-:-:S06]  /*1aac0*/  FFMA.FTZ R243, R172, UR4, -R174 ;  /* 0x00000004acf37c23 */ /* 0x000fcc00080108ae */
        /* <DEDUP_REMOVED lines=57> */
[----:B------:R-:W2:Y:S01]  /*1ae60*/  LDSM.16.MT88.4 R124, [R189+0x10000] ;  /* 0x01000000bd7c783b */ /* 0x000ea20000004200 */
        /* <DEDUP_REMOVED lines=47> */
[----:B------:R-:W2:Y:S01]  /*1b160*/  MUFU.EX2 R228, R228 ;  /* 0x000000e400e47308 */ /* 0x000ea20000000800 */
        /* <DEDUP_REMOVED lines=11> */
[-C--:B------:R-:W-:Y:S01]  /*1b220*/  FMUL.FTZ R115, R115, R218.reuse ;  /* 0x000000da73737220 */ /* 0x080fe20000410000 */
[----:B------:R-:W-:Y:S01]  /*1b230*/  LDSM.16.MT88.4 R108, [R190+0xe800] ;  /* 0x00e80000be6c783b */ /* 0x000fe20000004200 */
[C---:B------:R-:W-:Y:S01]  /*1b240*/  HMMA.16816.F32 R56, R4.reuse, R58, R80 ;  /* 0x0000003a0438723c */ /* 0x040fe20000001850 */
[-C--:B------:R-:W-:Y:S01]  /*1b250*/  FFMA.FTZ R212, R215, R219.reuse, R212 ;  /* 0x000000dbd7d47223 */ /* 0x080fe200000100d4 */
[-C--:B------:R-:W-:Y:S01]  /*1b260*/  FFMA.FTZ R213, R213, R218.reuse, R162 ;  /* 0x000000dad5d57223 */ /* 0x080fe200000100a2 */
        /* <DEDUP_REMOVED lines=10> */
[----:B--2---:R-:W-:Y:S01]  /*1b310*/  F2FP.F16.F32.PACK_AB R100, R228, R225 ;  /* 0x000000e1e464723e */ /* 0x004fe200000000ff */
        /* <DEDUP_REMOVED lines=33> */
[----:B------:R-:W-:-:S03]  /*1b530*/  FADD.FTZ R227, R227, R228 ;  /* 0x000000e4e3e37221 */ /* 0x000fc60000010000 */
[----:B------:R-:W1:Y:S01]  /*1b540*/  MUFU.EX2 R236, R236 ;  /* 0x000000ec00ec7308 */ /* 0x000e620000000800 */
[----:B---3--:R-:W-:Y:S01]  /*1b550*/  F2FP.F16.F32.PACK_AB R103, R234, R231 ;  /* 0x000000e7ea67723e */ /* 0x008fe200000000ff */
[----:B------:R-:W-:Y:S01]  /*1b560*/  FADD.FTZ R231, R231, R232 ;  /* 0x000000e8e7e77221 */ /* 0x000fe20000010000 */
[----:B------:R-:W-:-:S03]  /*1b570*/  FADD.FTZ R230, R230, R227 ;  /* 0x000000e3e6e67221 */ /* 0x000fc60000010000 */
[----:B------:R-:W-:Y:S02]  /*1b580*/  FADD.FTZ R234, R234, R231 ;  /* 0x000000e7eaea7221 */ /* 0x000fe40000010000 */
        /* <DEDUP_REMOVED lines=35> */
[----:B--2---:R-:W-:-:S04]  /*1b7c0*/  F2FP.F16.F32.PACK_AB R172, R241, R226 ;  /* 0x000000e2f1ac723e */ /* 0x004fc800000000ff */
[----:B------:R-:W-:Y:S01]  /*1b7d0*/  HMMA.16816.F32 R24, R100, R130, R24 ;  /* 0x000000826418723c */ /* 0x000fe20000001818 */
[----:B------:R-:W2:Y:S05]  /*1b7e0*/  MUFU.EX2 R223, R223 ;  /* 0x000000df00df7308 */ /* 0x000eaa0000000800 */
[----:B------:R-:W-:Y:S01]  /*1b7f0*/  HMMA.16816.F32 R128, R104, R124, R12 ;  /* 0x0000007c6880723c */ /* 0x000fe2000000180c */
[----:B------:R-:W3:Y:S02]  /*1b800*/  LDSM.16.MT88.4 R12, [R192+0x11000] ;  /* 0x01100000c00c783b */ /* 0x000ee40000004200 */
[----:B------:R-:W-:Y:S03]  /*1b810*/  MUFU.EX2 R220, R220 ;  /* 0x000000dc00dc7308 */ /* 0x000fe60000000800 */
[C---:B------:R-:W-:Y:S05]  /*1b820*/  HMMA.16816.F32 R68, R100.reuse, R112, R68 ;  /* 0x000000706444723c */ /* 0x040fea0000001844 */
[----:B------:R-:W4:Y:S01]  /*1b830*/  MUFU.EX2 R221, R221 ;  /* 0x000000dd00dd7308 */ /* 0x000f220000000800 */
[----:B------:R-:W-:Y:S01]  /*1b840*/  HMMA.16816.F32 R64, R100, R114, R64 ;  /* 0x000000726440723c */ /* 0x000fe20000001840 */
[----:B------:R-:W3:Y:S01]  /*1b850*/  LDSM.16.MT88.4 R112, [R190+0xf000] ;  /* 0x00f00000be70783b */ /* 0x000ee20000004200 */
[----:B--2---:R-:W-:-:S04]  /*1b860*/  F2FP.F16.F32.PACK_AB R174, R223, R222 ;  /* 0x000000dedfae723e */ /* 0x004fc800000000ff */
[C---:B------:R-:W-:Y:S01]  /*1b870*/  HMMA.16816.F32 R20, R100.reuse, R132, R20 ;  /* 0x000000846414723c */ /* 0x040fe20000001814 */
[----:B------:R-:W-:Y:S05]  /*1b880*/  MUFU.EX2 R224, R224 ;  /* 0x000000e000e07308 */ /* 0x000fea0000000800 */
[----:B------:R-:W-:Y:S03]  /*1b890*/  HMMA.16816.F32 R16, R100, R134, R16 ;  /* 0x000000866410723c */ /* 0x000fe60000001810 */
[----:B------:R-:W2:Y:S01]  /*1b8a0*/  MUFU.EX2 R243, R243 ;  /* 0x000000f300f37308 */ /* 0x000ea20000000800 */
[----:B----4-:R-:W-:-:S02]  /*1b8b0*/  F2FP.F16.F32.PACK_AB R173, R221, R220 ;  /* 0x000000dcddad723e */ /* 0x010fc400000000ff */
        /* <DEDUP_REMOVED lines=47> */
[----:B------:R-:W-:-:S02]  /*1bbb0*/  MOV R132, R214 ;  /* 0x000000d600847202 */ /* 0x000fc40000000f00 */
[----:B------:R-:W-:-:S03]  /*1bbc0*/  MOV R133, R216 ;  /* 0x000000d800857202 */ /* 0x000fc60000000f00 */
        /* <DEDUP_REMOVED lines=20> */
[C---:B------:R-:W-:Y:S01]  /*1bd10*/  HMMA.16816.F32 R76, R172.reuse, R80, R32 ;  /* 0x00000050ac4c723c */ /* 0x040fe20000001820 */
[----:B------:R-:W-:Y:S02]  /*1bd20*/  FADD.FTZ R224, R224, R221 ;  /* 0x000000dde0e07221 */ /* 0x000fe40000010000 */
[----:B------:R-:W-:Y:S02]  /*1bd30*/  FADD.FTZ R215, R223, R222 ;  /* 0x000000dedfd77221 */ /* 0x000fe40000010000 */
[----:B------:R-:W-:Y:S01]  /*1bd40*/  FADD.FTZ R213, R243, R224 ;  /* 0x000000e0f3d57221 */ /* 0x000fe20000010000 */
        /* <DEDUP_REMOVED lines=13> */
.L_x_3829:
        /* <DEDUP_REMOVED lines=13> */
.L_x_3839:
        /* <DEDUP_REMOVED lines=60> */
[----:B-1----:R-:W-:Y:S04]  /*1c2b0*/  IMAD R2, R13, R6, RZ ;  /* 0x000000060d027224 */ /* 0x002fe800078e02ff */
[----:B------:R-:W-:Y:S01]  /*1c2c0*/  IMAD R2, R11, R7, R2 ;  /* 0x000000070b027224 */ /* 0x000fe200078e0202 */
[----:B--2---:R-:W-:Y:S01]  /*1c2d0*/  IADD3 R13, -R9, R8, RZ ;  /* 0x00000008090d7210 */ /* 0x004fe20007ffe1ff */
[----:B------:R-:W-:Y:S03]  /*1c2e0*/  IMAD.WIDE.U32 R8, R11, R6, RZ ;  /* 0x000000060b087225 */ /* 0x000fe600078e00ff */
[----:B------:R-:W-:Y:S01]  /*1c2f0*/  SHF.R.S32.HI R7, RZ, 0x1f, R13 ;  /* 0x0000001fff077819 */ /* 0x000fe2000001140d */
[----:B------:R-:W-:Y:S04]  /*1c300*/  IMAD.IADD R9, R9, 0x1, R2 ;  /* 0x0000000109097824 */ /* 0x000fe800078e0202 */
[-C--:B---3--:R-:W-:Y:S02]  /*1c310*/  IMAD R2, R7, R4.reuse, RZ ;  /* 0x0000000407027224 */ /* 0x088fe400078e02ff */
[C---:B------:R-:W-:Y:S04]  /*1c320*/  IMAD.WIDE.U32 R8, R13.reuse, R4, R8 ;  /* 0x000000040d087225 */ /* 0x040fe800078e0008 */
[----:B------:R-:W-:Y:S05]  /*1c330*/  IMAD R2, R13, R5, R2 ;  /* 0x000000050d027224 */ /* 0x000fea00078e0202 */
[----:B------:R-:W-:Y:S07]  /*1c340*/  IADD3 R6, R9, R2, RZ ;  /* 0x0000000209067210 */ /* 0x000fee0007ffe0ff */
.L_x_3836:
[C---:B------:R-:W-:Y:S01]  /*1c350*/  LEA R216, P0, R8.reuse, R160, 0x1 ;  /* 0x000000a008d87211 */ /* 0x040fe200078008ff */
[----:B------:R-:W1:Y:S01]  /*1c360*/  S2R R196, SR_TID.X ;  /* 0x0000000000c47919 */ /* 0x000e620000002100 */
[----:B------:R-:W-:Y:S02]  /*1c370*/  IADD3 R5, P5, R199, R8, RZ ;  /* 0x00000008c7057210 */ /* 0x000fe40007fbe0ff */
[-CC-:B------:R-:W-:Y:S02]  /*1c380*/  LEA.HI.X R217, R8, R161.reuse, R6.reuse, 0x1, P0 ;  /* 0x000000a108d97211 */ /* 0x180fe400000f0c06 */
[CC--:B------:R-:W-:Y:S01]  /*1c390*/  @P4 LEA R18, P6, R5.reuse, R160.reuse, 0x1 ;  /* 0x000000a005124211 */ /* 0x0c0fe200078c08ff */
[C---:B------:R-:W-:Y:S01]  /*1c3a0*/  IMAD.X R4, R198.reuse, 0x1, R6, P5 ;  /* 0x00000001c6047824 */ /* 0x040fe200028e0606 */
        /* <DEDUP_REMOVED lines=8> */
[--C-:B------:R-:W-:Y:S02]  /*1c430*/  @P2 LEA.HI.X R15, R5, R161, R4.reuse, 0x1, P5 ;  /* 0x000000a1050f2211 */ /* 0x100fe400028f0c04 */
[----:B------:R-:W-:Y:S01]  /*1c440*/  IADD3 R7, P6, R199, R5, RZ ;  /* 0x00000005c7077210 */ /* 0x000fe20007fde0ff */
[----:B------:R-:W-:Y:S01]  /*1c450*/  @!PT LDS RZ, [RZ] ;  /* 0x00000000fffff984 */ /* 0x000fe20000000800 */
[----:B------:R-:W-:Y:S01]  /*1c460*/  @!PT LDS RZ, [RZ] ;  /* 0x00000000fffff984 */ /* 0x000fe20000000800 */
[----:B------:R-:W-:Y:S01]  /*1c470*/  @!PT LDS RZ, [RZ] ;  /* 0x00000000fffff984 */ /* 0x000fe20000000800 */
[----:B------:R-:W-:Y:S01]  /*1c480*/  @P2 LDGSTS.E.BYPASS.LTC128B.128 [R206+0xe000], desc[UR8][R216.64+0x80] ;  /* 0x0e000080d8ce2fae */ /* 0x000fe2000b901d48 */
[-CC-:B------:R-:W-:Y:S02]  /*1c490*/  @P1 LEA.HI.X R13, R5, R161.reuse, R4.reuse, 0x1, P0 ;  /* 0x000000a1050d1211 */ /* 0x180fe400000f0c04 */
[CC--:B------:R-:W-:Y:S01]  /*1c4a0*/  @P2 LEA R10, P5, R7.reuse, R160.reuse, 0x1 ;  /* 0x000000a0070a2211 */ /* 0x0c0fe200078a08ff */
[----:B------:R-:W-:Y:S01]  /*1c4b0*/  @!P2 STS.128 [R206+0xe000], RZ ;  /* 0x00e000ffce00a388 */ /* 0x000fe20000000c00 */
[C---:B------:R-:W-:Y:S01]  /*1c4c0*/  IMAD.X R4, R198.reuse, 0x1, R4, P6 ;  /* 0x00000001c6047824 */ /* 0x040fe200030e0604 */
        /* <DEDUP_REMOVED lines=307> */
[----:B------:R-:W-:Y:S01]  /*1d800*/  IMAD R137, R134, R133, R137 ;  /* 0x0000008586897224 */ /* 0x000fe200078e0289 */
[----:B------:R-:W-:Y:S03]  /*1d810*/  MOV R134, R138 ;  /* 0x0000008a00867202 */ /* 0x000fe60000000f00 */
[----:B------:R-:W-:Y:S07]  /*1d820*/  IMAD.IADD R2, R139, 0x1, R137 ;  /* 0x000000018b027824 */ /* 0x000fee00078e0289 */
.L_x_3838:
[C---:B------:R-:W-:Y:S02]  /*1d830*/  LEA R144, P5, R134.reuse, R208, 0x1 ;  /* 0x000000d086907211 */ /* 0x040fe400078a08ff */
        /* <DEDUP_REMOVED lines=88> */
.L_x_3837:
[----:B------:R-:W-:Y:S01]  /*1ddc0*/  SHF.L.U32 R133, R196, 0x1, RZ ;  /* 0x00000001c4857819 */ /* 0x000fe200000006ff */
[----:B-1----:R-:W-:Y:S03]  /*1ddd0*/  LDSM.16.MT88.4 R144, [R189+0xc000] ;  /* 0x00c00000bd90783b */ /* 0x002fe60000004200 */
        /* <DEDUP_REMOVED lines=14> */
[C---:B------:R-:W-:Y:S01]  /*1dec0*/  FFMA.FTZ R5, R3.reuse, R134, R5 ;  /* 0x0000008603057223 */ /* 0x040fe20000010005 */
[----:B------:R-:W-:Y:S01]  /*1ded0*/  I2FP.F32.S32 R133, R133 ;  /* 0x0000008500857245 */ /* 0x000fe20000201400 */
[CC--:B------:R-:W-:Y:S01]  /*1dee0*/  FFMA.FTZ R11, R3.reuse, R132.reuse, R11 ;  /* 0x00000084030b7223 */ /* 0x0c0fe2000001000b */
[C---:B------:R-:W-:Y:S01]  /*1def0*/  IADD3 R134, R2.reuse, 0x11, RZ ;  /* 0x0000001102867810 */ /* 0x040fe20007ffe0ff */
        /* <DEDUP_REMOVED lines=13> */
[----:B------:R-:W-:Y:S01]  /*1dfd0*/  IADD3 R134, R2, 0x21, RZ ;  /* 0x0000002102867810 */ /* 0x000fe20007ffe0ff */
[CC--:B------:R-:W-:Y:S01]  /*1dfe0*/  FFMA.FTZ R19, R3.reuse, R132.reuse, R19 ;  /* 0x0000008403137223 */ /* 0x0c0fe20000010013 */
[----:B------:R-:W-:Y:S01]  /*1dff0*/  I2FP.F32.S32 R133, R133 ;  /* 0x0000008500857245 */ /* 0x000fe20000201400 */
[C---:B------:R-:W-:Y:S01]  /*1e000*/  FFMA.FTZ R17, R3.reuse, R132, R17 ;  /* 0x0000008403117223 */ /* 0x040fe20000010011 */
[----:B------:R-:W-:Y:S01]  /*1e010*/  FMNMX.FTZ R132, R4, R0, !PT ;  /* 0x0000000004847209 */ /* 0x000fe20007810000 */
[----:B------:R-:W-:Y:S01]  /*1e020*/  LDSM.16.MT88.4 R156, [R189+0xe800] ;  /* 0x00e80000bd9c783b */ /* 0x000fe20000004200 */
[----:B------:R-:W-:Y:S01]  /*1e030*/  I2FP.F32.S32 R137, R137 ;  /* 0x0000008900897245 */ /* 0x000fe20000201400 */
[C---:B------:R-:W-:Y:S01]  /*1e040*/  FFMA.FTZ R22, R3.reuse, R133, R22 ;  /* 0x0000008503167223 */ /* 0x040fe20000010016 */
[----:B------:R-:W-:Y:S01]  /*1e050*/  FMNMX.FTZ R136, R6, R135, !PT ;  /* 0x0000008706887209 */ /* 0x000fe20007810000 */
[C---:B------:R-:W-:Y:S01]  /*1e060*/  FFMA.FTZ R20, R3.reuse, R133, R20 ;  /* 0x0000008503147223 */ /* 0x040fe20000010014 */
[----:B------:R-:W-:Y:S01]  /*1e070*/  I2FP.F32.S32 R134, R134 ;  /* 0x0000008600867245 */ /* 0x000fe20000201400 */
[-C--:B------:R-:W-:Y:S01]  /*1e080*/  FFMA.FTZ R18, R3, R137.reuse, R18 ;  /* 0x0000008903127223 */ /* 0x080fe20000010012 */
[----:B------:R-:W-:Y:S01]  /*1e090*/  FMNMX.FTZ R133, R5, R132, !PT ;  /* 0x0000008405857209 */ /* 0x000fe20007810000 */
[----:B------:R-:W-:Y:S01]  /*1e0a0*/  FFMA.FTZ R16, R3, R137, R16 ;  /* 0x0000008903107223 */ /* 0x000fe20000010010 */
[----:B------:R-:W-:Y:S01]  /*1e0b0*/  FMNMX.FTZ R137, R7, R136, !PT ;  /* 0x0000008807897209 */ /* 0x000fe20007810000 */
[CC--:B------:R-:W-:Y:S01]  /*1e0c0*/  FFMA.FTZ R23, R3.reuse, R134.reuse, R23 ;  /* 0x0000008603177223 */ /* 0x0c0fe20000010017 */
[----:B------:R-:W-:Y:S01]  /*1e0d0*/  FFMA.FTZ R21, R3, R134, R21 ;  /* 0x0000008603157223 */ /* 0x000fe20000010015 */
[----:B------:R-:W-:Y:S02]  /*1e0e0*/  FMNMX.FTZ R134, R8, R133, !PT ;  /* 0x0000008508867209 */ /* 0x000fe40007810000 */
[----:B------:R-:W-:Y:S02]  /*1e0f0*/  FMNMX.FTZ R132, R10, R137, !PT ;  /* 0x000000890a847209 */ /* 0x000fe40007810000 */
[----:B------:R-:W-:Y:S02]  /*1e100*/  FMNMX.FTZ R137, R9, R134, !PT ;  /* 0x0000008609897209 */ /* 0x000fe40007810000 */
[----:B------:R-:W-:Y:S02]  /*1e110*/  FMNMX.FTZ R133, R11, R132, !PT ;  /* 0x000000840b857209 */ /* 0x000fe40007810000 */
[----:B------:R-:W-:Y:S02]  /*1e120*/  IADD3 R136, R2, 0x28, RZ ;  /* 0x0000002802887810 */ /* 0x000fe40007ffe0ff */
[----:B------:R-:W-:Y:S02]  /*1e130*/  FMNMX.FTZ R134, R12, R137, !PT ;  /* 0x000000890c867209 */ /* 0x000fe40007810000 */
[----:B------:R-:W-:Y:S02]  /*1e140*/  I2FP.F32.S32 R136, R136 ;  /* 0x0000008800887245 */ /* 0x000fe40000201400 */
[----:B------:R-:W-:Y:S02]  /*1e150*/  FMNMX.FTZ R138, R14, R133, !PT ;  /* 0x000000850e8a7209 */ /* 0x000fe40007810000 */
[----:B------:R-:W-:Y:S01]  /*1e160*/  FMNMX.FTZ R139, R13, R134, !PT ;  /* 0x000000860d8b7209 */ /* 0x000fe20007810000 */
[----:B------:R-:W-:Y:S01]  /*1e170*/  FFMA.FTZ R26, R3, R136, R26 ;  /* 0x00000088031a7223 */ /* 0x000fe2000001001a */
[----:B------:R-:W-:Y:S01]  /*1e180*/  FMNMX.FTZ R137, R15, R138, !PT ;  /* 0x0000008a0f897209 */ /* 0x000fe20007810000 */
[----:B------:R-:W-:Y:S01]  /*1e190*/  FFMA.FTZ R24, R3, R136, R24 ;  /* 0x0000008803187223 */ /* 0x000fe20000010018 */
[----:B------:R-:W-:Y:S02]  /*1e1a0*/  IADD3 R132, R2, 0x29, RZ ;  /* 0x0000002902847810 */ /* 0x000fe40007ffe0ff */
[----:B------:R-:W-:Y:S02]  /*1e1b0*/  FMNMX.FTZ R136, R16, R139, !PT ;  /* 0x0000008b10887209 */ /* 0x000fe40007810000 */
[----:B------:R-:W-:Y:S02]  /*1e1c0*/  IADD3 R133, R2, 0x30, RZ ;  /* 0x0000003002857810 */ /* 0x000fe40007ffe0ff */
[----:B------:R-:W-:Y:S02]  /*1e1d0*/  FMNMX.FTZ R134, R18, R137, !PT ;  /* 0x0000008912867209 */ /* 0x000fe40007810000 */
[----:B------:R-:W-:Y:S02]  /*1e1e0*/  I2FP.F32.S32 R132, R132 ;  /* 0x0000008400847245 */ /* 0x000fe40000201400 */
[----:B------:R-:W-:Y:S02]  /*1e1f0*/  FMNMX.FTZ R139, R17, R136, !PT ;  /* 0x00000088118b7209 */ /* 0x000fe40007810000 */
[----:B------:R-:W-:Y:S01]  /*1e200*/  I2FP.F32.S32 R133, R133 ;  /* 0x0000008500857245 */ /* 0x000fe20000201400 */
[----:B------:R-:W-:Y:S01]  /*1e210*/  FFMA.FTZ R27, R3, R132, R27 ;  /* 0x00000084031b7223 */ /* 0x000fe2000001001b */
[----:B------:R-:W-:Y:S01]  /*1e220*/  FMNMX.FTZ R137, R19, R134, !PT ;  /* 0x0000008613897209 */ /* 0x000fe20007810000 */
[C---:B------:R-:W-:Y:S01]  /*1e230*/  FFMA.FTZ R25, R3.reuse, R132, R25 ;  /* 0x0000008403197223 */ /* 0x040fe20000010019 */
[----:B------:R-:W-:Y:S01]  /*1e240*/  FMNMX.FTZ R136, R20, R139, !PT ;  /* 0x0000008b14887209 */ /* 0x000fe20007810000 */
[C---:B------:R-:W-:Y:S01]  /*1e250*/  FFMA.FTZ R30, R3.reuse, R133, R30 ;  /* 0x00000085031e7223 */ /* 0x040fe2000001001e */
[----:B------:R-:W-:Y:S01]  /*1e260*/  FMNMX.FTZ R132, R22, R137, !PT ;  /* 0x0000008916847209 */ /* 0x000fe20007810000 */
[----:B------:R-:W-:Y:S01]  /*1e270*/  FFMA.FTZ R28, R3, R133, R28 ;  /* 0x00000085031c7223 */ /* 0x000fe2000001001c */
[----:B------:R-:W-:Y:S02]  /*1e280*/  FMNMX.FTZ R133, R21, R136, !PT ;  /* 0x0000008815857209 */ /* 0x000fe40007810000 */
[----:B------:R-:W-:Y:S02]  /*1e290*/  FMNMX.FTZ R137, R23, R132, !PT ;  /* 0x0000008417897209 */ /* 0x000fe40007810000 */
[----:B------:R-:W-:Y:S02]  /*1e2a0*/  IADD3 R134, R2, 0x31, RZ ;  /* 0x0000003102867810 */ /* 0x000fe40007ffe0ff */
[----:B------:R-:W-:Y:S02]  /*1e2b0*/  FMNMX.FTZ R136, R24, R133, !PT ;  /* 0x0000008518887209 */ /* 0x000fe40007810000 */
[----:B------:R-:W-:Y:S02]  /*1e2c0*/  FMNMX.FTZ R138, R26, R137, !PT ;  /* 0x000000891a8a7209 */ /* 0x000fe40007810000 */
[----:B------:R-:W-:Y:S02]  /*1e2d0*/  I2FP.F32.S32 R134, R134 ;  /* 0x0000008600867245 */ /* 0x000fe40000201400 */
[C---:B------:R-:W-:Y:S02]  /*1e2e0*/  IADD3 R132, R2.reuse, 0x38, RZ ;  /* 0x0000003802847810 */ /* 0x040fe40007ffe0ff */
[----:B------:R-:W-:Y:S01]  /*1e2f0*/  FMNMX.FTZ R133, R25, R136, !PT ;  /* 0x0000008819857209 */ /* 0x000fe20007810000 */
[----:B------:R-:W-:Y:S01]  /*1e300*/  FFMA.FTZ R31, R3, R134, R31 ;  /* 0x00000086031f7223 */ /* 0x000fe2000001001f */
[----:B------:R-:W-:Y:S01]  /*1e310*/  FMNMX.FTZ R137, R27, R138, !PT ;  /* 0x0000008a1b897209 */ /* 0x000fe20007810000 */
[C---:B------:R-:W-:Y:S01]  /*1e320*/  FFMA.FTZ R29, R3.reuse, R134, R29 ;  /* 0x00000086031d7223 */ /* 0x040fe2000001001d */
[----:B------:R-:W-:Y:S02]  /*1e330*/  I2FP.F32.S32 R132, R132 ;  /* 0x0000008400847245 */ /* 0x000fe40000201400 */
[----:B------:R-:W-:Y:S02]  /*1e340*/  IADD3 R2, R2, 0x39, RZ ;  /* 0x0000003902027810 */ /* 0x000fe40007ffe0ff */
[----:B------:R-:W-:Y:S01]  /*1e350*/  FMNMX.FTZ R134, R28, R133, !PT ;  /* 0x000000851c867209 */ /* 0x000fe20007810000 */
[CC--:B------:R-:W-:Y:S01]  /*1e360*/  FFMA.FTZ R32, R3.reuse, R132.reuse, R32 ;  /* 0x0000008403207223 */ /* 0x0c0fe20000010020 */
[----:B------:R-:W-:Y:S01]  /*1e370*/  FMNMX.FTZ R136, R30, R137, !PT ;  /* 0x000000891e887209 */ /* 0x000fe20007810000 */
[----:B------:R-:W-:Y:S01]  /*1e380*/  FFMA.FTZ R34, R3, R132, R34 ;  /* 0x0000008403227223 */ /* 0x000fe20000010022 */
        /* <DEDUP_REMOVED lines=37> */
[--C-:B------:R-:W-:Y:S01]  /*1e5e0*/  FFMA.FTZ R164, R8, UR4, -R166.reuse ;  /* 0x0000000408a47c23 */ /* 0x100fe200080108a6 */
[--C-:B------:R-:W-:Y:S01]  /*1e5f0*/  FFMA.FTZ R218, R24, UR4, -R166.reuse ;  /* 0x0000000418da7c23 */ /* 0x100fe200080108a6 */
        /* <DEDUP_REMOVED lines=85> */
[----:B------:R-:W-:Y:S01]  /*1eb50*/  FMUL.FTZ R98, R0, R98 ;  /* 0x0000006200627220 */ /* 0x000fe20000410000 */
[C---:B------:R-:W-:Y:S01]  /*1eb60*/  HMMA.16816.F32 R8, R128.reuse, R138, R8 ;  /* 0x0000008a8008723c */ /* 0x040fe20000001808 */
[----:B------:R-:W1:Y:S04]  /*1eb70*/  LDSM.16.MT88.4 R136, [R192+0xe000] ;  /* 0x00e00000c088783b */ /* 0x000e680000004200 */
[----:B------:R-:W-:Y:S01]  /*1eb80*/  MUFU.EX2 R221, R221 ;  /* 0x000000dd00dd7308 */ /* 0x000fe20000000800 */
[----:B------:R-:W-:Y:S01]  /*1eb90*/  ISETP.GT.AND P0, PT, R210, R197, PT ;  /* 0x000000c5d200720c */ /* 0x000fe20003f04270 */
[----:B------:R-:W-:Y:S01]  /*1eba0*/  FMUL.FTZ R99, R0, R99 ;  /* 0x0000006300637220 */ /* 0x000fe20000410000 */
[C---:B------:R-:W-:Y:S03]  /*1ebb0*/  HMMA.16816.F32 R36, R128.reuse, R140, R36 ;  /* 0x0000008c8024723c */ /* 0x040fe60000001824 */
[C---:B------:R-:W-:Y:S03]  /*1ebc0*/  FMUL.FTZ R96, R2.reuse, R96 ;  /* 0x0000006002607220 */ /* 0x040fe60000410000 */
[C---:B------:R-:W-:Y:S01]  /*1ebd0*/  HMMA.16816.F32 R40, R128.reuse, R142, R40 ;  /* 0x0000008e8028723c */ /* 0x040fe20000001828 */
[----:B------:R-:W2:Y:S04]  /*1ebe0*/  LDSM.16.MT88.4 R140, [R190+0xe000] ;  /* 0x00e00000be8c783b */ /* 0x000ea80000004200 */
[----:B------:R-:W-:Y:S01]  /*1ebf0*/  FMUL.FTZ R97, R2, R97 ;  /* 0x0000006102617220 */ /* 0x000fe20000410000 */
[C---:B------:R-:W-:Y:S05]  /*1ec00*/  HMMA.16816.F32 R44, R128.reuse, R144, R44 ;  /* 0x00000090802c723c */ /* 0x040fea000000182c */
        /* <DEDUP_REMOVED lines=23> */
[--C-:B------:R-:W-:Y:S01]  /*1ed80*/  FFMA.FTZ R170, R14, UR4, -R168.reuse ;  /* 0x000000040eaa7c23 */ /* 0x100fe200080108a8 */
[C---:B------:R-:W-:Y:S01]  /*1ed90*/  FMUL.FTZ R14, R0.reuse, R122 ;  /* 0x0000007a000e7220 */ /* 0x040fe20000410000 */
[--C-:B------:R-:W-:Y:S01]  /*1eda0*/  FFMA.FTZ R171, R15, UR4, -R168.reuse ;  /* 0x000000040fab7c23 */ /* 0x100fe200080108a8 */
[----:B------:R-:W-:Y:S01]  /*1edb0*/  FMUL.FTZ R15, R0, R123 ;  /* 0x0000007b000f7220 */ /* 0x000fe20000410000 */
[--C-:B------:R-:W-:Y:S01]  /*1edc0*/  FFMA.FTZ R173, R18, UR4, -R168.reuse ;  /* 0x0000000412ad7c23 */ /* 0x100fe200080108a8 */
[C---:B---3--:R-:W-:Y:S01]  /*1edd0*/  HMMA.16816.F32 R76, R128.reuse, R124, R76 ;  /* 0x0000007c804c723c */ /* 0x048fe2000000184c */
[----:B------:R-:W-:Y:S02]  /*1ede0*/  MUFU.EX2 R170, R170 ;  /* 0x000000aa00aa7308 */ /* 0x000fe40000000800 */
[----:B------:R-:W-:Y:S01]  /*1edf0*/  FFMA.FTZ R172, R19, UR4, -R168 ;  /* 0x0000000413ac7c23 */ /* 0x000fe200080108a8 */
[--C-:B------:R-:W-:Y:S01]  /*1ee00*/  FFMA.FTZ R174, R12, UR4, -R166.reuse ;  /* 0x000000040cae7c23 */ /* 0x100fe200080108a6 */
[C---:B------:R-:W-:Y:S01]  /*1ee10*/  FMUL.FTZ R12, R2.reuse, R120 ;  /* 0x00000078020c7220 */ /* 0x040fe20000410000 */
[C---:B------:R-:W-:Y:S01]  /*1ee20*/  HMMA.16816.F32 R80, R128.reuse, R126, R80 ;  /* 0x0000007e8050723c */ /* 0x040fe20000001850 */
[----:B------:R-:W3:Y:S04]  /*1ee30*/  LDSM.16.MT88.4 R124, [R190+0x10000] ;  /* 0x01000000be7c783b */ /* 0x000ee80000004200 */
[----:B------:R-:W4:Y:S01]  /*1ee40*/  MUFU.EX2 R171, R171 ;  /* 0x000000ab00ab7308 */ /* 0x000f220000000800 */
[--C-:B------:R-:W-:Y:S01]  /*1ee50*/  FFMA.FTZ R175, R13, UR4, -R166.reuse ;  /* 0x000000040daf7c23 */ /* 0x100fe200080108a6 */
[C---:B-1----:R-:W-:Y:S04]  /*1ee60*/  HMMA.16816.F32 R84, R128.reuse, R136, R84 ;  /* 0x000000888054723c */ /* 0x042fe80000001854 */
[----:B------:R-:W-:Y:S02]  /*1ee70*/  FMUL.FTZ R13, R2, R121 ;  /* 0x00000079020d7220 */ /* 0x000fe40000410000 */
[C---:B------:R-:W-:Y:S01]  /*1ee80*/  HMMA.16816.F32 R88, R128.reuse, R138, R88 ;  /* 0x0000008a8058723c */ /* 0x040fe20000001858 */
[----:B------:R-:W1:Y:S01]  /*1ee90*/  LDSM.16.MT88.4 R136, [R189+0x10000] ;  /* 0x01000000bd88783b */ /* 0x000e620000004200 */
[----:B------:R-:W-:Y:S03]  /*1eea0*/  MUFU.EX2 R173, R173 ;  /* 0x000000ad00ad7308 */ /* 0x000fe60000000800 */
[--C-:B------:R-:W-:Y:S01]  /*1eeb0*/  FFMA.FTZ R214, R16, UR4, -R166.reuse ;  /* 0x0000000410d67c23 */ /* 0x100fe200080108a6 */
[C---:B--2---:R-:W-:Y:S03]  /*1eec0*/  HMMA.16816.F32 R92, R128.reuse, R140, R92 ;  /* 0x0000008c805c723c */ /* 0x044fe6000000185c */
[----:B------:R-:W-:Y:S03]  /*1eed0*/  LDSM.16.MT88.4 R120, [R192+0xe800] ;  /* 0x00e80000c078783b */ /* 0x000fe60000004200 */
[----:B------:R-:W2:Y:S01]  /*1eee0*/  MUFU.EX2 R172, R172 ;  /* 0x000000ac00ac7308 */ /* 0x000ea20000000800 */
[----:B------:R-:W-:Y:S01]  /*1eef0*/  FFMA.FTZ R217, R17, UR4, -R166 ;  /* 0x0000000411d97c23 */ /* 0x000fe200080108a6 */
[C---:B------:R-:W-:Y:S03]  /*1ef00*/  HMMA.16816.F32 R96, R128.reuse, R142, R96 ;  /* 0x0000008e8060723c */ /* 0x040fe60000001860 */
[----:B------:R-:W5:Y:S05]  /*1ef10*/  LDSM.16.MT88.4 R140, [R188+0x10000] ;  /* 0x01000000bc8c783b */ /* 0x000f6a0000004200 */
[----:B------:R-:W-:Y:S03]  /*1ef20*/  MUFU.EX2 R174, R174 ;  /* 0x000000ae00ae7308 */ /* 0x000fe60000000800 */
[C---:B------:R-:W-:Y:S01]  /*1ef30*/  FMUL.FTZ R18, R0.reuse, R118 ;  /* 0x0000007600127220 */ /* 0x040fe20000410000 */
[----:B------:R-:W-:Y:S01]  /*1ef40*/  FMUL.FTZ R19, R0, R119 ;  /* 0x0000007700137220 */ /* 0x000fe20000410000 */
[C---:B------:R-:W-:Y:S01]  /*1ef50*/  FMUL.FTZ R16, R2.reuse, R116 ;  /* 0x0000007402107220 */ /* 0x040fe20000410000 */
[----:B------:R-:W-:Y:S01]  /*1ef60*/  FMUL.FTZ R17, R2, R117 ;  /* 0x0000007502117220 */ /* 0x000fe20000410000 */
[----:B----4-:R-:W-:Y:S03]  /*1ef70*/  F2FP.F16.F32.PACK_AB R117, R171, R170 ;  /* 0x000000aaab75723e */ /* 0x010fe600000000ff */
[----:B------:R-:W4:Y:S01]  /*1ef80*/  MUFU.EX2 R175, R175 ;  /* 0x000000af00af7308 */ /* 0x000f220000000800 */
[----:B--2---:R-:W-:Y:S01]  /*1ef90*/  F2FP.F16.F32.PACK_AB R119, R172, R173 ;  /* 0x000000adac77723e */ /* 0x004fe200000000ff */
[C---:B------:R-:W-:Y:S01]  /*1efa0*/  FMUL.FTZ R114, R0.reuse, R114 ;  /* 0x0000007200727220 */ /* 0x040fe20000410000 */
[C---:B---3--:R-:W-:Y:S03]  /*1efb0*/  HMMA.16816.F32 R100, R128.reuse, R124, R100 ;  /* 0x0000007c8064723c */ /* 0x048fe60000001864 */
[----:B------:R-:W-:Y:S01]  /*1efc0*/  FMUL.FTZ R115, R0, R115 ;  /* 0x0000007300737220 */ /* 0x000fe20000410000 */
[C---:B------:R-:W-:Y:S03]  /*1efd0*/  FMUL.FTZ R112, R2.reuse, R112 ;  /* 0x0000007002707220 */ /* 0x040fe60000410000 */
[----:B------:R-:W-:Y:S01]  /*1efe0*/  MUFU.EX2 R214, R214 ;  /* 0x000000d600d67308 */ /* 0x000fe20000000800 */
[C---:B------:R-:W-:Y:S01]  /*1eff0*/  HMMA.16816.F32 R104, R128.reuse, R126, R104 ;  /* 0x0000007e8068723c */ /* 0x040fe20000001868 */
[----:B------:R-:W2:Y:S02]  /*1f000*/  LDSM.16.MT88.4 R124, [R192+0xc800] ;  /* 0x00c80000c07c783b */ /* 0x000ea40000004200 */
[----:B------:R-:W-:Y:S03]  /*1f010*/  FMUL.FTZ R113, R2, R113 ;  /* 0x0000007102717220 */ /* 0x000fe60000410000 */
[C---:B-1----:R-:W-:Y:S03]  /*1f020*/  HMMA.16816.F32 R108, R128.reuse, R136, R108 ;  /* 0x00000088806c723c */ /* 0x042fe6000000186c */
[----:B------:R-:W1:Y:S02]  /*1f030*/  MUFU.EX2 R217, R217 ;  /* 0x000000d900d97308 */ /* 0x000e640000000800 */
[----:B----4-:R-:W-:Y:S01]  /*1f040*/  F2FP.F16.F32.PACK_AB R116, R175, R174 ;  /* 0x000000aeaf74723e */ /* 0x010fe200000000ff */
[C---:B------:R-:W-:Y:S01]  /*1f050*/  HMMA.16816.F32 R12, R128.reuse, R138, R12 ;  /* 0x0000008a800c723c */ /* 0x040fe2000000180c */
[----:B------:R-:W3:Y:S04]  /*1f060*/  LDSM.16.MT88.4 R136, [R190+0xe800] ;  /* 0x00e80000be88783b */ /* 0x000ee80000004200 */
[----:B------:R-:W-:Y:S01]  /*1f070*/  FFMA.FTZ R216, R22, UR4, -R168 ;  /* 0x0000000416d87c23 */ /* 0x000fe200080108a8 */
[----:B------:R-:W-:Y:S01]  /*1f080*/  FFMA.FTZ R219, R21, UR4, -R166 ;  /* 0x0000000415db7c23 */ /* 0x000fe200080108a6 */
[----:B------:R-:W-:Y:S01]  /*1f090*/  F2FP.F16.F32.PACK_AB R22, R221, R218 ;  /* 0x000000dadd16723e */ /* 0x000fe200000000ff */
[----:B------:R-:W-:Y:S01]  /*1f0a0*/  FFMA.FTZ R167, R0, R213, R167 ;  /* 0x000000d500a77223 */ /* 0x000fe200000100a7 */
[C---:B-----5:R-:W-:Y:S02]  /*1f0b0*/  HMMA.16816.F32 R16, R128.reuse, R140, R16 ;  /* 0x0000008c8010723c */ /* 0x060fe40000001810 */
[----:B------:R-:W-:Y:S01]  /*1f0c0*/  MUFU.EX2 R216, R216 ;  /* 0x000000d800d87308 */ /* 0x000fe20000000800 */
[----:B-1----:R-:W-:Y:S01]  /*1f0d0*/  F2FP.F16.F32.PACK_AB R118, R217, R214 ;  /* 0x000000d6d976723e */ /* 0x002fe200000000ff */
[----:B------:R-:W-:Y:S01]  /*1f0e0*/  FFMA.FTZ R169, R2, R215, R169 ;  /* 0x000000d702a97223 */ /* 0x000fe200000100a9 */
[----:B------:R-:W-:Y:S01]  /*1f0f0*/  MOV R0, R133 ;  /* 0x0000008500007202 */ /* 0x000fe20000000f00 */
[----:B------:R-:W-:Y:S01]  /*1f100*/  HMMA.16816.F32 R112, R128, R142, R112 ;  /* 0x0000008e8070723c */ /* 0x000fe20000001870 */
[----:B------:R-:W1:Y:S05]  /*1f110*/  LDSM.16.MT88.4 R128, [R188+0xe800] ;  /* 0x00e80000bc80783b */ /* 0x000e6a0000004200 */
[----:B------:R-:W-:Y:S01]  /*1f120*/  MUFU.EX2 R219, R219 ;  /* 0x000000db00db7308 */ /* 0x000fe20000000800 */
[----:B------:R-:W-:Y:S01]  /*1f130*/  FADD.FTZ R162, R162, R167 ;  /* 0x000000a7a2a27221 */ /* 0x000fe20000010000 */
[----:B------:R-:W-:Y:S01]  /*1f140*/  FADD.FTZ R169, R165, R169 ;  /* 0x000000a9a5a97221 */ /* 0x000fe20000010000 */
[----:B------:R-:W-:Y:S02]  /*1f150*/  LDSM.16.MT88.4 R140, [R188+0x10800] ;  /* 0x01080000bc8c783b */ /* 0x000fe40000004200 */
[----:B------:R-:W-:Y:S01]  /*1f160*/  FADD.FTZ R163, R163, R162 ;  /* 0x000000a2a3a37221 */ /* 0x000fe20000010000 */
        /* <DEDUP_REMOVED lines=26> */
[C---:B---3--:R-:W-:Y:S05]  /*1f310*/  HMMA.16816.F32 R68, R116.reuse, R136, R68 ;  /* 0x000000887444723c */ /* 0x048fea0000001844 */
[----:B------:R-:W-:Y:S01]  /*1f320*/  MOV R135, R132 ;  /* 0x0000008400877202 */ /* 0x000fe20000000f00 */
[C---:B------:R-:W-:Y:S01]  /*1f330*/  HMMA.16816.F32 R72, R116.reuse, R138, R72 ;  /* 0x0000008a7448723c */ /* 0x040fe20000001848 */
[----:B------:R-:W3:Y:S05]  /*1f340*/  LDSM.16.MT88.4 R136, [R189+0x10800] ;  /* 0x01080000bd88783b */ /* 0x000eea0000004200 */
[C---:B------:R-:W-:Y:S06]  /*1f350*/  HMMA.16816.F32 R76, R116.reuse, R156, R76 ;  /* 0x0000009c744c723c */ /* 0x040fec000000184c */
[C---:B------:R-:W-:Y:S05]  /*1f360*/  HMMA.16816.F32 R80, R116.reuse, R158, R80 ;  /* 0x0000009e7450723c */ /* 0x040fea0000001850 */
[--C-:B------:R-:W-:Y:S01]  /*1f370*/  FFMA.FTZ R156, R26, UR4, -R168.reuse ;  /* 0x000000041a9c7c23 */ /* 0x100fe200080108a8 */
[C---:B-1----:R-:W-:Y:S05]  /*1f380*/  HMMA.16816.F32 R84, R116.reuse, R128, R84 ;  /* 0x000000807454723c */ /* 0x042fea0000001854 */
[--C-:B------:R-:W-:Y:S01]  /*1f390*/  FFMA.FTZ R159, R27, UR4, -R168.reuse ;  /* 0x000000041b9f7c23 */ /* 0x100fe200080108a8 */
[C---:B------:R-:W-:Y:S01]  /*1f3a0*/  HMMA.16816.F32 R88, R116.reuse, R130, R88 ;  /* 0x000000827458723c */ /* 0x040fe20000001858 */
[----:B------:R-:W1:Y:S01]  /*1f3b0*/  LDSM.16.MT88.4 R128, [R192+0xd000] ;  /* 0x00d00000c080783b */ /* 0x000e620000004200 */
[----:B------:R-:W-:Y:S03]  /*1f3c0*/  MUFU.EX2 R156, R156 ;  /* 0x0000009c009c7308 */ /* 0x000fe60000000800 */
[----:B------:R-:W-:Y:S01]  /*1f3d0*/  FFMA.FTZ R157, R23, UR4, -R168 ;  /* 0x00000004179d7c23 */ /* 0x000fe200080108a8 */
[C---:B--2---:R-:W-:Y:S03]  /*1f3e0*/  HMMA.16816.F32 R92, R116.reuse, R124, R92 ;  /* 0x0000007c745c723c */ /* 0x044fe6000000185c */
[----:B------:R-:W-:Y:S03]  /*1f3f0*/  LDSM.16.MT88.4 R24, [R192+0xf000] ;  /* 0x00f00000c018783b */ /* 0x000fe60000004200 */
[----:B------:R-:W2:Y:S01]  /*1f400*/  MUFU.EX2 R159, R159 ;  /* 0x0000009f009f7308 */ /* 0x000ea20000000800 */
[----:B------:R-:W-:Y:S01]  /*1f410*/  FFMA.FTZ R158, R20, UR4, -R166 ;  /* 0x00000004149e7c23 */ /* 0x000fe200080108a6 */
[C---:B------:R-:W-:Y:S03]  /*1f420*/  HMMA.16816.F32 R96, R116.reuse, R126, R96 ;  /* 0x0000007e7460723c */ /* 0x040fe60000001860 */
[----:B------:R-:W5:Y:S03]  /*1f430*/  LDSM.16.MT88.4 R124, [R189+0xd000] ;  /* 0x00d00000bd7c783b */ /* 0x000f660000004200 */
[C---:B----4-:R-:W-:Y:S02]  /*1f440*/  HMMA.16816.F32 R100, R116.reuse, R120, R100 ;  /* 0x000000787464723c */ /* 0x050fe40000001864 */
[----:B------:R-:W4:Y:S04]  /*1f450*/  MUFU.EX2 R157, R157 ;  /* 0x0000009d009d7308 */ /* 0x000f280000000800 */
[C---:B------:R-:W-:Y:S01]  /*1f460*/  HMMA.16816.F32 R104, R116.reuse, R122, R104 ;  /* 0x0000007a7468723c */ /* 0x040fe20000001868 */
[----:B------:R-:W5:Y:S05]  /*1f470*/  LDSM.16.MT88.4 R120, [R190+0xf000] ;  /* 0x00f00000be78783b */ /* 0x000f6a0000004200 */
[----:B------:R-:W1:Y:S01]  /*1f480*/  MUFU.EX2 R158, R158 ;  /* 0x0000009e009e7308 */ /* 0x000e620000000800 */
[----:B--2---:R-:W-:Y:S01]  /*1f490*/  F2FP.F16.F32.PACK_AB R23, R159, R156 ;  /* 0x0000009c9f17723e */ /* 0x004fe200000000ff */
[C---:B---3--:R-:W-:Y:S06]  /*1f4a0*/  HMMA.16816.F32 R108, R116.reuse, R136, R108 ;  /* 0x00000088746c723c */ /* 0x048fec000000186c */
[C---:B------:R-:W-:Y:S01]  /*1f4b0*/  HMMA.16816.F32 R12, R116.reuse, R138, R12 ;  /* 0x0000008a740c723c */ /* 0x040fe2000000180c */
[----:B------:R-:W2:Y:S04]  /*1f4c0*/  LDSM.16.MT88.4 R136, [R189+0xf000] ;  /* 0x00f00000bd88783b */ /* 0x000ea80000004200 */
[----:B----4-:R-:W-:Y:S01]  /*1f4d0*/  F2FP.F16.F32.PACK_AB R21, R157, R216 ;  /* 0x000000d89d15723e */ /* 0x010fe200000000ff */
[C---:B------:R-:W-:Y:S05]  /*1f4e0*/  HMMA.16816.F32 R16, R116.reuse, R140, R16 ;  /* 0x0000008c7410723c */ /* 0x040fea0000001810 */
[----:B-1----:R-:W-:Y:S01]  /*1f4f0*/  F2FP.F16.F32.PACK_AB R20, R219, R158 ;  /* 0x0000009edb14723e */ /* 0x002fe200000000ff */
[----:B------:R-:W-:Y:S01]  /*1f500*/  HMMA.16816.F32 R112, R116, R142, R112 ;  /* 0x0000008e7470723c */ /* 0x000fe20000001870 */
[----:B------:R-:W1:Y:S04]  /*1f510*/  LDSM.16.MT88.4 R116, [R192+0x11000] ;  /* 0x01100000c074783b */ /* 0x000e680000004200 */
        /* <DEDUP_REMOVED lines=36> */
[C---:B--2---:R-:W-:Y:S05]  /*1f760*/  HMMA.16816.F32 R76, R20.reuse, R136, R76 ;  /* 0x00000088144c723c */ /* 0x044fea000000184c */
        /* <DEDUP_REMOVED lines=8> */
[C---:B-1----:R-:W-:Y:S05]  /*1f7f0*/  HMMA.16816.F32 R92, R20.reuse, R116, R92 ;  /* 0x00000074145c723c */ /* 0x042fea000000185c */
        /* <DEDUP_REMOVED lines=56> */
.L_x_3835:
        /* <DEDUP_REMOVED lines=8> */
[----:B------:R-:W-:Y:S01]  /*1fc00*/  BAR.SYNC.DEFER_BLOCKING 0x0 ;  /* 0x0000000000007b1d */ /* 0x000fe20000010000 */
[----:B-1----:R-:W-:Y:S01]  /*1fc10*/  FADD.FTZ R9, R0, R213 ;  /* 0x000000d500097221 */ /* 0x002fe20000010000 */
[----:B--2---:R-:W-:-:S04]  /*1fc20*/  ULEA UR5, UR5, UR4, 0x18 ;  /* 0x0000000405057291 */ /* 0x004fc8000f8ec03f */
[----:B------:R-:W1:Y:S02]  /*1fc30*/  S2R R0, SR_TID.X ;  /* 0x0000000000007919 */ /* 0x000e640000002100 */
[----:B------:R-:W2:Y:S01]  /*1fc40*/  S2UR UR4, SR_CTAID.Z ;  /* 0x00000000000479c3 */ /* 0x000ea20000002700 */
[----:B---3--:R-:W-:Y:S01]  /*1fc50*/  FADD.FTZ R4, R4, R215 ;  /* 0x000000d704047221 */ /* 0x008fe20000010000 */
[----:B------:R-:W3:Y:S04]  /*1fc60*/  SHFL.BFLY PT, R2, R9, 0x1, 0x1f ;  /* 0x0c201f0009027f89 */ /* 0x000ee800000e0000 */
[----:B------:R-:W4:Y:S01]  /*1fc70*/  SHFL.BFLY PT, R3, R4, 0x1, 0x1f ;  /* 0x0c201f0004037f89 */ /* 0x000f2200000e0000 */
[----:B---3--:R-:W-:Y:S01]  /*1fc80*/  FADD.FTZ R2, R9, R2 ;  /* 0x0000000209027221 */ /* 0x008fe20000010000 */
[----:B-1----:R-:W-:Y:S01]  /*1fc90*/  SHF.R.S32.HI R7, RZ, 0x1f, R0 ;  /* 0x0000001fff077819 */ /* 0x002fe20000011400 */
[----:B----4-:R-:W-:-:S03]  /*1fca0*/  FADD.FTZ R3, R4, R3 ;  /* 0x0000000304037221 */ /* 0x010fc60000010000 */
        /* <DEDUP_REMOVED lines=13> */
[----:B------:R-:W4:Y:S01]  /*1fd80*/  @P4 MUFU.RCP R6, R3 ;  /* 0x0000000300064308 */ /* 0x000f220000001000 */
[----:B------:R-:W5:Y:S01]  /*1fd90*/  S2R R9, SR_TID.X ;  /* 0x0000000000097919 */ /* 0x000f620000002100 */
[----:B------:R-:W-:-:S02]  /*1fda0*/  LOP3.LUT R13, R11, 0xfffffff0, RZ, 0xc0, !PT ;  /* 0xfffffff00b0d7812 */ /* 0x000fc400078ec0ff */
[C---:B------:R-:W-:Y:S02]  /*1fdb0*/  SHF.L.U32 R18, R4.reuse, 0x6, RZ ;  /* 0x0000000604127819 */ /* 0x040fe400000006ff */
[----:B------:R-:W-:Y:S02]  /*1fdc0*/  SHF.R.S32.HI R11, RZ, 0x5, R7 ;  /* 0x00000005ff0b7819 */ /* 0x000fe40000011407 */
[----:B------:R-:W-:Y:S01]  /*1fdd0*/  IADD3 R16, -R15, R0, RZ ;  /* 0x000000000f107210 */ /* 0x000fe20007ffe1ff */
[C---:B-1----:R-:W-:Y:S01]  /*1fde0*/  FMUL.FTZ R131, R5.reuse, R131 ;  /* 0x0000008305837220 */ /* 0x042fe20000410000 */
[----:B------:R-:W-:Y:S01]  /*1fdf0*/  LOP3.LUT R14, R4, 0x1, RZ, 0xc0, !PT ;  /* 0x00000001040e7812 */ /* 0x000fe200078ec0ff */
[C---:B------:R-:W-:Y:S01]  /*1fe00*/  FMUL.FTZ R130, R5.reuse, R130 ;  /* 0x0000008205827220 */ /* 0x040fe20000410000 */
[----:B------:R-:W-:Y:S01]  /*1fe10*/  LOP3.LUT R18, R18, 0x1c0, RZ, 0xc0, !PT ;  /* 0x000001c012127812 */ /* 0x000fe200078ec0ff */
[C---:B------:R-:W-:Y:S01]  /*1fe20*/  FMUL.FTZ R127, R5.reuse, R127 ;  /* 0x0000007f057f7220 */ /* 0x040fe20000410000 */
[----:B------:R-:W-:Y:S01]  /*1fe30*/  ISETP.NE.U32.AND P0, PT, R14, 0x1, PT ;  /* 0x000000010e00780c */ /* 0x000fe20003f05070 */
[----:B------:R-:W-:Y:S01]  /*1fe40*/  FMUL.FTZ R126, R5, R126 ;  /* 0x0000007e057e7220 */ /* 0x000fe20000410000 */
[----:B------:R-:W-:Y:S01]  /*1fe50*/  LEA.HI R18, R18, R18, RZ, 0x1d ;  /* 0x0000001212127211 */ /* 0x000fe200078fe8ff */
[----:B----4-:R-:W-:Y:S01]  /*1fe60*/  FMUL.FTZ R128, R6, R128 ;  /* 0x0000008006807220 */ /* 0x010fe20000410000 */
        /* <DEDUP_REMOVED lines=25> */
[----:B------:R-:W-:Y:S01]  /*20000*/  IADD3 R12, -R13, R0, RZ ;  /* 0x000000000d0c7210 */ /* 0x000fe20007ffe1ff */
[C---:B------:R-:W-:Y:S01]  /*20010*/  FMUL.FTZ R69, R6.reuse, R69 ;  /* 0x0000004506457220 */ /* 0x040fe20000410000 */
[----:B------:R-:W-:Y:S01]  /*20020*/  LEA R13, R11, R16, 0x9 ;  /* 0x000000100b0d7211 */ /* 0x000fe200078e48ff */
[----:B------:R-:W-:Y:S01]  /*20030*/  FMUL.FTZ R72, R6, R72 ;  /* 0x0000004806487220 */ /* 0x000fe20000410000 */
        /* <DEDUP_REMOVED lines=88> */
[----:B------:R-:W4:Y:S01]  /*205c0*/  @P3 MUFU.LG2 R2, R2 ;  /* 0x0000000200023308 */ /* 0x000f220000000c00 */
        /* <DEDUP_REMOVED lines=11> */
[----:B------:R-:W-:Y:S02]  /*20680*/  LEA R14, R14, UR5, 0x2 ;  /* 0x000000050e0e7c11 */ /* 0x000fe4000f8e10ff */
[----:B------:R-:W-:Y:S01]  /*20690*/  LEA.HI R28, R10, R9, RZ, 0x5 ;  /* 0x000000090a1c7211 */ /* 0x000fe200078f28ff */
[----:B------:R-:W-:Y:S01]  /*206a0*/  STS.64 [R17], R40 ;  /* 0x0000002811007388 */ /* 0x000fe20000000a00 */
[----:B------:R-:W2:Y:S01]  /*206b0*/  LDC R10, c[0x0][0x270] ;  /* 0x00009c00ff0a7b82 */ /* 0x000ea20000000800 */
[----:B------:R-:W-:-:S02]  /*206c0*/  SHF.R.S32.HI R30, RZ, 0x1f, R11 ;  /* 0x0000001fff1e7819 */ /* 0x000fc4000001140b */
[----:B------:R-:W-:Y:S01]  /*206d0*/  STS.64 [R17+0x800], R42 ;  /* 0x0008002a11007388 */ /* 0x000fe20000000a00 */
[----:B------:R-:W-:Y:S02]  /*206e0*/  LOP3.LUT R28, R28, 0xffffffe0, RZ, 0xc0, !PT ;  /* 0xffffffe01c1c7812 */ /* 0x000fe400078ec0ff */
[----:B------:R-:W-:Y:S01]  /*206f0*/  LOP3.LUT R7, R7, 0xffffffe0, RZ, 0xc0, !PT ;  /* 0xffffffe007077812 */ /* 0x000fe200078ec0ff */
[----:B------:R-:W-:Y:S01]  /*20700*/  STS.64 [R4], R44 ;  /* 0x0000002c04007388 */ /* 0x000fe20000000a00 */
[----:B------:R-:W-:Y:S02]  /*20710*/  IADD3 R9, -R28, R9, RZ ;  /* 0x000000091c097210 */ /* 0x000fe40007ffe1ff */
[----:B------:R-:W5:Y:S01]  /*20720*/  @P4 LDC R28, c[0x0][0x2e8] ;  /* 0x0000ba00ff1c4b82 */ /* 0x000f620000000800 */
[----:B------:R-:W-:Y:S01]  /*20730*/  STS.64 [R4+0x800], R46 ;  /* 0x0008002e04007388 */ /* 0x000fe20000000a00 */
[----:B------:R-:W-:Y:S02]  /*20740*/  LEA.HI R30, R30, R11, RZ, 0x2 ;  /* 0x0000000b1e1e7211 */ /* 0x000fe400078f10ff */
[----:B------:R-:W-:Y:S01]  /*20750*/  IADD3 R7, -R7, R0, RZ ;  /* 0x0000000007077210 */ /* 0x000fe20007ffe1ff */
[----:B------:R-:W-:Y:S01]  /*20760*/  STS.64 [R16], R48 ;  /* 0x0000003010007388 */ /* 0x000fe20000000a00 */
[----:B------:R-:W-:-:S02]  /*20770*/  LOP3.LUT R30, R30, 0xffffffc, RZ, 0xc0, !PT ;  /* 0x0ffffffc1e1e7812 */ /* 0x000fc400078ec0ff */
[----:B------:R-:W-:Y:S01]  /*20780*/  LOP3.LUT P0, RZ, R7, 0x3, RZ, 0xc0, !PT ;  /* 0x0000000307ff7812 */ /* 0x000fe2000780c0ff */
[----:B------:R-:W-:Y:S01]  /*20790*/  STS.64 [R16+0x800], R50 ;  /* 0x0008003210007388 */ /* 0x000fe20000000a00 */
[----:B------:R-:W-:Y:S02]  /*207a0*/  IADD3 R7, -R203, RZ, RZ ;  /* 0x000000ffcb077210 */ /* 0x000fe40007ffe1ff */
[----:B------:R-:W-:Y:S01]  /*207b0*/  IADD3 R30, R11, -R30, RZ ;  /* 0x8000001e0b1e7210 */ /* 0x000fe20007ffe0ff */
[----:B------:R-:W-:Y:S01]  /*207c0*/  STS.64 [R18], R52 ;  /* 0x0000003412007388 */ /* 0x000fe20000000a00 */
[----:B------:R-:W-:Y:S01]  /*207d0*/  MOV R0, 0xff800000 ;  /* 0xff80000000007802 */ /* 0x000fe20000000f00 */
[----:B--2---:R-:W-:Y:S02]  /*207e0*/  IMAD R7, R10, R7, UR4 ;  /* 0x000000040a077e24 */ /* 0x004fe4000f8e0207 */
        /* <DEDUP_REMOVED lines=35> */
[----:B--2---:R-:W2:Y:S08]  /*20a20*/  LDC.64 R4, c[0x0][0x2c0] ;  /* 0x0000b000ff047b82 */ /* 0x004eb00000000a00 */
[----:B------:R-:W-:Y:S06]  /*20a30*/  BAR.SYNC.DEFER_BLOCKING 0x0 ;  /* 0x0000000000007b1d */ /* 0x000fec0000010000 */
[----:B------:R-:W2:Y:S01]  /*20a40*/  S2R R13, SR_CTAID.Y ;  /* 0x00000000000d7919 */ /* 0x000ea20000002600 */
[----:B------:R-:W5:Y:S01]  /*20a50*/  S2R R15, SR_CTAID.X ;  /* 0x00000000000f7919 */ /* 0x000f620000002500 */
[----:B---3--:R-:W-:Y:S01]  /*20a60*/  SHF.R.S32.HI R6, RZ, 0x1f, R9 ;  /* 0x0000001fff067819 */ /* 0x008fe20000011409 */
[----:B------:R3:W3:Y:S03]  /*20a70*/  LDS.128 R24, [R14+0x3800] ;  /* 0x003800000e187984 */ /* 0x0006e60000000c00 */
[----:B------:R-:W-:Y:S01]  /*20a80*/  LEA.HI R6, R6, R9, RZ, 0x2 ;  /* 0x0000000906067211 */ /* 0x000fe200078f10ff */
[----:B------:R3:W3:Y:S03]  /*20a90*/  LDS.128 R20, [R14+0x7800] ;  /* 0x007800000e147984 */ /* 0x0006e60000000c00 */
[----:B------:R-:W-:Y:S01]  /*20aa0*/  SHF.R.S32.HI R9, RZ, 0x2, R6 ;  /* 0x00000002ff097819 */ /* 0x000fe20000011406 */
[----:B------:R3:W3:Y:S03]  /*20ab0*/  LDS.128 R16, [R14+0xb800] ;  /* 0x00b800000e107984 */ /* 0x0006e60000000c00 */
[----:B------:R-:W-:Y:S01]  /*20ac0*/  LEA R9, R30, R9, 0x4 ;  /* 0x000000091e097211 */ /* 0x000fe200078e20ff */
[----:B-1----:R-:W-:Y:S01]  /*20ad0*/  @P4 FMUL.FTZ R30, R3, 0.69314718246459960938 ;  /* 0x3f317218031e4820 */ /* 0x002fe20000410000 */
[----:B----4-:R-:W-:Y:S01]  /*20ae0*/  @P3 FMUL.FTZ R3, R2, 0.69314718246459960938 ;  /* 0x3f31721802033820 */ /* 0x010fe20000410000 */
[----:B------:R-:W-:Y:S01]  /*20af0*/  SHF.L.U32 R2, R12, 0x2, RZ ;  /* 0x000000020c027819 */ /* 0x000fe200000006ff */
[----:B--2---:R-:W-:Y:S01]  /*20b00*/  IMAD R13, R13, R4, R203 ;  /* 0x000000040d0d7224 */ /* 0x004fe200078e02cb */
[----:B------:R-:W-:Y:S01]  /*20b10*/  MOV R4, 0xff800000 ;  /* 0xff80000000047802 */ /* 0x000fe20000000f00 */
[----:B------:R-:W-:Y:S01]  /*20b20*/  @P3 FFMA.FTZ R4, R132, R29, R3 ;  /* 0x0000001d84043223 */ /* 0x000fe20000010003 */
[----:B-----5:R-:W-:Y:S01]  /*20b30*/  @P4 FFMA.FTZ R0, R133, R28, R30 ;  /* 0x0000001c85004223 */ /* 0x020fe2000001001e */
[----:B------:R-:W-:Y:S01]  /*20b40*/  SHF.L.U32 R6, R15, 0x6, RZ ;  /* 0x000000060f067819 */ /* 0x000fe200000006ff */
[----:B------:R-:W-:Y:S01]  /*20b50*/  IMAD R7, R13, R10, R7 ;  /* 0x0000000a0d077224 */ /* 0x000fe200078e0207 */
[----:B------:R-:W-:-:S03]  /*20b60*/  SHF.R.S32.HI R3, RZ, 0x1f, R2 ;  /* 0x0000001fff037819 */ /* 0x000fc60000011402 */
        /* <DEDUP_REMOVED lines=14> */
.L_x_3841:
[----:B------:R-:W-:Y:S05]  /*20c50*/  BSYNC B0 ;  /* 0x0000000000007941 */ /* 0x000fea0003800000 */
.L_x_3840:
[----:B------:R-:W-:Y:S01]  /*20c60*/  IMAD R15, R15, -0x40, R202 ;  /* 0xffffffc00f0f7824 */ /* 0x000fe200078e02ca */
[----:B------:R-:W-:Y:S01]  /*20c70*/  ULDC UR4, c[0x0][0x2dc] ;  /* 0x0000b70000047ab9 */ /* 0x000fe20000000800 */
[C---:B-1----:R-:W-:Y:S01]  /*20c80*/  VIADD R0, R8.reuse, 0x18 ;  /* 0x0000001808007836 */ /* 0x042fe20000000000 */
[----:B------:R1:W2:Y:S01]  /*20c90*/  LDS.128 R28, [R14] ;  /* 0x000000000e1c7984 */ /* 0x0002a20000000c00 */
[----:B------:R-:W-:Y:S01]  /*20ca0*/  IMAD.WIDE R12, R8, 0xc0, R2 ;  /* 0x000000c0080c7825 */ /* 0x000fe200078e0202 */
[----:B------:R-:W-:Y:S02]  /*20cb0*/  BSSY B0, `(.L_x_3842) ;  /* 0x0000021000007945 */ /* 0x000fe40003800000 */
[----:B------:R-:W-:Y:S01]  /*20cc0*/  ISETP.GE.AND P2, PT, R0, R15, PT ;  /* 0x0000000f0000720c */ /* 0x000fe20003f46270 */
[----:B------:R-:W-:Y:S01]  /*20cd0*/  IMAD R5, R6, UR4, RZ ;  /* 0x0000000406057c24 */ /* 0x000fe2000f8e02ff */
[----:B------:R-:W-:Y:S01]  /*20ce0*/  ULDC.64 UR4, c[0x0][0x288] ;  /* 0x0000a20000047ab9 */ /* 0x000fe20000000a00 */
[----:B------:R-:W-:-:S02]  /*20cf0*/  VIADD R0, R8, 0x20 ;  /* 0x0000002008007836 */ /* 0x000fc40000000000 */
[C---:B------:R-:W-:Y:S01]  /*20d00*/  VIADD R4, R8.reuse, 0x10 ;  /* 0x0000001008047836 */ /* 0x040fe20000000000 */
[C---:B------:R-:W-:Y:S01]  /*20d10*/  IADD3 R6, P3, R5.reuse, R12, RZ ;  /* 0x0000000c05067210 */ /* 0x040fe20007f7e0ff */
[----:B------:R-:W-:Y:S01]  /*20d20*/  VIADD R10, R8, 0x8 ;  /* 0x00000008080a7836 */ /* 0x000fe20000000000 */
[-C--:B------:R-:W-:Y:S01]  /*20d30*/  ISETP.GE.AND P6, PT, R0, R15.reuse, PT ;  /* 0x0000000f0000720c */ /* 0x080fe20003fc6270 */
[----:B------:R-:W-:Y:S01]  /*20d40*/  VIADD R0, R8, 0x30 ;  /* 0x0000003008007836 */ /* 0x000fe20000000000 */
[----:B------:R-:W-:Y:S01]  /*20d50*/  ISETP.GE.AND P1, PT, R4, R15, PT ;  /* 0x0000000f0400720c */ /* 0x000fe20003f26270 */
[----:B------:R-:W-:Y:S01]  /*20d60*/  VIADD R4, R8, 0x28 ;  /* 0x0000002808047836 */ /* 0x000fe20000000000 */
[----:B------:R-:W-:Y:S01]  /*20d70*/  LEA.HI.X.SX32 R5, R5, R13, 0x1, P3 ;  /* 0x0000000d05057211 */ /* 0x000fe200018f0eff */
[----:B------:R-:W-:Y:S01]  /*20d80*/  VIADD R12, R2, 0x40 ;  /* 0x00000040020c7836 */ /* 0x000fe20000000000 */
[----:B------:R-:W-:Y:S02]  /*20d90*/  LEA R32, P3, R6, UR4, 0x2 ;  /* 0x0000000406207c11 */ /* 0x000fe4000f8610ff */
[----:B------:R-:W-:Y:S01]  /*20da0*/  ISETP.GE.AND P4, PT, R0, R15, PT ;  /* 0x0000000f0000720c */ /* 0x000fe20003f86270 */
[----:B------:R-:W-:Y:S01]  /*20db0*/  VIADD R0, R8, 0x38 ;  /* 0x0000003808007836 */ /* 0x000fe20000000000 */
[----:B------:R-:W-:-:S02]  /*20dc0*/  LEA.HI.X R33, R6, UR5, R5, 0x2, P3 ;  /* 0x0000000506217c11 */ /* 0x000fc400098f1405 */
[-C--:B------:R-:W-:Y:S02]  /*20dd0*/  ISETP.GE.AND P0, PT, R10, R15.reuse, PT ;  /* 0x0000000f0a00720c */ /* 0x080fe40003f06270 */
[-C--:B------:R-:W-:Y:S02]  /*20de0*/  ISETP.GE.AND P5, PT, R4, R15.reuse, PT ;  /* 0x0000000f0400720c */ /* 0x080fe40003fa6270 */
[----:B------:R-:W-:Y:S01]  /*20df0*/  ISETP.GE.AND P3, PT, R8, R15, PT ;  /* 0x0000000f0800720c */ /* 0x000fe20003f66270 */
[----:B------:R1:W4:Y:S04]  /*20e00*/  LDS.128 R4, [R14+0x8000] ;  /* 0x008000000e047984 */ /* 0x0003280000000c00 */
[----:B------:R1:W1:Y:S08]  /*20e10*/  LDS.128 R8, [R14+0x4000] ;  /* 0x004000000e087984 */ /* 0x0002700000000c00 */
[----:B--2---:R-:W-:Y:S05]  /*20e20*/  @P3 BRA `(.L_x_3843) ;  /* 0x0000000000243947 */ /* 0x004fea0003800000 */
[----:B------:R-:W-:Y:S01]  /*20e30*/  ULDC UR4, c[0x0][0x2d0] ;  /* 0x0000b40000047ab9 */ /* 0x000fe20000000800 */
[----:B------:R-:W-:Y:S01]  /*20e40*/  VIADD R13, R12, 0x40 ;  /* 0x000000400c0d7836 */ /* 0x000fe20000000000 */
[----:B------:R-:W-:-:S13]  /*20e50*/  ISETP.GE.AND P3, PT, R2, UR4, PT ;  /* 0x0000000402007c0c */ /* 0x000fda000bf66270 */
[----:B------:R2:W-:Y:S04]  /*20e60*/  @!P3 STG.E.64 desc[UR6][R32.64], R28 ;  /* 0x0000001c2000b986 */ /* 0x0005e8000c101b06 */
[----:B------:R2:W-:Y:S01]  /*20e70*/  @!P3 STG.E.64 desc[UR6][R32.64+0x8], R30 ;  /* 0x0000081e2000b986 */ /* 0x0005e2000c101b06 */
[----:B------:R-:W-:-:S13]  /*20e80*/  ISETP.GE.AND P3, PT, R12, UR4, PT ;  /* 0x000000040c007c0c */ /* 0x000fda000bf66270 */
[----:B-1----:R2:W-:Y:S01]  /*20e90*/  @!P3 STG.E.128 desc[UR6][R32.64+0x100], R8 ;  /* 0x000100082000b986 */ /* 0x0025e2000c101d06 */
[----:B------:R-:W-:-:S13]  /*20ea0*/  ISETP.GE.AND P3, PT, R13, UR4, PT ;  /* 0x000000040d007c0c */ /* 0x000fda000bf66270 */
[----:B----4-:R2:W-:Y:S02]  /*20eb0*/  @!P3 STG.E.128 desc[UR6][R32.64+0x200], R4 ;  /* 0x000200042000b986 */ /* 0x0105e4000c101d06 */
.L_x_3843:
[----:B------:R-:W-:Y:S05]  /*20ec0*/  BSYNC B0 ;  /* 0x0000000000007941 */ /* 0x000fea0003800000 */
.L_x_3842:
[----:B--2---:R2:W2:Y:S01]  /*20ed0*/  LDS.128 R28, [R14+0x800] ;  /* 0x000800000e1c7984 */ /* 0x0044a20000000c00 */
[----:B------:R-:W-:Y:S01]  /*20ee0*/  BSSY B0, `(.L_x_3844) ;  /* 0x000000d000007945 */ /* 0x000fe20003800000 */
[----:B------:R-:W-:Y:S02]  /*20ef0*/  ISETP.GE.AND P3, PT, R0, R15, PT ;  /* 0x0000000f0000720c */ /* 0x000fe40003f66270 */
[----:B-1----:R1:W1:Y:S04]  /*20f00*/  LDS.128 R8, [R14+0x4800] ;  /* 0x004800000e087984 */ /* 0x0022680000000c00 */
[----:B----4-:R4:W1:Y:S01]  /*20f10*/  LDS.128 R4, [R14+0x8800] ;  /* 0x008800000e047984 */ /* 0x0108620000000c00 */
        /* <DEDUP_REMOVED lines=9> */
.L_x_3845:
[----:B------:R-:W-:Y:S05]  /*20fb0*/  BSYNC B0 ;  /* 0x0000000000007941 */ /* 0x000fea0003800000 */
.L_x_3844:
        /* <DEDUP_REMOVED lines=13> */
.L_x_3847:
[----:B------:R-:W-:Y:S05]  /*21090*/  BSYNC B0 ;  /* 0x0000000000007941 */ /* 0x000fea0003800000 */
.L_x_3846:
        /* <DEDUP_REMOVED lines=13> */
.L_x_3849:
[----:B------:R-:W-:Y:S05]  /*21170*/  BSYNC B0 ;  /* 0x0000000000007941 */ /* 0x000fea0003800000 */
.L_x_3848:
        /* <DEDUP_REMOVED lines=13> */
.L_x_3851:
[----:B------:R-:W-:Y:S05]  /*21250*/  BSYNC B0 ;  /* 0x0000000000007941 */ /* 0x000fea0003800000 */
.L_x_3850:
        /* <DEDUP_REMOVED lines=13> */
.L_x_3853:
[----:B------:R-:W-:Y:S05]  /*21330*/  BSYNC B0 ;  /* 0x0000000000007941 */ /* 0x000fea0003800000 */
.L_x_3852:
        /* <DEDUP_REMOVED lines=13> */
.L_x_3855:
[----:B------:R-:W-:Y:S05]  /*21410*/  BSYNC B0 ;  /* 0x0000000000007941 */ /* 0x000fea0003800000 */
.L_x_3854:
[----:B------:R-:W-:Y:S05]  /*21420*/  @P3 EXIT ;  /* 0x000000000000394d */ /* 0x000fea0003800000 */
[----:B------:R-:W-:Y:S02]  /*21430*/  ULDC UR4, c[0x0][0x2d0] ;  /* 0x0000b40000047ab9 */ /* 0x000fe40000000800 */
[C---:B------:R-:W-:Y:S01]  /*21440*/  ISETP.GE.AND P1, PT, R12.reuse, UR4, PT ;  /* 0x000000040c007c0c */ /* 0x040fe2000bf26270 */
[----:B------:R-:W-:Y:S01]  /*21450*/  VIADD R12, R12, 0x40 ;  /* 0x000000400c0c7836 */ /* 0x000fe20000000000 */
[----:B------:R-:W-:-:S04]  /*21460*/  ISETP.GE.AND P2, PT, R2, UR4, PT ;  /* 0x0000000402007c0c */ /* 0x000fc8000bf46270 */
[----:B------:R-:W-:-:S07]  /*21470*/  ISETP.GE.AND P0, PT, R12, UR4, PT ;  /* 0x000000040c007c0c */ /* 0x000fce000bf06270 */
[----:B---3--:R3:W-:Y:S04]  /*21480*/  @!P1 STG.E.128 desc[UR6][R32.64+0xa900], R20 ;  /* 0x00a9001420009986 */ /* 0x0087e8000c101d06 */
[----:B------:R3:W-:Y:S02]  /*21490*/  @!P2 STG.E.128 desc[UR6][R32.64+0xa800], R24 ;  /* 0x00a800182000a986 */ /* 0x0007e4000c101d06 */
[----:B------:R-:W-:Y:S05]  /*214a0*/  @P0 EXIT ;  /* 0x000000000000094d */ /* 0x000fea0003800000 */
[----:B------:R-:W-:Y:S01]  /*214b0*/  STG.E.128 desc[UR6][R32.64+0xaa00], R16 ;  /* 0x00aa001020007986 */ /* 0x000fe2000c101d06 */
[----:B------:R-:W-:Y:S05]  /*214c0*/  EXIT ;  /* 0x000000000000794d */ /* 0x000fea0003800000 */
.L_x_3856:
        /* <DEDUP_REMOVED lines=11> */
.L_x_4180:


//--------------------- .text._ZN5flash24flash_fwd_splitkv_kernelI23Flash_fwd_kernel_traitsILi192ELi64ELi64ELi4ELb0ELb0EN7cutlass6half_tE19Flash_kernel_traitsILi192ELi64ELi64ELi4ES3_EELb1ELb0ELb1ELb0ELb0ELb1ELb1ELb1EEEvNS_16Flash_fwd_paramsE --------------------------
	.section	.text._ZN5flash24flash_fwd_splitkv_kernelI23Flash_fwd_kernel_traitsILi192ELi64ELi64ELi4ELb0ELb0EN7cutlass6half_tE19Flash_kernel_traitsILi192ELi64ELi64ELi4ES3_EELb1ELb0ELb1ELb0ELb0ELb1ELb1ELb1EEEvNS_16Flash_fwd_paramsE,"ax",@progbits
	.align	128
        .global         _ZN5flash24flash_fwd_splitkv_kernelI23Flash_fwd_kernel_traitsILi192ELi64ELi64ELi4ELb0ELb0EN7cutlass6half_tE19Flash_kernel_traitsILi192ELi64ELi64ELi4ES3_EELb1ELb0ELb1ELb0ELb0ELb1ELb1ELb1EEEvNS_16Flash_fwd_paramsE
        .type           _ZN5flash24flash_fwd_splitkv_kernelI23Flash_fwd_kernel_traitsILi192ELi64ELi64ELi4ELb0ELb0EN7cutlass6half_tE19Flash_kernel_traitsILi192ELi64ELi64ELi4ES3_EELb1ELb0ELb1ELb0ELb0ELb1ELb1ELb1EEEvNS_16Flash_fwd_paramsE,@function
        .size           _ZN5flash24flash_fwd_splitkv_kernelI23Flash_fwd_kernel_traitsILi192ELi64ELi64ELi4ELb0ELb0EN7cutlass6half_tE19Flash_kernel_traitsILi192ELi64ELi64ELi4ES3_EELb1ELb0ELb1ELb0ELb0ELb1ELb1ELb1EEEvNS_16Flash_fwd_paramsE,(.L_x_4181 - _ZN5flash24flash_fwd_splitkv_kernelI23Flash_fwd_kernel_traitsILi192ELi64ELi64ELi4ELb0ELb0EN7cutlass6half_tE19Flash_kernel_traitsILi192ELi64ELi64ELi4ES3_EELb1ELb0ELb1ELb0ELb0ELb1ELb1ELb1EEEvNS_16Flash_fwd_paramsE)
        .other          _ZN5flash24flash_fwd_splitkv_kernelI23Flash_fwd_kernel_traitsILi192ELi64ELi64ELi4ELb0ELb0EN7cutlass6half_tE19Flash_kernel_traitsILi192ELi64ELi64ELi4ES3_EELb1ELb0ELb1ELb0ELb0ELb1ELb1ELb1EEEvNS_16Flash_fwd_paramsE,@"STO_CUDA_ENTRY STV_DEFAULT"
_ZN5flash24flash_fwd_splitkv_kernelI23Flash_fwd_kernel_traitsILi192ELi64ELi64ELi4ELb0ELb0EN7cutlass6half_tE19Flash_kernel_traitsILi192ELi64ELi64ELi4ES3_EELb1ELb0ELb1ELb0ELb0ELb1ELb1ELb1EEEvNS_16Flash_fwd_paramsE:
.text._ZN5flash24flash_fwd_splitkv_kernelI23Flash_fwd_kernel_traitsILi192ELi64ELi64ELi4ELb0ELb0EN7cutlass6half_tE19Flash_kernel_traitsILi192ELi64ELi64ELi4ES3_EELb1ELb0ELb1ELb0ELb0ELb1ELb1ELb1EEEvNS_16Flash_fwd_paramsE:
        /* <DEDUP_REMOVED lines=59> */
.L_x_3857:
[----:B------:R-:W1:Y:S02]  /*03b0*/  LDC R14, c[0x0][0x2c8] ;  /* 0x0000b200ff0e7b82 */ /* 0x000e640000000800 */
.L_x_3858:
        /* <DEDUP_REMOVED lines=27> */
[----:B--2---:R-:W-:Y:S01]  /*0570*/  VIADD R22, R22, 0xffffffe ;  /* 0x0ffffffe16167836 */ /* 0x004fe20000000000 */
[----:B------:R-:W2:Y:S02]  /*0580*/  LDC R4, c[0x0][0x398] ;  /* 0x0000e600ff047b82 */ /* 0x000ea40000000800 */
[----:B------:R-:W-:Y:S01]  /*0590*/  ISETP.GE.AND P0, PT, R20, RZ, PT ;  /* 0x000000ff1400720c */ /* 0x000fe20003f06270 */
[----:B------:R-:W3:Y:S02]  /*05a0*/  F2I.FTZ.U32.TRUNC.NTZ R23, R22 ;  /* 0x0000001600177305 */ /* 0x000ee4000021f000 */
[----:B---3--:R-:W-:Y:S02]  /*05b0*/  IMAD.MOV R2, RZ, RZ, -R23 ;  /* 0x000000ffff027224 */ /* 0x008fe400078e0a17 */
[----:B------:R-:W-:-:S02]  /*05c0*/  IMAD.MOV.U32 R22, RZ, RZ, RZ ;  /* 0x000000ffff167224 */ /* 0x000fc400078e00ff */
[----:B------:R-:W-:-:S04]  /*05d0*/  IMAD R3, R2, R11, RZ ;  /* 0x0000000b02037224 */ /* 0x000fc800078e02ff */
[----:B------:R-:W-:-:S06]  /*05e0*/  IMAD.HI.U32 R3, R23, R3, R22 ;  /* 0x0000000317037227 */ /* 0x000fcc00078e0016 */
[----:B------:R-:W-:Y:S02]  /*05f0*/  IMAD.HI.U32 R8, R3, R18, RZ ;  /* 0x0000001203087227 */ /* 0x000fe400078e00ff */
[----:B------:R-:W3:Y:S02]  /*0600*/  @!P3 LDC.64 R2, c[0x0][0x318] ;  /* 0x0000c600ff02bb82 */ /* 0x000ee40000000a00 */
[----:B------:R-:W-:-:S05]  /*0610*/  IMAD R18, R8, R13, R18 ;  /* 0x0000000d08127224 */ /* 0x000fca00078e0212 */
[----:B------:R-:W-:-:S13]  /*0620*/  ISETP.GT.U32.AND P1, PT, R11, R18, PT ;  /* 0x000000120b00720c */ /* 0x000fda0003f24070 */
[----:B------:R-:W-:Y:S02]  /*0630*/  @!P1 IMAD.IADD R18, R18, 0x1, -R11 ;  /* 0x0000000112129824 */ /* 0x000fe400078e0a0b */
[----:B------:R-:W-:Y:S01]  /*0640*/  @!P1 VIADD R8, R8, 0x1 ;  /* 0x0000000108089836 */ /* 0x000fe20000000000 */
[----:B------:R-:W-:Y:S02]  /*0650*/  ISETP.NE.AND P1, PT, R7, RZ, PT ;  /* 0x000000ff0700720c */ /* 0x000fe40003f25270 */
[----:B---3--:R-:W-:Y:S02]  /*0660*/  @!P3 ISETP.NE.U32.AND P2, PT, R2, RZ, PT ;  /* 0x000000ff0200b20c */ /* 0x008fe40003f45070 */
[----:B------:R-:W-:Y:S02]  /*0670*/  ISETP.GE.U32.AND P4, PT, R18, R11, PT ;  /* 0x0000000b1200720c */ /* 0x000fe40003f86070 */
[----:B------:R-:W-:Y:S02]  /*0680*/  @!P3 ISETP.NE.AND.EX P2, PT, R3, RZ, PT, P2 ;  /* 0x000000ff0300b20c */ /* 0x000fe40003f45320 */
[----:B------:R-:W-:-:S02]  /*0690*/  IADD3 R3, -R209, 0x7f, R62 ;  /* 0x0000007fd1037810 */ /* 0x000fc40007ffe13e */
[----:B----4-:R-:W-:-:S05]  /*06a0*/  @!P3 SEL R6, R6, RZ, P2 ;  /* 0x000000ff0606b207 */ /* 0x010fca0001000000 */
        /* <DEDUP_REMOVED lines=61> */
.L_x_3861:
[----:B------:R-:W-:Y:S05]  /*0a80*/  BSYNC B0 ;  /* 0x0000000000007941 */ /* 0x000fea0003800000 */
.L_x_3860:
        /* <DEDUP_REMOVED lines=11> */
.L_x_3863:
[----:B------:R-:W-:Y:S05]  /*0b40*/  BSYNC B0 ;  /* 0x0000000000007941 */ /* 0x000fea0003800000 */
.L_x_3862:
        /* <DEDUP_REMOVED lines=10> */
.L_x_3865:
[----:B------:R-:W-:Y:S05]  /*0bf0*/  BSYNC B0 ;  /* 0x0000000000007941 */ /* 0x000fea0003800000 */
.L_x_3864:
        /* <DEDUP_REMOVED lines=10> */
.L_x_3867:
[----:B------:R-:W-:Y:S05]  /*0ca0*/  BSYNC B0 ;  /* 0x0000000000007941 */ /* 0x000fea0003800000 */
.L_x_3866:
        /* <DEDUP_REMOVED lines=11> */
.L_x_3869:
[----:B------:R-:W-:Y:S05]  /*0d60*/  BSYNC B0 ;  /* 0x0000000000007941 */ /* 0x000fea0003800000 */
.L_x_3868:
        /* <DEDUP_REMOVED lines=9> */
.L_x_3871:
[----:B------:R-:W-:Y:S05]  /*0e00*/  BSYNC B0 ;  /* 0x0000000000007941 */ /* 0x000fea0003800000 */
.L_x_3870:
        /* <DEDUP_REMOVED lines=9> */
.L_x_3873:
[----:B------:R-:W-:Y:S05]  /*0ea0*/  BSYNC B0 ;  /* 0x0000000000007941 */ /* 0x000fea0003800000 */
.L_x_3872:
        /* <DEDUP_REMOVED lines=9> */
.L_x_3875:
[----:B------:R-:W-:Y:S05]  /*0f40*/  BSYNC B0 ;  /* 0x0000000000007941 */ /* 0x000fea0003800000 */
.L_x_3874:
        /* <DEDUP_REMOVED lines=29> */
.L_x_3859:
        /* <DEDUP_REMOVED lines=24> */
.L_x_3876:
        /* <DEDUP_REMOVED lines=45> */
[----:B-----5:R-:W-:-:S04]  /*1570*/  IMAD.HI.U32 R8, R3, R2, RZ ;  /* 0x0000000203087227 */ /* 0x020fc800078e00ff */
        /* <DEDUP_REMOVED lines=35> */
.L_x_3877:
[----:B------:R-:W1:Y:S01]  /*17b0*/  LDC R11, c[0x0][0x278] ;  /* 0x00009e00ff0b7b82 */ /* 0x000e620000000800 */
[----:B------:R-:W-:Y:S02]  /*17c0*/  IABS R4, R156 ;  /* 0x0000009c00047213 */ /* 0x000fe40000000000 */
        /* <DEDUP_REMOVED lines=21> */
[----:B------:R-:W-:Y:S01]  /*1920*/  ISETP.GT.U32.AND P0, PT, R3, R2, PT ;  /* 0x000000020300720c */ /* 0x000fe20003f04070 */
[----:B------:R-:W-:Y:S01]  /*1930*/  @P4 IMAD.IADD R5, R15, 0x1, R5 ;  /* 0x000000010f054824 */ /* 0x000fe200078e0205 */
        /* <DEDUP_REMOVED lines=21> */
.L_x_3879:
[----:B------:R-:W-:Y:S01]  /*1a90*/  MOV R15, R5 ;  /* 0x00000005000f7202 */ /* 0x000fe20000000f00 */
[----:B------:R-:W-:Y:S01]  /*1aa0*/  IMAD R4, R17, R166, RZ ;  /* 0x000000a611047224 */ /* 0x000fe200078e02ff */
[----:B------:R-:W-:Y:S02]  /*1ab0*/  @!P0 LOP3.LUT R0, RZ, R11, RZ, 0x33, !PT ;  /* 0x0000000bff008212 */ /* 0x000fe400078e33ff */
[----:B------:R-:W-:Y:S01]  /*1ac0*/  @P4 IADD3 R11, R9, R12, RZ ;  /* 0x0000000c090b4210 */ /* 0x000fe20007ffe0ff */
[-C--:B------:R-:W-:Y:S01]  /*1ad0*/  IMAD.WIDE.U32 R14, R166, R48.reuse, R14 ;  /* 0x00000030a60e7225 */ /* 0x080fe200078e000e */
[----:B------:R-:W-:Y:S02]  /*1ae0*/  SHF.R.S32.HI R5, RZ, 0x1f, R0 ;  /* 0x0000001fff057819 */ /* 0x000fe40000011400 */
[-C--:B------:R-:W-:Y:S01]  /*1af0*/  MOV R19, R48.reuse ;  /* 0x0000003000137202 */ /* 0x080fe20000000f00 */
[----:B------:R-:W-:Y:S02]  /*1b00*/  IMAD R4, R167, R48, R4 ;  /* 0x00000030a7047224 */ /* 0x000fe400078e0204 */
[----:B------:R-:W-:-:S03]  /*1b10*/  @P4 IMAD.WIDE.U32 R12, R11, R6, RZ ;  /* 0x000000060b0c4225 */ /* 0x000fc600078e00ff */
[----:B------:R-:W-:Y:S01]  /*1b20*/  IADD3 R15, R15, R4, RZ ;  /* 0x000000040f0f7210 */ /* 0x000fe20007ffe0ff */
[----:B--2---:R-:W-:Y:S01]  /*1b30*/  IMAD R4, R5, R2, RZ ;  /* 0x0000000205047224 */ /* 0x004fe200078e02ff */
[----:B------:R-:W-:Y:S01]  /*1b40*/  @P4 MOV R6, R12 ;  /* 0x0000000c00064202 */ /* 0x000fe20000000f00 */
[----:B------:R-:W-:Y:S02]  /*1b50*/  @P4 IMAD R11, R11, R7, R13 ;  /* 0x000000070b0b4224 */ /* 0x000fe400078e020d */
[----:B------:R-:W-:-:S04]  /*1b60*/  IMAD.WIDE.U32 R14, R0, R2, R14 ;  /* 0x00000002000e7225 */ /* 0x000fc800078e000e */
[----:B------:R-:W-:Y:S01]  /*1b70*/  IMAD R3, R0, R3, R4 ;  /* 0x0000000300037224 */ /* 0x000fe200078e0204 */
[----:B------:R-:W-:-:S04]  /*1b80*/  MOV R4, R14 ;  /* 0x0000000e00047202 */ /* 0x000fc80000000f00 */
        /* <DEDUP_REMOVED lines=14> */
.L_x_3878:
        /* <DEDUP_REMOVED lines=21> */
[C---:B------:R-:W-:Y:S01]  /*1dc0*/  IMAD.SHL.U32 R14, R63.reuse, 0x8, RZ ;  /* 0x000000083f0e7824 */ /* 0x040fe200078e00ff */
[----:B-----5:R-:W4:Y:S01]  /*1dd0*/  @!P0 LDC.64 R8, c[0x0][0x228] ;  /* 0x00008a00ff088b82 */ /* 0x020f220000000a00 */
        /* <DEDUP_REMOVED lines=18> */
[----:B------:R-:W-:Y:S01]  /*1f00*/  LEA.HI R6, R21, R12, RZ, 0x3 ;  /* 0x0000000c15067211 */ /* 0x000fe200078f18ff */
        /* <DEDUP_REMOVED lines=13> */
[----:B------:R-:W-:-:S02]  /*1fe0*/  LOP3.LUT P4, RZ, R12, 0x4, RZ, 0xc0, !PT ;  /* 0x000000040cff7812 */ /* 0x000fc4000788c0ff */
[----:B------:R-:W-:Y:S01]  /*1ff0*/  LOP3.LUT R148, R148, 0x2, R21, 0xe2, !PT ;  /* 0x0000000294947812 */ /* 0x000fe200078ee215 */
[----:B------:R-:W-:Y:S01]  /*2000*/  @P0 IMAD R21, R10, R3, R23 ;  /* 0x000000030a150224 */ /* 0x000fe200078e0217 */
[----:B------:R-:W-:Y:S01]  /*2010*/  LOP3.LUT P2, RZ, R12, 0x2, RZ, 0xc0, !PT ;  /* 0x000000020cff7812 */ /* 0x000fe2000784c0ff */
[----:B------:R-:W-:Y:S01]  /*2020*/  @P0 IMAD.MOV.U32 R16, RZ, RZ, R22 ;  /* 0x000000ffff100224 */ /* 0x000fe200078e0016 */
[----:B---3--:R-:W-:Y:S01]  /*2030*/  LEA.HI R147, R147, R147, RZ, 0x1 ;  /* 0x0000009393937211 */ /* 0x008fe200078f08ff */
[C---:B------:R-:W-:Y:S01]  /*2040*/  @!P0 IMAD.WIDE.U32 R22, R211.reuse, R8, RZ ;  /* 0x00000008d3168225 */ /* 0x040fe200078e00ff */
[----:B------:R-:W-:Y:S02]  /*2050*/  SHF.R.S32.HI R157, RZ, 0x1f, R156 ;  /* 0x0000001fff9d7819 */ /* 0x000fe4000001149c */
[----:B------:R-:W-:Y:S01]  /*2060*/  SHF.R.S32.HI R145, RZ, 0x1, R147 ;  /* 0x00000001ff917819 */ /* 0x000fe20000011493 */
[----:B------:R-:W-:Y:S01]  /*2070*/  @!P0 IMAD R9, R211, R9, R18 ;  /* 0x00000009d3098224 */ /* 0x000fe200078e0212 */
[----:B------:R-:W-:Y:S01]  /*2080*/  LEA.HI R149, R149, R124, RZ, 0x5 ;  /* 0x0000007c95957211 */ /* 0x000fe200078f28ff */
[----:B------:R-:W-:Y:S01]  /*2090*/  @!P0 IMAD.MOV.U32 R16, RZ, RZ, R22 ;  /* 0x000000ffff108224 */ /* 0x000fe200078e0016 */
[----:B------:R-:W-:Y:S01]  /*20a0*/  SHF.L.U64.HI R207, R166, 0x4, R167 ;  /* 0x00000004a6cf7819 */ /* 0x000fe200000102a7 */
[----:B------:R-:W-:Y:S01]  /*20b0*/  @!P0 IMAD.IADD R21, R23, 0x1, R9 ;  /* 0x0000000117158824 */ /* 0x000fe200078e0209 */
[----:B------:R-:W-:Y:S01]  /*20c0*/  SHF.R.S32.HI R60, RZ, 0x5, R149 ;  /* 0x00000005ff3c7819 */ /* 0x000fe20000011495 */
[----:B------:R-:W-:Y:S01]  /*20d0*/  IMAD.SHL.U32 R8, R12, 0x40, RZ ;  /* 0x000000400c087824 */ /* 0x000fe200078e00ff */
[----:B------:R-:W-:Y:S01]  /*20e0*/  IADD3 R20, P0, R14, R16, RZ ;  /* 0x000000100e147210 */ /* 0x000fe20007f1e0ff */
[----:B------:R-:W-:Y:S01]  /*20f0*/  IMAD.WIDE R24, R25, 0x40, R154 ;  /* 0x0000004019187825 */ /* 0x000fe200078e029a */
[----:B------:R-:W-:-:S02]  /*2100*/  LOP3.LUT R149, R149, 0xffffffe0, RZ, 0xc0, !PT ;  /* 0xffffffe095957812 */ /* 0x000fc400078ec0ff */
[----:B------:R-:W-:Y:S01]  /*2110*/  LOP3.LUT R8, R8, 0x1c0, RZ, 0xc0, !PT ;  /* 0x000001c008087812 */ /* 0x000fe200078ec0ff */
[----:B------:R-:W-:Y:S01]  /*2120*/  IMAD.X R21, R15, 0x1, R21, P0 ;  /* 0x000000010f157824 */ /* 0x000fe200000e0615 */
[----:B------:R-:W-:Y:S01]  /*2130*/  IADD3 R19, P0, R154, R19, RZ ;  /* 0x000000139a137210 */ /* 0x000fe20007f1e0ff */
[----:B------:R-:W-:Y:S01]  /*2140*/  IMAD.SHL.U32 R27, R64, 0x8, RZ ;  /* 0x00000008401b7824 */ /* 0x000fe200078e00ff */
[----:B------:R-:W-:Y:S01]  /*2150*/  SHF.R.U32.HI R9, RZ, 0x3, R8 ;  /* 0x00000003ff097819 */ /* 0x000fe20000011608 */
[----:B------:R-:W-:Y:S01]  /*2160*/  IMAD.WIDE.U32 R158, R24, R2, R20 ;  /* 0x00000002189e7225 */ /* 0x000fe200078e0014 */
[----:B------:R-:W-:Y:S02]  /*2170*/  SHF.L.U64.HI R205, R164, 0x4, R165 ;  /* 0x00000004a4cd7819 */ /* 0x000fe400000102a5 */
[----:B------:R-:W-:Y:S01]  /*2180*/  LOP3.LUT R12, R8, 0x8, R27, 0xf8, !PT ;  /* 0x00000008080c7812 */ /* 0x000fe200078ef81b */
[----:B------:R-:W-:Y:S01]  /*2190*/  IMAD.X R17, R155, 0x1, R17, P0 ;  /* 0x000000019b117824 */ /* 0x000fe200000e0611 */
[----:B------:R-:W-:Y:S01]  /*21a0*/  IADD3 R152, P0, R14, R4, RZ ;  /* 0x000000040e987210 */ /* 0x000fe20007f1e0ff */
[----:B------:R-:W-:Y:S01]  /*21b0*/  IMAD R8, R25, R2, RZ ;  /* 0x0000000219087224 */ /* 0x000fe200078e02ff */
[----:B------:R-:W-:Y:S01]  /*21c0*/  LOP3.LUT R9, R12, R9, RZ, 0x3c, !PT ;  /* 0x000000090c097212 */ /* 0x000fe200078e3cff */
[----:B------:R-:W-:Y:S01]  /*21d0*/  IMAD R2, R17, R164, RZ ;  /* 0x000000a411027224 */ /* 0x000fe200078e02ff */
[----:B------:R-:W-:Y:S01]  /*21e0*/  SEL R46, R46, 0xfffffff0, !P2 ;  /* 0xfffffff02e2e7807 */ /* 0x000fe20005000000 */
[----:B------:R-:W-:Y:S01]  /*21f0*/  IMAD R8, R24, R3, R8 ;  /* 0x0000000318087224 */ /* 0x000fe200078e0208 */
[----:B------:R-:W-:Y:S01]  /*2200*/  SEL R45, R45, 0xffffffe0, !P4 ;  /* 0xffffffe02d2d7807 */ /* 0x000fe20006000000 */
[----:B------:R-:W-:-:S02]  /*2210*/  IMAD.SHL.U32 R6, R6, 0x40, RZ ;  /* 0x0000004006067824 */ /* 0x000fc400078e00ff */
[----:B------:R-:W-:Y:S01]  /*2220*/  IMAD R3, R19, R165, R2 ;  /* 0x000000a513037224 */ /* 0x000fe200078e0202 */
[----:B------:R-:W-:Y:S01]  /*2230*/  SHF.R.S32.HI R2, RZ, 0x1f, R65 ;  /* 0x0000001fff027819 */ /* 0x000fe20000011441 */
[----:B------:R-:W-:Y:S01]  /*2240*/  IMAD.X R153, R15, 0x1, R13, P0 ;  /* 0x000000010f997824 */ /* 0x000fe200000e060d */
[----:B------:R-:W-:Y:S01]  /*2250*/  LOP3.LUT R47, R9, 0xfffffe00, R6, 0xf8, !PT ;  /* 0xfffffe00092f7812 */ /* 0x000fe200078ef806 */
[----:B------:R-:W-:Y:S01]  /*2260*/  VIADD R10, R14, 0x80 ;  /* 0x000000800e0a7836 */ /* 0x000fe20000000000 */
[----:B------:R-:W-:Y:S01]  /*2270*/  LEA.HI R9, R2, R65, RZ, 0x6 ;  /* 0x0000004102097211 */ /* 0x000fe200078f30ff */
[----:B------:R-:W-:Y:S02]  /*2280*/  IMAD R144, R154, R145, R143 ;  /* 0x000000919a907224 */ /* 0x000fe400078e028f */
[----:B------:R-:W-:Y:S01]  /*2290*/  IMAD.MOV.U32 R136, RZ, RZ, R26 ;  /* 0x000000ffff887224 */ /* 0x000fe200078e001a */
[----:B------:R-:W-:Y:S01]  /*22a0*/  SHF.R.S32.HI R9, RZ, 0x6, R9 ;  /* 0x00000006ff097819 */ /* 0x000fe20000011409 */
[----:B------:R-:W-:Y:S01]  /*22b0*/  IMAD.IADD R159, R159, 0x1, R8 ;  /* 0x000000019f9f7824 */ /* 0x000fe200078e0208 */
[----:B------:R-:W-:Y:S01]  /*22c0*/  ISETP.GE.AND P1, PT, R10, UR5, PT ;  /* 0x000000050a007c0c */ /* 0x000fe2000bf26270 */
[----:B------:R-:W-:Y:S01]  /*22d0*/  IMAD R161, R157, UR10, RZ ;  /* 0x0000000a9da17c24 */ /* 0x000fe2000f8e02ff */
[----:B------:R-:W-:Y:S01]  /*22e0*/  VIMNMX R66, R204, R9, !PT ;  /* 0x00000009cc427248 */ /* 0x000fe20007fe0100 */
[----:B------:R-:W-:Y:S01]  /*22f0*/  IMAD R151, R155, R166, RZ ;  /* 0x000000a69b977224 */ /* 0x000fe200078e02ff */
[----:B------:R-:W-:Y:S01]  /*2300*/  SEL R23, RZ, 0x4, P1 ;  /* 0x00000004ff177807 */ /* 0x000fe20000800000 */
[----:B------:R-:W-:Y:S01]  /*2310*/  IMAD.IADD R143, R143, 0x1, R144 ;  /* 0x000000018f8f7824 */ /* 0x000fe200078e0290 */
[----:B------:R-:W-:Y:S01]  /*2320*/  ISETP.GT.AND P0, PT, R135, R66, PT ;  /* 0x000000428700720c */ /* 0x000fe20003f04270 */
[----:B------:R-:W-:Y:S01]  /*2330*/  IMAD.WIDE.U32 R136, R19, R164, R136 ;  /* 0x000000a413887225 */ /* 0x000fe200078e0088 */
[----:B------:R-:W-:-:S02]  /*2340*/  LOP3.LUT R148, R148, R23, RZ, 0xfc, !PT ;  /* 0x0000001794947212 */ /* 0x000fc400078efcff */
[----:B------:R-:W-:Y:S01]  /*2350*/  SHF.R.S32.HI R122, RZ, 0x1f, R144 ;  /* 0x0000001fff7a7819 */ /* 0x000fe20000011490 */
[C---:B------:R-:W-:Y:S01]  /*2360*/  IMAD R161, R156.reuse, UR11, R161 ;  /* 0x0000000b9ca17c24 */ /* 0x040fe2000f8e02a1 */
[----:B------:R-:W-:Y:S01]  /*2370*/  SHF.R.S32.HI R121, RZ, 0x1f, R143 ;  /* 0x0000001fff797819 */ /* 0x000fe2000001148f */
[----:B------:R-:W-:-:S04]  /*2380*/  IMAD.WIDE.U32 R158, R156, UR10, R158 ;  /* 0x0000000a9c9e7c25 */ /* 0x000fc8000f8e009e */
[C---:B------:R-:W-:Y:S02]  /*2390*/  IMAD R151, R154.reuse, R167, R151 ;  /* 0x000000a79a977224 */ /* 0x040fe400078e0297 */
        /* <DEDUP_REMOVED lines=38> */
[----:B------:R-:W-:Y:S01]  /*2600*/  LOP3.LUT R140, R138, 0x2, RZ, 0xc0, !PT ;  /* 0x000000028a8c7812 */ /* 0x000fe200078ec0ff */
[----:B------:R-:W-:Y:S01]  /*2610*/  USHF.L.U64.HI UR21, UR22, 0x1, UR21 ;  /* 0x0000000116157899 */ /* 0x000fe20008010215 */
[----:B------:R-:W-:Y:S01]  /*2620*/  IADD3 R133, R154, 0x30, RZ ;  /* 0x000000309a857810 */ /* 0x000fe20007ffe0ff */
[C---:B------:R-:W-:Y:S01]  /*2630*/  IMAD R9, R6.reuse, UR11, R9 ;  /* 0x0000000b06097c24 */ /* 0x040fe2000f8e0209 */
[----:B------:R-:W-:Y:S01]  /*2640*/  MOV R8, R16 ;  /* 0x0000001000087202 */ /* 0x000fe20000000f00 */
[----:B------:R-:W-:Y:S01]  /*2650*/  IMAD.WIDE.U32 R12, R6, UR10, R12 ;  /* 0x0000000a060c7c25 */ /* 0x000fe2000f8e000c */
        /* <DEDUP_REMOVED lines=60> */
[C---:B------:R-:W-:Y:S01]  /*2a20*/  IADD3 R85, P0, R208.reuse, 0x80, RZ ;  /* 0x00000080d0557810 */ /* 0x040fe20007f1e0ff */
[----:B------:R-:W-:Y:S01]  /*2a30*/  IMAD R5, R165, 0x60, RZ ;  /* 0x00000060a5057824 */ /* 0x000fe200078e02ff */
[----:B------:R-:W-:Y:S01]  /*2a40*/  IADD3 R77, P1, R208, 0x40, RZ ;  /* 0x00000040d04d7810 */ /* 0x000fe20007f3e0ff */
[C---:B------:R-:W-:Y:S01]  /*2a50*/  IMAD.SHL.U32 R132, R145.reuse, 0x20, RZ ;  /* 0x0000002091847824 */ /* 0x040fe200078e00ff */
[----:B------:R-:W-:Y:S01]  /*2a60*/  IADD3 R108, P4, R110, UR12, RZ ;  /* 0x0000000c6e6c7c10 */ /* 0x000fe2000ff9e0ff */
        /* <DEDUP_REMOVED lines=10> */
[C---:B------:R-:W-:Y:S01]  /*2b10*/  IMAD.X R78, R207.reuse, 0x1, R76, P1 ;  /* 0x00000001cf4e7824 */ /* 0x040fe200008e064c */
[----:B------:R-:W-:Y:S01]  /*2b20*/  IADD3 R95, P0, R208, R87, RZ ;  /* 0x00000057d05f7210 */ /* 0x000fe20007f1e0ff */
[----:B------:R-:W-:Y:S01]  /*2b30*/  IMAD.WIDE.U32 R164, R164, 0x60, RZ ;  /* 0x00000060a4a47825 */ /* 0x000fe200078e00ff */
[----:B------:R-:W-:Y:S01]  /*2b40*/  IADD3 R81, P2, R68, 0x80, RZ ;  /* 0x0000008044517810 */ /* 0x000fe20007f5e0ff */
[----:B------:R-:W-:Y:S01]  /*2b50*/  UIADD3 UR28, UR19, UR14, URZ ;  /* 0x0000000e131c7290 */ /* 0x000fe2000fffe03f */
[----:B------:R-:W-:Y:S01]  /*2b60*/  IADD3 R91, P1, R208, R79, RZ ;  /* 0x0000004fd05b7210 */ /* 0x000fe20007f3e0ff */
[C---:B------:R-:W-:Y:S01]  /*2b70*/  IMAD.X R94, R207.reuse, 0x1, R86, P0 ;  /* 0x00000001cf5e7824 */ /* 0x040fe200000e0656 */
        /* <DEDUP_REMOVED lines=33> */
.L_x_3973:
        /* <DEDUP_REMOVED lines=21> */
.L_x_3882:
[----:B------:R-:W-:Y:S05]  /*2ee0*/  BSYNC B0 ;  /* 0x0000000000007941 */ /* 0x000fea0003800000 */
.L_x_3881:
        /* <DEDUP_REMOVED lines=15> */
.L_x_3884:
[----:B------:R-:W-:Y:S05]  /*2fe0*/  BSYNC B0 ;  /* 0x0000000000007941 */ /* 0x000fea0003800000 */
.L_x_3883:
        /* <DEDUP_REMOVED lines=18> */
.L_x_3886:
[----:B------:R-:W-:Y:S05]  /*3110*/  BSYNC B0 ;  /* 0x0000000000007941 */ /* 0x000fea0003800000 */
.L_x_3885:
        /* <DEDUP_REMOVED lines=17> */
.L_x_3888:
[----:B------:R-:W-:Y:S05]  /*3230*/  BSYNC B0 ;  /* 0x0000000000007941 */ /* 0x000fea0003800000 */
.L_x_3887:
        /* <DEDUP_REMOVED lines=64> */
.L_x_3894:
[----:B------:R-:W-:Y:S05]  /*3640*/  BSYNC B0 ;  /* 0x0000000000007941 */ /* 0x000fea0003800000 */
.L_x_3893:
        /* <DEDUP_REMOVED lines=52> */
.L_x_3896:
[----:B------:R-:W-:Y:S05]  /*3990*/  BSYNC B0 ;  /* 0x0000000000007941 */ /* 0x000fea0003800000 */
.L_x_3895:
        /* <DEDUP_REMOVED lines=51> */
.L_x_3892:
[----:B------:R-:W-:Y:S05]  /*3cd0*/  BSYNC B1 ;  /* 0x0000000000017941 */ /* 0x000fea0003800000 */
.L_x_3891:
        /* <DEDUP_REMOVED lines=70> */
.L_x_3900:
[----:B------:R-:W-:Y:S05]  /*4140*/  BSYNC B0 ;  /* 0x0000000000007941 */ /* 0x000fea0003800000 */
.L_x_3899:
        /* <DEDUP_REMOVED lines=55> */
.L_x_3902:
[----:B------:R-:W-:Y:S05]  /*44c0*/  BSYNC B0 ;  /* 0x0000000000007941 */ /* 0x000fea0003800000 */
.L_x_3901:
        /* <DEDUP_REMOVED lines=54> */
.L_x_3898:
[----:B------:R-:W-:Y:S05]  /*4830*/  BSYNC B1 ;  /* 0x0000000000017941 */ /* 0x000fea0003800000 */
.L_x_3897:
        /* <DEDUP_REMOVED lines=70> */
.L_x_3906:
[----:B------:R-:W-:Y:S05]  /*4ca0*/  BSYNC B0 ;  /* 0x0000000000007941 */ /* 0x000fea0003800000 */
.L_x_3905:
        /* <DEDUP_REMOVED lines=55> */
.L_x_3908:
[----:B------:R-:W-:Y:S05]  /*5020*/  BSYNC B0 ;  /* 0x0000000000007941 */ /* 0x000fea0003800000 */
.L_x_3907:
        /* <DEDUP_REMOVED lines=54> */
.L_x_3904:
[----:B------:R-:W-:Y:S05]  /*5390*/  BSYNC B1 ;  /* 0x0000000000017941 */ /* 0x000fea0003800000 */
.L_x_3903:
        /* <DEDUP_REMOVED lines=75> */
.L_x_3912:
[----:B------:R-:W-:Y:S05]  /*5850*/  BSYNC B0 ;  /* 0x0000000000007941 */ /* 0x000fea0003800000 */
.L_x_3911:
        /* <DEDUP_REMOVED lines=55> */
.L_x_3914:
[----:B------:R-:W-:Y:S05]  /*5bd0*/  BSYNC B0 ;  /* 0x0000000000007941 */ /* 0x000fea0003800000 */
.L_x_3913:
        /* <DEDUP_REMOVED lines=54> */
.L_x_3910:
[----:B------:R-:W-:Y:S05]  /*5f40*/  BSYNC B1 ;  /* 0x0000000000017941 */ /* 0x000fea0003800000 */
.L_x_3909:
        /* <DEDUP_REMOVED lines=8> */
.L_x_3890:
        /* <DEDUP_REMOVED lines=96> */
.L_x_3921:
[----:B------:R-:W-:Y:S05]  /*65d0*/  BSYNC B0 ;  /* 0x0000000000007941 */ /* 0x000fea0003800000 */
.L_x_3920:
[----:B-----5:R4:W-:Y:S02]  /*65e0*/  STG.E.128 desc[UR6][R100.64], R52 ;  /* 0x0000003464007986 */ /* 0x0209e4000c101d06 */
.L_x_3919:
[----:B------:R-:W-:Y:S05]  /*65f0*/  BSYNC B1 ;  /* 0x0000000000017941 */ /* 0x000fea0003800000 */
.L_x_3918:
        /* <DEDUP_REMOVED lines=95> */
.L_x_3925:
[----:B------:R-:W-:Y:S05]  /*6bf0*/  BSYNC B0 ;  /* 0x0000000000007941 */ /* 0x000fea0003800000 */
.L_x_3924:
[----:B-----5:R1:W-:Y:S02]  /*6c00*/  STG.E.128 desc[UR6][R100.64+0x80], R52 ;  /* 0x0000803464007986 */ /* 0x0203e4000c101d06 */
.L_x_3923:
[----:B------:R-:W-:Y:S05]  /*6c10*/  BSYNC B1 ;  /* 0x0000000000017941 */ /* 0x000fea0003800000 */
.L_x_3922:
        /* <DEDUP_REMOVED lines=94> */
.L_x_3927:
[----:B------:R-:W-:Y:S05]  /*7200*/  BSYNC B0 ;  /* 0x0000000000007941 */ /* 0x000fea0003800000 */
.L_x_3926:
[----:B-----5:R4:W-:Y:S02]  /*7210*/  STG.E.128 desc[UR6][R100.64+0x100], R52 ;  /* 0x0001003464007986 */ /* 0x0209e4000c101d06 */
.L_x_3917:
[----:B------:R-:W-:Y:S05]  /*7220*/  BSYNC B2 ;  /* 0x0000000000027941 */ /* 0x000fea0003800000 */
.L_x_3916:
        /* <DEDUP_REMOVED lines=104> */
.L_x_3933:
[----:B------:R-:W-:Y:S05]  /*78b0*/  BSYNC B0 ;  /* 0x0000000000007941 */ /* 0x000fea0003800000 */
.L_x_3932:
[----:B-----5:R4:W-:Y:S02]  /*78c0*/  STG.E.128 desc[UR6][R176.64], R56 ;  /* 0x00000038b0007986 */ /* 0x0209e4000c101d06 */
.L_x_3931:
[----:B------:R-:W-:Y:S05]  /*78d0*/  BSYNC B1 ;  /* 0x0000000000017941 */ /* 0x000fea0003800000 */
.L_x_3930:
        /* <DEDUP_REMOVED lines=98> */
.L_x_3937:
[----:B------:R-:W-:Y:S05]  /*7f00*/  BSYNC B0 ;  /* 0x0000000000007941 */ /* 0x000fea0003800000 */
.L_x_3936:
[----:B-----5:R4:W-:Y:S02]  /*7f10*/  STG.E.128 desc[UR6][R176.64], R56 ;  /* 0x00000038b0007986 */ /* 0x0209e4000c101d06 */
.L_x_3935:
[----:B------:R-:W-:Y:S05]  /*7f20*/  BSYNC B1 ;  /* 0x0000000000017941 */ /* 0x000fea0003800000 */
.L_x_3934:
        /* <DEDUP_REMOVED lines=97> */
.L_x_3939:
[----:B------:R-:W-:Y:S05]  /*8540*/  BSYNC B0 ;  /* 0x0000000000007941 */ /* 0x000fea0003800000 */
.L_x_3938:
[----:B-----5:R1:W-:Y:S02]  /*8550*/  STG.E.128 desc[UR6][R176.64], R56 ;  /* 0x00000038b0007986 */ /* 0x0203e4000c101d06 */
.L_x_3929:
[----:B------:R-:W-:Y:S05]  /*8560*/  BSYNC B2 ;  /* 0x0000000000027941 */ /* 0x000fea0003800000 */
.L_x_3928:
        /* <DEDUP_REMOVED lines=104> */
.L_x_3945:
[----:B------:R-:W-:Y:S05]  /*8bf0*/  BSYNC B0 ;  /* 0x0000000000007941 */ /* 0x000fea0003800000 */
.L_x_3944:
[----:B-----5:R4:W-:Y:S02]  /*8c00*/  STG.E.128 desc[UR6][R176.64], R56 ;  /* 0x00000038b0007986 */ /* 0x0209e4000c101d06 */
.L_x_3943:
[----:B------:R-:W-:Y:S05]  /*8c10*/  BSYNC B1 ;  /* 0x0000000000017941 */ /* 0x000fea0003800000 */
.L_x_3942:
        /* <DEDUP_REMOVED lines=98> */
.L_x_3949:
[----:B------:R-:W-:Y:S05]  /*9240*/  BSYNC B0 ;  /* 0x0000000000007941 */ /* 0x000fea0003800000 */
.L_x_3948:
[----:B-----5:R4:W-:Y:S02]  /*9250*/  STG.E.128 desc[UR6][R176.64], R56 ;  /* 0x00000038b0007986 */ /* 0x0209e4000c101d06 */
.L_x_3947:
[----:B------:R-:W-:Y:S05]  /*9260*/  BSYNC B1 ;  /* 0x0000000000017941 */ /* 0x000fea0003800000 */
.L_x_3946:
        /* <DEDUP_REMOVED lines=97> */
.L_x_3951:
[----:B------:R-:W-:Y:S05]  /*9880*/  BSYNC B0 ;  /* 0x0000000000007941 */ /* 0x000fea0003800000 */
.L_x_3950:
[----:B-----5:R1:W-:Y:S02]  /*9890*/  STG.E.128 desc[UR6][R176.64], R56 ;  /* 0x00000038b0007986 */ /* 0x0203e4000c101d06 */
.L_x_3941:
[----:B------:R-:W-:Y:S05]  /*98a0*/  BSYNC B2 ;  /* 0x0000000000027941 */ /* 0x000fea0003800000 */
.L_x_3940:
        /* <DEDUP_REMOVED lines=109> */
.L_x_3957:
[----:B------:R-:W-:Y:S05]  /*9f80*/  BSYNC B0 ;  /* 0x0000000000007941 */ /* 0x000fea0003800000 */
.L_x_3956:
[----:B-----5:R4:W-:Y:S02]  /*9f90*/  STG.E.128 desc[UR6][R174.64], R56 ;  /* 0x00000038ae007986 */ /* 0x0209e4000c101d06 */
.L_x_3955:
[----:B------:R-:W-:Y:S05]  /*9fa0*/  BSYNC B1 ;  /* 0x0000000000017941 */ /* 0x000fea0003800000 */
.L_x_3954:
        /* <DEDUP_REMOVED lines=98> */
.L_x_3961:
[----:B------:R-:W-:Y:S05]  /*a5d0*/  BSYNC B0 ;  /* 0x0000000000007941 */ /* 0x000fea0003800000 */
.L_x_3960:
[----:B-----5:R4:W-:Y:S02]  /*a5e0*/  STG.E.128 desc[UR6][R174.64], R56 ;  /* 0x00000038ae007986 */ /* 0x0209e4000c101d06 */
.L_x_3959:
[----:B------:R-:W-:Y:S05]  /*a5f0*/  BSYNC B1 ;  /* 0x0000000000017941 */ /* 0x000fea0003800000 */
.L_x_3958:
        /* <DEDUP_REMOVED lines=97> */
.L_x_3963:
[----:B------:R-:W-:Y:S05]  /*ac10*/  BSYNC B0 ;  /* 0x0000000000007941 */ /* 0x000fea0003800000 */
.L_x_3962:
[----:B-----5:R4:W-:Y:S02]  /*ac20*/  STG.E.128 desc[UR6][R172.64], R56 ;  /* 0x00000038ac007986 */ /* 0x0209e4000c101d06 */
.L_x_3953:
[----:B------:R-:W-:Y:S05]  /*ac30*/  BSYNC B2 ;  /* 0x0000000000027941 */ /* 0x000fea0003800000 */
.L_x_3952:
        /* <DEDUP_REMOVED lines=8> */
.L_x_3889:
        /* <DEDUP_REMOVED lines=21> */
.L_x_3965:
[----:B------:R-:W-:Y:S05]  /*ae10*/  BSYNC B0 ;  /* 0x0000000000007941 */ /* 0x000fea0003800000 */
.L_x_3964:
        /* <DEDUP_REMOVED lines=24> */
.L_x_3967:
[----:B------:R-:W-:Y:S05]  /*afa0*/  BSYNC B0 ;  /* 0x0000000000007941 */ /* 0x000fea0003800000 */
.L_x_3966:
        /* <DEDUP_REMOVED lines=24> */
.L_x_3969:
[----:B------:R-:W-:Y:S05]  /*b130*/  BSYNC B0 ;  /* 0x0000000000007941 */ /* 0x000fea0003800000 */
.L_x_3968:
        /* <DEDUP_REMOVED lines=29> */
.L_x_3970:
[----:B------:R-:W-:Y:S05]  /*b310*/  BSYNC B0 ;  /* 0x0000000000007941 */ /* 0x000fea0003800000 */
.L_x_3915:
        /* <DEDUP_REMOVED lines=81> */
.L_x_3971:
        /* <DEDUP_REMOVED lines=9> */
.L_x_3972:
[----:B------:R-:W-:Y:S04]  /*b8c0*/  IADD3 R9, R9, -0x1, RZ ;  /* 0xffffffff09097810 */ /* 0x000fe80007ffe0ff */
[----:B------:R-:W-:Y:S11]  /*b8d0*/  ISETP.GT.AND P0, PT, R9, R66, PT ;  /* 0x000000420900720c */ /* 0x000ff60003f04270 */
[----:B------:R-:W-:Y:S02]  /*b8e0*/  @!UPT UIADD3 URZ, URZ, URZ, URZ ;  /* 0x0000003f3f3ff290 */ /* 0x000fe4000fffe03f */
[----:B------:R-:W-:Y:S05]  /*b8f0*/  @P0 BRA `(.L_x_3973) ;  /* 0xffffff7400240947 */ /* 0x000fea000383ffff */
.L_x_3880:
        /* <DEDUP_REMOVED lines=27> */
[C---:B------:R-:W-:Y:S02]  /*bab0*/  LEA R24, P2, R0.reuse, UR8, 0x1 ;  /* 0x0000000800187c11 */ /* 0x040fe4000f8408ff */
        /* <DEDUP_REMOVED lines=41> */
[----:B-----5:R-:W-:Y:S02]  /*bd50*/  MOV R8, R29 ;  /* 0x0000001d00087202 */ /* 0x020fe40000000f00 */
[----:B------:R-:W-:Y:S02]  /*bd60*/  MOV R29, R31 ;  /* 0x0000001f001d7202 */ /* 0x000fe40000000f00 */
[----:B------:R-:W-:Y:S01]  /*bd70*/  MOV R32, R30 ;  /* 0x0000001e00207202 */ /* 0x000fe20000000f00 */
[----:B------:R-:W-:-:S02]  /*bd80*/  HADD2.F32 R33, -RZ, R8.H0_H0 ;  /* 0x20000008ff217230 */ /* 0x000fc40000004100 */
[----:B------:R-:W-:Y:S02]  /*bd90*/  HADD2.F32 R31, -RZ, R8.H1_H1 ;  /* 0x30000008ff1f7230 */ /* 0x000fe40000004100 */
[--C-:B------:R-:W-:Y:S02]  /*bda0*/  HADD2.F32 R30, -RZ, R29.reuse.H0_H0 ;  /* 0x2000001dff1e7230 */ /* 0x100fe40000004100 */
[----:B------:R-:W-:Y:S02]  /*bdb0*/  HADD2.F32 R29, -RZ, R29.H1_H1 ;  /* 0x3000001dff1d7230 */ /* 0x000fe40000004100 */
[----:B---3--:R-:W-:Y:S02]  /*bdc0*/  HADD2.F32 R12, -RZ, R2.H1_H1 ;  /* 0x30000002ff0c7230 */ /* 0x008fe40000004100 */
[----:B------:R-:W-:Y:S02]  /*bdd0*/  HADD2.F32 R8, -RZ, R3.H1_H1 ;  /* 0x30000003ff087230 */ /* 0x000fe40000004100 */
[----:B----4-:R-:W-:-:S02]  /*bde0*/  HADD2.F32 R19, -RZ, R4.H1_H1 ;  /* 0x30000004ff137230 */ /* 0x010fc40000004100 */
[-C--:B------:R-:W-:Y:S01]  /*bdf0*/  FMUL.FTZ R16, R31, R12.reuse ;  /* 0x0000000c1f107220 */ /* 0x080fe20000410000 */
[----:B------:R-:W-:Y:S02]  /*be00*/  HADD2.F32 R18, -RZ, R5.H1_H1 ;  /* 0x30000005ff127230 */ /* 0x000fe40000004100 */
[----:B------:R-:W-:Y:S01]  /*be10*/  FMUL.FTZ R12, R33, R12 ;  /* 0x0000000c210c7220 */ /* 0x000fe20000410000 */
[-C--:B------:R-:W-:Y:S01]  /*be20*/  FMUL.FTZ R9, R29, R8.reuse ;  /* 0x000000081d097220 */ /* 0x080fe20000410000 */
[----:B------:R-:W-:Y:S01]  /*be30*/  FMUL.FTZ R8, R30, R8 ;  /* 0x000000081e087220 */ /* 0x000fe20000410000 */
[-C--:B------:R-:W-:Y:S01]  /*be40*/  FFMA.FTZ R16, R33, R19.reuse, -R16 ;  /* 0x0000001321107223 */ /* 0x080fe20000010810 */
[----:B------:R-:W-:Y:S01]  /*be50*/  FFMA.FTZ R19, R31, R19, R12 ;  /* 0x000000131f137223 */ /* 0x000fe2000001000c */
[----:B------:R-:W-:Y:S02]  /*be60*/  HADD2.F32 R2, -RZ, R2.H0_H0 ;  /* 0x20000002ff027230 */ /* 0x000fe40000004100 */
[----:B------:R-:W-:Y:S01]  /*be70*/  FFMA.FTZ R8, R29, R18, R8 ;  /* 0x000000121d087223 */ /* 0x000fe20000010008 */
[----:B------:R-:W-:-:S02]  /*be80*/  HADD2.F32 R31, -RZ, R28.H1_H1 ;  /* 0x3000001cff1f7230 */ /* 0x000fc40000004100 */
[----:B------:R-:W-:Y:S01]  /*be90*/  FFMA.FTZ R9, R30, R18, -R9 ;  /* 0x000000121e097223 */ /* 0x000fe20000010809 */
[----:B------:R-:W-:Y:S02]  /*bea0*/  HADD2.F32 R12, -RZ, R32.H0_H0 ;  /* 0x20000020ff0c7230 */ /* 0x000fe40000004100 */
[----:B------:R-:W-:Y:S02]  /*beb0*/  HADD2.F32 R3, -RZ, R3.H0_H0 ;  /* 0x20000003ff037230 */ /* 0x000fe40000004100 */
[----:B------:R-:W-:Y:S01]  /*bec0*/  FMUL.FTZ R18, R31, R2 ;  /* 0x000000021f127220 */ /* 0x000fe20000410000 */
[----:B------:R-:W-:Y:S01]  /*bed0*/  HADD2.F32 R29, -RZ, R28.H0_H0 ;  /* 0x2000001cff1d7230 */ /* 0x000fe20000004100 */
[----:B------:R-:W-:Y:S01]  /*bee0*/  F2FP.F16.F32.PACK_AB R8, R8, R9 ;  /* 0x000000090808723e */ /* 0x000fe200000000ff */
        /* <DEDUP_REMOVED lines=14> */
.L_x_3982:
[----:B------:R-:W-:Y:S05]  /*bfd0*/  BSYNC B0 ;  /* 0x0000000000007941 */ /* 0x000fea0003800000 */
.L_x_3981:
[----:B-----5:R3:W-:Y:S02]  /*bfe0*/  STS.128 [R210], R28 ;  /* 0x0000001cd2007388 */ /* 0x0207e40000000c00 */
.L_x_3980:
[----:B------:R-:W-:Y:S05]  /*bff0*/  BSYNC B1 ;  /* 0x0000000000017941 */ /* 0x000fea0003800000 */
.L_x_3979:
        /* <DEDUP_REMOVED lines=16> */
[----:B--2---:R-:W-:Y:S02]  /*c100*/  HADD2.F32 R12, -RZ, R2.H1_H1 ;  /* 0x30000002ff0c7230 */ /* 0x004fe40000004100 */
        /* <DEDUP_REMOVED lines=32> */
.L_x_3986:
[----:B------:R-:W-:Y:S05]  /*c310*/  BSYNC B0 ;  /* 0x0000000000007941 */ /* 0x000fea0003800000 */
.L_x_3985:
[----:B-----5:R1:W-:Y:S02]  /*c320*/  STS.128 [R210+0x2000], R28 ;  /* 0x0020001cd2007388 */ /* 0x0203e40000000c00 */
.L_x_3984:
[----:B------:R-:W-:Y:S05]  /*c330*/  BSYNC B1 ;  /* 0x0000000000017941 */ /* 0x000fea0003800000 */
.L_x_3983:
        /* <DEDUP_REMOVED lines=8> */
[--C-:B-12--5:R-:W-:Y:S02]  /*c3c0*/  HADD2.F32 R26, -RZ, R29.reuse.H0_H0 ;  /* 0x2000001dff1a7230 */ /* 0x126fe40000004100 */
[----:B------:R-:W-:Y:S02]  /*c3d0*/  HADD2.F32 R27, -RZ, R29.H1_H1 ;  /* 0x3000001dff1b7230 */ /* 0x000fe40000004100 */
[--C-:B------:R-:W-:Y:S02]  /*c3e0*/  HADD2.F32 R18, -RZ, R31.reuse.H0_H0 ;  /* 0x2000001fff127230 */ /* 0x100fe40000004100 */
[----:B------:R-:W-:-:S02]  /*c3f0*/  HADD2.F32 R19, -RZ, R31.H1_H1 ;  /* 0x3000001fff137230 */ /* 0x000fc40000004100 */
        /* <DEDUP_REMOVED lines=11> */
[-C--:B------:R-:W-:Y:S01]  /*c4b0*/  FFMA.FTZ R8, R27, R16.reuse, R8 ;  /* 0x000000101b087223 */ /* 0x080fe20000010008 */
[----:B------:R-:W-:Y:S02]  /*c4c0*/  HADD2.F32 R3, -RZ, R3.H0_H0 ;  /* 0x20000003ff037230 */ /* 0x000fe40000004100 */
[----:B------:R-:W-:Y:S01]  /*c4d0*/  FFMA.FTZ R9, R26, R16, -R9 ;  /* 0x000000101a097223 */ /* 0x000fe20000010809 */
[----:B------:R-:W-:Y:S01]  /*c4e0*/  HADD2.F32 R30, -RZ, R30.H1_H1 ;  /* 0x3000001eff1e7230 */ /* 0x000fe20000004100 */
[----:B------:R-:W-:Y:S01]  /*c4f0*/  F2FP.F16.F32.PACK_AB R31, R6, R7 ;  /* 0x00000007061f723e */ /* 0x000fe200000000ff */
[----:B------:R-:W-:Y:S02]  /*c500*/  HADD2.F32 R2, -RZ, R2.H0_H0 ;  /* 0x20000002ff027230 */ /* 0x000fe40000004100 */
        /* <DEDUP_REMOVED lines=16> */
.L_x_3988:
[----:B------:R-:W-:Y:S05]  /*c610*/  BSYNC B0 ;  /* 0x0000000000007941 */ /* 0x000fea0003800000 */
.L_x_3987:
[----:B-----5:R3:W-:Y:S02]  /*c620*/  STS.128 [R210+0x4000], R28 ;  /* 0x0040001cd2007388 */ /* 0x0207e40000000c00 */
.L_x_3978:
[----:B------:R-:W-:Y:S05]  /*c630*/  BSYNC B2 ;  /* 0x0000000000027941 */ /* 0x000fea0003800000 */
.L_x_3977:
        /* <DEDUP_REMOVED lines=26> */
[----:B--2--5:R-:W-:Y:S01]  /*c7e0*/  MOV R26, R31 ;  /* 0x0000001f001a7202 */ /* 0x024fe20000000f00 */
[--C-:B------:R-:W-:Y:S02]  /*c7f0*/  HADD2.F32 R33, -RZ, R29.reuse.H0_H0 ;  /* 0x2000001dff217230 */ /* 0x100fe40000004100 */
[----:B------:R-:W-:Y:S02]  /*c800*/  HADD2.F32 R31, -RZ, R29.H1_H1 ;  /* 0x3000001dff1f7230 */ /* 0x000fe40000004100 */
[----:B------:R-:W-:-:S02]  /*c810*/  HADD2.F32 R29, -RZ, R26.H0_H0 ;  /* 0x2000001aff1d7230 */ /* 0x000fc40000004100 */
[----:B------:R-:W-:Y:S02]  /*c820*/  HADD2.F32 R26, -RZ, R26.H1_H1 ;  /* 0x3000001aff1a7230 */ /* 0x000fe40000004100 */
        /* <DEDUP_REMOVED lines=34> */
.L_x_3994:
[----:B------:R-:W-:Y:S05]  /*ca50*/  BSYNC B0 ;  /* 0x0000000000007941 */ /* 0x000fea0003800000 */
.L_x_3993:
[----:B-----5:R3:W-:Y:S02]  /*ca60*/  STS.128 [R210+0x800], R28 ;  /* 0x0008001cd2007388 */ /* 0x0207e40000000c00 */
.L_x_3992:
[----:B------:R-:W-:Y:S05]  /*ca70*/  BSYNC B1 ;  /* 0x0000000000017941 */ /* 0x000fea0003800000 */
.L_x_3991:
        /* <DEDUP_REMOVED lines=48> */
.L_x_3998:
[----:B------:R-:W-:Y:S05]  /*cd80*/  BSYNC B0 ;  /* 0x0000000000007941 */ /* 0x000fea0003800000 */
.L_x_3997:
[----:B-----5:R3:W-:Y:S02]  /*cd90*/  STS.128 [R210+0x2800], R28 ;  /* 0x0028001cd2007388 */ /* 0x0207e40000000c00 */
.L_x_3996:
[----:B------:R-:W-:Y:S05]  /*cda0*/  BSYNC B1 ;  /* 0x0000000000017941 */ /* 0x000fea0003800000 */
.L_x_3995:
        /* <DEDUP_REMOVED lines=8> */
[--C-:B-1---5:R-:W-:Y:S02]  /*ce30*/  HADD2.F32 R22, -RZ, R31.reuse.H1_H1 ;  /* 0x3000001fff167230 */ /* 0x122fe40000004100 */
[----:B------:R-:W-:Y:S02]  /*ce40*/  HADD2.F32 R19, -RZ, R31.H0_H0 ;  /* 0x2000001fff137230 */ /* 0x000fe40000004100 */
[--C-:B--2---:R-:W-:Y:S02]  /*ce50*/  HADD2.F32 R26, -RZ, R29.reuse.H1_H1 ;  /* 0x3000001dff1a7230 */ /* 0x104fe40000004100 */
[----:B------:R-:W-:-:S02]  /*ce60*/  HADD2.F32 R23, -RZ, R29.H0_H0 ;  /* 0x2000001dff177230 */ /* 0x000fc40000004100 */
[----:B---3--:R-:W-:Y:S02]  /*ce70*/  HADD2.F32 R3, -RZ, R5.H1_H1 ;  /* 0x30000005ff037230 */ /* 0x008fe40000004100 */
[----:B------:R-:W-:Y:S02]  /*ce80*/  HADD2.F32 R27, -RZ, R4.H1_H1 ;  /* 0x30000004ff1b7230 */ /* 0x000fe40000004100 */
[----:B----4-:R-:W-:Y:S02]  /*ce90*/  HADD2.F32 R16, -RZ, R7.H1_H1 ;  /* 0x30000007ff107230 */ /* 0x010fe40000004100 */
[-C--:B------:R-:W-:Y:S01]  /*cea0*/  FMUL.FTZ R8, R22, R3.reuse ;  /* 0x0000000316087220 */ /* 0x080fe20000410000 */
[----:B------:R-:W-:Y:S02]  /*ceb0*/  HADD2.F32 R18, -RZ, R6.H1_H1 ;  /* 0x30000006ff127230 */ /* 0x000fe40000004100 */
[C---:B------:R-:W-:Y:S01]  /*cec0*/  FMUL.FTZ R3, R19.reuse, R3 ;  /* 0x0000000313037220 */ /* 0x040fe20000410000 */
[-C--:B------:R-:W-:Y:S01]  /*ced0*/  FMUL.FTZ R12, R26, R27.reuse ;  /* 0x0000001b1a0c7220 */ /* 0x080fe20000410000 */
[-C--:B------:R-:W-:Y:S01]  /*cee0*/  FFMA.FTZ R8, R19, R16.reuse, -R8 ;  /* 0x0000001013087223 */ /* 0x080fe20000010808 */
[C---:B------:R-:W-:Y:S01]  /*cef0*/  FMUL.FTZ R9, R23.reuse, R27 ;  /* 0x0000001b17097220 */ /* 0x040fe20000410000 */
        /* <DEDUP_REMOVED lines=23> */
.L_x_4000:
[----:B------:R-:W-:Y:S05]  /*d070*/  BSYNC B0 ;  /* 0x0000000000007941 */ /* 0x000fea0003800000 */
.L_x_3999:
[----:B-----5:R3:W-:Y:S02]  /*d080*/  STS.128 [R210+0x4800], R28 ;  /* 0x0048001cd2007388 */ /* 0x0207e40000000c00 */
.L_x_3990:
[----:B------:R-:W-:Y:S05]  /*d090*/  BSYNC B2 ;  /* 0x0000000000027941 */ /* 0x000fea0003800000 */
.L_x_3989:
        /* <DEDUP_REMOVED lines=27> */
[----:B--2--5:R-:W-:Y:S01]  /*d250*/  MOV R26, R31 ;  /* 0x0000001f001a7202 */ /* 0x024fe20000000f00 */
[--C-:B------:R-:W-:Y:S02]  /*d260*/  HADD2.F32 R31, -RZ, R29.reuse.H0_H0 ;  /* 0x2000001dff1f7230 */ /* 0x100fe40000004100 */
[----:B------:R-:W-:Y:S02]  /*d270*/  HADD2.F32 R29, -RZ, R29.H1_H1 ;  /* 0x3000001dff1d7230 */ /* 0x000fe40000004100 */
[----:B------:R-:W-:-:S02]  /*d280*/  HADD2.F32 R27, -RZ, R26.H0_H0 ;  /* 0x2000001aff1b7230 */ /* 0x000fc40000004100 */
[----:B------:R-:W-:Y:S02]  /*d290*/  HADD2.F32 R26, -RZ, R26.H1_H1 ;  /* 0x3000001aff1a7230 */ /* 0x000fe40000004100 */
[----:B----4-:R-:W-:Y:S02]  /*d2a0*/  HADD2.F32 R16, -RZ, R4.H1_H1 ;  /* 0x30000004ff107230 */ /* 0x010fe40000004100 */
        /* <DEDUP_REMOVED lines=10> */
[-C--:B------:R-:W-:Y:S01]  /*d350*/  FFMA.FTZ R12, R27, R19.reuse, -R12 ;  /* 0x000000131b0c7223 */ /* 0x080fe2000001080c */
[----:B------:R-:W-:Y:S02]  /*d360*/  HADD2.F32 R5, -RZ, R5.H0_H0 ;  /* 0x20000005ff057230 */ /* 0x000fe40000004100 */
[----:B------:R-:W-:Y:S01]  /*d370*/  FFMA.FTZ R3, R26, R19, R3 ;  /* 0x000000131a037223 */ /* 0x000fe20000010003 */
[----:B------:R-:W-:Y:S01]  /*d380*/  HADD2.F32 R30, -RZ, R30.H1_H1 ;  /* 0x3000001eff1e7230 */ /* 0x000fe20000004100 */
[----:B------:R-:W-:Y:S01]  /*d390*/  F2FP.F16.F32.PACK_AB R18, R23, R18 ;  /* 0x000000121712723e */ /* 0x000fe200000000ff */
[----:B------:R-:W-:-:S02]  /*d3a0*/  HADD2.F32 R4, -RZ, R4.H0_H0 ;  /* 0x20000004ff047230 */ /* 0x000fc40000004100 */
[--C-:B------:R-:W-:Y:S02]  /*d3b0*/  HADD2.F32 R27, -RZ, R28.reuse.H1_H1 ;  /* 0x3000001cff1b7230 */ /* 0x100fe40000004100 */
[-C--:B------:R-:W-:Y:S01]  /*d3c0*/  FMUL.FTZ R29, R30, R5.reuse ;  /* 0x000000051e1d7220 */ /* 0x080fe20000410000 */
[----:B------:R-:W-:Y:S02]  /*d3d0*/  HADD2.F32 R19, -RZ, R28.H0_H0 ;  /* 0x2000001cff137230 */ /* 0x000fe40000004100 */
[C---:B------:R-:W-:Y:S01]  /*d3e0*/  FMUL.FTZ R5, R16.reuse, R5 ;  /* 0x0000000510057220 */ /* 0x040fe20000410000 */
[----:B------:R-:W-:Y:S02]  /*d3f0*/  HADD2.F32 R7, -RZ, R7.H0_H0 ;  /* 0x20000007ff077230 */ /* 0x000fe40000004100 */
[-C--:B------:R-:W-:Y:S01]  /*d400*/  FMUL.FTZ R26, R27, R4.reuse ;  /* 0x000000041b1a7220 */ /* 0x080fe20000410000 */
[----:B------:R-:W-:Y:S02]  /*d410*/  HADD2.F32 R6, -RZ, R6.H0_H0 ;  /* 0x20000006ff067230 */ /* 0x000fe40000004100 */
[----:B------:R-:W-:Y:S01]  /*d420*/  FMUL.FTZ R4, R19, R4 ;  /* 0x0000000413047220 */ /* 0x000fe20000410000 */
        /* <DEDUP_REMOVED lines=8> */
.L_x_4006:
[----:B------:R-:W-:Y:S05]  /*d4b0*/  BSYNC B0 ;  /* 0x0000000000007941 */ /* 0x000fea0003800000 */
.L_x_4005:
[----:B-----5:R1:W-:Y:S02]  /*d4c0*/  STS.128 [R210+0x1000], R28 ;  /* 0x0010001cd2007388 */ /* 0x0203e40000000c00 */
.L_x_4004:
[----:B------:R-:W-:Y:S05]  /*d4d0*/  BSYNC B1 ;  /* 0x0000000000017941 */ /* 0x000fea0003800000 */
.L_x_4003:
        /* <DEDUP_REMOVED lines=47> */
.L_x_4010:
[----:B------:R-:W-:Y:S05]  /*d7d0*/  BSYNC B0 ;  /* 0x0000000000007941 */ /* 0x000fea0003800000 */
.L_x_4009:
[----:B-----5:R3:W-:Y:S02]  /*d7e0*/  STS.128 [R210+0x3000], R28 ;  /* 0x0030001cd2007388 */ /* 0x0207e40000000c00 */
.L_x_4008:
[----:B------:R-:W-:Y:S05]  /*d7f0*/  BSYNC B1 ;  /* 0x0000000000017941 */ /* 0x000fea0003800000 */
.L_x_4007:
        /* <DEDUP_REMOVED lines=17> */
[----:B---3--:R-:W-:-:S02]  /*d910*/  HADD2.F32 R18, -RZ, R6.H1_H1 ;  /* 0x30000006ff127230 */ /* 0x008fc40000004100 */
[-C--:B------:R-:W-:Y:S01]  /*d920*/  FMUL.FTZ R12, R28, R27.reuse ;  /* 0x0000001b1c0c7220 */ /* 0x080fe20000410000 */
[----:B------:R-:W-:Y:S02]  /*d930*/  HADD2.F32 R16, -RZ, R7.H1_H1 ;  /* 0x30000007ff107230 */ /* 0x000fe40000004100 */
[----:B------:R-:W-:Y:S01]  /*d940*/  FMUL.FTZ R9, R25, R27 ;  /* 0x0000001b19097220 */ /* 0x000fe20000410000 */
[-C--:B------:R-:W-:Y:S01]  /*d950*/  FMUL.FTZ R8, R26, R3.reuse ;  /* 0x000000031a087220 */ /* 0x080fe20000410000 */
[----:B------:R-:W-:Y:S01]  /*d960*/  FMUL.FTZ R3, R19, R3 ;  /* 0x0000000313037220 */ /* 0x000fe20000410000 */
[-C--:B------:R-:W-:Y:S01]  /*d970*/  FFMA.FTZ R12, R25, R18.reuse, -R12 ;  /* 0x00000012190c7223 */ /* 0x080fe2000001080c */
[----:B------:R-:W-:Y:S01]  /*d980*/  FFMA.FTZ R9, R28, R18, R9 ;  /* 0x000000121c097223 */ /* 0x000fe20000010009 */
[-C--:B------:R-:W-:Y:S01]  /*d990*/  FFMA.FTZ R8, R19, R16.reuse, -R8 ;  /* 0x0000001013087223 */ /* 0x080fe20000010808 */
[----:B------:R-:W-:Y:S02]  /*d9a0*/  HADD2.F32 R4, -RZ, R4.H0_H0 ;  /* 0x20000004ff047230 */ /* 0x000fe40000004100 */
[----:B------:R-:W-:Y:S01]  /*d9b0*/  FFMA.FTZ R3, R26, R16, R3 ;  /* 0x000000101a037223 */ /* 0x000fe20000010003 */
[----:B------:R-:W-:Y:S01]  /*d9c0*/  HADD2.F32 R25, -RZ, R24.H1_H1 ;  /* 0x30000018ff197230 */ /* 0x000fe20000004100 */
[----:B------:R-:W-:Y:S01]  /*d9d0*/  F2FP.F16.F32.PACK_AB R9, R9, R12 ;  /* 0x0000000c0909723e */ /* 0x000fe200000000ff */
[----:B------:R-:W-:-:S02]  /*d9e0*/  HADD2.F32 R5, -RZ, R5.H0_H0 ;  /* 0x20000005ff057230 */ /* 0x000fc40000004100 */
[----:B------:R-:W-:Y:S02]  /*d9f0*/  HADD2.F32 R19, -RZ, R24.H0_H0 ;  /* 0x20000018ff137230 */ /* 0x000fe40000004100 */
[----:B------:R-:W-:Y:S01]  /*da00*/  FMUL.FTZ R24, R25, R4 ;  /* 0x0000000419187220 */ /* 0x000fe20000410000 */
[--C-:B------:R-:W-:Y:S01]  /*da10*/  HADD2.F32 R18, -RZ, R23.reuse.H1_H1 ;  /* 0x30000017ff127230 */ /* 0x100fe20000004100 */
[----:B------:R-:W-:Y:S01]  /*da20*/  F2FP.F16.F32.PACK_AB R27, R3, R8 ;  /* 0x00000008031b723e */ /* 0x000fe200000000ff */
[----:B------:R-:W-:Y:S02]  /*da30*/  HADD2.F32 R16, -RZ, R23.H0_H0 ;  /* 0x20000017ff107230 */ /* 0x000fe40000004100 */
[----:B------:R-:W-:Y:S01]  /*da40*/  FMUL.FTZ R4, R19, R4 ;  /* 0x0000000413047220 */ /* 0x000fe20000410000 */
[----:B------:R-:W-:Y:S02]  /*da50*/  HADD2.F32 R6, -RZ, R6.H0_H0 ;  /* 0x20000006ff067230 */ /* 0x000fe40000004100 */
[----:B------:R-:W-:Y:S01]  /*da60*/  FMUL.FTZ R23, R18, R5 ;  /* 0x0000000512177220 */ /* 0x000fe20000410000 */
[----:B------:R-:W-:-:S02]  /*da70*/  HADD2.F32 R7, -RZ, R7.H0_H0 ;  /* 0x20000007ff077230 */ /* 0x000fc40000004100 */
        /* <DEDUP_REMOVED lines=8> */
.L_x_4012:
[----:B------:R-:W-:Y:S05]  /*db00*/  BSYNC B0 ;  /* 0x0000000000007941 */ /* 0x000fea0003800000 */
.L_x_4011:
[----:B-----5:R1:W-:Y:S02]  /*db10*/  STS.128 [R210+0x5000], R24 ;  /* 0x00500018d2007388 */ /* 0x0203e40000000c00 */
.L_x_4002:
[----:B------:R-:W-:Y:S05]  /*db20*/  BSYNC B2 ;  /* 0x0000000000027941 */ /* 0x000fea0003800000 */
.L_x_4001:
[----:B-1-3--:R-:W-:-:S05]  /*db30*/  VIADD R28, R154, 0x30 ;  /* 0x000000309a1c7836 */ /* 0x00afca0000000000 */
        /* <DEDUP_REMOVED lines=25> */
[----:B-----5:R-:W-:Y:S02]  /*dcd0*/  MOV R0, R17 ;  /* 0x0000001100007202 */ /* 0x020fe40000000f00 */
[----:B------:R-:W-:Y:S02]  /*dce0*/  MOV R17, R19 ;  /* 0x0000001300117202 */ /* 0x000fe40000000f00 */
[----:B------:R-:W-:Y:S01]  /*dcf0*/  MOV R23, R18 ;  /* 0x0000001200177202 */ /* 0x000fe20000000f00 */
[----:B--2---:R-:W-:-:S02]  /*dd00*/  HADD2.F32 R26, -RZ, R0.H0_H0 ;  /* 0x20000000ff1a7230 */ /* 0x004fc40000004100 */
[----:B------:R-:W-:Y:S02]  /*dd10*/  HADD2.F32 R19, -RZ, R0.H1_H1 ;  /* 0x30000000ff137230 */ /* 0x000fe40000004100 */
[--C-:B------:R-:W-:Y:S02]  /*dd20*/  HADD2.F32 R18, -RZ, R17.reuse.H0_H0 ;  /* 0x20000011ff127230 */ /* 0x100fe40000004100 */
[----:B------:R-:W-:Y:S02]  /*dd30*/  HADD2.F32 R17, -RZ, R17.H1_H1 ;  /* 0x30000011ff117230 */ /* 0x000fe40000004100 */
[----:B----4-:R-:W-:Y:S02]  /*dd40*/  HADD2.F32 R0, -RZ, R5.H1_H1 ;  /* 0x30000005ff007230 */ /* 0x010fe40000004100 */
[----:B------:R-:W-:Y:S02]  /*dd50*/  HADD2.F32 R12, -RZ, R4.H1_H1 ;  /* 0x30000004ff0c7230 */ /* 0x000fe40000004100 */
[----:B---3--:R-:W-:-:S02]  /*dd60*/  HADD2.F32 R14, -RZ, R7.H1_H1 ;  /* 0x30000007ff0e7230 */ /* 0x008fc40000004100 */
[----:B------:R-:W-:Y:S01]  /*dd70*/  FMUL.FTZ R3, R17, R0 ;  /* 0x0000000011037220 */ /* 0x000fe20000410000 */
[----:B------:R-:W-:Y:S02]  /*dd80*/  HADD2.F32 R15, -RZ, R6.H1_H1 ;  /* 0x30000006ff0f7230 */ /* 0x000fe40000004100 */
[----:B------:R-:W-:Y:S01]  /*dd90*/  FMUL.FTZ R13, R19, R12 ;  /* 0x0000000c130d7220 */ /* 0x000fe20000410000 */
[----:B------:R-:W-:Y:S01]  /*dda0*/  FMUL.FTZ R0, R18, R0 ;  /* 0x0000000012007220 */ /* 0x000fe20000410000 */
[C---:B------:R-:W-:Y:S01]  /*ddb0*/  FMUL.FTZ R12, R26.reuse, R12 ;  /* 0x0000000c1a0c7220 */ /* 0x040fe20000410000 */
[----:B------:R-:W-:Y:S02]  /*ddc0*/  HADD2.F32 R4, -RZ, R4.H0_H0 ;  /* 0x20000004ff047230 */ /* 0x000fe40000004100 */
[-C--:B------:R-:W-:Y:S01]  /*ddd0*/  FFMA.FTZ R13, R26, R15.reuse, -R13 ;  /* 0x0000000f1a0d7223 */ /* 0x080fe2000001080d */
[----:B------:R-:W-:Y:S01]  /*dde0*/  FFMA.FTZ R0, R17, R14, R0 ;  /* 0x0000000e11007223 */ /* 0x000fe20000010000 */
[----:B------:R-:W-:Y:S01]  /*ddf0*/  FFMA.FTZ R12, R19, R15, R12 ;  /* 0x0000000f130c7223 */ /* 0x000fe2000001000c */
[----:B------:R-:W-:-:S02]  /*de00*/  HADD2.F32 R17, -RZ, R16.H1_H1 ;  /* 0x30000010ff117230 */ /* 0x000fc40000004100 */
[----:B------:R-:W-:Y:S01]  /*de10*/  FFMA.FTZ R3, R18, R14, -R3 ;  /* 0x0000000e12037223 */ /* 0x000fe20000010803 */
        /* <DEDUP_REMOVED lines=19> */
[----:B------:R-:W-:Y:S02]  /*df50*/  MOV R17, R12 ;  /* 0x0000000c00117202 */ /* 0x000fe40000000f00 */
[----:B------:R-:W-:Y:S02]  /*df60*/  MOV R19, R0 ;  /* 0x0000000000137202 */ /* 0x000fe40000000f00 */
.L_x_4017:
[----:B------:R-:W-:Y:S05]  /*df70*/  BSYNC B0 ;  /* 0x0000000000007941 */ /* 0x000fea0003800000 */
.L_x_4016:
[----:B-----5:R1:W-:Y:S02]  /*df80*/  STS.128 [R210+0x1800], R16 ;  /* 0x00180010d2007388 */ /* 0x0203e40000000c00 */
.L_x_4015:
[----:B------:R-:W-:Y:S05]  /*df90*/  BSYNC B1 ;  /* 0x0000000000017941 */ /* 0x000fea0003800000 */
.L_x_4014:
[----:B------:R1:W-:Y:S01]  /*dfa0*/  @P1 STS.128 [R210+0x3800], RZ ;  /* 0x003800ffd2001388 */ /* 0x0003e20000000c00 */
[----:B------:R-:W-:Y:S04]  /*dfb0*/  BSSY B1, `(.L_x_4018) ;  /* 0x0000030000017945 */ /* 0x000fe80003800000 */
[----:B------:R-:W-:Y:S05]  /*dfc0*/  @P1 BRA `(.L_x_4019) ;  /* 0x0000000000b81947 */ /* 0x000fea0003800000 */
[----:B------:R1:W5:Y:S01]  /*dfd0*/  LDG.E.128 R12, desc[UR6][R20.64+0x80] ;  /* 0x00008006140c7981 */ /* 0x000362000c1e1d00 */
[----:B------:R-:W-:Y:S01]  /*dfe0*/  ISETP.GE.AND P1, PT, R11, UR12, PT ;  /* 0x0000000c0b007c0c */ /* 0x000fe2000bf26270 */
[----:B------:R-:W-:-:S12]  /*dff0*/  BSSY B0, `(.L_x_4020) ;  /* 0x000002a000007945 */ /* 0x000fd80003800000 */
[----:B------:R-:W-:Y:S05]  /*e000*/  @P1 BRA `(.L_x_4021) ;  /* 0x0000000000a01947 */ /* 0x000fea0003800000 */
[----:B------:R-:W3:Y:S04]  /*e010*/  LDG.E.64 R4, desc[UR6][R24.64+0x40] ;  /* 0x0000400618047981 */ /* 0x000ee8000c1e1b00 */
[----:B------:R-:W4:Y:S01]  /*e020*/  LDG.E.64 R6, desc[UR6][R8.64+0x40] ;  /* 0x0000400608067981 */ /* 0x000f22000c1e1b00 */
[--C-:B-1---5:R-:W-:Y:S01]  /*e030*/  HADD2.F32 R18, -RZ, R15.reuse.H0_H0 ;  /* 0x2000000fff127230 */ /* 0x122fe20000004100 */
[----:B------:R-:W-:Y:S01]  /*e040*/  MOV R17, R14 ;  /* 0x0000000e00117202 */ /* 0x000fe20000000f00 */
[----:B------:R-:W-:Y:S02]  /*e050*/  HADD2.F32 R15, -RZ, R15.H1_H1 ;  /* 0x3000000fff0f7230 */ /* 0x000fe40000004100 */
[--C-:B--2---:R-:W-:Y:S02]  /*e060*/  HADD2.F32 R26, -RZ, R13.reuse.H1_H1 ;  /* 0x3000000dff1a7230 */ /* 0x104fe40000004100 */
[----:B------:R-:W-:-:S02]  /*e070*/  HADD2.F32 R30, -RZ, R13.H0_H0 ;  /* 0x2000000dff1e7230 */ /* 0x000fc40000004100 */
        /* <DEDUP_REMOVED lines=9> */
[----:B------:R-:W-:Y:S01]  /*e110*/  FFMA.FTZ R13, R30, R16, -R13 ;  /* 0x000000101e0d7223 */ /* 0x000fe2000001080d */
[----:B------:R-:W-:Y:S01]  /*e120*/  FFMA.FTZ R0, R15, R14, R0 ;  /* 0x0000000e0f007223 */ /* 0x000fe20000010000 */
[----:B------:R-:W-:Y:S01]  /*e130*/  FFMA.FTZ R16, R26, R16, R11 ;  /* 0x000000101a107223 */ /* 0x000fe2000001000b */
[----:B------:R-:W-:Y:S01]  /*e140*/  FFMA.FTZ R3, R18, R14, -R3 ;  /* 0x0000000e12037223 */ /* 0x000fe20000010803 */
[--C-:B------:R-:W-:Y:S02]  /*e150*/  HADD2.F32 R15, -RZ, R12.reuse.H1_H1 ;  /* 0x3000000cff0f7230 */ /* 0x100fe40000004100 */
[----:B------:R-:W-:Y:S01]  /*e160*/  HADD2.F32 R5, -RZ, R5.H0_H0 ;  /* 0x20000005ff057230 */ /* 0x000fe20000004100 */
[----:B------:R-:W-:Y:S01]  /*e170*/  F2FP.F16.F32.PACK_AB R13, R16, R13 ;  /* 0x0000000d100d723e */ /* 0x000fe200000000ff */
[----:B------:R-:W-:Y:S02]  /*e180*/  HADD2.F32 R11, -RZ, R12.H0_H0 ;  /* 0x2000000cff0b7230 */ /* 0x000fe40000004100 */
[----:B------:R-:W-:Y:S01]  /*e190*/  FMUL.FTZ R18, R15, R4 ;  /* 0x000000040f127220 */ /* 0x000fe20000410000 */
[--C-:B------:R-:W-:Y:S01]  /*e1a0*/  HADD2.F32 R14, -RZ, R17.reuse.H1_H1 ;  /* 0x30000011ff0e7230 */ /* 0x100fe20000004100 */
[----:B------:R-:W-:Y:S01]  /*e1b0*/  F2FP.F16.F32.PACK_AB R0, R0, R3 ;  /* 0x000000030000723e */ /* 0x000fe200000000ff */
[----:B------:R-:W-:-:S02]  /*e1c0*/  HADD2.F32 R12, -RZ, R17.H0_H0 ;  /* 0x20000011ff0c7230 */ /* 0x000fc40000004100 */
[C---:B------:R-:W-:Y:S01]  /*e1d0*/  FMUL.FTZ R4, R11.reuse, R4 ;  /* 0x000000040b047220 */ /* 0x040fe20000410000 */
[----:B------:R-:W-:Y:S02]  /*e1e0*/  HADD2.F32 R6, -RZ, R6.H0_H0 ;  /* 0x20000006ff067230 */ /* 0x000fe40000004100 */
[-C--:B------:R-:W-:Y:S01]  /*e1f0*/  FMUL.FTZ R17, R14, R5.reuse ;  /* 0x000000050e117220 */ /* 0x080fe20000410000 */
[----:B------:R-:W-:Y:S02]  /*e200*/  HADD2.F32 R7, -RZ, R7.H0_H0 ;  /* 0x20000007ff077230 */ /* 0x000fe40000004100 */
        /* <DEDUP_REMOVED lines=8> */
.L_x_4021:
[----:B------:R-:W-:Y:S05]  /*e290*/  BSYNC B0 ;  /* 0x0000000000007941 */ /* 0x000fea0003800000 */
.L_x_4020:
[----:B-----5:R1:W-:Y:S02]  /*e2a0*/  STS.128 [R210+0x3800], R12 ;  /* 0x0038000cd2007388 */ /* 0x0203e40000000c00 */
.L_x_4019:
[----:B------:R-:W-:Y:S05]  /*e2b0*/  BSYNC B1 ;  /* 0x0000000000017941 */ /* 0x000fea0003800000 */
.L_x_4018:
        /* <DEDUP_REMOVED lines=19> */
[----:B------:R-:W-:Y:S01]  /*e3f0*/  FMUL.FTZ R8, R18, R3 ;  /* 0x0000000312087220 */ /* 0x000fe20000410000 */
[CC--:B------:R-:W-:Y:S01]  /*e400*/  FMUL.FTZ R3, R13.reuse, R0.reuse ;  /* 0x000000000d037220 */ /* 0x0c0fe20000410000 */
[C---:B------:R-:W-:Y:S01]  /*e410*/  FMUL.FTZ R0, R14.reuse, R0 ;  /* 0x000000000e007220 */ /* 0x040fe20000410000 */
[----:B------:R-:W-:Y:S02]  /*e420*/  HADD2.F32 R11, -RZ, R6.H1_H1 ;  /* 0x30000006ff0b7230 */ /* 0x000fe40000004100 */
        /* <DEDUP_REMOVED lines=26> */
.L_x_4023:
[----:B------:R-:W-:Y:S05]  /*e5d0*/  BSYNC B0 ;  /* 0x0000000000007941 */ /* 0x000fea0003800000 */
.L_x_4022:
[----:B-----5:R1:W-:Y:S01]  /*e5e0*/  STS.128 [R210+0x5800], R12 ;  /* 0x0058000cd2007388 */ /* 0x0203e20000000c00 */
[----:B------:R-:W-:Y:S05]  /*e5f0*/  BRA `(.L_x_4013) ;  /* 0x00000050002c7947 */ /* 0x000fea0003800000 */
.L_x_3976:
        /* <DEDUP_REMOVED lines=93> */
.L_x_4029:
[----:B------:R-:W-:Y:S05]  /*ebd0*/  BSYNC B0 ;  /* 0x0000000000007941 */ /* 0x000fea0003800000 */
.L_x_4028:
[----:B-----5:R3:W-:Y:S02]  /*ebe0*/  STS.128 [R210], R32 ;  /* 0x00000020d2007388 */ /* 0x0207e40000000c00 */
.L_x_4027:
[----:B------:R-:W-:Y:S05]  /*ebf0*/  BSYNC B1 ;  /* 0x0000000000017941 */ /* 0x000fea0003800000 */
.L_x_4026:
        /* <DEDUP_REMOVED lines=89> */
.L_x_4033:
[----:B------:R-:W-:Y:S05]  /*f190*/  BSYNC B0 ;  /* 0x0000000000007941 */ /* 0x000fea0003800000 */
.L_x_4032:
[----:B-----5:R1:W-:Y:S02]  /*f1a0*/  STS.128 [R210+0x2000], R32 ;  /* 0x00200020d2007388 */ /* 0x0203e40000000c00 */
.L_x_4031:
[----:B------:R-:W-:Y:S05]  /*f1b0*/  BSYNC B1 ;  /* 0x0000000000017941 */ /* 0x000fea0003800000 */
.L_x_4030:
        /* <DEDUP_REMOVED lines=88> */
.L_x_4035:
[----:B------:R-:W-:Y:S05]  /*f740*/  BSYNC B0 ;  /* 0x0000000000007941 */ /* 0x000fea0003800000 */
.L_x_4034:
[----:B-----5:R3:W-:Y:S02]  /*f750*/  STS.128 [R210+0x4000], R32 ;  /* 0x00400020d2007388 */ /* 0x0207e40000000c00 */
.L_x_4025:
[----:B------:R-:W-:Y:S05]  /*f760*/  BSYNC B2 ;  /* 0x0000000000027941 */ /* 0x000fea0003800000 */
.L_x_4024:
        /* <DEDUP_REMOVED lines=98> */
.L_x_4041:
[----:B------:R-:W-:Y:S05]  /*fd90*/  BSYNC B0 ;  /* 0x0000000000007941 */ /* 0x000fea0003800000 */
.L_x_4040:
[----:B-----5:R3:W-:Y:S02]  /*fda0*/  STS.128 [R210+0x800], R32 ;  /* 0x00080020d2007388 */ /* 0x0207e40000000c00 */
.L_x_4039:
[----:B------:R-:W-:Y:S05]  /*fdb0*/  BSYNC B1 ;  /* 0x0000000000017941 */ /* 0x000fea0003800000 */
.L_x_4038:
        /* <DEDUP_REMOVED lines=92> */
.L_x_4045:
[----:B------:R-:W-:Y:S05]  /*10380*/  BSYNC B0 ;  /* 0x0000000000007941 */ /* 0x000fea0003800000 */
.L_x_4044:
[----:B-----5:R3:W-:Y:S02]  /*10390*/  STS.128 [R210+0x2800], R32 ;  /* 0x00280020d2007388 */ /* 0x0207e40000000c00 */
.L_x_4043:
[----:B------:R-:W-:Y:S05]  /*103a0*/  BSYNC B1 ;  /* 0x0000000000017941 */ /* 0x000fea0003800000 */
.L_x_4042:
        /* <DEDUP_REMOVED lines=91> */
.L_x_4047:
[----:B------:R-:W-:Y:S05]  /*10960*/  BSYNC B0 ;  /* 0x0000000000007941 */ /* 0x000fea0003800000 */
.L_x_4046:
[----:B-----5:R1:W-:Y:S02]  /*10970*/  STS.128 [R210+0x4800], R28 ;  /* 0x0048001cd2007388 */ /* 0x0203e40000000c00 */
.L_x_4037:
[----:B------:R-:W-:Y:S05]  /*10980*/  BSYNC B2 ;  /* 0x0000000000027941 */ /* 0x000fea0003800000 */
.L_x_4036:
        /* <DEDUP_REMOVED lines=99> */
.L_x_4053:
[----:B------:R-:W-:Y:S05]  /*10fc0*/  BSYNC B0 ;  /* 0x0000000000007941 */ /* 0x000fea0003800000 */
.L_x_4052:
[----:B-----5:R1:W-:Y:S02]  /*10fd0*/  STS.128 [R210+0x1000], R32 ;  /* 0x00100020d2007388 */ /* 0x0203e40000000c00 */
.L_x_4051:
[----:B------:R-:W-:Y:S05]  /*10fe0*/  BSYNC B1 ;  /* 0x0000000000017941 */ /* 0x000fea0003800000 */
.L_x_4050:
        /* <DEDUP_REMOVED lines=92> */
.L_x_4057:
[----:B------:R-:W-:Y:S05]  /*115b0*/  BSYNC B0 ;  /* 0x0000000000007941 */ /* 0x000fea0003800000 */
.L_x_4056:
[----:B-----5:R3:W-:Y:S02]  /*115c0*/  STS.128 [R210+0x3000], R32 ;  /* 0x00300020d2007388 */ /* 0x0207e40000000c00 */
.L_x_4055:
[----:B------:R-:W-:Y:S05]  /*115d0*/  BSYNC B1 ;  /* 0x0000000000017941 */ /* 0x000fea0003800000 */
.L_x_4054:
        /* <DEDUP_REMOVED lines=91> */
.L_x_4059:
[----:B------:R-:W-:Y:S05]  /*11b90*/  BSYNC B0 ;  /* 0x0000000000007941 */ /* 0x000fea0003800000 */
.L_x_4058:
[----:B-----5:R1:W-:Y:S02]  /*11ba0*/  STS.128 [R210+0x5000], R28 ;  /* 0x0050001cd2007388 */ /* 0x0203e40000000c00 */
.L_x_4049:
[----:B------:R-:W-:Y:S05]  /*11bb0*/  BSYNC B2 ;  /* 0x0000000000027941 */ /* 0x000fea0003800000 */
.L_x_4048:
        /* <DEDUP_REMOVED lines=98> */
.L_x_4063:
[----:B------:R-:W-:Y:S05]  /*121e0*/  BSYNC B0 ;  /* 0x0000000000007941 */ /* 0x000fea0003800000 */
.L_x_4062:
[----:B-----5:R1:W-:Y:S02]  /*121f0*/  STS.128 [R210+0x1800], R16 ;  /* 0x00180010d2007388 */ /* 0x0203e40000000c00 */
.L_x_4061:
[----:B------:R-:W-:Y:S05]  /*12200*/  BSYNC B1 ;  /* 0x0000000000017941 */ /* 0x000fea0003800000 */
.L_x_4060:
        /* <DEDUP_REMOVED lines=93> */
.L_x_4067:
[----:B------:R-:W-:Y:S05]  /*127e0*/  BSYNC B0 ;  /* 0x0000000000007941 */ /* 0x000fea0003800000 */
.L_x_4066:
[----:B-----5:R1:W-:Y:S02]  /*127f0*/  STS.128 [R210+0x3800], R16 ;  /* 0x00380010d2007388 */ /* 0x0203e40000000c00 */
.L_x_4065:
[----:B------:R-:W-:Y:S05]  /*12800*/  BSYNC B1 ;  /* 0x0000000000017941 */ /* 0x000fea0003800000 */
.L_x_4064:
        /* <DEDUP_REMOVED lines=96> */
.L_x_4069:
[----:B------:R-:W-:Y:S05]  /*12e10*/  BSYNC B0 ;  /* 0x0000000000007941 */ /* 0x000fea0003800000 */
.L_x_4068:
[----:B-----5:R1:W-:Y:S01]  /*12e20*/  STS.128 [R210+0x5800], R12 ;  /* 0x0058000cd2007388 */ /* 0x0203e20000000c00 */
[----:B------:R-:W-:Y:S05]  /*12e30*/  BRA `(.L_x_4013) ;  /* 0x00000008001c7947 */ /* 0x000fea0003800000 */
.L_x_3975:
        /* <DEDUP_REMOVED lines=36> */
.L_x_4071:
[----:B------:R-:W-:Y:S05]  /*13080*/  BSYNC B0 ;  /* 0x0000000000007941 */ /* 0x000fea0003800000 */
.L_x_4070:
        /* <DEDUP_REMOVED lines=32> */
.L_x_4073:
[----:B------:R-:W-:Y:S05]  /*13290*/  BSYNC B0 ;  /* 0x0000000000007941 */ /* 0x000fea0003800000 */
.L_x_4072:
        /* <DEDUP_REMOVED lines=31> */
.L_x_4075:
[----:B------:R-:W-:Y:S05]  /*13490*/  BSYNC B0 ;  /* 0x0000000000007941 */ /* 0x000fea0003800000 */
.L_x_4074:
        /* <DEDUP_REMOVED lines=27> */
[----:B------:R-:W-:-:S04]  /*13650*/  LEA R4, P0, R10, UR8, 0x1 ;  /* 0x000000080a047c11 */ /* 0x000fc8000f8008ff */
[----:B------:R-:W-:-:S05]  /*13660*/  LEA.HI.X R5, R10, UR9, R0, 0x1, P0 ;  /* 0x000000090a057c11 */ /* 0x000fca00080f0c00 */
[----:B------:R-:W-:Y:S01]  /*13670*/  @!PT LDS RZ, [RZ] ;  /* 0x00000000fffff984 */ /* 0x000fe20000000800 */
[----:B------:R-:W-:Y:S01]  /*13680*/  @!PT LDS RZ, [RZ] ;  /* 0x00000000fffff984 */ /* 0x000fe20000000800 */
[----:B------:R-:W-:Y:S01]  /*13690*/  @!PT LDS RZ, [RZ] ;  /* 0x00000000fffff984 */ /* 0x000fe20000000800 */
[----:B------:R1:W-:Y:S04]  /*136a0*/  LDGSTS.E.BYPASS.LTC128B.128 [R210+0x5800], desc[UR6][R4.64+0x100] ;  /* 0x0580010004d27fae */ /* 0x0003e8000b901d46 */
.L_x_4013:
[----:B------:R-:W-:Y:S05]  /*136b0*/  BSYNC B3 ;  /* 0x0000000000037941 */ /* 0x000fea0003800000 */
.L_x_3974:
        /* <DEDUP_REMOVED lines=13> */
[----:B-1----:R-:W-:Y:S02]  /*13790*/  @P1 IMAD.MOV.U32 R4, RZ, RZ, R214 ;  /* 0x000000ffff041224 */ /* 0x002fe400078e00d6 */
[----:B--2---:R-:W-:Y:S01]  /*137a0*/  @!P0 MOV R6, R214 ;  /* 0x000000d600068202 */ /* 0x004fe20000000f00 */
        /* <DEDUP_REMOVED lines=20> */
.L_x_4078:
[----:B------:R3:W-:Y:S02]  /*138f0*/  STS.128 [R210+0xa000], RZ ;  /* 0x00a000ffd2007388 */ /* 0x0007e40000000c00 */
.L_x_4077:
[----:B------:R-:W-:Y:S05]  /*13900*/  BSYNC B0 ;  /* 0x0000000000007941 */ /* 0x000fea0003800000 */
.L_x_4076:
[----:B------:R-:W-:Y:S01]  /*13910*/  ISETP.GE.AND P0, PT, R2, R9, PT ;  /* 0x000000090200720c */ /* 0x000fe20003f06270 */
[----:B------:R-:W-:-:S12]  /*13920*/  BSSY B0, `(.L_x_4079) ;  /* 0x000001f000007945 */ /* 0x000fd80003800000 */
[----:B------:R-:W-:Y:S05]  /*13930*/  @P0 BRA `(.L_x_4080) ;  /* 0x0000000000740947 */ /* 0x000fea0003800000 */
[C---:B------:R-:W-:Y:S02]  /*13940*/  LOP3.LUT R0, R216.reuse, 0x1, RZ, 0xc0, !PT ;  /* 0x00000001d8007812 */ /* 0x040fe400078ec0ff */
[----:B------:R-:W-:Y:S02]  /*13950*/  LOP3.LUT P0, RZ, R216, 0x2, RZ, 0xc0, !PT ;  /* 0x00000002d8ff7812 */ /* 0x000fe4000780c0ff */
[----:B------:R-:W-:Y:S02]  /*13960*/  ISETP.NE.U32.AND P1, PT, R0, 0x1, PT ;  /* 0x000000010000780c */ /* 0x000fe40003f25070 */
[----:B------:R-:W-:-:S05]  /*13970*/  IADD3 R3, P2, R208, R152, RZ ;  /* 0x00000098d0037210 */ /* 0x000fca0007f5e0ff */
[----:B------:R-:W-:-:S04]  /*13980*/  IMAD.X R0, R207, 0x1, R151, P2 ;  /* 0x00000001cf007824 */ /* 0x000fc800010e0697 */
[C---:B-1--4-:R-:W-:Y:S02]  /*13990*/  @P0 LEA R4, P2, R3.reuse, UR10, 0x1 ;  /* 0x0000000a03040c11 */ /* 0x052fe4000f8408ff */
[C---:B--2---:R-:W-:Y:S02]  /*139a0*/  @!P1 LEA R6, P4, R208.reuse, R214, 0x1 ;  /* 0x000000d6d0069211 */ /* 0x044fe400078808ff */
        /* <DEDUP_REMOVED lines=21> */
.L_x_4081:
[----:B------:R2:W-:Y:S02]  /*13b00*/  STS.128 [R210+0xa800], RZ ;  /* 0x00a800ffd2007388 */ /* 0x0005e40000000c00 */
.L_x_4080:
[----:B------:R-:W-:Y:S05]  /*13b10*/  BSYNC B0 ;  /* 0x0000000000007941 */ /* 0x000fea0003800000 */
.L_x_4079:
[----:B------:R-:W-:Y:S01]  /*13b20*/  ISETP.GE.AND P0, PT, R22, R9, PT ;  /* 0x000000091600720c */ /* 0x000fe20003f06270 */
[----:B------:R-:W-:-:S12]  /*13b30*/  BSSY B0, `(.L_x_4082) ;  /* 0x0000022000007945 */ /* 0x000fd80003800000 */
[----:B------:R-:W-:Y:S05]  /*13b40*/  @P0 BRA `(.L_x_4083) ;  /* 0x0000000000800947 */ /* 0x000fea0003800000 */
[----:B-1--4-:R-:W1:Y:S01]  /*13b50*/  LDC.64 R4, c[0x0][0x248] ;  /* 0x00009200ff047b82 */ /* 0x012e620000000a00 */
        /* <DEDUP_REMOVED lines=8> */
[----:B--2---:R-:W-:Y:S02]  /*13be0*/  @P0 LEA R6, P2, R5, UR10, 0x1 ;  /* 0x0000000a05060c11 */ /* 0x004fe4000f8408ff */
        /* <DEDUP_REMOVED lines=21> */
.L_x_4084:
[----:B------:R2:W-:Y:S02]  /*13d40*/  STS.128 [R210+0xb000], RZ ;  /* 0x00b000ffd2007388 */ /* 0x0005e40000000c00 */
.L_x_4083:
[----:B------:R-:W-:Y:S05]  /*13d50*/  BSYNC B0 ;  /* 0x0000000000007941 */ /* 0x000fea0003800000 */
.L_x_4082:
[----:B-12---:R-:W1:Y:S01]  /*13d60*/  LDC.64 R6, c[0x0][0x3c8] ;  /* 0x0000f200ff067b82 */ /* 0x006e620000000a00 */
[----:B------:R-:W-:Y:S01]  /*13d70*/  ISETP.GE.AND P0, PT, R28, R9, PT ;  /* 0x000000091c00720c */ /* 0x000fe20003f06270 */
[----:B------:R-:W-:-:S12]  /*13d80*/  BSSY B0, `(.L_x_4085) ;  /* 0x0000023000007945 */ /* 0x000fd80003800000 */
[----:B------:R-:W-:Y:S05]  /*13d90*/  @P0 BRA `(.L_x_4086) ;  /* 0x0000000000840947 */ /* 0x000fea0003800000 */
[----:B----4-:R-:W2:Y:S01]  /*13da0*/  LDC.64 R4, c[0x0][0x248] ;  /* 0x00009200ff047b82 */ /* 0x010ea20000000a00 */
        /* <DEDUP_REMOVED lines=32> */
.L_x_4086:
[----:B------:R-:W-:Y:S05]  /*13fb0*/  BSYNC B0 ;  /* 0x0000000000007941 */ /* 0x000fea0003800000 */
.L_x_4085:
        /* <DEDUP_REMOVED lines=10> */
[----:B------:R-:W-:-:S05]  /*14060*/  LEA.HI.X R7, R156, R7, R0, 0x2, P0 ;  /* 0x000000079c077211 */ /* 0x000fca00000f1400 */
[----:B----4-:R-:W4:Y:S01]  /*14070*/  LDG.E R5, desc[UR6][R6.64] ;  /* 0x0000000606057981 */ /* 0x010f22000c1e1900 */
[----:B------:R-:W4:Y:S01]  /*14080*/  MUFU.RCP R0, UR5 ;  /* 0x0000000500007d08 */ /* 0x000f220008001000 */
[----:B------:R-:W-:Y:S01]  /*14090*/  SHF.R.S32.HI R4, RZ, 0x1f, R149 ;  /* 0x0000001fff047819 */ /* 0x000fe20000011495 */
[----:B------:R-:W-:-:S04]  /*140a0*/  DEPBAR.LE SB0, 0x0 ;  /* 0x000080000000791a */ /* 0x000fc80000000000 */
[----:B------:R-:W-:Y:S01]  /*140b0*/  BAR.SYNC.DEFER_BLOCKING 0x0 ;  /* 0x0000000000007b1d */ /* 0x000fe20000010000 */
[----:B------:R-:W-:Y:S01]  /*140c0*/  LEA R156, P0, R136, UR8, 0x1 ;  /* 0x00000008889c7c11 */ /* 0x000fe2000f8008ff */
[----:B------:R-:W-:Y:S01]  /*140d0*/  IMAD.SHL.U32 R109, R124, 0x2, RZ ;  /* 0x000000027c6d7824 */ /* 0x000fe200078e00ff */
[----:B------:R-:W-:Y:S02]  /*140e0*/  LEA.HI R3, R4, R149, RZ, 0x2 ;  /* 0x0000009504037211 */ /* 0x000fe400078f10ff */
[----:B------:R-:W-:Y:S01]  /*140f0*/  LEA.HI.X R157, R136, UR9, R134, 0x1, P0 ;  /* 0x00000009889d7c11 */ /* 0x000fe200080f0c86 */
[----:B------:R-:W-:Y:S01]  /*14100*/  BSSY B0, `(.L_x_4087) ;  /* 0x000001e000007945 */ /* 0x000fe20003800000 */
[----:B------:R-:W-:Y:S02]  /*14110*/  LOP3.LUT R109, R109, 0x6, RZ, 0xc0, !PT ;  /* 0x000000066d6d7812 */ /* 0x000fe400078ec0ff */
[----:B------:R-:W-:Y:S01]  /*14120*/  SHF.R.S32.HI R3, RZ, 0x2, R3 ;  /* 0x00000002ff037819 */ /* 0x000fe20000011403 */
[----:B------:R1:W-:Y:S04]  /*14130*/  @P1 STS.128 [R210+0xc000], RZ ;  /* 0x00c000ffd2001388 */ /* 0x0003e80000000c00 */
[----:B------:R1:W-:Y:S04]  /*14140*/  @P1 STS.128 [R210+0xe000], RZ ;  /* 0x00e000ffd2001388 */ /* 0x0003e80000000c00 */
[----:B------:R1:W-:Y:S01]  /*14150*/  @P1 STS.128 [R210+0x10000], RZ ;  /* 0x010000ffd2001388 */ /* 0x0003e20000000c00 */
[----:B----4-:R-:W-:Y:S01]  /*14160*/  FMUL.FTZ R0, R5, R0 ;  /* 0x0000000005007220 */ /* 0x010fe20000410000 */
        /* <DEDUP_REMOVED lines=22> */
.L_x_4089:
[----:B------:R4:W-:Y:S02]  /*142d0*/  STS.128 [R210+0x10000], RZ ;  /* 0x010000ffd2007388 */ /* 0x0009e40000000c00 */
.L_x_4088:
[----:B------:R-:W-:Y:S05]  /*142e0*/  BSYNC B0 ;  /* 0x0000000000007941 */ /* 0x000fea0003800000 */
.L_x_4087:
        /* <DEDUP_REMOVED lines=32> */
.L_x_4092:
[----:B------:R1:W-:Y:S02]  /*144f0*/  STS.128 [R210+0x10800], RZ ;  /* 0x010800ffd2007388 */ /* 0x0003e40000000c00 */
.L_x_4091:
[----:B------:R-:W-:Y:S05]  /*14500*/  BSYNC B0 ;  /* 0x0000000000007941 */ /* 0x000fea0003800000 */
.L_x_4090:
        /* <DEDUP_REMOVED lines=35> */
.L_x_4095:
[----:B------:R1:W-:Y:S02]  /*14740*/  STS.128 [R210+0x11000], RZ ;  /* 0x011000ffd2007388 */ /* 0x0003e40000000c00 */
.L_x_4094:
[----:B------:R-:W-:Y:S05]  /*14750*/  BSYNC B0 ;  /* 0x0000000000007941 */ /* 0x000fea0003800000 */
.L_x_4093:
        /* <DEDUP_REMOVED lines=38> */
.L_x_4098:
[----:B------:R1:W-:Y:S02]  /*149c0*/  STS.128 [R210+0x11800], RZ ;  /* 0x011800ffd2007388 */ /* 0x0003e40000000c00 */
.L_x_4097:
[----:B------:R-:W-:Y:S05]  /*149d0*/  BSYNC B0 ;  /* 0x0000000000007941 */ /* 0x000fea0003800000 */
.L_x_4096:
        /* <DEDUP_REMOVED lines=16> */
[----:B------:R-:W-:Y:S02]  /*14ae0*/  IMAD R198, R64, 0x200, R5 ;  /* 0x0000020040c67824 */ /* 0x000fe400078e0205 */
[C---:B------:R-:W-:Y:S01]  /*14af0*/  IMAD R108, R45.reuse, 0x2, R199 ;  /* 0x000000022d6c7824 */ /* 0x040fe200078e02c7 */
[----:B------:R-:W-:Y:S01]  /*14b00*/  LDSM.16.M88.4 R20, [R222] ;  /* 0x00000000de14783b */ /* 0x000fe20000000200 */
[----:B------:R-:W-:Y:S01]  /*14b10*/  IMAD R63, R45, 0x2, R222 ;  /* 0x000000022d3f7824 */ /* 0x000fe200078e02de */
[----:B------:R-:W-:-:S02]  /*14b20*/  LEA R198, R198, UR4, 0x1 ;  /* 0x00000004c6c67c11 */ /* 0x000fc4000f8e08ff */
[----:B------:R-:W-:Y:S02]  /*14b30*/  LDSM.16.M88.4 R72, [R108] ;  /* 0x000000006c48783b */ /* 0x000fe40000000200 */
[C---:B------:R-:W-:Y:S01]  /*14b40*/  IADD3 R197, R198.reuse, 0x6020, RZ ;  /* 0x00006020c6c57810 */ /* 0x040fe20007ffe0ff */
[----:B------:R-:W-:Y:S01]  /*14b50*/  VIADD R2, R198, 0x6000 ;  /* 0x00006000c6027836 */ /* 0x000fe20000000000 */
[----:B--2---:R-:W1:Y:S03]  /*14b60*/  LDSM.16.M88.4 R16, [R198+0x6000] ;  /* 0x00600000c610783b */ /* 0x004e660000000200 */
[----:B------:R-:W-:Y:S01]  /*14b70*/  @P1 VIADD R197, R2, 0xffffffe0 ;  /* 0xffffffe002c51836 */ /* 0x000fe20000000000 */
[----:B------:R-:W2:Y:S01]  /*14b80*/  LDSM.16.M88.4 R52, [R198+0x6800] ;  /* 0x00680000c634783b */ /* 0x000ea20000000200 */
        /* <DEDUP_REMOVED lines=10> */
[----:B------:R-:W3:Y:S01]  /*14c30*/  LDSM.16.M88.4 R32, [R198+0x7800] ;  /* 0x00780000c620783b */ /* 0x000ee20000000200 */
        /* <DEDUP_REMOVED lines=17> */
[C---:B--2---:R-:W-:Y:S01]  /*14d50*/  HMMA.16816.F32 R28, R24.reuse, R52, RZ ;  /* 0x00000034181c723c */ /* 0x044fe200000018ff */
        /* <DEDUP_REMOVED lines=8> */
[C---:B---3--:R-:W-:Y:S06]  /*14de0*/  HMMA.16816.F32 R76, R24.reuse, R32, RZ ;  /* 0x00000020184c723c */ /* 0x048fec00000018ff */
        /* <DEDUP_REMOVED lines=28> */
[----:B---3--:R-:W-:Y:S06]  /*14fb0*/  HMMA.16816.F32 R4, R12, R68, R4 ;  /* 0x000000440c04723c */ /* 0x008fec0000001804 */
[C---:B------:R-:W-:Y:S01]  /*14fc0*/  HMMA.16816.F32 R16, R32.reuse, R66, R16 ;  /* 0x000000422010723c */ /* 0x040fe20000001810 */
[----:B------:R-:W-:Y:S05]  /*14fd0*/  LDSM.16.M88.4 R64, [R198+0x9000] ;  /* 0x00900000c640783b */ /* 0x000fea0000000200 */
        /* <DEDUP_REMOVED lines=10> */
[----:B-1----:R-:W-:Y:S06]  /*15080*/  HMMA.16816.F32 R4, R24, R36, R4 ;  /* 0x000000241804723c */ /* 0x002fec0000001804 */
[C---:B------:R-:W-:Y:S01]  /*15090*/  HMMA.16816.F32 R16, R12.reuse, R70, R16 ;  /* 0x000000460c10723c */ /* 0x040fe20000001810 */
[----:B------:R-:W-:Y:S05]  /*150a0*/  LDSM.16.M88.4 R68, [R199+0x4000] ;  /* 0x00400000c744783b */ /* 0x000fea0000000200 */
[C---:B------:R-:W-:Y:S06]  /*150b0*/  HMMA.16816.F32 R28, R12.reuse, R8, R28 ;  /* 0x000000080c1c723c */ /* 0x040fec000000181c */
[----:B------:R-:W-:Y:S01]  /*150c0*/  HMMA.16816.F32 R52, R12, R10, R52 ;  /* 0x0000000a0c34723c */ /* 0x000fe20000001834 */
[----:B------:R-:W1:Y:S05]  /*150d0*/  LDSM.16.M88.4 R8, [R197+0x3000] ;  /* 0x00300000c508783b */ /* 0x000e6a0000000200 */
[----:B--2---:R-:W-:Y:S06]  /*150e0*/  HMMA.16816.F32 R4, R20, R40, R4 ;  /* 0x000000281404723c */ /* 0x004fec0000001804 */
[----:B------:R-:W-:Y:S01]  /*150f0*/  HMMA.16816.F32 R16, R24, R38, R16 ;  /* 0x000000261810723c */ /* 0x000fe20000001810 */
[----:B------:R-:W-:Y:S05]  /*15100*/  LDSM.16.M88.4 R36, [R195+0x8800] ;  /* 0x00880000c324783b */ /* 0x000fea0000000200 */
[C---:B------:R-:W-:Y:S06]  /*15110*/  HMMA.16816.F32 R48, R12.reuse, R64, R48 ;  /* 0x000000400c30723c */ /* 0x040fec0000001830 */
[C---:B------:R-:W-:Y:S01]  /*15120*/  HMMA.16816.F32 R80, R12.reuse, R66, R80 ;  /* 0x000000420c50723c */ /* 0x040fe20000001850 */
[----:B------:R-:W-:Y:S05]  /*15130*/  LDSM.16.M88.4 R64, [R197+0x3800] ;  /* 0x00380000c540783b */ /* 0x000fea0000000200 */
[C---:B---3--:R-:W-:Y:S06]  /*15140*/  HMMA.16816.F32 R76, R12.reuse, R56, R76 ;  /* 0x000000380c4c723c */ /* 0x048fec000000184c */
[----:B------:R-:W-:Y:S01]  /*15150*/  HMMA.16816.F32 R72, R12, R58, R72 ;  /* 0x0000003a0c48723c */ /* 0x000fe20000001848 */
[----:B------:R-:W2:Y:S04]  /*15160*/  LDSM.16.M88.4 R12, [R198+0xa000] ;  /* 0x00a00000c60c783b */ /* 0x000ea80000000200 */
[----:B------:R-:W-:Y:S01]  /*15170*/  LDSM.16.M88.4 R56, [R195+0x9800] ;  /* 0x00980000c338783b */ /* 0x000fe20000000200 */
[----:B------:R-:W-:Y:S06]  /*15180*/  HMMA.16816.F32 R4, R88, R84, R4 ;  /* 0x000000545804723c */ /* 0x000fec0000001804 */
[----:B------:R-:W-:Y:S01]  /*15190*/  HMMA.16816.F32 R16, R20, R42, R16 ;  /* 0x0000002a1410723c */ /* 0x000fe20000001810 */
[----:B------:R-:W-:Y:S05]  /*151a0*/  LDSM.16.M88.4 R40, [R222+0x4000] ;  /* 0x00400000de28783b */ /* 0x000fea0000000200 */
[C---:B----4-:R-:W-:Y:S06]  /*151b0*/  HMMA.16816.F32 R28, R24.reuse, R32, R28 ;  /* 0x00000020181c723c */ /* 0x050fec000000181c */
[C---:B------:R-:W-:Y:S01]  /*151c0*/  HMMA.16816.F32 R52, R24.reuse, R34, R52 ;  /* 0x000000221834723c */ /* 0x040fe20000001834 */
[----:B------:R-:W-:Y:S05]  /*151d0*/  LDSM.16.M88.4 R32, [R197+0x4000] ;  /* 0x00400000c520783b */ /* 0x000fea0000000200 */
[C---:B-1----:R-:W-:Y:S06]  /*151e0*/  HMMA.16816.F32 R48, R24.reuse, R8, R48 ;  /* 0x000000081830723c */ /* 0x042fec0000001830 */
[----:B------:R-:W-:Y:S01]  /*151f0*/  HMMA.16816.F32 R80, R24, R10, R80 ;  /* 0x0000000a1850723c */ /* 0x000fe20000001850 */
[----:B------:R-:W1:Y:S05]  /*15200*/  LDSM.16.M88.4 R8, [R195+0x9000] ;  /* 0x00900000c308783b */ /* 0x000e6a0000000200 */
[----:B--2---:R-:W-:Y:S06]  /*15210*/  HMMA.16816.F32 R4, R68, R12, R4 ;  /* 0x0000000c4404723c */ /* 0x004fec0000001804 */
[----:B------:R-:W-:Y:S01]  /*15220*/  HMMA.16816.F32 R16, R88, R86, R16 ;  /* 0x000000565810723c */ /* 0x000fe20000001810 */
[----:B------:R-:W-:Y:S05]  /*15230*/  LDSM.16.M88.4 R84, [R188+0x3800] ;  /* 0x00380000bc54783b */ /* 0x000fea0000000200 */
[C---:B------:R-:W-:Y:S06]  /*15240*/  HMMA.16816.F32 R28, R20.reuse, R36, R28 ;  /* 0x00000024141c723c */ /* 0x040fec000000181c */
[----:B------:R-:W-:Y:S01]  /*15250*/  HMMA.16816.F32 R52, R20, R38, R52 ;  /* 0x000000261434723c */ /* 0x000fe20000001834 */
[----:B------:R-:W-:Y:S05]  /*15260*/  LDSM.16.M88.4 R36, [R197+0x4800] ;  /* 0x00480000c524783b */ /* 0x000fea0000000200 */
[C---:B------:R-:W-:Y:S06]  /*15270*/  HMMA.16816.F32 R76, R24.reuse, R64, R76 ;  /* 0x00000040184c723c */ /* 0x040fec000000184c */
[----:B------:R-:W-:Y:S01]  /*15280*/  HMMA.16816.F32 R72, R24, R66, R72 ;  /* 0x000000421848723c */ /* 0x000fe20000001848 */
[----:B------:R-:W2:Y:S04]  /*15290*/  LDSM.16.M88.4 R24, [R108+0x4000] ;  /* 0x004000006c18783b */ /* 0x000ea80000000200 */
[----:B------:R-:W3:Y:S01]  /*152a0*/  LDSM.16.M88.4 R64, [R198+0xb000] ;  /* 0x00b00000c640783b */ /* 0x000ee20000000200 */
[----:B-1----:R-:W-:Y:S06]  /*152b0*/  HMMA.16816.F32 R48, R20, R8, R48 ;  /* 0x000000081430723c */ /* 0x002fec0000001830 */
[----:B------:R-:W-:Y:S06]  /*152c0*/  HMMA.16816.F32 R4, R40, R32, R4 ;  /* 0x000000202804723c */ /* 0x000fec0000001804 */
[----:B------:R-:W-:Y:S01]  /*152d0*/  HMMA.16816.F32 R16, R68, R14, R16 ;  /* 0x0000000e4410723c */ /* 0x000fe20000001810 */
[----:B------:R-:W-:Y:S05]  /*152e0*/  LDSM.16.M88.4 R12, [R63+0x4000] ;  /* 0x004000003f0c783b */ /* 0x000fea0000000200 */
        /* <DEDUP_REMOVED lines=8> */
[----:B------:R-:W-:Y:S06]  /*15370*/  HMMA.16816.F32 R48, R88, R100, R48 ;  /* 0x000000645830723c */ /* 0x000fec0000001830 */
[----:B--2---:R-:W-:Y:S06]  /*15380*/  HMMA.16816.F32 R4, R24, R92, R4 ;  /* 0x0000005c1804723c */ /* 0x004fec0000001804 */
[----:B------:R-:W-:Y:S01]  /*15390*/  HMMA.16816.F32 R16, R40, R34, R16 ;  /* 0x000000222810723c */ /* 0x000fe20000001810 */
[----:B------:R-:W2:Y:S05]  /*153a0*/  LDSM.16.M88.4 R32, [R197+0x5000] ;  /* 0x00500000c520783b */ /* 0x000eaa0000000200 */
[----:B------:R-:W-:Y:S06]  /*153b0*/  HMMA.16816.F32 R80, R88, R102, R80 ;  /* 0x000000665850723c */ /* 0x000fec0000001850 */
[C---:B------:R-:W-:Y:S06]  /*153c0*/  HMMA.16816.F32 R28, R68.reuse, R96, R28 ;  /* 0x00000060441c723c */ /* 0x040fec000000181c */
[----:B------:R-:W-:Y:S06]  /*153d0*/  HMMA.16816.F32 R52, R68, R98, R52 ;  /* 0x000000624434723c */ /* 0x000fec0000001834 */
[C---:B------:R-:W-:Y:S06]  /*153e0*/  HMMA.16816.F32 R76, R88.reuse, R84, R76 ;  /* 0x00000054584c723c */ /* 0x040fec000000184c */
[----:B------:R-:W-:Y:S01]  /*153f0*/  HMMA.16816.F32 R72, R88, R86, R72 ;  /* 0x000000565848723c */ /* 0x000fe20000001848 */
[----:B------:R-:W5:Y:S05]  /*15400*/  LDSM.16.M88.4 R84, [R197+0x5800] ;  /* 0x00580000c554783b */ /* 0x000f6a0000000200 */
[----:B---3--:R-:W-:Y:S06]  /*15410*/  HMMA.16816.F32 R48, R68, R64, R48 ;  /* 0x000000404430723c */ /* 0x008fec0000001830 */
[----:B-1----:R-:W-:Y:S06]  /*15420*/  HMMA.16816.F32 R4, R12, R8, R4 ;  /* 0x000000080c04723c */ /* 0x002fec0000001804 */
[----:B------:R-:W-:Y:S06]  /*15430*/  HMMA.16816.F32 R16, R24, R94, R16 ;  /* 0x0000005e1810723c */ /* 0x000fec0000001810 */
[----:B------:R-:W-:Y:S01]  /*15440*/  HMMA.16816.F32 R80, R68, R66, R80 ;  /* 0x000000424450723c */ /* 0x000fe20000001850 */
[----:B------:R-:W-:Y:S05]  /*15450*/  LDSM.16.M88.4 R64, [R188+0x4800] ;  /* 0x00480000bc40783b */ /* 0x000fea0000000200 */
[C---:B------:R-:W-:Y:S06]  /*15460*/  HMMA.16816.F32 R28, R40.reuse, R36, R28 ;  /* 0x00000024281c723c */ /* 0x040fec000000181c */
[----:B------:R-:W-:Y:S01]  /*15470*/  HMMA.16816.F32 R52, R40, R38, R52 ;  /* 0x000000262834723c */ /* 0x000fe20000001834 */
[----:B------:R-:W1:Y:S01]  /*15480*/  LDSM.16.M88.4 R36, [R195+0xb000] ;  /* 0x00b00000c324783b */ /* 0x000e620000000200 */
[----:B------:R-:W-:-:S04]  /*15490*/  FMUL.FTZ R4, R4, UR9 ;  /* 0x0000000904047c20 */ /* 0x000fc80008410000 */
[C---:B----4-:R-:W-:Y:S06]  /*154a0*/  HMMA.16816.F32 R76, R68.reuse, R56, R76 ;  /* 0x00000038444c723c */ /* 0x050fec000000184c */
[----:B------:R-:W-:Y:S01]  /*154b0*/  HMMA.16816.F32 R72, R68, R58, R72 ;  /* 0x0000003a4448723c */ /* 0x000fe20000001848 */
[----:B------:R-:W-:-:S05]  /*154c0*/  FMUL.FTZ R57, R5, UR9 ;  /* 0x0000000905397c20 */ /* 0x000fca0008410000 */
[----:B--2---:R-:W-:Y:S01]  /*154d0*/  HMMA.16816.F32 R48, R40, R32, R48 ;  /* 0x000000202830723c */ /* 0x004fe20000001830 */
[----:B------:R2:W-:Y:S01]  /*154e0*/  MUFU.TANH R33, R4 ;  /* 0x0000000400217308 */ /* 0x0005e20000002400 */
[----:B------:R-:W-:-:S04]  /*154f0*/  FMUL.FTZ R59, R7, UR9 ;  /* 0x00000009073b7c20 */ /* 0x000fc80008410000 */
[----:B------:R-:W-:Y:S01]  /*15500*/  HMMA.16816.F32 R16, R12, R10, R16 ;  /* 0x0000000a0c10723c */ /* 0x000fe20000001810 */
[----:B------:R-:W3:Y:S02]  /*15510*/  LDSM.16.M88.4 R8, [R195+0xb800] ;  /* 0x00b80000c308783b */ /* 0x000ee40000000200 */
[----:B------:R-:W4:Y:S03]  /*15520*/  MUFU.TANH R57, R57 ;  /* 0x0000003900397308 */ /* 0x000f260000002400 */
[----:B------:R-:W-:Y:S05]  /*15530*/  HMMA.16816.F32 R80, R40, R34, R80 ;  /* 0x000000222850723c */ /* 0x000fea0000001850 */
[----:B------:R-:W4:Y:S01]  /*15540*/  MUFU.TANH R59, R59 ;  /* 0x0000003b003b7308 */ /* 0x000f220000002400 */
[----:B------:R-:W-:Y:S01]  /*15550*/  HMMA.16816.F32 R28, R24, R20, R28 ;  /* 0x00000014181c723c */ /* 0x000fe2000000181c */
[----:B------:R-:W-:-:S02]  /*15560*/  FMUL.FTZ R35, R6, UR9 ;  /* 0x0000000906237c20 */ /* 0x000fc40008410000 */
[----:B--2---:R-:W2:Y:S03]  /*15570*/  LDSM.16.M88.4 R4, [R188+0x5000] ;  /* 0x00500000bc04783b */ /* 0x004ea60000000200 */
[C---:B-----5:R-:W-:Y:S01]  /*15580*/  HMMA.16816.F32 R76, R40.reuse, R84, R76 ;  /* 0x00000054284c723c */ /* 0x060fe2000000184c */
[----:B------:R-:W-:Y:S05]  /*15590*/  MUFU.TANH R35, R35 ;  /* 0x0000002300237308 */ /* 0x000fea0000002400 */
[----:B------:R-:W-:Y:S01]  /*155a0*/  HMMA.16816.F32 R72, R40, R86, R72 ;  /* 0x000000562848723c */ /* 0x000fe20000001848 */
[----:B------:R-:W-:Y:S01]  /*155b0*/  FMUL.FTZ R16, R16, UR9 ;  /* 0x0000000910107c20 */ /* 0x000fe20008410000 */
[----:B------:R-:W-:Y:S01]  /*155c0*/  FMUL.FTZ R17, R17, UR9 ;  /* 0x0000000911117c20 */ /* 0x000fe20008410000 */
[----:B------:R-:W-:Y:S01]  /*155d0*/  FMUL.FTZ R19, R19, UR9 ;  /* 0x0000000913137c20 */ /* 0x000fe20008410000 */
[----:B------:R-:W-:Y:S01]  /*155e0*/  FMUL.FTZ R18, R18, UR9 ;  /* 0x0000000912127c20 */ /* 0x000fe20008410000 */
[----:B------:R-:W5:Y:S01]  /*155f0*/  MUFU.TANH R63, R16 ;  /* 0x00000010003f7308 */ /* 0x000f620000002400 */
[----:B------:R-:W-:Y:S01]  /*15600*/  HMMA.16816.F32 R52, R24, R22, R52 ;  /* 0x000000161834723c */ /* 0x000fe20000001834 */
[----:B------:R-:W4:Y:S01]  /*15610*/  LDSM.16.M88.4 R20, [R188+0x5800] ;  /* 0x00580000bc14783b */ /* 0x000f220000000200 */
[----:B------:R-:W-:-:S04]  /*15620*/  DEPBAR.LE SB0, 0x0 ;  /* 0x000080000000791a */ /* 0x000fc80000000000 */
[----:B-1----:R-:W-:Y:S01]  /*15630*/  HMMA.16816.F32 R48, R24, R36, R48 ;  /* 0x000000241830723c */ /* 0x002fe20000001830 */
[----:B------:R1:W5:Y:S05]  /*15640*/  MUFU.TANH R37, R18 ;  /* 0x0000001200257308 */ /* 0x00036a0000002400 */
[----:B------:R-:W-:Y:S03]  /*15650*/  HMMA.16816.F32 R28, R12, R64, R28 ;  /* 0x000000400c1c723c */ /* 0x000fe6000000181c */
[----:B------:R-:W5:Y:S03]  /*15660*/  MUFU.TANH R17, R17 ;  /* 0x0000001100117308 */ /* 0x000f660000002400 */
[C---:B------:R-:W-:Y:S05]  /*15670*/  HMMA.16816.F32 R80, R24.reuse, R38, R80 ;  /* 0x000000261850723c */ /* 0x040fea0000001850 */
[----:B------:R-:W5:Y:S01]  /*15680*/  MUFU.TANH R19, R19 ;  /* 0x0000001300137308 */ /* 0x000f620000002400 */
[----:B---3--:R-:W-:Y:S01]  /*15690*/  HMMA.16816.F32 R76, R24, R8, R76 ;  /* 0x00000008184c723c */ /* 0x008fe2000000184c */
[----:B-1----:R-:W-:-:S05]  /*156a0*/  VIADD R18, R109, 0x19 ;  /* 0x000000196d127836 */ /* 0x002fca0000000000 */
[----:B------:R-:W-:Y:S06]  /*156b0*/  HMMA.16816.F32 R72, R24, R10, R72 ;  /* 0x0000000a1848723c */ /* 0x000fec0000001848 */
[----:B------:R-:W-:Y:S01]  /*156c0*/  HMMA.16816.F32 R52, R12, R66, R52 ;  /* 0x000000420c34723c */ /* 0x000fe20000001834 */
[----:B------:R-:W-:Y:S01]  /*156d0*/  FMUL.FTZ R11, R30, UR9 ;  /* 0x000000091e0b7c20 */ /* 0x000fe20008410000 */
[----:B------:R-:W-:Y:S01]  /*156e0*/  FMUL.FTZ R28, R28, UR9 ;  /* 0x000000091c1c7c20 */ /* 0x000fe20008410000 */
[----:B------:R-:W-:-:S03]  /*156f0*/  FMUL.FTZ R9, R29, UR9 ;  /* 0x000000091d097c20 */ /* 0x000fc60008410000 */
[C---:B--2---:R-:W-:Y:S01]  /*15700*/  HMMA.16816.F32 R48, R12.reuse, R4, R48 ;  /* 0x000000040c30723c */ /* 0x044fe20000001830 */
[----:B------:R-:W1:Y:S05]  /*15710*/  MUFU.TANH R39, R28 ;  /* 0x0000001c00277308 */ /* 0x000e6a0000002400 */
[C---:B------:R-:W-:Y:S01]  /*15720*/  HMMA.16816.F32 R80, R12.reuse, R6, R80 ;  /* 0x000000060c50723c */ /* 0x040fe20000001850 */
[----:B------:R-:W-:Y:S01]  /*15730*/  IADD3 R4, R61, R60, -R209 ;  /* 0x0000003c3d047210 */ /* 0x000fe20007ffe8d1 */
[----:B------:R-:W-:Y:S01]  /*15740*/  FMUL.FTZ R5, R31, UR9 ;  /* 0x000000091f057c20 */ /* 0x000fe20008410000 */
[----:B------:R-:W2:Y:S03]  /*15750*/  MUFU.TANH R11, R11 ;  /* 0x0000000b000b7308 */ /* 0x000ea60000002400 */
[----:B------:R-:W-:Y:S01]  /*15760*/  VIADD R4, R4, UR8 ;  /* 0x0000000804047c36 */ /* 0x000fe20008000000 */
[----:B----4-:R-:W-:Y:S01]  /*15770*/  HMMA.16816.F32 R76, R12, R20, R76 ;  /* 0x000000140c4c723c */ /* 0x010fe2000000184c */
[----:B------:R-:W-:-:S03]  /*15780*/  VIADD R6, R109, 0x9 ;  /* 0x000000096d067836 */ /* 0x000fc60000000000 */
[----:B------:R-:W-:Y:S01]  /*15790*/  VIMNMX R2, R4, R61, PT ;  /* 0x0000003d04027248 */ /* 0x000fe20003fe0100 */
[----:B------:R-:W-:Y:S01]  /*157a0*/  FMUL.FTZ R7, R52, UR9 ;  /* 0x0000000934077c20 */ /* 0x000fe20008410000 */
[----:B------:R-:W-:Y:S01]  /*157b0*/  VIADDMNMX R3, R4, 0x8, R61, PT ;  /* 0x0000000804037846 */ /* 0x000fe2000380013d */
[----:B------:R-:W-:Y:S01]  /*157c0*/  VIADD R4, R109, 0x1 ;  /* 0x000000016d047836 */ /* 0x000fe20000000000 */
[----:B------:R-:W-:Y:S01]  /*157d0*/  HMMA.16816.F32 R72, R12, R22, R72 ;  /* 0x000000160c48723c */ /* 0x000fe20000001848 */
[----:B------:R-:W-:Y:S01]  /*157e0*/  FMUL.FTZ R25, R53, UR9 ;  /* 0x0000000935197c20 */ /* 0x000fe20008410000 */
[----:B------:R-:W-:Y:S01]  /*157f0*/  FMUL.FTZ R29, R55, UR9 ;  /* 0x00000009371d7c20 */ /* 0x000fe20008410000 */
[----:B------:R-:W3:Y:S01]  /*15800*/  MUFU.TANH R9, R9 ;  /* 0x0000000900097308 */ /* 0x000ee20000002400 */
[C---:B------:R-:W-:Y:S01]  /*15810*/  ISETP.GE.AND P4, PT, R4.reuse, R2, PT ;  /* 0x000000020400720c */ /* 0x040fe20003f86270 */
[----:B------:R-:W-:Y:S01]  /*15820*/  FMUL.FTZ R49, R49, UR9 ;  /* 0x0000000931317c20 */ /* 0x000fe20008410000 */
[-C--:B------:R-:W-:Y:S01]  /*15830*/  ISETP.GE.AND P0, PT, R4, R3.reuse, PT ;  /* 0x000000030400720c */ /* 0x080fe20003f06270 */
[----:B------:R-:W-:Y:S01]  /*15840*/  VIADD R15, R109, 0x8 ;  /* 0x000000086d0f7836 */ /* 0x000fe20000000000 */
[----:B------:R-:W-:Y:S01]  /*15850*/  I2FP.F32.S32 R4, R4 ;  /* 0x0000000400047245 */ /* 0x000fe20000201400 */
[----:B------:R-:W-:Y:S01]  /*15860*/  FMUL.FTZ R23, R54, UR9 ;  /* 0x0000000936177c20 */ /* 0x000fe20008410000 */
[-C--:B------:R-:W-:Y:S01]  /*15870*/  ISETP.GE.AND P6, PT, R6, R2.reuse, PT ;  /* 0x000000020600720c */ /* 0x080fe20003fc6270 */
[----:B------:R-:W4:Y:S01]  /*15880*/  MUFU.TANH R5, R5 ;  /* 0x0000000500057308 */ /* 0x000f220000002400 */
[----:B------:R-:W-:Y:S01]  /*15890*/  ISETP.GE.AND P5, PT, R15, R2, PT ;  /* 0x000000020f00720c */ /* 0x000fe20003fa6270 */
[CC--:B------:R-:W-:Y:S01]  /*158a0*/  FFMA.FTZ R12, R0.reuse, R4.reuse, R57 ;  /* 0x00000004000c7223 */ /* 0x0c0fe20000010039 */
[----:B------:R-:W-:Y:S01]  /*158b0*/  FFMA.FTZ R21, R0, R4, R59 ;  /* 0x0000000400157223 */ /* 0x000fe2000001003b */
[----:B------:R-:W-:Y:S01]  /*158c0*/  VIADD R4, R109, 0x10 ;  /* 0x000000106d047836 */ /* 0x000fe20000000000 */
[----:B------:R-:W-:Y:S01]  /*158d0*/  ISETP.GE.AND P2, PT, R15, R3, PT ;  /* 0x000000030f00720c */ /* 0x000fe20003f46270 */
[----:B------:R-:W-:Y:S01]  /*158e0*/  FMUL.FTZ R51, R51, UR9 ;  /* 0x0000000933337c20 */ /* 0x000fe20008410000 */
[----:B------:R-:W-:Y:S01]  /*158f0*/  I2FP.F32.S32 R15, R15 ;  /* 0x0000000f000f7245 */ /* 0x000fe20000201400 */
[----:B------:R-:W4:Y:S01]  /*15900*/  MUFU.TANH R7, R7 ;  /* 0x0000000700077308 */ /* 0x000f220000002400 */
[----:B------:R-:W-:Y:S01]  /*15910*/  ISETP.GE.AND P1, PT, R6, R3, PT ;  /* 0x000000030600720c */ /* 0x000fe20003f26270 */
[----:B------:R-:W-:Y:S01]  /*15920*/  FMUL.FTZ R80, R80, UR9 ;  /* 0x0000000950507c20 */ /* 0x000fe20008410000 */
[----:B------:R-:W-:Y:S01]  /*15930*/  FSEL R12, R12, -INF , !P4 ;  /* 0xff8000000c0c7808 */ /* 0x000fe20006000000 */
[CC--:B-----5:R-:W-:Y:S01]  /*15940*/  FFMA.FTZ R16, R0.reuse, R15.reuse, R63 ;  /* 0x0000000f00107223 */ /* 0x0e0fe2000001003f */
[----:B------:R-:W-:Y:S01]  /*15950*/  FSEL R21, R21, -INF , !P0 ;  /* 0xff80000015157808 */ /* 0x000fe20004000000 */
[----:B------:R-:W-:Y:S01]  /*15960*/  FFMA.FTZ R15, R0, R15, R37 ;  /* 0x0000000f000f7223 */ /* 0x000fe20000010025 */
[----:B------:R-:W-:Y:S01]  /*15970*/  I2FP.F32.S32 R6, R6 ;  /* 0x0000000600067245 */ /* 0x000fe20000201400 */
[----:B------:R-:W5:Y:S01]  /*15980*/  MUFU.TANH R23, R23 ;  /* 0x0000001700177308 */ /* 0x000f620000002400 */
[----:B------:R-:W-:Y:S01]  /*15990*/  ISETP.GE.AND P4, PT, R4, R2, PT ;  /* 0x000000020400720c */ /* 0x000fe20003f86270 */
[----:B------:R-:W-:Y:S01]  /*159a0*/  FMUL.FTZ R82, R82, UR9 ;  /* 0x0000000952527c20 */ /* 0x000fe20008410000 */
[-C--:B------:R-:W-:Y:S01]  /*159b0*/  ISETP.GE.AND P0, PT, R4, R3.reuse, PT ;  /* 0x000000030400720c */ /* 0x080fe20003f06270 */
[C---:B------:R-:W-:Y:S01]  /*159c0*/  FFMA.FTZ R14, R0.reuse, R6, R17 ;  /* 0x00000006000e7223 */ /* 0x040fe20000010011 */
[----:B------:R-:W-:Y:S01]  /*159d0*/  I2FP.F32.S32 R4, R4 ;  /* 0x0000000400047245 */ /* 0x000fe20000201400 */
[----:B------:R-:W-:Y:S01]  /*159e0*/  FFMA.FTZ R13, R0, R6, R19 ;  /* 0x00000006000d7223 */ /* 0x000fe20000010013 */
[C---:B------:R-:W-:Y:S01]  /*159f0*/  IADD3 R6, R109.reuse, 0x11, RZ ;  /* 0x000000116d067810 */ /* 0x040fe20007ffe0ff */
[----:B------:R-:W5:Y:S01]  /*15a00*/  MUFU.TANH R25, R25 ;  /* 0x0000001900197308 */ /* 0x000f620000002400 */
[----:B------:R-:W-:Y:S01]  /*15a10*/  FSEL R16, R16, -INF , !P5 ;  /* 0xff80000010107808 */ /* 0x000fe20006800000 */
[CC--:B-1----:R-:W-:Y:S01]  /*15a20*/  FFMA.FTZ R10, R0.reuse, R4.reuse, R39 ;  /* 0x00000004000a7223 */ /* 0x0c2fe20000010027 */
[----:B--2---:R-:W-:Y:S01]  /*15a30*/  FFMA.FTZ R11, R0, R4, R11 ;  /* 0x00000004000b7223 */ /* 0x004fe2000001000b */
[----:B------:R-:W-:Y:S01]  /*15a40*/  VIADD R4, R109, 0x18 ;  /* 0x000000186d047836 */ /* 0x000fe20000000000 */
[----:B------:R-:W-:Y:S01]  /*15a50*/  FSEL R15, R15, -INF , !P2 ;  /* 0xff8000000f0f7808 */ /* 0x000fe20005000000 */
[----:B------:R-:W-:Y:S01]  /*15a60*/  FMUL.FTZ R27, R48, UR9 ;  /* 0x00000009301b7c20 */ /* 0x000fe20008410000 */
[C---:B------:R-:W-:Y:S01]  /*15a70*/  ISETP.GE.AND P5, PT, R6.reuse, R2, PT ;  /* 0x000000020600720c */ /* 0x040fe20003fa6270 */
[----:B------:R-:W1:Y:S01]  /*15a80*/  MUFU.TANH R29, R29 ;  /* 0x0000001d001d7308 */ /* 0x000e620000002400 */
[-C--:B------:R-:W-:Y:S01]  /*15a90*/  ISETP.GE.AND P2, PT, R6, R3.reuse, PT ;  /* 0x000000030600720c */ /* 0x080fe20003f46270 */
[----:B------:R-:W-:Y:S01]  /*15aa0*/  FMUL.FTZ R50, R50, UR9 ;  /* 0x0000000932327c20 */ /* 0x000fe20008410000 */
[----:B------:R-:W-:Y:S01]  /*15ab0*/  I2FP.F32.S32 R6, R6 ;  /* 0x0000000600067245 */ /* 0x000fe20000201400 */
[----:B------:R-:W-:Y:S01]  /*15ac0*/  FMUL.FTZ R77, R77, UR9 ;  /* 0x000000094d4d7c20 */ /* 0x000fe20008410000 */
[----:B------:R-:W-:Y:S01]  /*15ad0*/  FSEL R14, R14, -INF , !P6 ;  /* 0xff8000000e0e7808 */ /* 0x000fe20007000000 */
[----:B------:R-:W-:Y:S01]  /*15ae0*/  FMUL.FTZ R79, R79, UR9 ;  /* 0x000000094f4f7c20 */ /* 0x000fe20008410000 */
[----:B------:R-:W-:Y:S01]  /*15af0*/  FSEL R13, R13, -INF , !P1 ;  /* 0xff8000000d0d7808 */ /* 0x000fe20004800000 */
[----:B------:R-:W2:Y:S01]  /*15b00*/  MUFU.TANH R49, R49 ;  /* 0x0000003100317308 */ /* 0x000ea20000002400 */
[----:B------:R-:W-:Y:S01]  /*15b10*/  ISETP.GE.AND P6, PT, R4, R2, PT ;  /* 0x000000020400720c */ /* 0x000fe20003fc6270 */
[-C--:B---3--:R-:W-:Y:S01]  /*15b20*/  FFMA.FTZ R8, R0, R6.reuse, R9 ;  /* 0x0000000600087223 */ /* 0x088fe20000010009 */
[-C--:B------:R-:W-:Y:S01]  /*15b30*/  ISETP.GE.AND P1, PT, R4, R3.reuse, PT ;  /* 0x000000030400720c */ /* 0x080fe20003f26270 */
[----:B----4-:R-:W-:Y:S01]  /*15b40*/  FFMA.FTZ R9, R0, R6, R5 ;  /* 0x0000000600097223 */ /* 0x010fe20000010005 */
[----:B------:R-:W-:Y:S01]  /*15b50*/  I2FP.F32.S32 R4, R4 ;  /* 0x0000000400047245 */ /* 0x000fe20000201400 */
[----:B------:R-:W-:Y:S01]  /*15b60*/  VIADD R20, R109, 0x21 ;  /* 0x000000216d147836 */ /* 0x000fe20000000000 */
[----:B------:R-:W-:Y:S01]  /*15b70*/  FSEL R10, R10, -INF , !P4 ;  /* 0xff8000000a0a7808 */ /* 0x000fe20006000000 */
[----:B------:R-:W3:Y:S01]  /*15b80*/  MUFU.TANH R51, R51 ;  /* 0x0000003300337308 */ /* 0x000ee20000002400 */
[----:B------:R-:W-:Y:S01]  /*15b90*/  FSEL R11, R11, -INF , !P0 ;  /* 0xff8000000b0b7808 */ /* 0x000fe20004000000 */
[----:B------:R-:W-:Y:S01]  /*15ba0*/  FFMA.FTZ R6, R0, R4, R7 ;  /* 0x0000000400067223 */ /* 0x000fe20000010007 */
[----:B------:R-:W-:Y:S01]  /*15bb0*/  ISETP.GE.AND P4, PT, R18, R2, PT ;  /* 0x000000021200720c */ /* 0x000fe20003f86270 */
[----:B-----5:R-:W-:Y:S01]  /*15bc0*/  FFMA.FTZ R7, R0, R4, R23 ;  /* 0x0000000400077223 */ /* 0x020fe20000010017 */
[-C--:B------:R-:W-:Y:S01]  /*15bd0*/  ISETP.GE.AND P0, PT, R18, R3.reuse, PT ;  /* 0x000000031200720c */ /* 0x080fe20003f06270 */
[----:B------:R-:W-:Y:S01]  /*15be0*/  FMUL.FTZ R76, R76, UR9 ;  /* 0x000000094c4c7c20 */ /* 0x000fe20008410000 */
[----:B------:R-:W-:Y:S01]  /*15bf0*/  I2FP.F32.S32 R18, R18 ;  /* 0x0000001200127245 */ /* 0x000fe20000201400 */
[----:B------:R-:W4:Y:S01]  /*15c00*/  MUFU.TANH R17, R80 ;  /* 0x0000005000117308 */ /* 0x000f220000002400 */
[----:B------:R-:W-:Y:S01]  /*15c10*/  FMUL.FTZ R78, R78, UR9 ;  /* 0x000000094e4e7c20 */ /* 0x000fe20008410000 */
[----:B------:R-:W-:Y:S01]  /*15c20*/  FSEL R6, R6, -INF , !P6 ;  /* 0xff80000006067808 */ /* 0x000fe20007000000 */
[----:B------:R-:W-:Y:S01]  /*15c30*/  FMUL.FTZ R81, R81, UR9 ;  /* 0x0000000951517c20 */ /* 0x000fe20008410000 */
[CC--:B------:R-:W-:Y:S01]  /*15c40*/  FFMA.FTZ R4, R0.reuse, R18.reuse, R25 ;  /* 0x0000001200047223 */ /* 0x0c0fe20000010019 */
[----:B-1----:R-:W-:Y:S01]  /*15c50*/  FFMA.FTZ R5, R0, R18, R29 ;  /* 0x0000001200057223 */ /* 0x002fe2000001001d */
[----:B------:R-:W-:Y:S01]  /*15c60*/  IADD3 R18, R109, 0x28, RZ ;  /* 0x000000286d127810 */ /* 0x000fe20007ffe0ff */
[----:B------:R-:W-:Y:S01]  /*15c70*/  FMUL.FTZ R83, R83, UR9 ;  /* 0x0000000953537c20 */ /* 0x000fe20008410000 */
[----:B------:R-:W1:Y:S01]  /*15c80*/  MUFU.TANH R19, R82 ;  /* 0x0000005200137308 */ /* 0x000e620000002400 */
[----:B------:R-:W-:Y:S01]  /*15c90*/  FSEL R7, R7, -INF , !P1 ;  /* 0xff80000007077808 */ /* 0x000fe20004800000 */
[----:B------:R-:W-:Y:S01]  /*15ca0*/  VIADD R22, R109, 0x20 ;  /* 0x000000206d167836 */ /* 0x000fe20000000000 */
[----:B------:R-:W-:Y:S01]  /*15cb0*/  FSEL R4, R4, -INF , !P4 ;  /* 0xff80000004047808 */ /* 0x000fe20006000000 */
[----:B------:R-:W-:Y:S01]  /*15cc0*/  FMUL.FTZ R72, R72, UR9 ;  /* 0x0000000948487c20 */ /* 0x000fe20008410000 */
[----:B------:R-:W-:Y:S01]  /*15cd0*/  FSEL R5, R5, -INF , !P0 ;  /* 0xff80000005057808 */ /* 0x000fe20004000000 */
[----:B------:R-:W-:Y:S01]  /*15ce0*/  FMUL.FTZ R73, R73, UR9 ;  /* 0x0000000949497c20 */ /* 0x000fe20008410000 */
[CC--:B------:R-:W-:Y:S01]  /*15cf0*/  ISETP.GE.AND P6, PT, R20.reuse, R2.reuse, PT ;  /* 0x000000021400720c */ /* 0x0c0fe20003fc6270 */
[----:B------:R-:W5:Y:S01]  /*15d00*/  MUFU.TANH R27, R27 ;  /* 0x0000001b001b7308 */ /* 0x000f620000002400 */
[-C--:B------:R-:W-:Y:S01]  /*15d10*/  ISETP.GE.AND P1, PT, R20, R3.reuse, PT ;  /* 0x000000031400720c */ /* 0x080fe20003f26270 */
[----:B------:R-:W-:Y:S01]  /*15d20*/  FMUL.FTZ R75, R75, UR9 ;  /* 0x000000094b4b7c20 */ /* 0x000fe20008410000 */
[----:B------:R-:W-:Y:S01]  /*15d30*/  ISETP.GE.AND P4, PT, R18, R2, PT ;  /* 0x000000021200720c */ /* 0x000fe20003f86270 */
[----:B------:R-:W-:Y:S01]  /*15d40*/  FMUL.FTZ R74, R74, UR9 ;  /* 0x000000094a4a7c20 */ /* 0x000fe20008410000 */
[----:B------:R-:W-:-:S02]  /*15d50*/  ISETP.GE.AND P0, PT, R18, R3, PT ;  /* 0x000000031200720c */ /* 0x000fc40003f06270 */
[----:B------:R-:W-:Y:S01]  /*15d60*/  I2FP.F32.S32 R20, R20 ;  /* 0x0000001400147245 */ /* 0x000fe20000201400 */
[----:B------:R-:W5:Y:S01]  /*15d70*/  MUFU.TANH R31, R50 ;  /* 0x00000032001f7308 */ /* 0x000f620000002400 */
[----:B------:R-:W-:Y:S02]  /*15d80*/  I2FP.F32.S32 R18, R18 ;  /* 0x0000001200127245 */ /* 0x000fe40000201400 */
[----:B------:R-:W-:Y:S01]  /*15d90*/  FSEL R8, R8, -INF , !P5 ;  /* 0xff80000008087808 */ /* 0x000fe20006800000 */
[CC--:B--2---:R-:W-:Y:S01]  /*15da0*/  FFMA.FTZ R49, R0.reuse, R20.reuse, R49 ;  /* 0x0000001400317223 */ /* 0x0c4fe20000010031 */
[C---:B---3--:R-:W-:Y:S01]  /*15db0*/  FFMA.FTZ R51, R0.reuse, R20, R51 ;  /* 0x0000001400337223 */ /* 0x048fe20000010033 */
[CC--:B----4-:R-:W-:Y:S01]  /*15dc0*/  FFMA.FTZ R166, R0.reuse, R18.reuse, R17 ;  /* 0x0000001200a67223 */ /* 0x0d0fe20000010011 */
[----:B-1----:R-:W-:Y:S01]  /*15dd0*/  FFMA.FTZ R201, R0, R18, R19 ;  /* 0x0000001200c97223 */ /* 0x002fe20000010013 */
[----:B------:R-:W1:Y:S01]  /*15de0*/  MUFU.TANH R23, R76 ;  /* 0x0000004c00177308 */ /* 0x000e620000002400 */
[----:B------:R-:W-:Y:S01]  /*15df0*/  VIADD R20, R109, 0x30 ;  /* 0x000000306d147836 */ /* 0x000fe20000000000 */
[----:B------:R-:W-:Y:S01]  /*15e00*/  FSEL R9, R9, -INF , !P2 ;  /* 0xff80000009097808 */ /* 0x000fe20005000000 */
[C---:B------:R-:W-:Y:S01]  /*15e10*/  VIADD R18, R109.reuse, 0x31 ;  /* 0x000000316d127836 */ /* 0x040fe20000000000 */
[C---:B------:R-:W-:Y:S01]  /*15e20*/  ISETP.GE.AND P5, PT, R22.reuse, R2, PT ;  /* 0x000000021600720c */ /* 0x040fe20003fa6270 */
[----:B------:R-:W-:Y:S01]  /*15e30*/  VIADD R19, R109, 0x29 ;  /* 0x000000296d137836 */ /* 0x000fe20000000000 */
[----:B------:R-:W-:-:S02]  /*15e40*/  ISETP.GE.AND P2, PT, R22, R3, PT ;  /* 0x000000031600720c */ /* 0x000fc40003f46270 */
[----:B------:R-:W-:Y:S01]  /*15e50*/  MUFU.TANH R77, R77 ;  /* 0x0000004d004d7308 */ /* 0x000fe20000002400 */
[----:B------:R-:W-:Y:S02]  /*15e60*/  I2FP.F32.S32 R22, R22 ;  /* 0x0000001600167245 */ /* 0x000fe40000201400 */
[----:B------:R-:W-:Y:S02]  /*15e70*/  FSEL R174, R49, -INF , !P6 ;  /* 0xff80000031ae7808 */ /* 0x000fe40007000000 */
[----:B------:R-:W-:Y:S01]  /*15e80*/  FSEL R171, R51, -INF , !P1 ;  /* 0xff80000033ab7808 */ /* 0x000fe20004800000 */
[-C--:B-----5:R-:W-:Y:S01]  /*15e90*/  FFMA.FTZ R27, R0, R22.reuse, R27 ;  /* 0x00000016001b7223 */ /* 0x0a0fe2000001001b */
[----:B------:R-:W-:Y:S01]  /*15ea0*/  FSEL R166, R166, -INF , !P4 ;  /* 0xff800000a6a67808 */ /* 0x000fe20006000000 */
[----:B------:R-:W2:Y:S01]  /*15eb0*/  MUFU.TANH R25, R78 ;  /* 0x0000004e00197308 */ /* 0x000ea20000002400 */
[----:B------:R-:W-:Y:S01]  /*15ec0*/  FSEL R201, R201, -INF , !P0 ;  /* 0xff800000c9c97808 */ /* 0x000fe20004000000 */
[----:B------:R-:W-:Y:S01]  /*15ed0*/  FFMA.FTZ R31, R0, R22, R31 ;  /* 0x00000016001f7223 */ /* 0x000fe2000001001f */
[----:B------:R-:W-:-:S02]  /*15ee0*/  ISETP.GE.AND P6, PT, R20, R2, PT ;  /* 0x000000021400720c */ /* 0x000fc40003fc6270 */
[-C--:B------:R-:W-:Y:S02]  /*15ef0*/  ISETP.GE.AND P1, PT, R20, R3.reuse, PT ;  /* 0x000000031400720c */ /* 0x080fe40003f26270 */
[C---:B------:R-:W-:Y:S01]  /*15f00*/  ISETP.GE.AND P4, PT, R18.reuse, R2, PT ;  /* 0x000000021200720c */ /* 0x040fe20003f86270 */
[----:B------:R-:W3:Y:S01]  /*15f10*/  MUFU.TANH R79, R79 ;  /* 0x0000004f004f7308 */ /* 0x000ee20000002400 */
[----:B------:R-:W-:Y:S02]  /*15f20*/  ISETP.GE.AND P0, PT, R18, R3, PT ;  /* 0x000000031200720c */ /* 0x000fe40003f06270 */
[----:B------:R-:W-:Y:S02]  /*15f30*/  I2FP.F32.S32 R20, R20 ;  /* 0x0000001400147245 */ /* 0x000fe40000201400 */
[----:B------:R-:W-:Y:S02]  /*15f40*/  I2FP.F32.S32 R18, R18 ;  /* 0x0000001200127245 */ /* 0x000fe40000201400 */
[----:B------:R-:W-:Y:S01]  /*15f50*/  FSEL R164, R27, -INF , !P5 ;  /* 0xff8000001ba47808 */ /* 0x000fe20006800000 */
[----:B------:R-:W4:Y:S01]  /*15f60*/  MUFU.TANH R81, R81 ;  /* 0x0000005100517308 */ /* 0x000f220000002400 */
[CC--:B-1----:R-:W-:Y:S01]  /*15f70*/  FFMA.FTZ R23, R0.reuse, R20.reuse, R23 ;  /* 0x0000001400177223 */ /* 0x0c2fe20000010017 */
[C---:B--2---:R-:W-:Y:S01]  /*15f80*/  FFMA.FTZ R25, R0.reuse, R20, R25 ;  /* 0x0000001400197223 */ /* 0x044fe20000010019 */
[----:B------:R-:W-:Y:S01]  /*15f90*/  FFMA.FTZ R77, R0, R18, R77 ;  /* 0x00000012004d7223 */ /* 0x000fe2000001004d */
[----:B------:R-:W-:-:S02]  /*15fa0*/  FSEL R203, R31, -INF , !P2 ;  /* 0xff8000001fcb7808 */ /* 0x000fc40005000000 */
[----:B------:R-:W-:Y:S02]  /*15fb0*/  ISETP.GE.AND P5, PT, R19, R2, PT ;  /* 0x000000021300720c */ /* 0x000fe40003fa6270 */
[----:B------:R-:W1:Y:S01]  /*15fc0*/  MUFU.TANH R83, R83 ;  /* 0x0000005300537308 */ /* 0x000e620000002400 */
[C---:B---3--:R-:W-:Y:S01]  /*15fd0*/  FFMA.FTZ R79, R0.reuse, R18, R79 ;  /* 0x00000012004f7223 */ /* 0x048fe2000001004f */
[----:B------:R-:W-:Y:S01]  /*15fe0*/  VIADD R18, R109, 0x38 ;  /* 0x000000386d127836 */ /* 0x000fe20000000000 */
[----:B------:R-:W-:Y:S02]  /*15ff0*/  ISETP.GE.AND P2, PT, R19, R3, PT ;  /* 0x000000031300720c */ /* 0x000fe40003f46270 */
[----:B------:R-:W-:Y:S02]  /*16000*/  I2FP.F32.S32 R19, R19 ;  /* 0x0000001300137245 */ /* 0x000fe40000201400 */
[----:B------:R-:W-:Y:S01]  /*16010*/  FSEL R202, R23, -INF , !P6 ;  /* 0xff80000017ca7808 */ /* 0x000fe20007000000 */
[----:B------:R-:W2:Y:S01]  /*16020*/  MUFU.TANH R17, R72 ;  /* 0x0000004800117308 */ /* 0x000ea20000002400 */
[----:B------:R-:W-:Y:S01]  /*16030*/  FSEL R177, R25, -INF , !P1 ;  /* 0xff80000019b17808 */ /* 0x000fe20004800000 */
[----:B----4-:R-:W-:Y:S01]  /*16040*/  FFMA.FTZ R81, R0, R19, R81 ;  /* 0x0000001300517223 */ /* 0x010fe20000010051 */
[----:B------:R-:W-:-:S02]  /*16050*/  ISETP.GE.AND P6, PT, R18, R2, PT ;  /* 0x000000021200720c */ /* 0x000fc40003fc6270 */
[----:B------:R-:W-:Y:S02]  /*16060*/  ISETP.GE.AND P1, PT, R18, R3, PT ;  /* 0x000000031200720c */ /* 0x000fe40003f26270 */
[----:B------:R-:W-:Y:S01]  /*16070*/  I2FP.F32.S32 R18, R18 ;  /* 0x0000001200127245 */ /* 0x000fe20000201400 */
[----:B------:R-:W-:Y:S01]  /*16080*/  MUFU.TANH R73, R73 ;  /* 0x0000004900497308 */ /* 0x000fe20000002400 */
[C---:B-1----:R-:W-:Y:S01]  /*16090*/  FFMA.FTZ R83, R0.reuse, R19, R83 ;  /* 0x0000001300537223 */ /* 0x042fe20000010053 */
[----:B------:R-:W-:Y:S02]  /*160a0*/  FSEL R168, R81, -INF , !P5 ;  /* 0xff80000051a87808 */ /* 0x000fe40006800000 */
[----:B------:R-:W-:Y:S02]  /*160b0*/  I2FP.F32.S32 R20, R109 ;  /* 0x0000006d00147245 */ /* 0x000fe40000201400 */
[----:B------:R-:W-:Y:S02]  /*160c0*/  FSEL R175, R83, -INF , !P2 ;  /* 0xff80000053af7808 */ /* 0x000fe40005000000 */
[----:B------:R-:W1:Y:S01]  /*160d0*/  MUFU.TANH R19, R74 ;  /* 0x0000004a00137308 */ /* 0x000e620000002400 */
[C---:B--2---:R-:W-:Y:S01]  /*160e0*/  FFMA.FTZ R178, R0.reuse, R18, R17 ;  /* 0x0000001200b27223 */ /* 0x044fe20000010011 */
[C---:B------:R-:W-:Y:S01]  /*160f0*/  ISETP.GE.AND P5, PT, R109.reuse, R2, PT ;  /* 0x000000026d00720c */ /* 0x040fe20003fa6270 */
[----:B------:R-:W-:Y:S01]  /*16100*/  FFMA.FTZ R17, R0, R20, R35 ;  /* 0x0000001400117223 */ /* 0x000fe20000010023 */
[----:B------:R-:W-:Y:S01]  /*16110*/  BAR.SYNC.DEFER_BLOCKING 0x0 ;  /* 0x0000000000007b1d */ /* 0x000fe20000010000 */
[----:B------:R-:W-:-:S02]  /*16120*/  ISETP.GE.AND P2, PT, R109, R3, PT ;  /* 0x000000036d00720c */ /* 0x000fc40003f46270 */
[----:B------:R-:W-:Y:S02]  /*16130*/  FSEL R178, R178, -INF , !P6 ;  /* 0xff800000b2b27808 */ /* 0x000fe40007000000 */
[----:B------:R-:W-:Y:S01]  /*16140*/  ISETP.GT.AND P6, PT, R215, R204, PT ;  /* 0x000000ccd700720c */ /* 0x000fe20003fc4270 */
[----:B------:R-:W2:Y:S01]  /*16150*/  MUFU.TANH R75, R75 ;  /* 0x0000004b004b7308 */ /* 0x000ea20000002400 */
[----:B------:R-:W-:Y:S02]  /*16160*/  IADD3 R109, R109, 0x39, RZ ;  /* 0x000000396d6d7810 */ /* 0x000fe40007ffe0ff */
[----:B------:R-:W-:Y:S02]  /*16170*/  FSEL R200, R77, -INF , !P4 ;  /* 0xff8000004dc87808 */ /* 0x000fe40006000000 */
[----:B------:R-:W-:Y:S01]  /*16180*/  I2FP.F32.S32 R22, R109 ;  /* 0x0000006d00167245 */ /* 0x000fe20000201400 */
[C---:B-1----:R-:W-:Y:S01]  /*16190*/  FFMA.FTZ R170, R0.reuse, R18, R19 ;  /* 0x0000001200aa7223 */ /* 0x042fe20000010013 */
[----:B------:R-:W-:Y:S01]  /*161a0*/  FSEL R173, R79, -INF , !P0 ;  /* 0xff8000004fad7808 */ /* 0x000fe20004000000 */
[----:B------:R-:W-:-:S02]  /*161b0*/  FFMA.FTZ R18, R0, R20, R33 ;  /* 0x0000001400127223 */ /* 0x000fc40000010021 */
[----:B------:R-:W-:Y:S01]  /*161c0*/  FFMA.FTZ R176, R0, R22, R73 ;  /* 0x0000001600b07223 */ /* 0x000fe20000010049 */
[C---:B------:R-:W-:Y:S02]  /*161d0*/  ISETP.GE.AND P4, PT, R109.reuse, R2, PT ;  /* 0x000000026d00720c */ /* 0x040fe40003f86270 */
[----:B------:R-:W-:Y:S02]  /*161e0*/  ISETP.GE.AND P0, PT, R109, R3, PT ;  /* 0x000000036d00720c */ /* 0x000fe40003f06270 */
[----:B------:R-:W-:Y:S01]  /*161f0*/  FSEL R170, R170, -INF , !P1 ;  /* 0xff800000aaaa7808 */ /* 0x000fe20004800000 */
[----:B--2---:R-:W-:Y:S01]  /*16200*/  FFMA.FTZ R169, R0, R22, R75 ;  /* 0x0000001600a97223 */ /* 0x004fe2000001004b */
[----:B------:R-:W-:Y:S02]  /*16210*/  FSEL R18, R18, -INF , !P5 ;  /* 0xff80000012127808 */ /* 0x000fe40006800000 */
[----:B------:R-:W-:Y:S02]  /*16220*/  FSEL R17, R17, -INF , !P2 ;  /* 0xff80000011117808 */ /* 0x000fe40005000000 */
[----:B------:R-:W-:-:S02]  /*16230*/  FSEL R176, R176, -INF , !P4 ;  /* 0xff800000b0b07808 */ /* 0x000fc40006000000 */
        /* <DEDUP_REMOVED lines=63> */
.L_x_4100:
[----:B------:R-:W1:Y:S02]  /*16630*/  LDC R23, c[0x0][0x248] ;  /* 0x00009200ff177b82 */ /* 0x000e640000000800 */
[----:B-1----:R-:W-:-:S04]  /*16640*/  LEA R23, -R23, RZ, 0x6 ;  /* 0x000000ff17177211 */ /* 0x002fc800078e31ff */
[----:B------:R-:W-:-:S07]  /*16650*/  SHF.R.S32.HI R22, RZ, 0x1f, R23 ;  /* 0x0000001fff167819 */ /* 0x000fce0000011417 */
.L_x_4101:
        /* <DEDUP_REMOVED lines=15> */
[----:B------:R-:W-:Y:S01]  /*16750*/  IADD3 R23, P4, R208, R23, RZ ;  /* 0x00000017d0177210 */ /* 0x000fe20007f9e0ff */
[----:B------:R1:W-:Y:S01]  /*16760*/  @!P5 STS.128 [R210+0x6000], RZ ;  /* 0x006000ffd200d388 */ /* 0x0003e20000000c00 */
[----:B------:R-:W-:-:S03]  /*16770*/  @P1 LEA R28, P0, R20, UR10, 0x1 ;  /* 0x0000000a141c1c11 */ /* 0x000fc6000f8008ff */
[----:B------:R-:W-:Y:S01]  /*16780*/  IMAD.X R150, R207, 0x1, R22, P4 ;  /* 0x00000001cf967824 */ /* 0x000fe200020e0616 */
[----:B------:R-:W-:Y:S01]  /*16790*/  @P1 LEA.HI.X R29, R20, UR11, R19, 0x1, P0 ;  /* 0x0000000b141d1c11 */ /* 0x000fe200080f0c13 */
[----:B------:R-:W-:Y:S01]  /*167a0*/  @!PT LDS RZ, [RZ] ;  /* 0x00000000fffff984 */ /* 0x000fe20000000800 */
[----:B------:R-:W-:Y:S01]  /*167b0*/  @!PT LDS RZ, [RZ] ;  /* 0x00000000fffff984 */ /* 0x000fe20000000800 */
[----:B------:R-:W-:Y:S01]  /*167c0*/  @!PT LDS RZ, [RZ] ;  /* 0x00000000fffff984 */ /* 0x000fe20000000800 */
[----:B------:R1:W-:Y:S01]  /*167d0*/  @P2 LDGSTS.E.BYPASS.LTC128B.128 [R210+0x8000], desc[UR6][R34.64+0x80] ;  /* 0x0800008022d22fae */ /* 0x0003e2000b901d46 */
[C---:B------:R-:W-:Y:S02]  /*167e0*/  @P2 IADD3 R22, P0, R23.reuse, R152, RZ ;  /* 0x0000009817162210 */ /* 0x040fe40007f1e0ff */
        /* <DEDUP_REMOVED lines=40> */
[----:B------:R-:W-:Y:S01]  /*16a70*/  @P1 LEA R40, P0, R19, UR10, 0x1 ;  /* 0x0000000a13281c11 */ /* 0x000fe2000f8008ff */
        /* <DEDUP_REMOVED lines=46> */
.L_x_4099:
        /* <DEDUP_REMOVED lines=371> */
.L_x_4103:
[----:B------:R-:W1:Y:S02]  /*18490*/  LDC R7, c[0x0][0x250] ;  /* 0x00009400ff077b82 */ /* 0x000e640000000800 */
[----:B-1----:R-:W-:-:S04]  /*184a0*/  LEA R7, -R7, RZ, 0x6 ;  /* 0x000000ff07077211 */ /* 0x002fc800078e31ff */
[----:B------:R-:W-:-:S07]  /*184b0*/  SHF.R.S32.HI R6, RZ, 0x1f, R7 ;  /* 0x0000001fff067819 */ /* 0x000fce0000011407 */
.L_x_4104:
        /* <DEDUP_REMOVED lines=72> */
[C---:B------:R-:W-:Y:S01]  /*18940*/  @P4 IADD3 R136, P0, R7.reuse, R136, RZ ;  /* 0x0000008807884210 */ /* 0x040fe20007f1e0ff */
[----:B------:R-:W-:Y:S01]  /*18950*/  @P5 IMAD.X R5, R6, 0x1, R134, P2 ;  /* 0x0000000106055824 */ /* 0x000fe200010e0686 */
[----:B------:R-:W-:Y:S01]  /*18960*/  @P1 LEA.HI.X R25, R7, R157, R6, 0x1, P6 ;  /* 0x0000009d07191211 */ /* 0x000fe200030f0c06 */
[----:B------:R-:W-:Y:S01]  /*18970*/  @!P4 STS.128 [R210+0x10800], RZ ;  /* 0x010800ffd200c388 */ /* 0x000fe20000000c00 */
[----:B------:R-:W-:Y:S01]  /*18980*/  @P5 LEA R26, P2, R4, UR4, 0x1 ;  /* 0x00000004041a5c11 */ /* 0x000fe2000f8408ff */
[----:B------:R-:W-:Y:S01]  /*18990*/  @P4 IMAD.X R7, R6, 0x1, R134, P0 ;  /* 0x0000000106074824 */ /* 0x000fe200000e0686 */
[----:B------:R-:W-:Y:S01]  /*189a0*/  @P4 LEA R6, P0, R136, UR4, 0x1 ;  /* 0x0000000488064c11 */ /* 0x000fe2000f8008ff */
[----:B------:R-:W2:Y:S01]  /*189b0*/  S2R R134, SR_TID.X ;  /* 0x0000000000867919 */ /* 0x000ea20000002100 */
[----:B------:R-:W-:Y:S01]  /*189c0*/  @P5 LEA.HI.X R27, R4, UR5, R5, 0x1, P2 ;  /* 0x00000005041b5c11 */ /* 0x000fe200090f0c05 */
[----:B------:R-:W-:Y:S01]  /*189d0*/  ULDC UR4, c[0x0][0x39c] ;  /* 0x0000e70000047ab9 */ /* 0x000fe20000000800 */
        /* <DEDUP_REMOVED lines=20> */
[----:B------:R-:W-:Y:S01]  /*18b20*/  @!P1 STS.128 [R210+0xd800], RZ ;  /* 0x00d800ffd2009388 */ /* 0x000fe20000000c00 */
[----:B--2---:R-:W-:-:S03]  /*18b30*/  SHF.R.S32.HI R5, RZ, 0x1f, R134 ;  /* 0x0000001fff057819 */ /* 0x004fc60000011486 */
        /* <DEDUP_REMOVED lines=11> */
[----:B------:R-:W-:Y:S02]  /*18bf0*/  IMAD.IADD R5, R134, 0x1, -R5 ;  /* 0x0000000186057824 */ /* 0x000fe400078e0a05 */
[----:B------:R-:W-:Y:S03]  /*18c00*/  @!P4 STS.128 [R210+0x11800], RZ ;  /* 0x011800ffd200c388 */ /* 0x000fe60000000c00 */
[----:B------:R-:W-:Y:S01]  /*18c10*/  SHF.R.S32.HI R4, RZ, 0x1f, R5 ;  /* 0x0000001fff047819 */ /* 0x000fe20000011405 */
[----:B------:R-:W-:Y:S03]  /*18c20*/  LDSM.16.M88.4 R164, [R199] ;  /* 0x00000000c7a4783b */ /* 0x000fe60000000200 */
[----:B------:R-:W-:Y:S01]  /*18c30*/  LEA.HI R4, R4, R5, RZ, 0x3 ;  /* 0x0000000504047211 */ /* 0x000fe200078f18ff */
[----:B-1----:R-:W4:Y:S03]  /*18c40*/  LDSM.16.M88.4 R16, [R198+0x6000] ;  /* 0x00600000c610783b */ /* 0x002f260000000200 */
[----:B------:R-:W-:Y:S01]  /*18c50*/  LOP3.LUT R4, R4, 0xfffffff8, RZ, 0xc0, !PT ;  /* 0xfffffff804047812 */ /* 0x000fe200078ec0ff */
[----:B---3--:R-:W-:Y:S04]  /*18c60*/  LDSM.16.M88.4 R20, [R222] ;  /* 0x00000000de14783b */ /* 0x008fe80000000200 */
[----:B------:R-:W-:Y:S01]  /*18c70*/  LDSM.16.M88.4 R8, [R197] ;  /* 0x00000000c508783b */ /* 0x000fe20000000200 */
[----:B------:R-:W-:-:S03]  /*18c80*/  IMAD.IADD R4, R5, 0x1, -R4 ;  /* 0x0000000105047824 */ /* 0x000fc600078e0a04 */
[----:B------:R-:W1:Y:S02]  /*18c90*/  LDSM.16.M88.4 R148, [R198+0x6800] ;  /* 0x00680000c694783b */ /* 0x000e640000000200 */
[----:B------:R-:W-:Y:S02]  /*18ca0*/  LOP3.LUT P0, RZ, R4, 0x4, RZ, 0xc0, !PT ;  /* 0x0000000404ff7812 */ /* 0x000fe4000780c0ff */
[----:B------:R-:W3:Y:S02]  /*18cb0*/  LDSM.16.M88.4 R172, [R198+0x7000] ;  /* 0x00700000c6ac783b */ /* 0x000ee40000000200 */
[----:B------:R-:W-:Y:S02]  /*18cc0*/  SEL R135, R135, 0xffffffe0, !P0 ;  /* 0xffffffe087877807 */ /* 0x000fe40004000000 */
[----:B------:R-:W5:Y:S03]  /*18cd0*/  LDSM.16.M88.4 R32, [R198+0x7800] ;  /* 0x00780000c620783b */ /* 0x000f660000000200 */
[C---:B------:R-:W-:Y:S01]  /*18ce0*/  IMAD R223, R135.reuse, 0x2, R199 ;  /* 0x0000000287df7824 */ /* 0x040fe200078e02c7 */
[----:B------:R-:W-:Y:S01]  /*18cf0*/  LDSM.16.M88.4 R12, [R195+0x6000] ;  /* 0x00600000c30c783b */ /* 0x000fe20000000200 */
[----:B------:R-:W-:-:S03]  /*18d00*/  IMAD R135, R135, 0x2, R222 ;  /* 0x0000000287877824 */ /* 0x000fc600078e02de */
[----:B--2---:R-:W2:Y:S04]  /*18d10*/  LDSM.16.M88.4 R24, [R223] ;  /* 0x00000000df18783b */ /* 0x004ea80000000200 */
[----:B------:R-:W2:Y:S04]  /*18d20*/  LDSM.16.M88.4 R160, [R191] ;  /* 0x00000000bfa0783b */ /* 0x000ea80000000200 */
[----:B------:R-:W2:Y:S01]  /*18d30*/  LDSM.16.M88.4 R152, [R190] ;  /* 0x00000000be98783b */ /* 0x000ea20000000200 */
[C---:B----4-:R-:W-:Y:S03]  /*18d40*/  HMMA.16816.F32 R4, R164.reuse, R16, RZ ;  /* 0x00000010a404723c */ /* 0x050fe600000018ff */
[----:B------:R-:W4:Y:S04]  /*18d50*/  LDSM.16.M88.4 R140, [R189] ;  /* 0x00000000bd8c783b */ /* 0x000f280000000200 */
[----:B------:R-:W-:Y:S01]  /*18d60*/  LDSM.16.M88.4 R156, [R188] ;  /* 0x00000000bc9c783b */ /* 0x000fe20000000200 */
[C---:B------:R-:W-:Y:S03]  /*18d70*/  HMMA.16816.F32 R16, R164.reuse, R18, RZ ;  /* 0x00000012a410723c */ /* 0x040fe600000018ff */
[----:B------:R-:W-:Y:S03]  /*18d80*/  LDSM.16.M88.4 R176, [R195+0x6800] ;  /* 0x00680000c3b0783b */ /* 0x000fe60000000200 */
[C---:B-1----:R-:W-:Y:S01]  /*18d90*/  HMMA.16816.F32 R28, R164.reuse, R148, RZ ;  /* 0x00000094a41c723c */ /* 0x042fe200000018ff */
[----:B------:R-:W-:Y:S04]  /*18da0*/  LDSM.16.M88.4 R136, [R195+0x7800] ;  /* 0x00780000c388783b */ /* 0x000fe80000000200 */
[----:B------:R-:W-:Y:S01]  /*18db0*/  LDSM.16.M88.4 R200, [R135+0x2000] ;  /* 0x0020000087c8783b */ /* 0x000fe20000000200 */
[----:B---3--:R-:W-:Y:S03]  /*18dc0*/  HMMA.16816.F32 R144, R164, R172, RZ ;  /* 0x000000aca490723c */ /* 0x008fe600000018ff */
[----:B------:R-:W-:Y:S03]  /*18dd0*/  LDSM.16.M88.4 R236, [R188+0x2800] ;  /* 0x00280000bcec783b */ /* 0x000fe60000000200 */
[----:B------:R-:W-:Y:S01]  /*18de0*/  HMMA.16816.F32 R4, R20, R8, R4 ;  /* 0x000000081404723c */ /* 0x000fe20000001804 */
[----:B------:R-:W-:Y:S04]  /*18df0*/  LDSM.16.M88.4 R232, [R188+0x3000] ;  /* 0x00300000bce8783b */ /* 0x000fe80000000200 */
[----:B------:R-:W-:Y:S01]  /*18e00*/  LDSM.16.M88.4 R224, [R195+0xa000] ;  /* 0x00a00000c3e0783b */ /* 0x000fe20000000200 */
[C---:B------:R-:W-:Y:S03]  /*18e10*/  HMMA.16816.F32 R148, R164.reuse, R150, RZ ;  /* 0x00000096a494723c */ /* 0x040fe600000018ff */
[----:B------:R-:W-:Y:S03]  /*18e20*/  LDSM.16.M88.4 R228, [R198+0xa800] ;  /* 0x00a80000c6e4783b */ /* 0x000fe60000000200 */
[C---:B------:R-:W-:Y:S01]  /*18e30*/  HMMA.16816.F32 R172, R164.reuse, R174, RZ ;  /* 0x000000aea4ac723c */ /* 0x040fe200000018ff */
[----:B------:R-:W0:Y:S05]  /*18e40*/  LDGDEPBAR ;  /* 0x00000000000079af */ /* 0x000e2a0000000000 */
[C---:B-----5:R-:W-:Y:S06]  /*18e50*/  HMMA.16816.F32 R168, R164.reuse, R32, RZ ;  /* 0x00000020a4a8723c */ /* 0x060fec00000018ff */
[----:B------:R-:W-:Y:S01]  /*18e60*/  HMMA.16816.F32 R164, R164, R34, RZ ;  /* 0x00000022a4a4723c */ /* 0x000fe200000018ff */
[----:B------:R-:W1:Y:S05]  /*18e70*/  LDSM.16.M88.4 R32, [R135] ;  /* 0x000000008720783b */ /* 0x000e6a0000000200 */
[----:B------:R-:W-:Y:S01]  /*18e80*/  HMMA.16816.F32 R16, R20, R10, R16 ;  /* 0x0000000a1410723c */ /* 0x000fe20000001810 */
[----:B------:R-:W3:Y:S05]  /*18e90*/  LDSM.16.M88.4 R8, [R195+0x7000] ;  /* 0x00700000c308783b */ /* 0x000eea0000000200 */
[----:B--2---:R-:W-:Y:S06]  /*18ea0*/  HMMA.16816.F32 R4, R24, R12, R4 ;  /* 0x0000000c1804723c */ /* 0x004fec0000001804 */
[C---:B------:R-:W-:Y:S06]  /*18eb0*/  HMMA.16816.F32 R28, R20.reuse, R160, R28 ;  /* 0x000000a0141c723c */ /* 0x040fec000000181c */
[C---:B------:R-:W-:Y:S01]  /*18ec0*/  HMMA.16816.F32 R148, R20.reuse, R162, R148 ;  /* 0x000000a21494723c */ /* 0x040fe20000001894 */
[----:B------:R-:W-:Y:S05]  /*18ed0*/  LDSM.16.M88.4 R160, [R198+0x8000] ;  /* 0x00800000c6a0783b */ /* 0x000fea0000000200 */
[C---:B------:R-:W-:Y:S06]  /*18ee0*/  HMMA.16816.F32 R144, R20.reuse, R152, R144 ;  /* 0x000000981490723c */ /* 0x040fec0000001890 */
[C---:B------:R-:W-:Y:S01]  /*18ef0*/  HMMA.16816.F32 R172, R20.reuse, R154, R172 ;  /* 0x0000009a14ac723c */ /* 0x040fe200000018ac */
[----:B------:R-:W-:Y:S05]  /*18f00*/  LDSM.16.M88.4 R152, [R188+0x1800] ;  /* 0x00180000bc98783b */ /* 0x000fea0000000200 */
[C---:B----4-:R-:W-:Y:S06]  /*18f10*/  HMMA.16816.F32 R168, R20.reuse, R140, R168 ;  /* 0x0000008c14a8723c */ /* 0x050fec00000018a8 */
[----:B------:R-:W-:Y:S01]  /*18f20*/  HMMA.16816.F32 R164, R20, R142, R164 ;  /* 0x0000008e14a4723c */ /* 0x000fe200000018a4 */
[----:B------:R-:W-:Y:S04]  /*18f30*/  LDSM.16.M88.4 R140, [R188+0x800] ;  /* 0x00080000bc8c783b */ /* 0x000fe80000000200 */
[----:B------:R-:W-:Y:S01]  /*18f40*/  LDSM.16.M88.4 R20, [R188+0x1000] ;  /* 0x00100000bc14783b */ /* 0x000fe20000000200 */
[----:B------:R-:W-:Y:S03]  /*18f50*/  HMMA.16816.F32 R16, R24, R14, R16 ;  /* 0x0000000e1810723c */ /* 0x000fe60000001810 */
[----:B------:R-:W2:Y:S03]  /*18f60*/  LDSM.16.M88.4 R12, [R199+0x2000] ;  /* 0x00200000c70c783b */ /* 0x000ea60000000200 */
[----:B-1----:R-:W-:Y:S06]  /*18f70*/  HMMA.16816.F32 R4, R32, R156, R4 ;  /* 0x0000009c2004723c */ /* 0x002fec0000001804 */
[C---:B------:R-:W-:Y:S06]  /*18f80*/  HMMA.16816.F32 R28, R24.reuse, R176, R28 ;  /* 0x000000b0181c723c */ /* 0x040fec000000181c */
[C---:B------:R-:W-:Y:S01]  /*18f90*/  HMMA.16816.F32 R148, R24.reuse, R178, R148 ;  /* 0x000000b21894723c */ /* 0x040fe20000001894 */
[----:B------:R-:W-:Y:S05]  /*18fa0*/  LDSM.16.M88.4 R176, [R188+0x2000] ;  /* 0x00200000bcb0783b */ /* 0x000fea0000000200 */
[C---:B---3--:R-:W-:Y:S06]  /*18fb0*/  HMMA.16816.F32 R144, R24.reuse, R8, R144 ;  /* 0x000000081890723c */ /* 0x048fec0000001890 */
[C---:B------:R-:W-:Y:S01]  /*18fc0*/  HMMA.16816.F32 R172, R24.reuse, R10, R172 ;  /* 0x0000000a18ac723c */ /* 0x040fe200000018ac */
[----:B------:R-:W-:Y:S05]  /*18fd0*/  LDSM.16.M88.4 R8, [R198+0x8800] ;  /* 0x00880000c608783b */ /* 0x000fea0000000200 */
[C---:B------:R-:W-:Y:S06]  /*18fe0*/  HMMA.16816.F32 R168, R24.reuse, R136, R168 ;  /* 0x0000008818a8723c */ /* 0x040fec00000018a8 */
[----:B------:R-:W-:Y:S01]  /*18ff0*/  HMMA.16816.F32 R164, R24, R138, R164 ;  /* 0x0000008a18a4723c */ /* 0x000fe200000018a4 */
[----:B------:R-:W-:Y:S04]  /*19000*/  LDSM.16.M88.4 R24, [R222+0x2000] ;  /* 0x00200000de18783b */ /* 0x000fe80000000200 */
[----:B------:R-:W1:Y:S01]  /*19010*/  LDSM.16.M88.4 R136, [R187] ;  /* 0x00000000bb88783b */ /* 0x000e620000000200 */
[----:B--2---:R-:W-:Y:S06]  /*19020*/  HMMA.16816.F32 R4, R12, R160, R4 ;  /* 0x000000a00c04723c */ /* 0x004fec0000001804 */
        /* <DEDUP_REMOVED lines=11> */
[----:B------:R-:W4:Y:S01]  /*190e0*/  LDSM.16.M88.4 R32, [R186] ;  /* 0x00000000ba20783b */ /* 0x000f220000000200 */
[----:B-1----:R-:W-:Y:S06]  /*190f0*/  HMMA.16816.F32 R4, R24, R136, R4 ;  /* 0x000000881804723c */ /* 0x002fec0000001804 */
[C---:B------:R-:W-:Y:S01]  /*19100*/  HMMA.16816.F32 R16, R12.reuse, R162, R16 ;  /* 0x000000a20c10723c */ /* 0x040fe20000001810 */
[----:B------:R-:W-:Y:S05]  /*19110*/  LDSM.16.M88.4 R160, [R199+0x4000] ;  /* 0x00400000c7a0783b */ /* 0x000fea0000000200 */
[C---:B------:R-:W-:Y:S06]  /*19120*/  HMMA.16816.F32 R28, R12.reuse, R8, R28 ;  /* 0x000000080c1c723c */ /* 0x040fec000000181c */
[----:B------:R-:W-:Y:S01]  /*19130*/  HMMA.16816.F32 R148, R12, R10, R148 ;  /* 0x0000000a0c94723c */ /* 0x000fe20000001894 */
[----:B------:R-:W1:Y:S05]  /*19140*/  LDSM.16.M88.4 R8, [R185] ;  /* 0x00000000b908783b */ /* 0x000e6a0000000200 */
[----:B--2---:R-:W-:Y:S06]  /*19150*/  HMMA.16816.F32 R4, R20, R140, R4 ;  /* 0x0000008c1404723c */ /* 0x004fec0000001804 */
[C---:B------:R-:W-:Y:S06]  /*19160*/  HMMA.16816.F32 R144, R12.reuse, R156, R144 ;  /* 0x0000009c0c90723c */ /* 0x040fec0000001890 */
[----:B------:R-:W-:Y:S01]  /*19170*/  HMMA.16816.F32 R172, R12, R158, R172 ;  /* 0x0000009e0cac723c */ /* 0x000fe200000018ac */
[----:B------:R-:W-:Y:S05]  /*19180*/  LDSM.16.M88.4 R156, [R184] ;  /* 0x00000000b89c783b */ /* 0x000fea0000000200 */
[----:B------:R-:W-:Y:S01]  /*19190*/  HMMA.16816.F32 R16, R24, R138, R16 ;  /* 0x0000008a1810723c */ /* 0x000fe20000001810 */
[----:B------:R-:W-:Y:S05]  /*191a0*/  LDSM.16.M88.4 R136, [R195+0x8800] ;  /* 0x00880000c388783b */ /* 0x000fea0000000200 */
[C---:B---3--:R-:W-:Y:S06]  /*191b0*/  HMMA.16816.F32 R168, R12.reuse, R152, R168 ;  /* 0x000000980ca8723c */ /* 0x048fec00000018a8 */
[----:B------:R-:W-:Y:S01]  /*191c0*/  HMMA.16816.F32 R164, R12, R154, R164 ;  /* 0x0000009a0ca4723c */ /* 0x000fe200000018a4 */
[----:B------:R-:W2:Y:S04]  /*191d0*/  LDSM.16.M88.4 R12, [R198+0xa000] ;  /* 0x00a00000c60c783b */ /* 0x000ea80000000200 */
[----:B------:R-:W-:Y:S01]  /*191e0*/  LDSM.16.M88.4 R152, [R195+0x9800] ;  /* 0x00980000c398783b */ /* 0x000fe20000000200 */
[----:B------:R-:W-:Y:S06]  /*191f0*/  HMMA.16816.F32 R4, R200, R176, R4 ;  /* 0x000000b0c804723c */ /* 0x000fec0000001804 */
[C---:B----4-:R-:W-:Y:S06]  /*19200*/  HMMA.16816.F32 R28, R24.reuse, R32, R28 ;  /* 0x00000020181c723c */ /* 0x050fec000000181c */
[C---:B------:R-:W-:Y:S01]  /*19210*/  HMMA.16816.F32 R148, R24.reuse, R34, R148 ;  /* 0x000000221894723c */ /* 0x040fe20000001894 */
[----:B------:R-:W-:Y:S05]  /*19220*/  LDSM.16.M88.4 R32, [R183] ;  /* 0x00000000b720783b */ /* 0x000fea0000000200 */
[C---:B-1----:R-:W-:Y:S06]  /*19230*/  HMMA.16816.F32 R144, R24.reuse, R8, R144 ;  /* 0x000000081890723c */ /* 0x042fec0000001890 */
[----:B------:R-:W-:Y:S01]  /*19240*/  HMMA.16816.F32 R172, R24, R10, R172 ;  /* 0x0000000a18ac723c */ /* 0x000fe200000018ac */
[----:B------:R-:W1:Y:S05]  /*19250*/  LDSM.16.M88.4 R8, [R195+0x9000] ;  /* 0x00900000c308783b */ /* 0x000e6a0000000200 */
[----:B------:R-:W-:Y:S01]  /*19260*/  HMMA.16816.F32 R16, R20, R142, R16 ;  /* 0x0000008e1410723c */ /* 0x000fe20000001810 */
[----:B------:R-:W3:Y:S05]  /*19270*/  LDSM.16.M88.4 R140, [R222+0x4000] ;  /* 0x00400000de8c783b */ /* 0x000eea0000000200 */
[----:B--2---:R-:W-:Y:S06]  /*19280*/  HMMA.16816.F32 R4, R160, R12, R4 ;  /* 0x0000000ca004723c */ /* 0x004fec0000001804 */
[C---:B------:R-:W-:Y:S06]  /*19290*/  HMMA.16816.F32 R28, R20.reuse, R136, R28 ;  /* 0x00000088141c723c */ /* 0x040fec000000181c */
[----:B------:R-:W-:Y:S01]  /*192a0*/  HMMA.16816.F32 R148, R20, R138, R148 ;  /* 0x0000008a1494723c */ /* 0x000fe20000001894 */
[----:B------:R-:W-:Y:S05]  /*192b0*/  LDSM.16.M88.4 R136, [R182] ;  /* 0x00000000b688783b */ /* 0x000fea0000000200 */
[----:B------:R-:W-:Y:S01]  /*192c0*/  HMMA.16816.F32 R16, R200, R178, R16 ;  /* 0x000000b2c810723c */ /* 0x000fe20000001810 */
[----:B------:R-:W-:Y:S05]  /*192d0*/  LDSM.16.M88.4 R176, [R188+0x3800] ;  /* 0x00380000bcb0783b */ /* 0x000fea0000000200 */
[C---:B------:R-:W-:Y:S06]  /*192e0*/  HMMA.16816.F32 R168, R24.reuse, R156, R168 ;  /* 0x0000009c18a8723c */ /* 0x040fec00000018a8 */
[----:B------:R-:W-:Y:S01]  /*192f0*/  HMMA.16816.F32 R164, R24, R158, R164 ;  /* 0x0000009e18a4723c */ /* 0x000fe200000018a4 */
[----:B------:R-:W2:Y:S04]  /*19300*/  LDSM.16.M88.4 R24, [R223+0x4000] ;  /* 0x00400000df18783b */ /* 0x000ea80000000200 */
[----:B------:R-:W4:Y:S01]  /*19310*/  LDSM.16.M88.4 R156, [R198+0xb000] ;  /* 0x00b00000c69c783b */ /* 0x000f220000000200 */
[----:B-1----:R-:W-:Y:S06]  /*19320*/  HMMA.16816.F32 R144, R20, R8, R144 ;  /* 0x000000081490723c */ /* 0x002fec0000001890 */
[----:B---3--:R-:W-:Y:S06]  /*19330*/  HMMA.16816.F32 R4, R140, R32, R4 ;  /* 0x000000208c04723c */ /* 0x008fec0000001804 */
[----:B------:R-:W-:Y:S01]  /*19340*/  HMMA.16816.F32 R172, R20, R10, R172 ;  /* 0x0000000a14ac723c */ /* 0x000fe200000018ac */
[----:B------:R-:W-:Y:S05]  /*19350*/  LDSM.16.M88.4 R8, [R188+0x4000] ;  /* 0x00400000bc08783b */ /* 0x000fea0000000200 */
[----:B------:R-:W-:Y:S06]  /*19360*/  HMMA.16816.F32 R28, R200, R236, R28 ;  /* 0x000000ecc81c723c */ /* 0x000fec000000181c */
[----:B------:R-:W-:Y:S01]  /*19370*/  HMMA.16816.F32 R16, R160, R14, R16 ;  /* 0x0000000ea010723c */ /* 0x000fe20000001810 */
[----:B------:R-:W1:Y:S05]  /*19380*/  LDSM.16.M88.4 R12, [R135+0x4000] ;  /* 0x00400000870c783b */ /* 0x000e6a0000000200 */
[C---:B------:R-:W-:Y:S06]  /*19390*/  HMMA.16816.F32 R148, R200.reuse, R238, R148 ;  /* 0x000000eec894723c */ /* 0x040fec0000001894 */
[----:B------:R-:W-:Y:S06]  /*193a0*/  HMMA.16816.F32 R144, R200, R232, R144 ;  /* 0x000000e8c890723c */ /* 0x000fec0000001890 */
[C---:B------:R-:W-:Y:S06]  /*193b0*/  HMMA.16816.F32 R168, R20.reuse, R152, R168 ;  /* 0x0000009814a8723c */ /* 0x040fec00000018a8 */
[----:B------:R-:W-:Y:S01]  /*193c0*/  HMMA.16816.F32 R164, R20, R154, R164 ;  /* 0x0000009a14a4723c */ /* 0x000fe200000018a4 */
[----:B------:R-:W-:Y:S04]  /*193d0*/  LDSM.16.M88.4 R152, [R198+0xb800] ;  /* 0x00b80000c698783b */ /* 0x000fe80000000200 */
[----:B------:R-:W-:Y:S01]  /*193e0*/  LDSM.16.M88.4 R20, [R195+0xa800] ;  /* 0x00a80000c314783b */ /* 0x000fe20000000200 */
[----:B--2---:R-:W-:Y:S06]  /*193f0*/  HMMA.16816.F32 R4, R24, R224, R4 ;  /* 0x000000e01804723c */ /* 0x004fec0000001804 */
[----:B------:R-:W-:Y:S06]  /*19400*/  HMMA.16816.F32 R172, R200, R234, R172 ;  /* 0x000000eac8ac723c */ /* 0x000fec00000018ac */
[----:B------:R-:W-:Y:S06]  /*19410*/  HMMA.16816.F32 R28, R160, R228, R28 ;  /* 0x000000e4a01c723c */ /* 0x000fec000000181c */
[----:B------:R-:W-:Y:S01]  /*19420*/  HMMA.16816.F32 R16, R140, R34, R16 ;  /* 0x000000228c10723c */ /* 0x000fe20000001810 */
[----:B------:R-:W2:Y:S05]  /*19430*/  LDSM.16.M88.4 R32, [R181] ;  /* 0x00000000b520783b */ /* 0x000eaa0000000200 */
[C---:B------:R-:W-:Y:S06]  /*19440*/  HMMA.16816.F32 R148, R160.reuse, R230, R148 ;  /* 0x000000e6a094723c */ /* 0x040fec0000001894 */
[----:B----4-:R-:W-:Y:S06]  /*19450*/  HMMA.16816.F32 R144, R160, R156, R144 ;  /* 0x0000009ca090723c */ /* 0x010fec0000001890 */
[C---:B------:R-:W-:Y:S06]  /*19460*/  HMMA.16816.F32 R168, R200.reuse, R176, R168 ;  /* 0x000000b0c8a8723c */ /* 0x040fec00000018a8 */
[----:B------:R-:W-:Y:S01]  /*19470*/  HMMA.16816.F32 R164, R200, R178, R164 ;  /* 0x000000b2c8a4723c */ /* 0x000fe200000018a4 */
[----:B------:R-:W-:Y:S05]  /*19480*/  LDSM.16.M88.4 R176, [R180] ;  /* 0x00000000b4b0783b */ /* 0x000fea0000000200 */
[----:B-1----:R-:W-:Y:S06]  /*19490*/  HMMA.16816.F32 R4, R12, R8, R4 ;  /* 0x000000080c04723c */ /* 0x002fec0000001804 */
[----:B------:R-:W-:Y:S01]  /*194a0*/  HMMA.16816.F32 R172, R160, R158, R172 ;  /* 0x0000009ea0ac723c */ /* 0x000fe200000018ac */
[----:B------:R-:W-:Y:S05]  /*194b0*/  LDSM.16.M88.4 R156, [R188+0x4800] ;  /* 0x00480000bc9c783b */ /* 0x000fea0000000200 */
[C---:B------:R-:W-:Y:S06]  /*194c0*/  HMMA.16816.F32 R28, R140.reuse, R136, R28 ;  /* 0x000000888c1c723c */ /* 0x040fec000000181c */
[----:B------:R-:W-:Y:S01]  /*194d0*/  HMMA.16816.F32 R148, R140, R138, R148 ;  /* 0x0000008a8c94723c */ /* 0x000fe20000001894 */
[----:B------:R-:W1:Y:S05]  /*194e0*/  LDSM.16.M88.4 R136, [R195+0xb000] ;  /* 0x00b00000c388783b */ /* 0x000e6a0000000200 */
[----:B------:R-:W-:Y:S01]  /*194f0*/  HMMA.16816.F32 R16, R24, R226, R16 ;  /* 0x000000e21810723c */ /* 0x000fe20000001810 */
[----:B------:R-:W-:Y:S01]  /*19500*/  FMUL.FTZ R4, R4, UR4 ;  /* 0x0000000404047c20 */ /* 0x000fe20008410000 */
[----:B------:R-:W-:-:S04]  /*19510*/  FMUL.FTZ R135, R5, UR4 ;  /* 0x0000000405877c20 */ /* 0x000fc80008410000 */
[----:B--2---:R-:W-:Y:S01]  /*19520*/  HMMA.16816.F32 R144, R140, R32, R144 ;  /* 0x000000208c90723c */ /* 0x004fe20000001890 */
[----:B------:R2:W-:Y:S05]  /*19530*/  MUFU.TANH R33, R4 ;  /* 0x0000000400217308 */ /* 0x0005ea0000002400 */
[C---:B------:R-:W-:Y:S03]  /*19540*/  HMMA.16816.F32 R168, R160.reuse, R152, R168 ;  /* 0x00000098a0a8723c */ /* 0x040fe600000018a8 */
[----:B------:R-:W-:Y:S03]  /*19550*/  MUFU.TANH R135, R135 ;  /* 0x0000008700877308 */ /* 0x000fe60000002400 */
[----:B------:R-:W-:Y:S01]  /*19560*/  HMMA.16816.F32 R164, R160, R154, R164 ;  /* 0x0000009aa0a4723c */ /* 0x000fe200000018a4 */
[----:B------:R-:W-:-:S05]  /*19570*/  FMUL.FTZ R153, R7, UR4 ;  /* 0x0000000407997c20 */ /* 0x000fca0008410000 */
[----:B------:R-:W-:Y:S01]  /*19580*/  HMMA.16816.F32 R172, R140, R34, R172 ;  /* 0x000000228cac723c */ /* 0x000fe200000018ac */
[----:B------:R-:W-:Y:S05]  /*19590*/  MUFU.TANH R153, R153 ;  /* 0x0000009900997308 */ /* 0x000fea0000002400 */
[----:B------:R-:W-:Y:S01]  /*195a0*/  HMMA.16816.F32 R16, R12, R10, R16 ;  /* 0x0000000a0c10723c */ /* 0x000fe20000001810 */
[----:B------:R-:W-:Y:S01]  /*195b0*/  FMUL.FTZ R35, R6, UR4 ;  /* 0x0000000406237c20 */ /* 0x000fe20008410000 */
[----:B------:R-:W3:Y:S04]  /*195c0*/  LDSM.16.M88.4 R8, [R195+0xb800] ;  /* 0x00b80000c308783b */ /* 0x000ee80000000200 */
[----:B--2---:R-:W2:Y:S01]  /*195d0*/  LDSM.16.M88.4 R4, [R188+0x5000] ;  /* 0x00500000bc04783b */ /* 0x004ea20000000200 */
[----:B-1----:R-:W-:Y:S01]  /*195e0*/  HMMA.16816.F32 R144, R24, R136, R144 ;  /* 0x000000881890723c */ /* 0x002fe20000001890 */
[----:B------:R-:W-:Y:S05]  /*195f0*/  MUFU.TANH R35, R35 ;  /* 0x0000002300237308 */ /* 0x000fea0000002400 */
[C---:B------:R-:W-:Y:S06]  /*19600*/  HMMA.16816.F32 R168, R140.reuse, R176, R168 ;  /* 0x000000b08ca8723c */ /* 0x040fec00000018a8 */
[----:B------:R-:W-:Y:S05]  /*19610*/  HMMA.16816.F32 R164, R140, R178, R164 ;  /* 0x000000b28ca4723c */ /* 0x000fea00000018a4 */
[----:B------:R-:W-:Y:S01]  /*19620*/  FMUL.FTZ R16, R16, UR4 ;  /* 0x0000000410107c20 */ /* 0x000fe20008410000 */
[C---:B------:R-:W-:Y:S01]  /*19630*/  HMMA.16816.F32 R28, R24.reuse, R20, R28 ;  /* 0x00000014181c723c */ /* 0x040fe2000000181c */
[----:B------:R-:W-:Y:S01]  /*19640*/  FMUL.FTZ R17, R17, UR4 ;  /* 0x0000000411117c20 */ /* 0x000fe20008410000 */
[----:B------:R-:W-:Y:S01]  /*19650*/  FMUL.FTZ R18, R18, UR4 ;  /* 0x0000000412127c20 */ /* 0x000fe20008410000 */
[----:B------:R-:W-:Y:S01]  /*19660*/  FMUL.FTZ R19, R19, UR4 ;  /* 0x0000000413137c20 */ /* 0x000fe20008410000 */
[----:B------:R-:W1:Y:S02]  /*19670*/  MUFU.TANH R155, R16 ;  /* 0x00000010009b7308 */ /* 0x000e640000002400 */
[----:B------:R-:W-:Y:S01]  /*19680*/  HMMA.16816.F32 R148, R24, R22, R148 ;  /* 0x000000161894723c */ /* 0x000fe20000001894 */
[----:B------:R-:W4:Y:S01]  /*19690*/  LDSM.16.M88.4 R20, [R188+0x5800] ;  /* 0x00580000bc14783b */ /* 0x000f220000000200 */
[----:B------:R-:W-:-:S04]  /*196a0*/  DEPBAR.LE SB0, 0x0 ;  /* 0x000080000000791a */ /* 0x000fc80000000000 */
[C---:B------:R-:W-:Y:S01]  /*196b0*/  HMMA.16816.F32 R172, R24.reuse, R138, R172 ;  /* 0x0000008a18ac723c */ /* 0x040fe200000018ac */
[----:B------:R-:W5:Y:S05]  /*196c0*/  MUFU.TANH R137, R18 ;  /* 0x0000001200897308 */ /* 0x000f6a0000002400 */
[----:B---3--:R-:W-:Y:S03]  /*196d0*/  HMMA.16816.F32 R168, R24, R8, R168 ;  /* 0x0000000818a8723c */ /* 0x008fe600000018a8 */
[----:B------:R-:W3:Y:S03]  /*196e0*/  MUFU.TANH R17, R17 ;  /* 0x0000001100117308 */ /* 0x000ee60000002400 */
[----:B--2---:R-:W-:Y:S05]  /*196f0*/  HMMA.16816.F32 R144, R12, R4, R144 ;  /* 0x000000040c90723c */ /* 0x004fea0000001890 */
[----:B------:R-:W2:Y:S01]  /*19700*/  MUFU.TANH R19, R19 ;  /* 0x0000001300137308 */ /* 0x000ea20000002400 */
[----:B------:R-:W-:Y:S01]  /*19710*/  HMMA.16816.F32 R164, R24, R10, R164 ;  /* 0x0000000a18a4723c */ /* 0x000fe200000018a4 */
[----:B------:R-:W-:-:S05]  /*19720*/  IMAD.SHL.U32 R4, R134, 0x2, RZ ;  /* 0x0000000286047824 */ /* 0x000fca00078e00ff */
[----:B------:R-:W-:Y:S01]  /*19730*/  HMMA.16816.F32 R28, R12, R156, R28 ;  /* 0x0000009c0c1c723c */ /* 0x000fe2000000181c */
[----:B------:R-:W-:-:S05]  /*19740*/  LOP3.LUT R4, R4, 0x6, RZ, 0xc0, !PT ;  /* 0x0000000604047812 */ /* 0x000fca00078ec0ff */
[----:B------:R-:W-:Y:S01]  /*19750*/  IMAD R4, R215, 0x40, R4 ;  /* 0x00000040d7047824 */ /* 0x000fe200078e0204 */
[C---:B------:R-:W-:Y:S01]  /*19760*/  HMMA.16816.F32 R148, R12.reuse, R158, R148 ;  /* 0x0000009e0c94723c */ /* 0x040fe20000001894 */
[----:B------:R-:W-:Y:S02]  /*19770*/  IMAD.MOV.U32 R156, RZ, RZ, R218 ;  /* 0x000000ffff9c7224 */ /* 0x000fe400078e00da */
[C---:B------:R-:W-:Y:S02]  /*19780*/  VIADD R10, R4.reuse, 0x8 ;  /* 0x00000008040a7836 */ /* 0x040fe40000000000 */
[C---:B------:R-:W-:Y:S01]  /*19790*/  VIADD R178, R4.reuse, 0x10 ;  /* 0x0000001004b27836 */ /* 0x040fe20000000000 */
[C---:B------:R-:W-:Y:S01]  /*197a0*/  HMMA.16816.F32 R172, R12.reuse, R6, R172 ;  /* 0x000000060cac723c */ /* 0x040fe200000018ac */
[----:B------:R-:W-:Y:S01]  /*197b0*/  VIADD R134, R4, 0x11 ;  /* 0x0000001104867836 */ /* 0x000fe20000000000 */
[----:B------:R-:W-:Y:S01]  /*197c0*/  ISETP.GE.AND P6, PT, R10, R2, PT ;  /* 0x000000020a00720c */ /* 0x000fe20003fc6270 */
[----:B------:R-:W-:Y:S01]  /*197d0*/  FMUL.FTZ R27, R144, UR4 ;  /* 0x00000004901b7c20 */ /* 0x000fe20008410000 */
[-C--:B------:R-:W-:Y:S01]  /*197e0*/  ISETP.GE.AND P2, PT, R10, R3.reuse, PT ;  /* 0x000000030a00720c */ /* 0x080fe20003f46270 */
[----:B------:R-:W-:Y:S01]  /*197f0*/  FMUL.FTZ R146, R146, UR4 ;  /* 0x0000000492927c20 */ /* 0x000fe20008410000 */
[C---:B----4-:R-:W-:Y:S01]  /*19800*/  HMMA.16816.F32 R168, R12.reuse, R20, R168 ;  /* 0x000000140ca8723c */ /* 0x050fe200000018a8 */
[----:B------:R-:W-:Y:S01]  /*19810*/  VIADD R6, R4, 0x1 ;  /* 0x0000000104067836 */ /* 0x000fe20000000000 */
[----:B------:R-:W-:Y:S01]  /*19820*/  I2FP.F32.S32 R10, R10 ;  /* 0x0000000a000a7245 */ /* 0x000fe20000201400 */
[----:B------:R-:W-:Y:S01]  /*19830*/  FMUL.FTZ R147, R147, UR4 ;  /* 0x0000000493937c20 */ /* 0x000fe20008410000 */
[----:B------:R-:W-:Y:S01]  /*19840*/  MUFU.TANH R27, R27 ;  /* 0x0000001b001b7308 */ /* 0x000fe20000002400 */
[----:B------:R-:W-:Y:S01]  /*19850*/  FMUL.FTZ R11, R30, UR4 ;  /* 0x000000041e0b7c20 */ /* 0x000fe20008410000 */
[C---:B------:R-:W-:Y:S01]  /*19860*/  ISETP.GE.AND P0, PT, R6.reuse, R2, PT ;  /* 0x000000020600720c */ /* 0x040fe20003f06270 */
[----:B------:R-:W-:Y:S01]  /*19870*/  HMMA.16816.F32 R164, R12, R22, R164 ;  /* 0x000000160ca4723c */ /* 0x000fe200000018a4 */
[----:B------:R-:W-:Y:S01]  /*19880*/  ISETP.GE.AND P1, PT, R6, R3, PT ;  /* 0x000000030600720c */ /* 0x000fe20003f26270 */
[----:B------:R-:W-:Y:S01]  /*19890*/  FMUL.FTZ R28, R28, UR4 ;  /* 0x000000041c1c7c20 */ /* 0x000fe20008410000 */
[----:B------:R-:W-:Y:S01]  /*198a0*/  I2FP.F32.S32 R6, R6 ;  /* 0x0000000600067245 */ /* 0x000fe20000201400 */
[----:B------:R-:W-:Y:S01]  /*198b0*/  FMUL.FTZ R9, R29, UR4 ;  /* 0x000000041d097c20 */ /* 0x000fe20008410000 */
[----:B------:R-:W-:Y:S01]  /*198c0*/  FMUL.FTZ R5, R31, UR4 ;  /* 0x000000041f057c20 */ /* 0x000fe20008410000 */
[----:B------:R-:W4:Y:S01]  /*198d0*/  MUFU.TANH R139, R28 ;  /* 0x0000001c008b7308 */ /* 0x000f220000002400 */
[C---:B-1----:R-:W-:Y:S01]  /*198e0*/  FFMA.FTZ R155, R0.reuse, R10, R155 ;  /* 0x0000000a009b7223 */ /* 0x042fe2000001009b */
[CC--:B------:R-:W-:Y:S01]  /*198f0*/  FFMA.FTZ R13, R0.reuse, R6.reuse, R135 ;  /* 0x00000006000d7223 */ /* 0x0c0fe20000010087 */
[----:B------:R-:W-:Y:S01]  /*19900*/  FFMA.FTZ R8, R0, R6, R153 ;  /* 0x0000000600087223 */ /* 0x000fe20000010099 */
[----:B------:R-:W-:-:S02]  /*19910*/  VIADD R6, R4, 0x9 ;  /* 0x0000000904067836 */ /* 0x000fc40000000000 */
[----:B-----5:R-:W-:Y:S01]  /*19920*/  FFMA.FTZ R10, R0, R10, R137 ;  /* 0x0000000a000a7223 */ /* 0x020fe20000010089 */
[----:B------:R-:W-:Y:S01]  /*19930*/  FMUL.FTZ R7, R148, UR4 ;  /* 0x0000000494077c20 */ /* 0x000fe20008410000 */
[----:B------:R-:W-:Y:S01]  /*19940*/  FSEL R13, R13, -INF , !P0 ;  /* 0xff8000000d0d7808 */ /* 0x000fe20004000000 */
[----:B------:R-:W1:Y:S01]  /*19950*/  MUFU.TANH R11, R11 ;  /* 0x0000000b000b7308 */ /* 0x000e620000002400 */
[----:B------:R-:W-:Y:S01]  /*19960*/  FSEL R8, R8, -INF , !P1 ;  /* 0xff80000008087808 */ /* 0x000fe20004800000 */
[----:B------:R-:W-:Y:S01]  /*19970*/  FMUL.FTZ R23, R150, UR4 ;  /* 0x0000000496177c20 */ /* 0x000fe20008410000 */
[C---:B------:R-:W-:Y:S01]  /*19980*/  ISETP.GE.AND P0, PT, R6.reuse, R2, PT ;  /* 0x000000020600720c */ /* 0x040fe20003f06270 */
[----:B------:R-:W-:Y:S01]  /*19990*/  FMUL.FTZ R21, R149, UR4 ;  /* 0x0000000495157c20 */ /* 0x000fe20008410000 */
[-C--:B------:R-:W-:Y:S01]  /*199a0*/  ISETP.GE.AND P1, PT, R6, R3.reuse, PT ;  /* 0x000000030600720c */ /* 0x080fe20003f26270 */
[----:B------:R-:W-:Y:S01]  /*199b0*/  FMUL.FTZ R25, R151, UR4 ;  /* 0x0000000497197c20 */ /* 0x000fe20008410000 */
[----:B------:R-:W-:Y:S01]  /*199c0*/  I2FP.F32.S32 R6, R6 ;  /* 0x0000000600067245 */ /* 0x000fe20000201400 */
[----:B------:R-:W5:Y:S01]  /*199d0*/  MUFU.TANH R9, R9 ;  /* 0x0000000900097308 */ /* 0x000f620000002400 */
[----:B------:R-:W-:Y:S01]  /*199e0*/  FSEL R10, R10, -INF , !P2 ;  /* 0xff8000000a0a7808 */ /* 0x000fe20005000000 */
[----:B------:R-:W-:Y:S01]  /*199f0*/  FMUL.FTZ R29, R145, UR4 ;  /* 0x00000004911d7c20 */ /* 0x000fe20008410000 */
[-C--:B------:R-:W-:Y:S01]  /*19a00*/  ISETP.GE.AND P2, PT, R178, R3.reuse, PT ;  /* 0x00000003b200720c */ /* 0x080fe20003f46270 */
[CC--:B---3--:R-:W-:Y:S01]  /*19a10*/  FFMA.FTZ R15, R0.reuse, R6.reuse, R17 ;  /* 0x00000006000f7223 */ /* 0x0c8fe20000010011 */
[----:B--2---:R-:W-:Y:S01]  /*19a20*/  FFMA.FTZ R6, R0, R6, R19 ;  /* 0x0000000600067223 */ /* 0x004fe20000010013 */
[----:B------:R-:W-:Y:S01]  /*19a30*/  FSEL R17, R155, -INF , !P6 ;  /* 0xff8000009b117808 */ /* 0x000fe20007000000 */
[----:B------:R-:W-:Y:S01]  /*19a40*/  VIADD R12, R4, 0x19 ;  /* 0x00000019040c7836 */ /* 0x000fe20000000000 */
[----:B------:R-:W2:Y:S01]  /*19a50*/  MUFU.TANH R5, R5 ;  /* 0x0000000500057308 */ /* 0x000ea20000002400 */
[----:B------:R-:W-:Y:S01]  /*19a60*/  ISETP.GE.AND P6, PT, R178, R2, PT ;  /* 0x00000002b200720c */ /* 0x000fe20003fc6270 */
[----:B------:R-:W-:Y:S01]  /*19a70*/  FMUL.FTZ R172, R172, UR4 ;  /* 0x00000004acac7c20 */ /* 0x000fe20008410000 */
[----:B------:R-:W-:Y:S01]  /*19a80*/  I2FP.F32.S32 R178, R178 ;  /* 0x000000b200b27245 */ /* 0x000fe20000201400 */
[----:B------:R-:W-:Y:S01]  /*19a90*/  FMUL.FTZ R174, R174, UR4 ;  /* 0x00000004aeae7c20 */ /* 0x000fe20008410000 */
[----:B------:R-:W-:Y:S01]  /*19aa0*/  FSEL R15, R15, -INF , !P0 ;  /* 0xff8000000f0f7808 */ /* 0x000fe20004000000 */
[----:B------:R-:W-:Y:S01]  /*19ab0*/  VIADD R144, R4, 0x21 ;  /* 0x0000002104907836 */ /* 0x000fe20000000000 */
[----:B------:R-:W-:Y:S01]  /*19ac0*/  FSEL R6, R6, -INF , !P1 ;  /* 0xff80000006067808 */ /* 0x000fe20004800000 */
[----:B------:R-:W3:Y:S01]  /*19ad0*/  MUFU.TANH R7, R7 ;  /* 0x0000000700077308 */ /* 0x000ee20000002400 */
[----:B------:R-:W-:Y:S01]  /*19ae0*/  ISETP.GE.AND P0, PT, R134, R2, PT ;  /* 0x000000028600720c */ /* 0x000fe20003f06270 */
[-C--:B----4-:R-:W-:Y:S01]  /*19af0*/  FFMA.FTZ R149, R0, R178.reuse, R139 ;  /* 0x000000b200957223 */ /* 0x090fe2000001008b */
[----:B------:R-:W-:Y:S01]  /*19b00*/  ISETP.GE.AND P1, PT, R134, R3, PT ;  /* 0x000000038600720c */ /* 0x000fe20003f26270 */
[----:B-1----:R-:W-:Y:S01]  /*19b10*/  FFMA.FTZ R178, R0, R178, R11 ;  /* 0x000000b200b27223 */ /* 0x002fe2000001000b */
[----:B------:R-:W-:Y:S01]  /*19b20*/  I2FP.F32.S32 R134, R134 ;  /* 0x0000008600867245 */ /* 0x000fe20000201400 */
[----:B------:R-:W-:Y:S01]  /*19b30*/  VIADD R11, R4, 0x18 ;  /* 0x00000018040b7836 */ /* 0x000fe20000000000 */
[----:B------:R-:W-:Y:S01]  /*19b40*/  FSEL R149, R149, -INF , !P6 ;  /* 0xff80000095957808 */ /* 0x000fe20007000000 */
[----:B------:R-:W1:Y:S01]  /*19b50*/  MUFU.TANH R23, R23 ;  /* 0x0000001700177308 */ /* 0x000e620000002400 */
[----:B------:R-:W-:Y:S01]  /*19b60*/  FSEL R178, R178, -INF , !P2 ;  /* 0xff800000b2b27808 */ /* 0x000fe20005000000 */
[CC--:B-----5:R-:W-:Y:S01]  /*19b70*/  FFMA.FTZ R139, R0.reuse, R134.reuse, R9 ;  /* 0x00000086008b7223 */ /* 0x0e0fe20000010009 */
[C---:B--2---:R-:W-:Y:S01]  /*19b80*/  FFMA.FTZ R134, R0.reuse, R134, R5 ;  /* 0x0000008600867223 */ /* 0x044fe20000010005 */
[----:B------:R-:W-:Y:S01]  /*19b90*/  I2FP.F32.S32 R9, R11 ;  /* 0x0000000b00097245 */ /* 0x000fe20000201400 */
[----:B------:R-:W-:Y:S01]  /*19ba0*/  FMUL.FTZ R173, R173, UR4 ;  /* 0x00000004adad7c20 */ /* 0x000fe20008410000 */
[-C--:B------:R-:W-:Y:S01]  /*19bb0*/  ISETP.GE.AND P6, PT, R11, R2.reuse, PT ;  /* 0x000000020b00720c */ /* 0x080fe20003fc6270 */
[----:B------:R-:W-:Y:S01]  /*19bc0*/  FMUL.FTZ R175, R175, UR4 ;  /* 0x00000004afaf7c20 */ /* 0x000fe20008410000 */
[----:B------:R-:W2:Y:S01]  /*19bd0*/  MUFU.TANH R21, R21 ;  /* 0x0000001500157308 */ /* 0x000ea20000002400 */
[----:B------:R-:W-:Y:S01]  /*19be0*/  FSEL R139, R139, -INF , !P0 ;  /* 0xff8000008b8b7808 */ /* 0x000fe20004000000 */
[----:B---3--:R-:W-:Y:S01]  /*19bf0*/  FFMA.FTZ R7, R0, R9, R7 ;  /* 0x0000000900077223 */ /* 0x008fe20000010007 */
[----:B------:R-:W-:Y:S01]  /*19c00*/  FSEL R134, R134, -INF , !P1 ;  /* 0xff80000086867808 */ /* 0x000fe20004800000 */
[----:B------:R-:W-:Y:S01]  /*19c10*/  VIADD R142, R4, 0x28 ;  /* 0x00000028048e7836 */ /* 0x000fe20000000000 */
[----:B------:R-:W-:Y:S01]  /*19c20*/  ISETP.GE.AND P0, PT, R12, R2, PT ;  /* 0x000000020c00720c */ /* 0x000fe20003f06270 */
[----:B------:R-:W-:Y:S01]  /*19c30*/  FMUL.FTZ R168, R168, UR4 ;  /* 0x00000004a8a87c20 */ /* 0x000fe20008410000 */
[----:B------:R-:W-:Y:S01]  /*19c40*/  ISETP.GE.AND P1, PT, R12, R3, PT ;  /* 0x000000030c00720c */ /* 0x000fe20003f26270 */
[----:B------:R-:W3:Y:S01]  /*19c50*/  MUFU.TANH R25, R25 ;  /* 0x0000001900197308 */ /* 0x000ee20000002400 */
[----:B------:R-:W-:Y:S01]  /*19c60*/  I2FP.F32.S32 R12, R12 ;  /* 0x0000000c000c7245 */ /* 0x000fe20000201400 */
[----:B-1----:R-:W-:Y:S01]  /*19c70*/  FFMA.FTZ R23, R0, R9, R23 ;  /* 0x0000000900177223 */ /* 0x002fe20000010017 */
[-C--:B------:R-:W-:Y:S01]  /*19c80*/  ISETP.GE.AND P2, PT, R11, R3.reuse, PT ;  /* 0x000000030b00720c */ /* 0x080fe20003f46270 */
[----:B------:R-:W-:Y:S01]  /*19c90*/  VIADD R9, R4, 0x20 ;  /* 0x0000002004097836 */ /* 0x000fe20000000000 */
[----:B------:R-:W-:Y:S01]  /*19ca0*/  FSEL R137, R7, -INF , !P6 ;  /* 0xff80000007897808 */ /* 0x000fe20007000000 */
[----:B------:R-:W-:Y:S01]  /*19cb0*/  FMUL.FTZ R169, R169, UR4 ;  /* 0x00000004a9a97c20 */ /* 0x000fe20008410000 */
[----:B------:R-:W-:Y:S01]  /*19cc0*/  FSEL R150, R23, -INF , !P2 ;  /* 0xff80000017967808 */ /* 0x000fe20005000000 */
[----:B------:R-:W1:Y:S01]  /*19cd0*/  MUFU.TANH R31, R146 ;  /* 0x00000092001f7308 */ /* 0x000e620000002400 */
[----:B--2---:R-:W-:Y:S01]  /*19ce0*/  FFMA.FTZ R21, R0, R12, R21 ;  /* 0x0000000c00157223 */ /* 0x004fe20000010015 */
[C---:B------:R-:W-:Y:S01]  /*19cf0*/  ISETP.GE.AND P6, PT, R9.reuse, R2, PT ;  /* 0x000000020900720c */ /* 0x040fe20003fc6270 */
[----:B------:R-:W-:Y:S01]  /*19d00*/  FMUL.FTZ R170, R170, UR4 ;  /* 0x00000004aaaa7c20 */ /* 0x000fe20008410000 */
[----:B------:R-:W-:Y:S01]  /*19d10*/  ISETP.GE.AND P2, PT, R9, R3, PT ;  /* 0x000000030900720c */ /* 0x000fe20003f46270 */
[----:B------:R-:W-:Y:S01]  /*19d20*/  FMUL.FTZ R171, R171, UR4 ;  /* 0x00000004abab7c20 */ /* 0x000fe20008410000 */
[----:B------:R-:W-:Y:S01]  /*19d30*/  I2FP.F32.S32 R9, R9 ;  /* 0x0000000900097245 */ /* 0x000fe20000201400 */
[----:B------:R-:W-:Y:S01]  /*19d40*/  VIADD R140, R4, 0x29 ;  /* 0x00000029048c7836 */ /* 0x000fe20000000000 */
[----:B------:R-:W2:Y:S01]  /*19d50*/  MUFU.TANH R29, R29 ;  /* 0x0000001d001d7308 */ /* 0x000ea20000002400 */
[C---:B---3--:R-:W-:Y:S01]  /*19d60*/  FFMA.FTZ R25, R0.reuse, R12, R25 ;  /* 0x0000000c00197223 */ /* 0x048fe20000010019 */
[----:B------:R-:W-:Y:S01]  /*19d70*/  FSEL R135, R21, -INF , !P0 ;  /* 0xff80000015877808 */ /* 0x000fe20004000000 */
[----:B------:R-:W-:Y:S01]  /*19d80*/  FFMA.FTZ R27, R0, R9, R27 ;  /* 0x00000009001b7223 */ /* 0x000fe2000001001b */
[----:B------:R-:W-:Y:S01]  /*19d90*/  ISETP.GE.AND P0, PT, R144, R2, PT ;  /* 0x000000029000720c */ /* 0x000fe20003f06270 */
[----:B------:R-:W-:Y:S01]  /*19da0*/  VIADD R11, R4, 0x31 ;  /* 0x00000031040b7836 */ /* 0x000fe20000000000 */
[----:B------:R-:W-:Y:S01]  /*19db0*/  FSEL R148, R25, -INF , !P1 ;  /* 0xff80000019947808 */ /* 0x000fe20004800000 */
[----:B------:R-:W-:Y:S01]  /*19dc0*/  FMUL.FTZ R166, R166, UR4 ;  /* 0x00000004a6a67c20 */ /* 0x000fe20008410000 */
[----:B------:R-:W3:Y:S01]  /*19dd0*/  MUFU.TANH R147, R147 ;  /* 0x0000009300937308 */ /* 0x000ee20000002400 */
[----:B------:R-:W-:Y:S01]  /*19de0*/  ISETP.GE.AND P1, PT, R144, R3, PT ;  /* 0x000000039000720c */ /* 0x000fe20003f26270 */
[----:B-1----:R-:W-:Y:S01]  /*19df0*/  FFMA.FTZ R31, R0, R9, R31 ;  /* 0x00000009001f7223 */ /* 0x002fe2000001001f */
[----:B------:R-:W-:Y:S01]  /*19e00*/  I2FP.F32.S32 R144, R144 ;  /* 0x0000009000907245 */ /* 0x000fe20000201400 */
[----:B------:R-:W-:Y:S01]  /*19e10*/  FMUL.FTZ R164, R164, UR4 ;  /* 0x00000004a4a47c20 */ /* 0x000fe20008410000 */
[----:B------:R-:W-:Y:S01]  /*19e20*/  I2FP.F32.S32 R14, R11 ;  /* 0x0000000b000e7245 */ /* 0x000fe20000201400 */
[----:B------:R-:W-:Y:S01]  /*19e30*/  FMUL.FTZ R165, R165, UR4 ;  /* 0x00000004a5a57c20 */ /* 0x000fe20008410000 */
[----:B------:R-:W-:Y:S01]  /*19e40*/  FSEL R146, R31, -INF , !P2 ;  /* 0xff8000001f927808 */ /* 0x000fe20005000000 */
[----:B------:R-:W1:Y:S01]  /*19e50*/  MUFU.TANH R19, R172 ;  /* 0x000000ac00137308 */ /* 0x000e620000002400 */
[----:B--2---:R-:W-:Y:S01]  /*19e60*/  FFMA.FTZ R29, R0, R144, R29 ;  /* 0x00000090001d7223 */ /* 0x004fe2000001001d */
[----:B------:R-:W-:Y:S01]  /*19e70*/  ISETP.GE.AND P2, PT, R142, R3, PT ;  /* 0x000000038e00720c */ /* 0x000fe20003f46270 */
[----:B------:R-:W-:Y:S01]  /*19e80*/  FMUL.FTZ R167, R167, UR4 ;  /* 0x00000004a7a77c20 */ /* 0x000fe20008410000 */
[----:B------:R-:W-:-:S02]  /*19e90*/  IMAD.MOV.U32 R157, RZ, RZ, R219 ;  /* 0x000000ffff9d7224 */ /* 0x000fc400078e00db */
[----:B------:R-:W-:Y:S02]  /*19ea0*/  FSEL R145, R29, -INF , !P0 ;  /* 0xff8000001d917808 */ /* 0x000fe40004000000 */
[----:B------:R-:W2:Y:S01]  /*19eb0*/  MUFU.TANH R5, R174 ;  /* 0x000000ae00057308 */ /* 0x000ea20000002400 */
[----:B---3--:R-:W-:Y:S01]  /*19ec0*/  FFMA.FTZ R144, R0, R144, R147 ;  /* 0x0000009000907223 */ /* 0x008fe20000010093 */
[----:B------:R-:W-:Y:S02]  /*19ed0*/  FSEL R147, R27, -INF , !P6 ;  /* 0xff8000001b937808 */ /* 0x000fe40007000000 */
[----:B------:R-:W-:Y:S02]  /*19ee0*/  ISETP.GE.AND P6, PT, R142, R2, PT ;  /* 0x000000028e00720c */ /* 0x000fe40003fc6270 */
[----:B------:R-:W-:Y:S02]  /*19ef0*/  I2FP.F32.S32 R142, R142 ;  /* 0x0000008e008e7245 */ /* 0x000fe40000201400 */
[----:B------:R-:W3:Y:S01]  /*19f00*/  MUFU.TANH R173, R173 ;  /* 0x000000ad00ad7308 */ /* 0x000ee20000002400 */
[----:B------:R-:W-:-:S02]  /*19f10*/  FSEL R144, R144, -INF , !P1 ;  /* 0xff80000090907808 */ /* 0x000fc40004800000 */
[----:B-1----:R-:W-:Y:S01]  /*19f20*/  FFMA.FTZ R19, R0, R142, R19 ;  /* 0x0000008e00137223 */ /* 0x002fe20000010013 */
[C---:B------:R-:W-:Y:S02]  /*19f30*/  ISETP.GE.AND P0, PT, R140.reuse, R2, PT ;  /* 0x000000028c00720c */ /* 0x040fe40003f06270 */
[----:B------:R-:W-:Y:S02]  /*19f40*/  ISETP.GE.AND P1, PT, R140, R3, PT ;  /* 0x000000038c00720c */ /* 0x000fe40003f26270 */
[----:B------:R-:W1:Y:S01]  /*19f50*/  MUFU.TANH R175, R175 ;  /* 0x000000af00af7308 */ /* 0x000e620000002400 */
[----:B--2---:R-:W-:Y:S01]  /*19f60*/  FFMA.FTZ R142, R0, R142, R5 ;  /* 0x0000008e008e7223 */ /* 0x004fe20000010005 */
[----:B------:R-:W-:Y:S01]  /*19f70*/  VIADD R5, R4, 0x30 ;  /* 0x0000003004057836 */ /* 0x000fe20000000000 */
[----:B------:R-:W-:Y:S02]  /*19f80*/  I2FP.F32.S32 R140, R140 ;  /* 0x0000008c008c7245 */ /* 0x000fe40000201400 */
[----:B------:R-:W-:-:S02]  /*19f90*/  FSEL R143, R19, -INF , !P6 ;  /* 0xff800000138f7808 */ /* 0x000fc40007000000 */
[----:B------:R-:W-:Y:S01]  /*19fa0*/  I2FP.F32.S32 R12, R5 ;  /* 0x00000005000c7245 */ /* 0x000fe20000201400 */
[----:B------:R-:W2:Y:S01]  /*19fb0*/  MUFU.TANH R7, R168 ;  /* 0x000000a800077308 */ /* 0x000ea20000002400 */
[----:B---3--:R-:W-:Y:S01]  /*19fc0*/  FFMA.FTZ R141, R0, R140, R173 ;  /* 0x0000008c008d7223 */ /* 0x008fe200000100ad */
[----:B------:R-:W-:Y:S02]  /*19fd0*/  FSEL R142, R142, -INF , !P2 ;  /* 0xff8000008e8e7808 */ /* 0x000fe40005000000 */
[C---:B------:R-:W-:Y:S02]  /*19fe0*/  ISETP.GE.AND P6, PT, R5.reuse, R2, PT ;  /* 0x000000020500720c */ /* 0x040fe40003fc6270 */
[----:B------:R-:W-:Y:S02]  /*19ff0*/  ISETP.GE.AND P2, PT, R5, R3, PT ;  /* 0x000000030500720c */ /* 0x000fe40003f46270 */
[----:B------:R-:W3:Y:S01]  /*1a000*/  MUFU.TANH R169, R169 ;  /* 0x000000a900a97308 */ /* 0x000ee20000002400 */
[----:B-1----:R-:W-:Y:S01]  /*1a010*/  FFMA.FTZ R140, R0, R140, R175 ;  /* 0x0000008c008c7223 */ /* 0x002fe200000100af */
[----:B------:R-:W-:-:S02]  /*1a020*/  FSEL R141, R141, -INF , !P0 ;  /* 0xff8000008d8d7808 */ /* 0x000fc40004000000 */
[C---:B------:R-:W-:Y:S02]  /*1a030*/  ISETP.GE.AND P0, PT, R11.reuse, R2, PT ;  /* 0x000000020b00720c */ /* 0x040fe40003f06270 */
[----:B------:R-:W-:Y:S02]  /*1a040*/  FSEL R140, R140, -INF , !P1 ;  /* 0xff8000008c8c7808 */ /* 0x000fe40004800000 */
[----:B------:R-:W1:Y:S01]  /*1a050*/  MUFU.TANH R9, R170 ;  /* 0x000000aa00097308 */ /* 0x000e620000002400 */
[----:B--2---:R-:W-:Y:S01]  /*1a060*/  FFMA.FTZ R175, R0, R12, R7 ;  /* 0x0000000c00af7223 */ /* 0x004fe20000010007 */
[----:B------:R-:W-:Y:S01]  /*1a070*/  ISETP.GE.AND P1, PT, R11, R3, PT ;  /* 0x000000030b00720c */ /* 0x000fe20003f26270 */
[----:B------:R-:W-:-:S03]  /*1a080*/  VIADD R11, R4, 0x38 ;  /* 0x00000038040b7836 */ /* 0x000fc60000000000 */
[----:B------:R-:W-:Y:S02]  /*1a090*/  FSEL R175, R175, -INF , !P6 ;  /* 0xff800000afaf7808 */ /* 0x000fe40007000000 */
[----:B------:R-:W2:Y:S01]  /*1a0a0*/  MUFU.TANH R171, R171 ;  /* 0x000000ab00ab7308 */ /* 0x000ea20000002400 */
[----:B---3--:R-:W-:Y:S01]  /*1a0b0*/  FFMA.FTZ R169, R0, R14, R169 ;  /* 0x0000000e00a97223 */ /* 0x008fe200000100a9 */
[----:B------:R-:W-:Y:S01]  /*1a0c0*/  BAR.SYNC.DEFER_BLOCKING 0x0 ;  /* 0x0000000000007b1d */ /* 0x000fe20000010000 */
[----:B------:R-:W-:-:S05]  /*1a0d0*/  ISETP.GE.AND P6, PT, R4, R2, PT ;  /* 0x000000020400720c */ /* 0x000fca0003fc6270 */
[----:B------:R-:W3:Y:S01]  /*1a0e0*/  MUFU.TANH R7, R166 ;  /* 0x000000a600077308 */ /* 0x000ee20000002400 */
[----:B-1----:R-:W-:Y:S01]  /*1a0f0*/  FFMA.FTZ R9, R0, R12, R9 ;  /* 0x0000000c00097223 */ /* 0x002fe20000010009 */
[----:B------:R-:W-:-:S04]  /*1a100*/  I2FP.F32.S32 R12, R4 ;  /* 0x00000004000c7245 */ /* 0x000fc80000201400 */
[----:B------:R-:W-:Y:S01]  /*1a110*/  FSEL R170, R9, -INF , !P2 ;  /* 0xff80000009aa7808 */ /* 0x000fe20005000000 */
[C---:B------:R-:W-:Y:S01]  /*1a120*/  FFMA.FTZ R33, R0.reuse, R12, R33 ;  /* 0x0000000c00217223 */ /* 0x040fe20000010021 */
[----:B------:R-:W1:Y:S01]  /*1a130*/  MUFU.TANH R5, R164 ;  /* 0x000000a400057308 */ /* 0x000e620000002400 */
[C---:B--2---:R-:W-:Y:S01]  /*1a140*/  FFMA.FTZ R168, R0.reuse, R14, R171 ;  /* 0x0000000e00a87223 */ /* 0x044fe200000100ab */
[----:B------:R-:W-:Y:S01]  /*1a150*/  FSEL R171, R169, -INF , !P0 ;  /* 0xff800000a9ab7808 */ /* 0x000fe20004000000 */
[----:B------:R-:W-:Y:S01]  /*1a160*/  FFMA.FTZ R12, R0, R12, R35 ;  /* 0x0000000c000c7223 */ /* 0x000fe20000010023 */
[C---:B------:R-:W-:Y:S02]  /*1a170*/  ISETP.GE.AND P2, PT, R11.reuse, R2, PT ;  /* 0x000000020b00720c */ /* 0x040fe40003f46270 */
[----:B------:R-:W-:Y:S02]  /*1a180*/  ISETP.GE.AND P0, PT, R11, R3, PT ;  /* 0x000000030b00720c */ /* 0x000fe40003f06270 */
[----:B------:R-:W-:Y:S01]  /*1a190*/  I2FP.F32.S32 R11, R11 ;  /* 0x0000000b000b7245 */ /* 0x000fe20000201400 */
[----:B------:R-:W2:Y:S01]  /*1a1a0*/  MUFU.TANH R165, R165 ;  /* 0x000000a500a57308 */ /* 0x000ea20000002400 */
[----:B------:R-:W-:-:S02]  /*1a1b0*/  FSEL R168, R168, -INF , !P1 ;  /* 0xff800000a8a87808 */ /* 0x000fc40004800000 */
[----:B------:R-:W-:Y:S01]  /*1a1c0*/  ISETP.GE.AND P1, PT, R4, R3, PT ;  /* 0x000000030400720c */ /* 0x000fe20003f26270 */
[-C--:B---3--:R-:W-:Y:S01]  /*1a1d0*/  FFMA.FTZ R7, R0, R11.reuse, R7 ;  /* 0x0000000b00077223 */ /* 0x088fe20000010007 */
[----:B------:R-:W-:Y:S02]  /*1a1e0*/  VIADD R4, R4, 0x39 ;  /* 0x0000003904047836 */ /* 0x000fe40000000000 */
[----:B------:R-:W-:Y:S01]  /*1a1f0*/  FSEL R12, R12, -INF , !P1 ;  /* 0xff8000000c0c7808 */ /* 0x000fe20004800000 */
[----:B------:R-:W3:Y:S01]  /*1a200*/  MUFU.TANH R167, R167 ;  /* 0x000000a700a77308 */ /* 0x000ee20000002400 */
[----:B-1----:R-:W-:Y:S01]  /*1a210*/  FFMA.FTZ R5, R0, R11, R5 ;  /* 0x0000000b00057223 */ /* 0x002fe20000010005 */
[----:B------:R-:W-:Y:S02]  /*1a220*/  FSEL R166, R7, -INF , !P0 ;  /* 0xff80000007a67808 */ /* 0x000fe40004000000 */
[----:B------:R-:W-:Y:S02]  /*1a230*/  FSEL R7, R33, -INF , !P6 ;  /* 0xff80000021077808 */ /* 0x000fe40007000000 */
[----:B------:R-:W-:-:S02]  /*1a240*/  ISETP.GT.AND P6, PT, R215, R204, PT ;  /* 0x000000ccd700720c */ /* 0x000fc40003fc4270 */
[----:B------:R-:W-:Y:S02]  /*1a250*/  FSEL R169, R5, -INF , !P2 ;  /* 0xff80000005a97808 */ /* 0x000fe40005000000 */
[C---:B------:R-:W-:Y:S02]  /*1a260*/  ISETP.GE.AND P2, PT, R4.reuse, R2, PT ;  /* 0x000000020400720c */ /* 0x040fe40003f46270 */
[----:B------:R-:W-:Y:S02]  /*1a270*/  I2FP.F32.S32 R2, R4 ;  /* 0x0000000400027245 */ /* 0x000fe40000201400 */
[----:B------:R-:W-:-:S03]  /*1a280*/  ISETP.GE.AND P0, PT, R4, R3, PT ;  /* 0x000000030400720c */ /* 0x000fc60003f06270 */
[CC--:B--2---:R-:W-:Y:S01]  /*1a290*/  FFMA.FTZ R165, R0.reuse, R2.reuse, R165 ;  /* 0x0000000200a57223 */ /* 0x0c4fe200000100a5 */
[----:B---3--:R-:W-:-:S04]  /*1a2a0*/  FFMA.FTZ R164, R0, R2, R167 ;  /* 0x0000000200a47223 */ /* 0x008fc800000100a7 */
        /* <DEDUP_REMOVED lines=37> */
[----:B------:R-:W-:Y:S02]  /*1a500*/  ISETP.GE.AND P2, PT, R4, RZ, PT ;  /* 0x000000ff0400720c */ /* 0x000fe40003f46270 */
[----:B------:R-:W1:Y:S02]  /*1a510*/  LDC.64 R4, c[0x0][0x248] ;  /* 0x00009200ff047b82 */ /* 0x000e640000000a00 */
[----:B------:R-:W-:Y:S02]  /*1a520*/  @P0 IADD3 R2, R2, 0x1, RZ ;  /* 0x0000000102020810 */ /* 0x000fe40007ffe0ff */
[----:B------:R-:W-:Y:S02]  /*1a530*/  ISETP.NE.AND P0, PT, R9, RZ, PT ;  /* 0x000000ff0900720c */ /* 0x000fe40003f05270 */
[----:B------:R-:W-:-:S05]  /*1a540*/  @!P1 IADD3 R2, -R2, RZ, RZ ;  /* 0x000000ff02029210 */ /* 0x000fca0007ffe1ff */
[----:B------:R-:W-:-:S05]  /*1a550*/  @!P2 IMAD.MOV R18, RZ, RZ, -R18 ;  /* 0x000000ffff12a224 */ /* 0x000fca00078e0a12 */
        /* <DEDUP_REMOVED lines=17> */
[----:B------:R-:W-:Y:S02]  /*1a670*/  IMAD R4, R19, R2, RZ ;  /* 0x0000000213047224 */ /* 0x000fe400078e02ff */
[----:B------:R-:W-:Y:S02]  /*1a680*/  IMAD.MOV.U32 R9, RZ, RZ, R20 ;  /* 0x000000ffff097224 */ /* 0x000fe400078e0014 */
[----:B------:R-:W-:-:S05]  /*1a690*/  IMAD R3, R11, R3, R4 ;  /* 0x000000030b037224 */ /* 0x000fca00078e0204 */
[----:B------:R-:W-:Y:S01]  /*1a6a0*/  IADD3 R14, R21, R3, RZ ;  /* 0x00000003150e7210 */ /* 0x000fe20007ffe0ff */
[----:B------:R-:W-:Y:S06]  /*1a6b0*/  BRA `(.L_x_4107) ;  /* 0x00000000000c7947 */ /* 0x000fec0003800000 */
.L_x_4106:
[----:B------:R-:W1:Y:S02]  /*1a6c0*/  LDC R9, c[0x0][0x248] ;  /* 0x00009200ff097b82 */ /* 0x000e640000000800 */
[----:B-1----:R-:W-:-:S04]  /*1a6d0*/  LEA R9, -R9, RZ, 0x6 ;  /* 0x000000ff09097211 */ /* 0x002fc800078e31ff */
[----:B------:R-:W-:-:S07]  /*1a6e0*/  SHF.R.S32.HI R14, RZ, 0x1f, R9 ;  /* 0x0000001fff0e7819 */ /* 0x000fce0000011409 */
.L_x_4107:
        /* <DEDUP_REMOVED lines=99> */
.L_x_4105:
        /* <DEDUP_REMOVED lines=52> */
[----:B------:R-:W1:Y:S01]  /*1b060*/  LDSM.16.MT88.4 R16, [R194+0xc000] ;  /* 0x00c00000c210783b */ /* 0x000e620000004200 */
        /* <DEDUP_REMOVED lines=16> */
[----:B------:R-:W3:Y:S01]  /*1b170*/  LDSM.16.MT88.4 R136, [R192+0x10000] ;  /* 0x01000000c088783b */ /* 0x000ee20000004200 */
[--C-:B------:R-:W-:Y:S01]  /*1b180*/  FFMA.FTZ R177, R135, UR4, -R172.reuse ;  /* 0x0000000487b17c23 */ /* 0x100fe200080108ac */
        /* <DEDUP_REMOVED lines=21> */
[----:B------:R-:W-:-:S04]  /*1b2e0*/  FFMA.FTZ R166, R166, UR4, -R165 ;  /* 0x00000004a6a67c23 */ /* 0x000fc800080108a5 */
        /* <DEDUP_REMOVED lines=9> */
[----:B------:R-:W5:Y:S01]  /*1b380*/  MUFU.EX2 R173, R173 ;  /* 0x000000ad00ad7308 */ /* 0x000f620000000800 */
        /* <DEDUP_REMOVED lines=61> */
[C---:B------:R-:W-:Y:S01]  /*1b760*/  HMMA.16816.F32 R32, R4.reuse, R34, R104 ;  /* 0x000000220420723c */ /* 0x040fe20000001868 */
[-C--:B------:R-:W-:Y:S01]  /*1b770*/  FMUL.FTZ R97, R97, R163.reuse ;  /* 0x000000a361617220 */ /* 0x080fe20000410000 */
[-C--:B------:R-:W-:Y:S01]  /*1b780*/  FMUL.FTZ R98, R98, R162.reuse ;  /* 0x000000a262627220 */ /* 0x080fe20000410000 */
[-C--:B------:R-:W-:Y:S01]  /*1b790*/  FMUL.FTZ R99, R99, R162.reuse ;  /* 0x000000a263637220 */ /* 0x080fe20000410000 */
[-C--:B------:R-:W-:Y:S01]  /*1b7a0*/  FFMA.FTZ R220, R220, R163.reuse, R159 ;  /* 0x000000a3dcdc7223 */ /* 0x080fe2000001009f */
[-C--:B------:R-:W-:Y:S01]  /*1b7b0*/  FFMA.FTZ R152, R221, R162.reuse, R152 ;  /* 0x000000a2dd987223 */ /* 0x080fe20000010098 */
        /* <DEDUP_REMOVED lines=9> */
[----:B------:R-:W2:Y:S01]  /*1b850*/  MUFU.EX2 R201, R201 ;  /* 0x000000c900c97308 */ /* 0x000ea20000000800 */
[----:B---3--:R-:W-:Y:S01]  /*1b860*/  HMMA.16816.F32 R92, R4, R136, R92 ;  /* 0x00000088045c723c */ /* 0x008fe2000000185c */
[----:B------:R-:W-:Y:S01]  /*1b870*/  FADD.FTZ R155, R155, R220 ;  /* 0x000000dc9b9b7221 */ /* 0x000fe20000010000 */
[----:B------:R-:W-:-:S03]  /*1b880*/  FADD.FTZ R3, R3, R152 ;  /* 0x0000009803037221 */ /* 0x000fc60000010000 */
[----:B------:R-:W-:Y:S01]  /*1b890*/  FADD.FTZ R154, R154, R155 ;  /* 0x0000009b9a9a7221 */ /* 0x000fe20000010000 */
[C---:B-1----:R-:W-:Y:S01]  /*1b8a0*/  HMMA.16816.F32 R40, R4.reuse, R116, R104 ;  /* 0x000000740428723c */ /* 0x042fe20000001868 */
[----:B------:R-:W1:Y:S01]  /*1b8b0*/  LDSM.16.MT88.4 R104, [R192+0xe000] ;  /* 0x00e00000c068783b */ /* 0x000e620000004200 */
[----:B------:R-:W-:Y:S01]  /*1b8c0*/  MUFU.EX2 R179, R179 ;  /* 0x000000b300b37308 */ /* 0x000fe20000000800 */
[----:B------:R-:W-:Y:S01]  /*1b8d0*/  FADD.FTZ R2, R2, R3 ;  /* 0x0000000302027221 */ /* 0x000fe20000010000 */
[----:B------:R-:W-:Y:S02]  /*1b8e0*/  FADD.FTZ R154, R153, R154 ;  /* 0x0000009a999a7221 */ /* 0x000fe40000010000 */
[C---:B------:R-:W-:Y:S01]  /*1b8f0*/  HMMA.16816.F32 R36, R4.reuse, R118, R36 ;  /* 0x000000760424723c */ /* 0x040fe20000001824 */
[-C--:B------:R-:W-:Y:S01]  /*1b900*/  FMUL.FTZ R116, R44, R163.reuse ;  /* 0x000000a32c747220 */ /* 0x080fe20000410000 */
[-C--:B------:R-:W-:Y:S01]  /*1b910*/  FMUL.FTZ R117, R45, R163.reuse ;  /* 0x000000a32d757220 */ /* 0x080fe20000410000 */
[-C--:B------:R-:W-:Y:S01]  /*1b920*/  FMUL.FTZ R44, R48, R163.reuse ;  /* 0x000000a3302c7220 */ /* 0x080fe20000410000 */
[----:B------:R-:W-:Y:S01]  /*1b930*/  FMUL.FTZ R45, R49, R163 ;  /* 0x000000a3312d7220 */ /* 0x000fe20000410000 */
[----:B------:R-:W3:Y:S01]  /*1b940*/  MUFU.EX2 R200, R200 ;  /* 0x000000c800c87308 */ /* 0x000ee20000000800 */
[----:B------:R-:W-:Y:S01]  /*1b950*/  FADD.FTZ R161, R161, R2 ;  /* 0x00000002a1a17221 */ /* 0x000fe20000010000 */
[-C--:B------:R-:W-:Y:S01]  /*1b960*/  FMUL.FTZ R118, R46, R162.reuse ;  /* 0x000000a22e767220 */ /* 0x080fe20000410000 */
[-C--:B------:R-:W-:Y:S01]  /*1b970*/  FMUL.FTZ R119, R47, R162.reuse ;  /* 0x000000a22f777220 */ /* 0x080fe20000410000 */
[-C--:B------:R-:W-:Y:S01]  /*1b980*/  FMUL.FTZ R46, R50, R162.reuse ;  /* 0x000000a2322e7220 */ /* 0x080fe20000410000 */
[----:B------:R-:W-:Y:S01]  /*1b990*/  FMUL.FTZ R47, R51, R162 ;  /* 0x000000a2332f7220 */ /* 0x000fe20000410000 */
[----:B-----5:R-:W-:Y:S01]  /*1b9a0*/  FADD.FTZ R3, R173, R154 ;  /* 0x0000009aad037221 */ /* 0x020fe20000010000 */
[----:B----4-:R-:W-:Y:S01]  /*1b9b0*/  FADD.FTZ R2, R178, R161 ;  /* 0x000000a1b2027221 */ /* 0x010fe20000010000 */
[----:B------:R-:W-:Y:S02]  /*1b9c0*/  MUFU.EX2 R202, R202 ;  /* 0x000000ca00ca7308 */ /* 0x000fe40000000800 */
[----:B------:R-:W-:Y:S01]  /*1b9d0*/  HMMA.16816.F32 R48, R4, R112, R116 ;  /* 0x000000700430723c */ /* 0x000fe20000001874 */
[----:B------:R-:W-:Y:S01]  /*1b9e0*/  FADD.FTZ R3, R176, R3 ;  /* 0x00000003b0037221 */ /* 0x000fe20000010000 */
[----:B--2---:R-:W-:-:S04]  /*1b9f0*/  FADD.FTZ R2, R201, R2 ;  /* 0x00000002c9027221 */ /* 0x004fc80000010000 */
        /* <DEDUP_REMOVED lines=11> */
[C---:B------:R-:W-:Y:S06]  /*1bab0*/  HMMA.16816.F32 R56, R4.reuse, R108, R116 ;  /* 0x0000006c0438723c */ /* 0x040fec0000001874 */
[C---:B------:R-:W-:Y:S01]  /*1bac0*/  HMMA.16816.F32 R52, R4.reuse, R110, R52 ;  /* 0x0000006e0434723c */ /* 0x040fe20000001834 */
[----:B------:R-:W5:Y:S01]  /*1bad0*/  LDSM.16.MT88.4 R108, [R194+0x10000] ;  /* 0x01000000c26c783b */ /* 0x000f620000004200 */
        /* <DEDUP_REMOVED lines=29> */
[----:B-----5:R-:W-:Y:S01]  /*1bcb0*/  HMMA.16816.F32 R76, R4, R108, R76 ;  /* 0x0000006c044c723c */ /* 0x020fe2000000184c */
[-C--:B------:R-:W-:Y:S01]  /*1bcc0*/  FMUL.FTZ R114, R82, R162.reuse ;  /* 0x000000a252727220 */ /* 0x080fe20000410000 */
[-C--:B------:R-:W-:Y:S01]  /*1bcd0*/  FMUL.FTZ R115, R83, R162.reuse ;  /* 0x000000a253737220 */ /* 0x080fe20000410000 */
[-C--:B------:R-:W-:Y:S01]  /*1bce0*/  FMUL.FTZ R82, R86, R162.reuse ;  /* 0x000000a256527220 */ /* 0x080fe20000410000 */
[----:B------:R-:W-:-:S03]  /*1bcf0*/  FMUL.FTZ R83, R87, R162 ;  /* 0x000000a257537220 */ /* 0x000fc60000410000 */
[----:B------:R-:W5:Y:S02]  /*1bd00*/  MUFU.EX2 R223, R223 ;  /* 0x000000df00df7308 */ /* 0x000f640000000800 */
[C---:B------:R-:W-:Y:S01]  /*1bd10*/  HMMA.16816.F32 R84, R4.reuse, R110, R112 ;  /* 0x0000006e0454723c */ /* 0x040fe20000001870 */
[----:B------:R-:W4:Y:S04]  /*1bd20*/  LDSM.16.MT88.4 R112, [R194+0xe800] ;  /* 0x00e80000c270783b */ /* 0x000f280000004200 */
[----:B------:R-:W5:Y:S01]  /*1bd30*/  LDSM.16.MT88.4 R108, [R193+0xe800] ;  /* 0x00e80000c16c783b */ /* 0x000f620000004200 */
[----:B------:R-:W-:Y:S01]  /*1bd40*/  MUFU.EX2 R224, R224 ;  /* 0x000000e000e07308 */ /* 0x000fe20000000800 */
[C---:B-1----:R-:W-:Y:S07]  /*1bd50*/  HMMA.16816.F32 R80, R4.reuse, R104, R80 ;  /* 0x000000680450723c */ /* 0x042fee0000001850 */
[----:B------:R-:W1:Y:S01]  /*1bd60*/  MUFU.EX2 R225, R225 ;  /* 0x000000e100e17308 */ /* 0x000e620000000800 */
[----:B------:R-:W-:Y:S01]  /*1bd70*/  HMMA.16816.F32 R88, R4, R106, R88 ;  /* 0x0000006a0458723c */ /* 0x000fe20000001858 */
[----:B------:R-:W-:-:S02]  /*1bd80*/  F2FP.F16.F32.PACK_AB R104, R176, R173 ;  /* 0x000000adb068723e */ /* 0x000fc400000000ff */
[----:B------:R-:W-:-:S04]  /*1bd90*/  F2FP.F16.F32.PACK_AB R105, R201, R178 ;  /* 0x000000b2c969723e */ /* 0x000fc800000000ff */
[----:B------:R-:W-:Y:S01]  /*1bda0*/  MUFU.EX2 R168, R168 ;  /* 0x000000a800a87308 */ /* 0x000fe20000000800 */
        /* <DEDUP_REMOVED lines=136> */
[----:B------:R-:W-:Y:S01]  /*1c630*/  HMMA.16816.F32 R72, R96, R134, R72 ;  /* 0x000000866048723c */ /* 0x000fe20000001848 */
[----:B------:R-:W-:-:S02]  /*1c640*/  MOV R132, R158 ;  /* 0x0000009e00847202 */ /* 0x000fc40000000f00 */
[----:B------:R-:W-:-:S03]  /*1c650*/  MOV R133, R160 ;  /* 0x000000a000857202 */ /* 0x000fc60000000f00 */
[C---:B------:R-:W-:Y:S06]  /*1c660*/  HMMA.16816.F32 R80, R96.reuse, R82, R8 ;  /* 0x000000526050723c */ /* 0x040fec0000001808 */
[C---:B-1----:R-:W-:Y:S06]  /*1c670*/  HMMA.16816.F32 R84, R96.reuse, R136, R84 ;  /* 0x000000886054723c */ /* 0x042fec0000001854 */
[C---:B------:R-:W-:Y:S06]  /*1c680*/  HMMA.16816.F32 R88, R96.reuse, R138, R88 ;  /* 0x0000008a6058723c */ /* 0x040fec0000001858 */
[C---:B---3--:R-:W-:Y:S06]  /*1c690*/  HMMA.16816.F32 R92, R96.reuse, R16, R92 ;  /* 0x00000010605c723c */ /* 0x048fec000000185c */
[----:B------:R-:W-:-:S15]  /*1c6a0*/  HMMA.16816.F32 R96, R96, R18, R4 ;  /* 0x000000126060723c */ /* 0x000fde0000001804 */
[----:B------:R-:W-:-:S09]  /*1c6b0*/  NOP ;  /* 0x0000000000007918 */ /* 0x000fd20000000000 */
.L_x_4102:
        /* <DEDUP_REMOVED lines=14> */
.L_x_4112:
        /* <DEDUP_REMOVED lines=70> */
.L_x_4109:
[----:B------:R-:W-:Y:S01]  /*1cc00*/  LEA R222, P5, R12, R156, 0x1 ;  /* 0x0000009c0cde7211 */ /* 0x000fe200078a08ff */
[----:B------:R-:W1:Y:S01]  /*1cc10*/  S2R R200, SR_TID.X ;  /* 0x0000000000c87919 */ /* 0x000e620000002100 */
[----:B------:R-:W-:Y:S01]  /*1cc20*/  IADD3 R5, P0, R206, R12, RZ ;  /* 0x0000000cce057210 */ /* 0x000fe20007f1e0ff */
        /* <DEDUP_REMOVED lines=29> */
[C-C-:B------:R-:W-:Y:S01]  /*1ce00*/  @P2 LEA.HI.X R11, R7.reuse, R157, R4.reuse, 0x1, P5 ;  /* 0x0000009d070b2211 */ /* 0x140fe200028f0c04 */
        /* <DEDUP_REMOVED lines=19> */
[----:B-1----:R-:W-:Y:S02]  /*1cf40*/  SHF.R.S32.HI R133, RZ, 0x1f, R200 ;  /* 0x0000001fff857819 */ /* 0x002fe400000114c8 */
        /* <DEDUP_REMOVED lines=54> */
[----:B------:R-:W-:Y:S02]  /*1d2b0*/  ISETP.GT.AND P0, PT, R215, R204, PT ;  /* 0x000000ccd700720c */ /* 0x000fe40003f04270 */
        /* <DEDUP_REMOVED lines=144> */
[C---:B------:R-:W-:Y:S05]  /*1dbc0*/  HMMA.16816.F32 R4, R164.reuse, R168, R4 ;  /* 0x000000a8a404723c */ /* 0x040fea0000001804 */
[----:B------:R-:W-:Y:S01]  /*1dbd0*/  MOV R156, R222 ;  /* 0x000000de009c7202 */ /* 0x000fe20000000f00 */
[C---:B------:R-:W-:Y:S05]  /*1dbe0*/  HMMA.16816.F32 R8, R164.reuse, R170, R8 ;  /* 0x000000aaa408723c */ /* 0x040fea0000001808 */
[----:B------:R-:W-:Y:S01]  /*1dbf0*/  IMAD.MOV.U32 R157, RZ, RZ, R223 ;  /* 0x000000ffff9d7224 */ /* 0x000fe200078e00df */
        /* <DEDUP_REMOVED lines=78> */
[----:B------:R-:W-:Y:S01]  /*1e0e0*/  IMAD.MOV.U32 R10, RZ, RZ, RZ ;  /* 0x000000ffff0a7224 */ /* 0x000fe200078e00ff */
[----:B------:R-:W2:Y:S01]  /*1e0f0*/  LDC R8, c[0x0][0x380] ;  /* 0x0000e000ff087b82 */ /* 0x000ea20000000800 */
[----:B------:R-:W-:Y:S05]  /*1e100*/  SHF.L.U32 R7, R215, 0x6, RZ ;  /* 0x00000006d7077819 */ /* 0x000fea00000006ff */
[----:B---3--:R-:W-:Y:S05]  /*1e110*/  VIADD R15, R7, 0xffffffc0 ;  /* 0xffffffc0070f7836 */ /* 0x008fea0000000000 */
        /* <DEDUP_REMOVED lines=58> */
.L_x_4111:
[CC--:B---3--:R-:W-:Y:S02]  /*1e4c0*/  LEA R18, P5, R9.reuse, R214.reuse, 0x1 ;  /* 0x000000d609127211 */ /* 0x0c8fe400078a08ff */
        /* <DEDUP_REMOVED lines=88> */
.L_x_4110:
[----:B------:R-:W-:Y:S01]  /*1ea50*/  SHF.L.U32 R4, R200, 0x1, RZ ;  /* 0x00000001c8047819 */ /* 0x000fe200000006ff */
[----:B--23--:R-:W-:Y:S03]  /*1ea60*/  LDSM.16.MT88.4 R20, [R194+0xc000] ;  /* 0x00c00000c214783b */ /* 0x00cfe60000004200 */
[----:B------:R-:W-:Y:S04]  /*1ea70*/  LOP3.LUT R4, R4, 0x6, RZ, 0xc0, !PT ;  /* 0x0000000604047812 */ /* 0x000fe800078ec0ff */
[----:B------:R-:W-:Y:S01]  /*1ea80*/  LEA R4, R215, R4, 0x6 ;  /* 0x00000004d7047211 */ /* 0x000fe200078e30ff */
[----:B------:R-:W-:Y:S03]  /*1ea90*/  LDSM.16.MT88.4 R28, [R193+0xc000] ;  /* 0x00c00000c11c783b */ /* 0x000fe60000004200 */
[C---:B------:R-:W-:Y:S02]  /*1eaa0*/  IADD3 R8, R4.reuse, 0x1, RZ ;  /* 0x0000000104087810 */ /* 0x040fe40007ffe0ff */
[C---:B------:R-:W-:Y:S02]  /*1eab0*/  IADD3 R6, R4.reuse, 0x8, RZ ;  /* 0x0000000804067810 */ /* 0x040fe40007ffe0ff */
[----:B------:R-:W-:Y:S02]  /*1eac0*/  IADD3 R10, R4, 0x9, RZ ;  /* 0x00000009040a7810 */ /* 0x000fe40007ffe0ff */
[----:B------:R-:W-:Y:S02]  /*1ead0*/  I2FP.F32.S32 R8, R8 ;  /* 0x0000000800087245 */ /* 0x000fe40000201400 */
[----:B------:R-:W-:Y:S02]  /*1eae0*/  I2FP.F32.S32 R6, R6 ;  /* 0x0000000600067245 */ /* 0x000fe40000201400 */
[----:B------:R-:W-:Y:S01]  /*1eaf0*/  I2FP.F32.S32 R10, R10 ;  /* 0x0000000a000a7245 */ /* 0x000fe20000201400 */
[CC--:B-1----:R-:W-:Y:S01]  /*1eb00*/  FFMA.FTZ R227, R0.reuse, R8.reuse, R227 ;  /* 0x0000000800e37223 */ /* 0x0c2fe200000100e3 */
[----:B------:R-:W-:Y:S01]  /*1eb10*/  FFMA.FTZ R161, R0, R8, R161 ;  /* 0x0000000800a17223 */ /* 0x000fe200000100a1 */
[----:B------:R-:W-:Y:S01]  /*1eb20*/  IADD3 R8, R4, 0x10, RZ ;  /* 0x0000001004087810 */ /* 0x000fe20007ffe0ff */
[CC--:B------:R-:W-:Y:S01]  /*1eb30*/  FFMA.FTZ R233, R0.reuse, R6.reuse, R233 ;  /* 0x0000000600e97223 */ /* 0x0c0fe200000100e9 */
[----:B------:R-:W-:Y:S01]  /*1eb40*/  FFMA.FTZ R229, R0, R6, R229 ;  /* 0x0000000600e57223 */ /* 0x000fe200000100e5 */
[----:B------:R-:W-:Y:S01]  /*1eb50*/  IADD3 R6, R4, 0x11, RZ ;  /* 0x0000001104067810 */ /* 0x000fe20007ffe0ff */
[CC--:B------:R-:W-:Y:S01]  /*1eb60*/  FFMA.FTZ R235, R0.reuse, R10.reuse, R235 ;  /* 0x0000000a00eb7223 */ /* 0x0c0fe200000100eb */
[----:B------:R-:W-:Y:S01]  /*1eb70*/  FFMA.FTZ R231, R0, R10, R231 ;  /* 0x0000000a00e77223 */ /* 0x000fe200000100e7 */
[----:B------:R-:W-:Y:S02]  /*1eb80*/  I2FP.F32.S32 R8, R8 ;  /* 0x0000000800087245 */ /* 0x000fe40000201400 */
[----:B------:R-:W-:Y:S02]  /*1eb90*/  I2FP.F32.S32 R11, R4 ;  /* 0x00000004000b7245 */ /* 0x000fe40000201400 */
[----:B------:R-:W-:Y:S01]  /*1eba0*/  IADD3 R10, R4, 0x18, RZ ;  /* 0x00000018040a7810 */ /* 0x000fe20007ffe0ff */
[C---:B------:R-:W-:Y:S01]  /*1ebb0*/  FFMA.FTZ R143, R0.reuse, R8, R143 ;  /* 0x00000008008f7223 */ /* 0x040fe2000001008f */
[----:B------:R-:W-:Y:S01]  /*1ebc0*/  I2FP.F32.S32 R6, R6 ;  /* 0x0000000600067245 */ /* 0x000fe20000201400 */
[C---:B------:R-:W-:Y:S01]  /*1ebd0*/  FFMA.FTZ R175, R0.reuse, R8, R175 ;  /* 0x0000000800af7223 */ /* 0x040fe200000100af */
[----:B------:R-:W-:Y:S01]  /*1ebe0*/  I2FP.F32.S32 R10, R10 ;  /* 0x0000000a000a7245 */ /* 0x000fe20000201400 */
[-C--:B------:R-:W-:Y:S01]  /*1ebf0*/  FFMA.FTZ R163, R0, R11.reuse, R163 ;  /* 0x0000000b00a37223 */ /* 0x080fe200000100a3 */
[----:B------:R-:W-:Y:S01]  /*1ec00*/  IADD3 R8, R4, 0x19, RZ ;  /* 0x0000001904087810 */ /* 0x000fe20007ffe0ff */
[CC--:B------:R-:W-:Y:S01]  /*1ec10*/  FFMA.FTZ R141, R0.reuse, R6.reuse, R141 ;  /* 0x00000006008d7223 */ /* 0x0c0fe2000001008d */
[C---:B------:R-:W-:Y:S01]  /*1ec20*/  FFMA.FTZ R169, R0.reuse, R6, R169 ;  /* 0x0000000600a97223 */ /* 0x040fe200000100a9 */
[----:B------:R-:W-:Y:S01]  /*1ec30*/  FFMA.FTZ R11, R0, R11, R159 ;  /* 0x0000000b000b7223 */ /* 0x000fe2000001009f */
[----:B------:R-:W-:Y:S01]  /*1ec40*/  IADD3 R6, R4, 0x20, RZ ;  /* 0x0000002004067810 */ /* 0x000fe20007ffe0ff */
[CC--:B------:R-:W-:Y:S01]  /*1ec50*/  FFMA.FTZ R139, R0.reuse, R10.reuse, R139 ;  /* 0x0000000a008b7223 */ /* 0x0c0fe2000001008b */
[----:B------:R-:W-:Y:S01]  /*1ec60*/  FFMA.FTZ R171, R0, R10, R171 ;  /* 0x0000000a00ab7223 */ /* 0x000fe200000100ab */
[----:B------:R-:W-:Y:S02]  /*1ec70*/  I2FP.F32.S32 R8, R8 ;  /* 0x0000000800087245 */ /* 0x000fe40000201400 */
[----:B------:R-:W-:Y:S02]  /*1ec80*/  FMNMX.FTZ R10, R163, R3, !PT ;  /* 0x00000003a30a7209 */ /* 0x000fe40007810000 */
[----:B------:R-:W-:Y:S01]  /*1ec90*/  IADD3 R5, R4, 0x21, RZ ;  /* 0x0000002104057810 */ /* 0x000fe20007ffe0ff */
[C---:B------:R-:W-:Y:S01]  /*1eca0*/  FFMA.FTZ R137, R0.reuse, R8, R137 ;  /* 0x0000000800897223 */ /* 0x040fe20000010089 */
[----:B------:R-:W-:Y:S01]  /*1ecb0*/  I2FP.F32.S32 R6, R6 ;  /* 0x0000000600067245 */ /* 0x000fe20000201400 */
[C---:B------:R-:W-:Y:S01]  /*1ecc0*/  FFMA.FTZ R173, R0.reuse, R8, R173 ;  /* 0x0000000800ad7223 */ /* 0x040fe200000100ad */
[----:B------:R-:W-:Y:S02]  /*1ecd0*/  FMNMX.FTZ R12, R11, R2, !PT ;  /* 0x000000020b0c7209 */ /* 0x000fe40007810000 */
[----:B------:R-:W-:Y:S01]  /*1ece0*/  FMNMX.FTZ R10, R227, R10, !PT ;  /* 0x0000000ae30a7209 */ /* 0x000fe20007810000 */
[CC--:B------:R-:W-:Y:S01]  /*1ecf0*/  FFMA.FTZ R225, R0.reuse, R6.reuse, R225 ;  /* 0x0000000600e17223 */ /* 0x0c0fe200000100e1 */
[----:B------:R-:W-:Y:S01]  /*1ed00*/  I2FP.F32.S32 R8, R5 ;  /* 0x0000000500087245 */ /* 0x000fe20000201400 */
[C---:B------:R-:W-:Y:S01]  /*1ed10*/  FFMA.FTZ R179, R0.reuse, R6, R179 ;  /* 0x0000000600b37223 */ /* 0x040fe200000100b3 */
[----:B------:R-:W-:Y:S02]  /*1ed20*/  FMNMX.FTZ R12, R161, R12, !PT ;  /* 0x0000000ca10c7209 */ /* 0x000fe40007810000 */
[----:B------:R-:W-:Y:S01]  /*1ed30*/  FMNMX.FTZ R6, R233, R10, !PT ;  /* 0x0000000ae9067209 */ /* 0x000fe20007810000 */
[C---:B------:R-:W-:Y:S01]  /*1ed40*/  FFMA.FTZ R223, R0.reuse, R8, R13 ;  /* 0x0000000800df7223 */ /* 0x040fe2000001000d */
[----:B------:R-:W-:Y:S01]  /*1ed50*/  FMNMX.FTZ R10, R229, R12, !PT ;  /* 0x0000000ce50a7209 */ /* 0x000fe20007810000 */
[----:B------:R-:W-:Y:S01]  /*1ed60*/  FFMA.FTZ R177, R0, R8, R177 ;  /* 0x0000000800b17223 */ /* 0x000fe200000100b1 */
        /* <DEDUP_REMOVED lines=9> */
[----:B------:R-:W-:Y:S02]  /*1ee00*/  FMNMX.FTZ R8, R173, R8, !PT ;  /* 0x00000008ad087209 */ /* 0x000fe40007810000 */
[----:B------:R-:W-:Y:S02]  /*1ee10*/  I2FP.F32.S32 R7, R7 ;  /* 0x0000000700077245 */ /* 0x000fe40000201400 */
[----:B------:R-:W-:Y:S02]  /*1ee20*/  IADD3 R5, R4, 0x29, RZ ;  /* 0x0000002904057810 */ /* 0x000fe40007ffe0ff */
[----:B------:R-:W-:Y:S01]  /*1ee30*/  FMNMX.FTZ R12, R137, R10, !PT ;  /* 0x0000000a890c7209 */ /* 0x000fe20007810000 */
[CC--:B------:R-:W-:Y:S01]  /*1ee40*/  FFMA.FTZ R203, R0.reuse, R7.reuse, R203 ;  /* 0x0000000700cb7223 */ /* 0x0c0fe200000100cb */
[----:B------:R-:W-:Y:S01]  /*1ee50*/  FMNMX.FTZ R10, R225, R8, !PT ;  /* 0x00000008e10a7209 */ /* 0x000fe20007810000 */
[----:B------:R-:W-:Y:S01]  /*1ee60*/  FFMA.FTZ R147, R0, R7, R147 ;  /* 0x0000000700937223 */ /* 0x000fe20000010093 */
[----:B------:R-:W-:Y:S02]  /*1ee70*/  IADD3 R6, R4, 0x30, RZ ;  /* 0x0000003004067810 */ /* 0x000fe40007ffe0ff */
        /* <DEDUP_REMOVED lines=11> */
[----:B------:R-:W-:Y:S02]  /*1ef30*/  I2FP.F32.S32 R7, R7 ;  /* 0x0000000700077245 */ /* 0x000fe40000201400 */
[C---:B------:R-:W-:Y:S02]  /*1ef40*/  IADD3 R6, R4.reuse, 0x38, RZ ;  /* 0x0000003804067810 */ /* 0x040fe40007ffe0ff */
[----:B------:R-:W-:Y:S01]  /*1ef50*/  IADD3 R5, R4, 0x39, RZ ;  /* 0x0000003904057810 */ /* 0x000fe20007ffe0ff */
[CC--:B------:R-:W-:Y:S01]  /*1ef60*/  FFMA.FTZ R155, R0.reuse, R7.reuse, R155 ;  /* 0x00000007009b7223 */ /* 0x0c0fe2000001009b */
[----:B------:R-:W-:Y:S01]  /*1ef70*/  FMNMX.FTZ R4, R201, R10, !PT ;  /* 0x0000000ac9047209 */ /* 0x000fe20007810000 */
[C---:B------:R-:W-:Y:S01]  /*1ef80*/  FFMA.FTZ R151, R0.reuse, R7, R151 ;  /* 0x0000000700977223 */ /* 0x040fe20000010097 */
[----:B------:R-:W-:Y:S02]  /*1ef90*/  FMNMX.FTZ R8, R147, R8, !PT ;  /* 0x0000000893087209 */ /* 0x000fe40007810000 */
        /* <DEDUP_REMOVED lines=24> */
[C---:B------:R-:W-:Y:S01]  /*1f120*/  FMUL.FTZ R152, R132.reuse, UR4 ;  /* 0x0000000484987c20 */ /* 0x040fe20008410000 */
[C---:B------:R-:W-:Y:S01]  /*1f130*/  FSETP.NEU.FTZ.AND P0, PT, R132.reuse, -INF , PT ;  /* 0xff8000008400780b */ /* 0x040fe20003f1d000 */
[----:B------:R-:W-:Y:S01]  /*1f140*/  FADD.FTZ R3, -R132, R3 ;  /* 0x0000000384037221 */ /* 0x000fe20000010100 */
[C---:B------:R-:W-:Y:S02]  /*1f150*/  FMUL.FTZ R150, R133.reuse, UR4 ;  /* 0x0000000485967c20 */ /* 0x040fe40008410000 */
        /* <DEDUP_REMOVED lines=8> */
[----:B------:R-:W-:Y:S01]  /*1f1e0*/  FFMA.FTZ R158, R235, UR4, -R152 ;  /* 0x00000004eb9e7c23 */ /* 0x000fe20008010898 */
        /* <DEDUP_REMOVED lines=8> */
[----:B------:R-:W-:Y:S01]  /*1f270*/  FFMA.FTZ R202, R145, UR4, -R150 ;  /* 0x0000000491ca7c23 */ /* 0x000fe20008010896 */
[----:B------:R-:W-:Y:S01]  /*1f280*/  FFMA.FTZ R222, R155, UR4, -R152 ;  /* 0x000000049bde7c23 */ /* 0x000fe20008010898 */
[----:B------:R-:W-:Y:S01]  /*1f290*/  FFMA.FTZ R224, R151, UR4, -R150 ;  /* 0x0000000497e07c23 */ /* 0x000fe20008010896 */
[----:B------:R-:W-:Y:S01]  /*1f2a0*/  FFMA.FTZ R166, R175, UR4, -R152 ;  /* 0x00000004afa67c23 */ /* 0x000fe20008010898 */
[----:B------:R-:W-:Y:S03]  /*1f2b0*/  FFMA.FTZ R175, R137, UR4, -R150 ;  /* 0x0000000489af7c23 */ /* 0x000fe60008010896 */
[----:B------:R-:W2:Y:S01]  /*1f2c0*/  MUFU.EX2 R3, R5 ;  /* 0x0000000500037308 */ /* 0x000ea20000000800 */
[----:B------:R-:W-:Y:S01]  /*1f2d0*/  LDSM.16.MT88.4 R136, [R194+0xe800] ;  /* 0x00e80000c288783b */ /* 0x000fe20000004200 */
[----:B------:R-:W-:Y:S01]  /*1f2e0*/  FFMA.FTZ R168, R173, UR4, -R152 ;  /* 0x00000004ada87c23 */ /* 0x000fe20008010898 */
[----:B------:R-:W-:Y:S01]  /*1f2f0*/  FFMA.FTZ R173, R141, UR4, -R150 ;  /* 0x000000048dad7c23 */ /* 0x000fe20008010896 */
[--C-:B------:R-:W-:Y:S01]  /*1f300*/  FFMA.FTZ R169, R169, UR4, -R152.reuse ;  /* 0x00000004a9a97c23 */ /* 0x100fe20008010898 */
[----:B------:R-:W-:Y:S01]  /*1f310*/  FFMA.FTZ R171, R171, UR4, -R152 ;  /* 0x00000004abab7c23 */ /* 0x000fe20008010898 */
[--C-:B------:R-:W-:Y:S01]  /*1f320*/  FFMA.FTZ R178, R179, UR4, -R150.reuse ;  /* 0x00000004b3b27c23 */ /* 0x100fe20008010896 */
[----:B------:R-:W-:Y:S03]  /*1f330*/  FFMA.FTZ R179, R147, UR4, -R150 ;  /* 0x0000000493b37c23 */ /* 0x000fe60008010896 */
[----:B------:R-:W-:Y:S01]  /*1f340*/  MUFU.EX2 R165, R165 ;  /* 0x000000a500a57308 */ /* 0x000fe20000000800 */
[C---:B-1----:R-:W-:Y:S01]  /*1f350*/  FMUL.FTZ R6, R2.reuse, R130 ;  /* 0x0000008202067220 */ /* 0x042fe20000410000 */
[C---:B------:R-:W-:Y:S01]  /*1f360*/  FMUL.FTZ R7, R2.reuse, R131 ;  /* 0x0000008302077220 */ /* 0x040fe20000410000 */
[C---:B------:R-:W-:Y:S01]  /*1f370*/  FMUL.FTZ R10, R2.reuse, R126 ;  /* 0x0000007e020a7220 */ /* 0x040fe20000410000 */
[C---:B------:R-:W-:Y:S01]  /*1f380*/  FMUL.FTZ R11, R2.reuse, R127 ;  /* 0x0000007f020b7220 */ /* 0x040fe20000410000 */
[C---:B------:R-:W-:Y:S01]  /*1f390*/  FMUL.FTZ R18, R2.reuse, R118 ;  /* 0x0000007602127220 */ /* 0x040fe20000410000 */
[C---:B------:R-:W-:Y:S01]  /*1f3a0*/  FMUL.FTZ R19, R2.reuse, R119 ;  /* 0x0000007702137220 */ /* 0x040fe20000410000 */
[C---:B------:R-:W-:Y:S03]  /*1f3b0*/  FMUL.FTZ R26, R2.reuse, R110 ;  /* 0x0000006e021a7220 */ /* 0x040fe60000410000 */
        /* <DEDUP_REMOVED lines=13> */
[----:B------:R-:W-:Y:S01]  /*1f490*/  FMUL.FTZ R35, R2, R103 ;  /* 0x0000006702237220 */ /* 0x000fe20000410000 */
[C---:B------:R-:W-:Y:S01]  /*1f4a0*/  FMUL.FTZ R32, R3.reuse, R100 ;  /* 0x0000006403207220 */ /* 0x040fe20000410000 */
[----:B------:R-:W3:Y:S03]  /*1f4b0*/  LDSM.16.MT88.4 R116, [R196+0xe000] ;  /* 0x00e00000c474783b */ /* 0x000ee60000004200 */
[----:B------:R-:W4:Y:S01]  /*1f4c0*/  MUFU.EX2 R158, R158 ;  /* 0x0000009e009e7308 */ /* 0x000f220000000800 */
[----:B-1----:R-:W-:Y:S01]  /*1f4d0*/  F2FP.F16.F32.PACK_AB R129, R160, R165 ;  /* 0x000000a5a081723e */ /* 0x002fe200000000ff */
[C---:B------:R-:W-:Y:S01]  /*1f4e0*/  FMUL.FTZ R33, R3.reuse, R101 ;  /* 0x0000006503217220 */ /* 0x040fe20000410000 */
[C---:B------:R-:W-:Y:S01]  /*1f4f0*/  FMUL.FTZ R38, R2.reuse, R38 ;  /* 0x0000002602267220 */ /* 0x040fe20000410000 */
[C---:B------:R-:W-:Y:S01]  /*1f500*/  FMUL.FTZ R39, R2.reuse, R39 ;  /* 0x0000002702277220 */ /* 0x040fe20000410000 */
[C---:B------:R-:W-:Y:S01]  /*1f510*/  FMUL.FTZ R36, R3.reuse, R36 ;  /* 0x0000002403247220 */ /* 0x040fe20000410000 */
[C---:B------:R-:W-:Y:S01]  /*1f520*/  FMUL.FTZ R37, R3.reuse, R37 ;  /* 0x0000002503257220 */ /* 0x040fe20000410000 */
[----:B------:R-:W1:Y:S03]  /*1f530*/  LDSM.16.MT88.4 R108, [R194+0xe000] ;  /* 0x00e00000c26c783b */ /* 0x000e660000004200 */
[----:B------:R-:W-:Y:S01]  /*1f540*/  MUFU.EX2 R164, R164 ;  /* 0x000000a400a47308 */ /* 0x000fe20000000800 */
[C---:B------:R-:W-:Y:S01]  /*1f550*/  FMUL.FTZ R42, R2.reuse, R42 ;  /* 0x0000002a022a7220 */ /* 0x040fe20000410000 */
[C---:B------:R-:W-:Y:S01]  /*1f560*/  FMUL.FTZ R43, R2.reuse, R43 ;  /* 0x0000002b022b7220 */ /* 0x040fe20000410000 */
[C---:B------:R-:W-:Y:S01]  /*1f570*/  FMUL.FTZ R40, R3.reuse, R40 ;  /* 0x0000002803287220 */ /* 0x040fe20000410000 */
[C---:B------:R-:W-:Y:S01]  /*1f580*/  FMUL.FTZ R41, R3.reuse, R41 ;  /* 0x0000002903297220 */ /* 0x040fe20000410000 */
[C---:B------:R-:W-:Y:S01]  /*1f590*/  FMUL.FTZ R46, R2.reuse, R46 ;  /* 0x0000002e022e7220 */ /* 0x040fe20000410000 */
[----:B------:R-:W-:Y:S01]  /*1f5a0*/  FMUL.FTZ R47, R2, R47 ;  /* 0x0000002f022f7220 */ /* 0x000fe20000410000 */
[----:B------:R-:W5:Y:S03]  /*1f5b0*/  LDSM.16.MT88.4 R100, [R193+0xe000] ;  /* 0x00e00000c164783b */ /* 0x000f660000004200 */
[----:B------:R-:W2:Y:S01]  /*1f5c0*/  MUFU.EX2 R163, R163 ;  /* 0x000000a300a37308 */ /* 0x000ea20000000800 */
[----:B----4-:R-:W-:Y:S01]  /*1f5d0*/  F2FP.F16.F32.PACK_AB R131, R158, R159 ;  /* 0x0000009f9e83723e */ /* 0x010fe200000000ff */
[C---:B------:R-:W-:Y:S01]  /*1f5e0*/  FMUL.FTZ R44, R3.reuse, R44 ;  /* 0x0000002c032c7220 */ /* 0x040fe20000410000 */
[C---:B------:R-:W-:Y:S01]  /*1f5f0*/  FMUL.FTZ R45, R3.reuse, R45 ;  /* 0x0000002d032d7220 */ /* 0x040fe20000410000 */
[C---:B------:R-:W-:Y:S01]  /*1f600*/  FMUL.FTZ R50, R2.reuse, R50 ;  /* 0x0000003202327220 */ /* 0x040fe20000410000 */
[C---:B------:R-:W-:Y:S01]  /*1f610*/  FMUL.FTZ R51, R2.reuse, R51 ;  /* 0x0000003302337220 */ /* 0x040fe20000410000 */
[C---:B------:R-:W-:Y:S01]  /*1f620*/  FMUL.FTZ R48, R3.reuse, R48 ;  /* 0x0000003003307220 */ /* 0x040fe20000410000 */
[----:B------:R-:W-:Y:S03]  /*1f630*/  LDSM.16.MT88.4 R140, [R193+0xe800] ;  /* 0x00e80000c18c783b */ /* 0x000fe60000004200 */
[----:B------:R-:W-:Y:S01]  /*1f640*/  MUFU.EX2 R162, R162 ;  /* 0x000000a200a27308 */ /* 0x000fe20000000800 */
[C---:B------:R-:W-:Y:S01]  /*1f650*/  FMUL.FTZ R49, R3.reuse, R49 ;  /* 0x0000003103317220 */ /* 0x040fe20000410000 */
[C---:B------:R-:W-:Y:S01]  /*1f660*/  FMUL.FTZ R54, R2.reuse, R54 ;  /* 0x0000003602367220 */ /* 0x040fe20000410000 */
[C---:B------:R-:W-:Y:S01]  /*1f670*/  FMUL.FTZ R55, R2.reuse, R55 ;  /* 0x0000003702377220 */ /* 0x040fe20000410000 */
[C---:B------:R-:W-:Y:S01]  /*1f680*/  FMUL.FTZ R52, R3.reuse, R52 ;  /* 0x0000003403347220 */ /* 0x040fe20000410000 */
[----:B------:R-:W-:Y:S01]  /*1f690*/  FMUL.FTZ R53, R3, R53 ;  /* 0x0000003503357220 */ /* 0x000fe20000410000 */
[C---:B------:R-:W-:Y:S01]  /*1f6a0*/  FMUL.FTZ R58, R2.reuse, R58 ;  /* 0x0000003a023a7220 */ /* 0x040fe20000410000 */
[----:B------:R-:W-:Y:S03]  /*1f6b0*/  LDSM.16.MT88.4 R144, [R192+0xf000] ;  /* 0x00f00000c090783b */ /* 0x000fe60000004200 */
[----:B------:R-:W4:Y:S01]  /*1f6c0*/  MUFU.EX2 R161, R161 ;  /* 0x000000a100a17308 */ /* 0x000f220000000800 */
[----:B--2---:R-:W-:Y:S01]  /*1f6d0*/  F2FP.F16.F32.PACK_AB R128, R163, R164 ;  /* 0x000000a4a380723e */ /* 0x004fe200000000ff */
        /* <DEDUP_REMOVED lines=29> */
[C---:B------:R-:W-:Y:S03]  /*1f8b0*/  FMUL.FTZ R13, R3.reuse, R121 ;  /* 0x00000079030d7220 */ /* 0x040fe60000410000 */
[C---:B------:R-:W-:Y:S01]  /*1f8c0*/  FMUL.FTZ R14, R2.reuse, R122 ;  /* 0x0000007a020e7220 */ /* 0x040fe20000410000 */
[C---:B------:R-:W-:Y:S02]  /*1f8d0*/  FMUL.FTZ R15, R2.reuse, R123 ;  /* 0x0000007b020f7220 */ /* 0x040fe40000410000 */
[----:B------:R-:W-:Y:S01]  /*1f8e0*/  LDSM.16.MT88.4 R120, [R193+0xc800] ;  /* 0x00c80000c178783b */ /* 0x000fe20000004200 */
[C---:B------:R-:W-:Y:S01]  /*1f8f0*/  FMUL.FTZ R77, R3.reuse, R77 ;  /* 0x0000004d034d7220 */ /* 0x040fe20000410000 */
[C---:B------:R-:W-:Y:S01]  /*1f900*/  FMUL.FTZ R82, R2.reuse, R82 ;  /* 0x0000005202527220 */ /* 0x040fe20000410000 */
[C---:B------:R-:W-:Y:S01]  /*1f910*/  FMUL.FTZ R83, R2.reuse, R83 ;  /* 0x0000005302537220 */ /* 0x040fe20000410000 */
[C---:B------:R-:W-:Y:S01]  /*1f920*/  FMUL.FTZ R80, R3.reuse, R80 ;  /* 0x0000005003507220 */ /* 0x040fe20000410000 */
[C---:B------:R-:W-:Y:S01]  /*1f930*/  HMMA.16816.F32 R12, R128.reuse, R20, R12 ;  /* 0x00000014800c723c */ /* 0x040fe2000000180c */
[----:B------:R-:W-:Y:S02]  /*1f940*/  MUFU.EX2 R171, R171 ;  /* 0x000000ab00ab7308 */ /* 0x000fe40000000800 */
[C---:B------:R-:W-:Y:S01]  /*1f950*/  FMUL.FTZ R81, R3.reuse, R81 ;  /* 0x0000005103517220 */ /* 0x040fe20000410000 */
[C---:B------:R-:W-:Y:S01]  /*1f960*/  FMUL.FTZ R86, R2.reuse, R86 ;  /* 0x0000005602567220 */ /* 0x040fe20000410000 */
[C---:B------:R-:W-:Y:S01]  /*1f970*/  FMUL.FTZ R87, R2.reuse, R87 ;  /* 0x0000005702577220 */ /* 0x040fe20000410000 */
[C---:B------:R-:W-:Y:S05]  /*1f980*/  HMMA.16816.F32 R16, R128.reuse, R22, R16 ;  /* 0x000000168010723c */ /* 0x040fea0000001810 */
[----:B------:R-:W4:Y:S01]  /*1f990*/  MUFU.EX2 R168, R168 ;  /* 0x000000a800a87308 */ /* 0x000f220000000800 */
[C---:B------:R-:W-:Y:S01]  /*1f9a0*/  FMUL.FTZ R20, R3.reuse, R112 ;  /* 0x0000007003147220 */ /* 0x040fe20000410000 */
[C---:B------:R-:W-:Y:S01]  /*1f9b0*/  FMUL.FTZ R21, R3.reuse, R113 ;  /* 0x0000007103157220 */ /* 0x040fe20000410000 */
[C---:B------:R-:W-:Y:S03]  /*1f9c0*/  FMUL.FTZ R22, R2.reuse, R114 ;  /* 0x0000007202167220 */ /* 0x040fe60000410000 */
        /* <DEDUP_REMOVED lines=17> */
[----:B------:R-:W2:Y:S02]  /*1fae0*/  LDSM.16.MT88.4 R104, [R192+0xe000] ;  /* 0x00e00000c068783b */ /* 0x000ea40000004200 */
[----:B------:R-:W-:Y:S01]  /*1faf0*/  MUFU.EX2 R172, R172 ;  /* 0x000000ac00ac7308 */ /* 0x000fe20000000800 */
[C---:B------:R-:W-:Y:S01]  /*1fb00*/  FMUL.FTZ R95, R2.reuse, R95 ;  /* 0x0000005f025f7220 */ /* 0x040fe20000410000 */
[C---:B------:R-:W-:Y:S01]  /*1fb10*/  FMUL.FTZ R92, R3.reuse, R92 ;  /* 0x0000005c035c7220 */ /* 0x040fe20000410000 */
[C---:B------:R-:W-:Y:S01]  /*1fb20*/  FMUL.FTZ R93, R3.reuse, R93 ;  /* 0x0000005d035d7220 */ /* 0x040fe20000410000 */
[C---:B------:R-:W-:Y:S03]  /*1fb30*/  HMMA.16816.F32 R28, R128.reuse, R124, R28 ;  /* 0x0000007c801c723c */ /* 0x040fe6000000181c */
[C---:B------:R-:W-:Y:S03]  /*1fb40*/  FMUL.FTZ R98, R2.reuse, R98 ;  /* 0x0000006202627220 */ /* 0x040fe60000410000 */
[----:B------:R-:W4:Y:S01]  /*1fb50*/  MUFU.EX2 R175, R175 ;  /* 0x000000af00af7308 */ /* 0x000f220000000800 */
        /* <DEDUP_REMOVED lines=8> */
[----:B------:R-:W-:Y:S05]  /*1fbe0*/  LDSM.16.MT88.4 R116, [R194+0xc800] ;  /* 0x00c80000c274783b */ /* 0x000fea0000004200 */
[----:B------:R-:W-:Y:S01]  /*1fbf0*/  MUFU.EX2 R179, R179 ;  /* 0x000000b300b37308 */ /* 0x000fe20000000800 */
[----:B------:R-:W-:Y:S01]  /*1fc00*/  FFMA.FTZ R174, R225, UR4, -R152 ;  /* 0x00000004e1ae7c23 */ /* 0x000fe20008010898 */
[C---:B-1----:R-:W-:Y:S03]  /*1fc10*/  HMMA.16816.F32 R44, R128.reuse, R108, R44 ;  /* 0x0000006c802c723c */ /* 0x042fe6000000182c */
[----:B------:R-:W-:Y:S03]  /*1fc20*/  FFMA.FTZ R225, R149, UR4, -R150 ;  /* 0x0000000495e17c23 */ /* 0x000fe60008010896 */
[C---:B------:R-:W-:Y:S01]  /*1fc30*/  HMMA.16816.F32 R48, R128.reuse, R110, R48 ;  /* 0x0000006e8030723c */ /* 0x040fe20000001830 */
[----:B------:R-:W1:Y:S01]  /*1fc40*/  LDSM.16.MT88.4 R108, [R196+0x10000] ;  /* 0x01000000c46c783b */ /* 0x000e620000004200 */
[----:B------:R-:W-:Y:S03]  /*1fc50*/  MUFU.EX2 R174, R174 ;  /* 0x000000ae00ae7308 */ /* 0x000fe60000000800 */
[--C-:B------:R-:W-:Y:S01]  /*1fc60*/  FFMA.FTZ R223, R223, UR4, -R152.reuse ;  /* 0x00000004dfdf7c23 */ /* 0x100fe20008010898 */
[C---:B-----5:R-:W-:Y:S06]  /*1fc70*/  HMMA.16816.F32 R52, R128.reuse, R100, R52 ;  /* 0x000000648034723c */ /* 0x060fec0000001834 */
[----:B------:R-:W-:Y:S01]  /*1fc80*/  MUFU.EX2 R202, R202 ;  /* 0x000000ca00ca7308 */ /* 0x000fe20000000800 */
[----:B------:R-:W-:Y:S01]  /*1fc90*/  FFMA.FTZ R176, R203, UR4, -R152 ;  /* 0x00000004cbb07c23 */ /* 0x000fe20008010898 */
[C---:B------:R-:W-:Y:S01]  /*1fca0*/  HMMA.16816.F32 R56, R128.reuse, R102, R56 ;  /* 0x000000668038723c */ /* 0x040fe20000001838 */
[----:B------:R-:W3:Y:S02]  /*1fcb0*/  LDSM.16.MT88.4 R100, [R194+0x10000] ;  /* 0x01000000c264783b */ /* 0x000ee40000004200 */
[----:B------:R-:W-:Y:S03]  /*1fcc0*/  FFMA.FTZ R203, R153, UR4, -R150 ;  /* 0x0000000499cb7c23 */ /* 0x000fe60008010896 */
[C---:B--2---:R-:W-:Y:S02]  /*1fcd0*/  HMMA.16816.F32 R60, R128.reuse, R104, R60 ;  /* 0x00000068803c723c */ /* 0x044fe4000000183c */
[----:B------:R-:W2:Y:S03]  /*1fce0*/  MUFU.EX2 R223, R223 ;  /* 0x000000df00df7308 */ /* 0x000ea60000000800 */
[----:B------:R-:W-:Y:S01]  /*1fcf0*/  FFMA.FTZ R201, R201, UR4, -R152 ;  /* 0x00000004c9c97c23 */ /* 0x000fe20008010898 */
[C---:B------:R-:W-:Y:S01]  /*1fd00*/  HMMA.16816.F32 R64, R128.reuse, R106, R64 ;  /* 0x0000006a8040723c */ /* 0x040fe20000001840 */
[----:B------:R-:W5:Y:S05]  /*1fd10*/  LDSM.16.MT88.4 R104, [R193+0x10000] ;  /* 0x01000000c168783b */ /* 0x000f6a0000004200 */
[----:B------:R-:W-:Y:S01]  /*1fd20*/  MUFU.EX2 R176, R176 ;  /* 0x000000b000b07308 */ /* 0x000fe20000000800 */
[--C-:B------:R-:W-:Y:S01]  /*1fd30*/  FFMA.FTZ R177, R177, UR4, -R150.reuse ;  /* 0x00000004b1b17c23 */ /* 0x100fe20008010896 */
[----:B------:R-:W-:Y:S03]  /*1fd40*/  FFMA.FTZ R150, R148, UR4, -R150 ;  /* 0x0000000494967c23 */ /* 0x000fe60008010896 */
[--C-:B------:R-:W-:Y:S01]  /*1fd50*/  FFMA.FTZ R167, R167, UR4, -R152.reuse ;  /* 0x00000004a7a77c23 */ /* 0x100fe20008010898 */
[--C-:B------:R-:W-:Y:S01]  /*1fd60*/  FFMA.FTZ R135, R135, UR4, -R152.reuse ;  /* 0x0000000487877c23 */ /* 0x100fe20008010898 */
[----:B------:R-:W-:Y:S03]  /*1fd70*/  FFMA.FTZ R152, R134, UR4, -R152 ;  /* 0x0000000486987c23 */ /* 0x000fe60008010898 */
[----:B------:R4:W-:Y:S01]  /*1fd80*/  MUFU.EX2 R226, R150 ;  /* 0x0000009600e27308 */ /* 0x0009e20000000800 */
[----:B------:R-:W-:Y:S01]  /*1fd90*/  FFMA.FTZ R165, R2, R221, R165 ;  /* 0x000000dd02a57223 */ /* 0x000fe200000100a5 */
[----:B------:R-:W-:Y:S01]  /*1fda0*/  FFMA.FTZ R164, R3, R220, R164 ;  /* 0x000000dc03a47223 */ /* 0x000fe200000100a4 */
[----:B------:R-:W-:Y:S01]  /*1fdb0*/  MOV R3, R132 ;  /* 0x0000008400037202 */ /* 0x000fe20000000f00 */
[C---:B-1----:R-:W-:Y:S06]  /*1fdc0*/  HMMA.16816.F32 R68, R128.reuse, R108, R68 ;  /* 0x0000006c8044723c */ /* 0x042fec0000001844 */
[----:B------:R1:W-:Y:S01]  /*1fdd0*/  MUFU.EX2 R134, R152 ;  /* 0x0000009800867308 */ /* 0x0003e20000000800 */
[----:B------:R-:W-:Y:S01]  /*1fde0*/  FADD.FTZ R160, R160, R165 ;  /* 0x000000a5a0a07221 */ /* 0x000fe20000010000 */
[----:B------:R-:W-:Y:S01]  /*1fdf0*/  FADD.FTZ R163, R163, R164 ;  /* 0x000000a4a3a37221 */ /* 0x000fe20000010000 */
[C---:B------:R-:W-:Y:S01]  /*1fe00*/  HMMA.16816.F32 R72, R128.reuse, R110, R72 ;  /* 0x0000006e8048723c */ /* 0x040fe20000001848 */
[----:B------:R-:W2:Y:S06]  /*1fe10*/  LDSM.16.MT88.4 R108, [R192+0x10000] ;  /* 0x01000000c06c783b */ /* 0x000eac0000004200 */
[----:B------:R-:W2:Y:S01]  /*1fe20*/  MUFU.EX2 R201, R201 ;  /* 0x000000c900c97308 */ /* 0x000ea20000000800 */
[C---:B---3--:R-:W-:Y:S01]  /*1fe30*/  HMMA.16816.F32 R76, R128.reuse, R100, R76 ;  /* 0x00000064804c723c */ /* 0x048fe2000000184c */
[----:B----4-:R-:W-:Y:S02]  /*1fe40*/  LDSM.16.MT88.4 R148, [R196+0xf800] ;  /* 0x00f80000c494783b */ /* 0x010fe40000004200 */
[----:B------:R-:W-:Y:S03]  /*1fe50*/  FADD.FTZ R159, R159, R160 ;  /* 0x000000a09f9f7221 */ /* 0x000fe60000010000 */
[C---:B------:R-:W-:Y:S03]  /*1fe60*/  HMMA.16816.F32 R80, R128.reuse, R102, R80 ;  /* 0x000000668050723c */ /* 0x040fe60000001850 */
[----:B------:R-:W3:Y:S01]  /*1fe70*/  MUFU.EX2 R177, R177 ;  /* 0x000000b100b17308 */ /* 0x000ee20000000800 */
[----:B-1----:R-:W-:Y:S02]  /*1fe80*/  LDSM.16.MT88.4 R152, [R194+0xf800] ;  /* 0x00f80000c298783b */ /* 0x002fe40000004200 */
[C---:B-----5:R-:W-:Y:S07]  /*1fe90*/  HMMA.16816.F32 R84, R128.reuse, R104, R84 ;  /* 0x000000688054723c */ /* 0x060fee0000001854 */
[----:B------:R-:W-:Y:S01]  /*1fea0*/  MUFU.EX2 R167, R167 ;  /* 0x000000a700a77308 */ /* 0x000fe20000000800 */
[----:B------:R-:W-:Y:S01]  /*1feb0*/  F2FP.F16.F32.PACK_AB R101, R169, R166 ;  /* 0x000000a6a965723e */ /* 0x000fe200000000ff */
[C---:B------:R-:W-:Y:S01]  /*1fec0*/  HMMA.16816.F32 R88, R128.reuse, R106, R88 ;  /* 0x0000006a8058723c */ /* 0x040fe20000001858 */
[----:B------:R-:W1:Y:S02]  /*1fed0*/  LDSM.16.MT88.4 R104, [R196+0xe800] ;  /* 0x00e80000c468783b */ /* 0x000e640000004200 */
[----:B------:R-:W-:Y:S05]  /*1fee0*/  F2FP.F16.F32.PACK_AB R103, R168, R171 ;  /* 0x000000aba867723e */ /* 0x000fea00000000ff */
[----:B------:R-:W4:Y:S03]  /*1fef0*/  MUFU.EX2 R222, R222 ;  /* 0x000000de00de7308 */ /* 0x000f260000000800 */
[----:B------:R-:W-:Y:S01]  /*1ff00*/  F2FP.F16.F32.PACK_AB R100, R173, R170 ;  /* 0x000000aaad64723e */ /* 0x000fe200000000ff */
[----:B------:R-:W-:Y:S01]  /*1ff10*/  FADD.FTZ R162, R162, R163 ;  /* 0x000000a3a2a27221 */ /* 0x000fe20000010000 */
[----:B------:R-:W-:Y:S01]  /*1ff20*/  F2FP.F16.F32.PACK_AB R102, R175, R172 ;  /* 0x000000acaf66723e */ /* 0x000fe200000000ff */
[----:B------:R-:W-:Y:S01]  /*1ff30*/  FADD.FTZ R159, R158, R159 ;  /* 0x0000009f9e9f7221 */ /* 0x000fe20000010000 */
[----:B------:R-:W-:Y:S03]  /*1ff40*/  MOV R2, R133 ;  /* 0x0000008500027202 */ /* 0x000fe60000000f00 */
[----:B------:R-:W5:Y:S01]  /*1ff50*/  MUFU.EX2 R135, R135 ;  /* 0x0000008700877308 */ /* 0x000f620000000800 */
[----:B------:R-:W-:Y:S01]  /*1ff60*/  FADD.FTZ R161, R161, R162 ;  /* 0x000000a2a1a17221 */ /* 0x000fe20000010000 */
[----:B------:R-:W-:Y:S01]  /*1ff70*/  FADD.FTZ R166, R166, R159 ;  /* 0x0000009fa6a67221 */ /* 0x000fe20000010000 */
[C---:B--2---:R-:W-:Y:S03]  /*1ff80*/  HMMA.16816.F32 R92, R128.reuse, R108, R92 ;  /* 0x0000006c805c723c */ /* 0x044fe6000000185c */
[----:B------:R-:W-:Y:S01]  /*1ff90*/  FADD.FTZ R170, R170, R161 ;  /* 0x000000a1aaaa7221 */ /* 0x000fe20000010000 */
[----:B------:R-:W-:Y:S03]  /*1ffa0*/  FADD.FTZ R166, R169, R166 ;  /* 0x000000a6a9a67221 */ /* 0x000fe60000010000 */
[----:B------:R-:W-:Y:S01]  /*1ffb0*/  MUFU.EX2 R203, R203 ;  /* 0x000000cb00cb7308 */ /* 0x000fe20000000800 */
[----:B------:R-:W-:Y:S01]  /*1ffc0*/  HMMA.16816.F32 R96, R128, R110, R96 ;  /* 0x0000006e8060723c */ /* 0x000fe20000001860 */
[----:B------:R-:W2:Y:S02]  /*1ffd0*/  LDSM.16.MT88.4 R108, [R192+0xe800] ;  /* 0x00e80000c06c783b */ /* 0x000ea40000004200 */
[----:B------:R-:W-:Y:S03]  /*1ffe0*/  FADD.FTZ R173, R173, R170 ;  /* 0x000000aaadad7221 */ /* 0x000fe60000010000 */
[C---:B------:R-:W-:Y:S03]  /*1fff0*/  HMMA.16816.F32 R4, R100.reuse, R112, R4 ;  /* 0x000000706404723c */ /* 0x040fe60000001804 */
[----:B------:R-:W5:Y:S01]  /*20000*/  MUFU.EX2 R224, R224 ;  /* 0x000000e000e07308 */ /* 0x000f620000000800 */
[----:B------:R-:W-:Y:S01]  /*20010*/  LDSM.16.MT88.4 R128, [R192+0xd000] ;  /* 0x00d00000c080783b */ /* 0x000fe20000004200 */
[----:B------:R-:W-:Y:S01]  /*20020*/  FADD.FTZ R171, R171, R166 ;  /* 0x000000a6abab7221 */ /* 0x000fe20000010000 */
[C---:B------:R-:W-:Y:S07]  /*20030*/  HMMA.16816.F32 R8, R100.reuse, R114, R8 ;  /* 0x000000726408723c */ /* 0x040fee0000001808 */
[----:B------:R-:W5:Y:S01]  /*20040*/  MUFU.EX2 R225, R225 ;  /* 0x000000e100e17308 */ /* 0x000f620000000800 */
[----:B------:R-:W3:Y:S01]  /*20050*/  LDSM.16.MT88.4 R112, [R196+0x10800] ;  /* 0x01080000c470783b */ /* 0x000ee20000004200 */
[C---:B------:R-:W-:Y:S03]  /*20060*/  HMMA.16816.F32 R12, R100.reuse, R116, R12 ;  /* 0x00000074640c723c */ /* 0x040fe6000000180c */
[----:B------:R-:W-:Y:S03]  /*20070*/  FADD.FTZ R172, R172, R173 ;  /* 0x000000adacac7221 */ /* 0x000fe60000010000 */
[C---:B------:R-:W-:Y:S01]  /*20080*/  HMMA.16816.F32 R16, R100.reuse, R118, R16 ;  /* 0x000000766410723c */ /* 0x040fe20000001810 */
[----:B------:R-:W-:Y:S04]  /*20090*/  LDSM.16.MT88.4 R116, [R193+0x10800] ;  /* 0x01080000c174783b */ /* 0x000fe80000004200 */
        /* <DEDUP_REMOVED lines=21> */
[C---:B------:R-:W-:Y:S01]  /*201f0*/  HMMA.16816.F32 R72, R100.reuse, R114, R72 ;  /* 0x000000726448723c */ /* 0x040fe20000001848 */
[----:B------:R-:W3:Y:S05]  /*20200*/  LDSM.16.MT88.4 R112, [R193+0xd000] ;  /* 0x00d00000c170783b */ /* 0x000eea0000004200 */
[C---:B-1----:R-:W-:Y:S06]  /*20210*/  HMMA.16816.F32 R76, R100.reuse, R104, R76 ;  /* 0x00000068644c723c */ /* 0x042fec000000184c */
[C---:B------:R-:W-:Y:S05]  /*20220*/  HMMA.16816.F32 R80, R100.reuse, R106, R80 ;  /* 0x0000006a6450723c */ /* 0x040fea0000001850 */
[----:B------:R-:W-:Y:S01]  /*20230*/  F2FP.F16.F32.PACK_AB R105, R223, R174 ;  /* 0x000000aedf69723e */ /* 0x000fe200000000ff */
[C---:B------:R-:W-:Y:S05]  /*20240*/  HMMA.16816.F32 R84, R100.reuse, R116, R84 ;  /* 0x000000746454723c */ /* 0x040fea0000001854 */
[----:B------:R-:W-:Y:S01]  /*20250*/  F2FP.F16.F32.PACK_AB R107, R201, R176 ;  /* 0x000000b0c96b723e */ /* 0x000fe200000000ff */
[C---:B------:R-:W-:Y:S01]  /*20260*/  HMMA.16816.F32 R88, R100.reuse, R118, R88 ;  /* 0x000000766458723c */ /* 0x040fe20000001858 */
[----:B------:R-:W1:Y:S04]  /*20270*/  LDSM.16.MT88.4 R116, [R193+0xf000] ;  /* 0x00f00000c174783b */ /* 0x000e680000004200 */
[----:B------:R-:W-:Y:S01]  /*20280*/  F2FP.F16.F32.PACK_AB R104, R177, R178 ;  /* 0x000000b2b168723e */ /* 0x000fe200000000ff */
[C---:B------:R-:W-:Y:S05]  /*20290*/  HMMA.16816.F32 R92, R100.reuse, R120, R92 ;  /* 0x00000078645c723c */ /* 0x040fea000000185c */
[----:B------:R-:W-:Y:S01]  /*202a0*/  F2FP.F16.F32.PACK_AB R106, R202, R179 ;  /* 0x000000b3ca6a723e */ /* 0x000fe200000000ff */
[----:B------:R-:W-:Y:S01]  /*202b0*/  HMMA.16816.F32 R96, R100, R122, R96 ;  /* 0x0000007a6460723c */ /* 0x000fe20000001860 */
        /* <DEDUP_REMOVED lines=24> */
[----:B-----5:R-:W-:Y:S01]  /*20440*/  F2FP.F16.F32.PACK_AB R139, R134, R135 ;  /* 0x00000087868b723e */ /* 0x020fe200000000ff */
        /* <DEDUP_REMOVED lines=60> */
.L_x_4108:
        /* <DEDUP_REMOVED lines=14> */
[----:B---3--:R-:W-:Y:S01]  /*208f0*/  FADD.FTZ R4, R3, R220 ;  /* 0x000000dc03047221 */ /* 0x008fe20000010000 */
[----:B------:R-:W3:Y:S04]  /*20900*/  SHFL.BFLY PT, R2, R9, 0x1, 0x1f ;  /* 0x0c201f0009027f89 */ /* 0x000ee800000e0000 */
[----:B------:R-:W5:Y:S01]  /*20910*/  SHFL.BFLY PT, R3, R4, 0x1, 0x1f ;  /* 0x0c201f0004037f89 */ /* 0x000f6200000e0000 */
[----:B---3--:R-:W-:Y:S01]  /*20920*/  FADD.FTZ R2, R9, R2 ;  /* 0x0000000209027221 */ /* 0x008fe20000010000 */
[----:B-1----:R-:W-:Y:S01]  /*20930*/  SHF.R.S32.HI R7, RZ, 0x1f, R0 ;  /* 0x0000001fff077819 */ /* 0x002fe20000011400 */
[----:B-----5:R-:W-:-:S03]  /*20940*/  FADD.FTZ R3, R4, R3 ;  /* 0x0000000304037221 */ /* 0x020fc60000010000 */
        /* <DEDUP_REMOVED lines=8> */
[----:B------:R-:W-:Y:S02]  /*209d0*/  LEA.HI R7, R7, R0, RZ, 0x5 ;  /* 0x0000000007077211 */ /* 0x000fe400078f28ff */
[----:B------:R-:W-:Y:S02]  /*209e0*/  LOP3.LUT R4, R4, 0xfffffff8, RZ, 0xc0, !PT ;  /* 0xfffffff804047812 */ /* 0x000fe400078ec0ff */
[----:B------:R-:W-:Y:S02]  /*209f0*/  LOP3.LUT R15, R8, 0x1ffffffc, RZ, 0xc0, !PT ;  /* 0x1ffffffc080f7812 */ /* 0x000fe400078ec0ff */
[----:B------:R-:W-:Y:S01]  /*20a00*/  IADD3 R4, R9, -R4, RZ ;  /* 0x8000000409047210 */ /* 0x000fe20007ffe0ff */
[----:B------:R-:W3:Y:S01]  /*20a10*/  @P4 MUFU.RCP R6, R3 ;  /* 0x0000000300064308 */ /* 0x000ee20000001000 */
        /* <DEDUP_REMOVED lines=13> */
[----:B---3--:R-:W-:Y:S01]  /*20af0*/  FMUL.FTZ R128, R6, R128 ;  /* 0x0000008006807220 */ /* 0x008fe20000410000 */
        /* <DEDUP_REMOVED lines=133> */
[----:B------:R-:W-:-:S02]  /*21350*/  LOP3.LUT R7, R7, 0xffffffe0, RZ, 0xc0, !PT ;  /* 0xffffffe007077812 */ /* 0x000fc400078ec0ff */
[----:B------:R-:W-:Y:S01]  /*21360*/  STS.64 [R17+0x800], R118 ;  /* 0x0008007611007388 */ /* 0x000fe20000000a00 */
[----:B------:R-:W-:Y:S02]  /*21370*/  LOP3.LUT R30, R30, 0xffffffe0, RZ, 0xc0, !PT ;  /* 0xffffffe01e1e7812 */ /* 0x000fe400078ec0ff */
[----:B------:R-:W-:Y:S01]  /*21380*/  IADD3 R7, -R7, R0, RZ ;  /* 0x0000000007077210 */ /* 0x000fe20007ffe1ff */
[----:B------:R-:W-:Y:S01]  /*21390*/  STS.64 [R4], R112 ;  /* 0x0000007004007388 */ /* 0x000fe20000000a00 */
[----:B------:R-:W-:Y:S02]  /*213a0*/  IADD3 R9, -R30, R9, RZ ;  /* 0x000000091e097210 */ /* 0x000fe40007ffe1ff */
[----:B------:R-:W5:Y:S01]  /*213b0*/  @P4 LDC R30, c[0x0][0x2e8] ;  /* 0x0000ba00ff1e4b82 */ /* 0x000f620000000800 */
[----:B------:R-:W-:Y:S01]  /*213c0*/  STS.64 [R4+0x800], R114 ;  /* 0x0008007204007388 */ /* 0x000fe20000000a00 */
[----:B------:R-:W-:Y:S02]  /*213d0*/  LOP3.LUT P0, RZ, R7, 0x3, RZ, 0xc0, !PT ;  /* 0x0000000307ff7812 */ /* 0x000fe4000780c0ff */
[----:B------:R-:W-:Y:S01]  /*213e0*/  IADD3 R7, -R211, RZ, RZ ;  /* 0x000000ffd3077210 */ /* 0x000fe20007ffe1ff */
[----:B------:R-:W-:Y:S01]  /*213f0*/  STS.64 [R16], R108 ;  /* 0x0000006c10007388 */ /* 0x000fe20000000a00 */
[----:B------:R-:W-:-:S03]  /*21400*/  MOV R0, 0xff800000 ;  /* 0xff80000000007802 */ /* 0x000fc60000000f00 */
[----:B------:R-:W-:Y:S04]  /*21410*/  STS.64 [R16+0x800], R110 ;  /* 0x0008006e10007388 */ /* 0x000fe80000000a00 */
[----:B------:R-:W-:Y:S01]  /*21420*/  STS.64 [R18], R104 ;  /* 0x0000006812007388 */ /* 0x000fe20000000a00 */
[----:B--2---:R-:W-:-:S03]  /*21430*/  IMAD R7, R10, R7, UR4 ;  /* 0x000000040a077e24 */ /* 0x004fc6000f8e0207 */
        /* <DEDUP_REMOVED lines=28> */
[----:B------:R4:W-:Y:S04]  /*21600*/  STS.64 [R4+0x8800], R86 ;  /* 0x0088005604007388 */ /* 0x0009e80000000a00 */
[----:B------:R-:W-:Y:S04]  /*21610*/  STS.64 [R16+0x8000], R88 ;  /* 0x0080005810007388 */ /* 0x000fe80000000a00 */
[----:B------:R-:W-:Y:S01]  /*21620*/  STS.64 [R16+0x8800], R90 ;  /* 0x0088005a10007388 */ /* 0x000fe20000000a00 */
[----:B--2---:R-:W2:Y:S03]  /*21630*/  @P3 LDC R15, c[0x0][0x2e8] ;  /* 0x0000ba00ff0f3b82 */ /* 0x004ea60000000800 */
[----:B------:R-:W-:Y:S04]  /*21640*/  STS.64 [R18+0x8000], R92 ;  /* 0x0080005c12007388 */ /* 0x000fe80000000a00 */
[----:B------:R-:W-:Y:S04]  /*21650*/  STS.64 [R18+0x8800], R94 ;  /* 0x0088005e12007388 */ /* 0x000fe80000000a00 */
[----:B------:R-:W-:Y:S04]  /*21660*/  STS.64 [R6+0x8000], R96 ;  /* 0x0080006006007388 */ /* 0x000fe80000000a00 */
[----:B------:R1:W-:Y:S01]  /*21670*/  STS.64 [R6+0x8800], R98 ;  /* 0x0088006206007388 */ /* 0x0003e20000000a00 */
[----:B----4-:R-:W4:Y:S08]  /*21680*/  LDC.64 R4, c[0x0][0x2c0] ;  /* 0x0000b000ff047b82 */ /* 0x010f300000000a00 */
[----:B------:R-:W-:Y:S06]  /*21690*/  BAR.SYNC.DEFER_BLOCKING 0x0 ;  /* 0x0000000000007b1d */ /* 0x000fec0000010000 */
[----:B------:R-:W4:Y:S01]  /*216a0*/  S2R R13, SR_CTAID.Y ;  /* 0x00000000000d7919 */ /* 0x000f220000002600 */
[----:B-1----:R-:W-:Y:S01]  /*216b0*/  SHF.R.S32.HI R6, RZ, 0x1f, R11 ;  /* 0x0000001fff067819 */ /* 0x002fe2000001140b */
[----:B------:R1:W1:Y:S03]  /*216c0*/  LDS.128 R24, [R14+0x3800] ;  /* 0x003800000e187984 */ /* 0x0002660000000c00 */
[----:B------:R-:W-:Y:S01]  /*216d0*/  LEA.HI R29, R6, R11, RZ, 0x2 ;  /* 0x0000000b061d7211 */ /* 0x000fe200078f10ff */
[----:B------:R1:W1:Y:S01]  /*216e0*/  LDS.128 R20, [R14+0x7800] ;  /* 0x007800000e147984 */ /* 0x0002620000000c00 */
[----:B------:R-:W-:-:S02]  /*216f0*/  SHF.R.S32.HI R6, RZ, 0x1f, R9 ;  /* 0x0000001fff067819 */ /* 0x000fc40000011409 */
[----:B------:R-:W-:Y:S01]  /*21700*/  LOP3.LUT R32, R29, 0xffffffc, RZ, 0xc0, !PT ;  /* 0x0ffffffc1d207812 */ /* 0x000fe200078ec0ff */
[----:B------:R1:W1:Y:S01]  /*21710*/  LDS.128 R16, [R14+0xb800] ;  /* 0x00b800000e107984 */ /* 0x0002620000000c00 */
[----:B------:R-:W-:Y:S02]  /*21720*/  LEA.HI R6, R6, R9, RZ, 0x2 ;  /* 0x0000000906067211 */ /* 0x000fe400078f10ff */
[----:B------:R-:W-:Y:S02]  /*21730*/  IADD3 R32, R11, -R32, RZ ;  /* 0x800000200b207210 */ /* 0x000fe40007ffe0ff */
[----:B------:R-:W-:Y:S02]  /*21740*/  SHF.R.S32.HI R9, RZ, 0x2, R6 ;  /* 0x00000002ff097819 */ /* 0x000fe40000011406 */
[----:B------:R-:W-:Y:S01]  /*21750*/  SHF.L.U32 R6, R28, 0x6, RZ ;  /* 0x000000061c067819 */ /* 0x000fe200000006ff */
[----:B----4-:R-:W-:Y:S01]  /*21760*/  IMAD R13, R13, R4, R211 ;  /* 0x000000040d0d7224 */ /* 0x010fe200078e02d3 */
[----:B------:R-:W-:Y:S01]  /*21770*/  LEA R9, R32, R9, 0x4 ;  /* 0x0000000920097211 */ /* 0x000fe200078e20ff */
[----:B------:R-:W-:Y:S01]  /*21780*/  @P4 FMUL.FTZ R32, R3, 0.69314718246459960938 ;  /* 0x3f31721803204820 */ /* 0x000fe20000410000 */
[----:B---3--:R-:W-:Y:S01]  /*21790*/  @P3 FMUL.FTZ R3, R2, 0.69314718246459960938 ;  /* 0x3f31721802033820 */ /* 0x008fe20000410000 */
[----:B------:R-:W-:Y:S01]  /*217a0*/  IMAD R7, R13, R10, R7 ;  /* 0x0000000a0d077224 */ /* 0x000fe200078e0207 */
[----:B------:R-:W-:Y:S01]  /*217b0*/  SHF.L.U32 R2, R12, 0x2, RZ ;  /* 0x000000020c027819 */ /* 0x000fe200000006ff */
[----:B-----5:R-:W-:Y:S01]  /*217c0*/  @P4 FFMA.FTZ R0, R133, R30, R32 ;  /* 0x0000001e85004223 */ /* 0x020fe20000010020 */
[----:B------:R-:W-:Y:S01]  /*217d0*/  MOV R4, 0xff800000 ;  /* 0xff80000000047802 */ /* 0x000fe20000000f00 */
[----:B--2---:R-:W-:Y:S01]  /*217e0*/  @P3 FFMA.FTZ R4, R132, R15, R3 ;  /* 0x0000000f84043223 */ /* 0x004fe20000010003 */
[----:B------:R-:W-:Y:S01]  /*217f0*/  IMAD R6, R7, R5, R6 ;  /* 0x0000000507067224 */ /* 0x000fe200078e0206 */
[----:B------:R-:W-:Y:S01]  /*21800*/  SHF.R.S32.HI R3, RZ, 0x1f, R2 ;  /* 0x0000001fff037819 */ /* 0x000fe20000011402 */
        /* <DEDUP_REMOVED lines=13> */
.L_x_4114:
[----:B------:R-:W-:Y:S05]  /*218e0*/  BSYNC B0 ;  /* 0x0000000000007941 */ /* 0x000fea0003800000 */
.L_x_4113:
[----:B------:R-:W-:Y:S01]  /*218f0*/  IMAD R209, R28, -0x40, R209 ;  /* 0xffffffc01cd17824 */ /* 0x000fe200078e02d1 */
[----:B------:R-:W-:Y:S01]  /*21900*/  ULDC UR4, c[0x0][0x2dc] ;  /* 0x0000b70000047ab9 */ /* 0x000fe20000000800 */
[C---:B--2---:R-:W-:Y:S01]  /*21910*/  VIADD R0, R8.reuse, 0x18 ;  /* 0x0000001808007836 */ /* 0x044fe20000000000 */
[----:B------:R2:W3:Y:S01]  /*21920*/  LDS.128 R28, [R14] ;  /* 0x000000000e1c7984 */ /* 0x0004e20000000c00 */
        /* <DEDUP_REMOVED lines=24> */
[----:B---3--:R-:W-:Y:S05]  /*21ab0*/  @P3 BRA `(.L_x_4116) ;  /* 0x0000000000243947 */ /* 0x008fea0003800000 */
        /* <DEDUP_REMOVED lines=9> */
.L_x_4116:
[----:B------:R-:W-:Y:S05]  /*21b50*/  BSYNC B0 ;  /* 0x0000000000007941 */ /* 0x000fea0003800000 */
.L_x_4115:
[----:B---3--:R3:W2:Y:S01]  /*21b60*/  LDS.128 R28, [R14+0x800] ;  /* 0x000800000e1c7984 */ /* 0x0086a20000000c00 */
[----:B------:R-:W-:Y:S01]  /*21b70*/  BSSY B0, `(.L_x_4117) ;  /* 0x000000d000007945 */ /* 0x000fe20003800000 */
[----:B------:R-:W-:Y:S02]  /*21b80*/  ISETP.GE.AND P3, PT, R0, R209, PT ;  /* 0x000000d10000720c */ /* 0x000fe40003f66270 */
[----:B-1----:R3:W1:Y:S04]  /*21b90*/  LDS.128 R8, [R14+0x4800] ;  /* 0x004800000e087984 */ /* 0x0026680000000c00 */
[----:B----4-:R3:W4:Y:S01]  /*21ba0*/  LDS.128 R4, [R14+0x8800] ;  /* 0x008800000e047984 */ /* 0x0107220000000c00 */
        /* <DEDUP_REMOVED lines=8> */
[----:B----4-:R2:W-:Y:S02]  /*21c30*/  @!P0 STG.E.128 desc[UR6][R32.64+0x1a00], R4 ;  /* 0x001a000420008986 */ /* 0x0105e4000c101d06 */
.L_x_4118:
[----:B------:R-:W-:Y:S05]  /*21c40*/  BSYNC B0 ;  /* 0x0000000000007941 */ /* 0x000fea0003800000 */
.L_x_4117:
[----:B--2---:R2:W2:Y:S01]  /*21c50*/  LDS.128 R28, [R14+0x1000] ;  /* 0x001000000e1c7984 */ /* 0x0044a20000000c00 */
[----:B------:R-:W-:Y:S03]  /*21c60*/  BSSY B0, `(.L_x_4119) ;  /* 0x000000c000007945 */ /* 0x000fe60003800000 */
[----:B-1----:R1:W1:Y:S04]  /*21c70*/  LDS.128 R8, [R14+0x5000] ;  /* 0x005000000e087984 */ /* 0x0022680000000c00 */
[----:B----4-:R4:W1:Y:S01]  /*21c80*/  LDS.128 R4, [R14+0x9000] ;  /* 0x009000000e047984 */ /* 0x0108620000000c00 */
        /* <DEDUP_REMOVED lines=9> */
.L_x_4120:
[----:B------:R-:W-:Y:S05]  /*21d20*/  BSYNC B0 ;  /* 0x0000000000007941 */ /* 0x000fea0003800000 */
.L_x_4119:
        /* <DEDUP_REMOVED lines=13> */
.L_x_4122:
[----:B------:R-:W-:Y:S05]  /*21e00*/  BSYNC B0 ;  /* 0x0000000000007941 */ /* 0x000fea0003800000 */
.L_x_4121:
        /* <DEDUP_REMOVED lines=13> */
.L_x_4124:
[----:B------:R-:W-:Y:S05]  /*21ee0*/  BSYNC B0 ;  /* 0x0000000000007941 */ /* 0x000fea0003800000 */
.L_x_4123:
        /* <DEDUP_REMOVED lines=13> */
.L_x_4126:
[----:B------:R-:W-:Y:S05]  /*21fc0*/  BSYNC B0 ;  /* 0x0000000000007941 */ /* 0x000fea0003800000 */
.L_x_4125:
        /* <DEDUP_REMOVED lines=13> */
.L_x_4128:
[----:B------:R-:W-:Y:S05]  /*220a0*/  BSYNC B0 ;  /* 0x0000000000007941 */ /* 0x000fea0003800000 */
.L_x_4127:
        /* <DEDUP_REMOVED lines=11> */
.L_x_4129:
        /* <DEDUP_REMOVED lines=10> */
.L_x_4181:


//--------------------- .nv.shared._ZN5flash32flash_fwd_splitkv_combine_kernelI23Flash_fwd_kernel_traitsILi192ELi64ELi64ELi4ELb0ELb0EN7cutlass6half_tE19Flash_kernel_traitsILi192ELi64ELi64ELi4ES3_EELi8ELi7ELb0EEEvNS_16Flash_fwd_paramsE --------------------------
	.section	.nv.shared._ZN5flash32flash_fwd_splitkv_combine_kernelI23Flash_fwd_kernel_traitsILi192ELi64ELi64ELi4ELb0ELb0EN7cutlass6half_tE19Flash_kernel_traitsILi192ELi64ELi64ELi4ES3_EELi8ELi7ELb0EEEvNS_16Flash_fwd_paramsE,"aw",@nobits
	.sectionflags	@""
	.align	16
.nv.shared._ZN5flash32flash_fwd_splitkv_combine_kernelI23Flash_fwd_kernel_traitsILi192ELi64ELi64ELi4ELb0ELb0EN7cutlass6half_tE19Flash_kernel_traitsILi192ELi64ELi64ELi4ES3_EELi8ELi7ELb0EEEvNS_16Flash_fwd_paramsE:
	.zero		5632


//--------------------- .nv.shared.reserved.0     --------------------------
	.section	.nv.shared.reserved.0,"aw",@nobits
	.weak		__nv_reservedSMEM_offset_0_alias
	.size		__nv_reservedSMEM_offset_0_alias, 0, 0
	.other		__nv_reservedSMEM_offset_0_alias,@"STO_CUDA_RESERVED_SHARED STV_DEFAULT"
__nv_reservedSMEM_offset_0_alias:
	.zero		0


//--------------------- .nv.global                --------------------------
	.section	.nv.global,"aw",@nobits
.nv.global:
	.type		_ZN79_INTERNAL_fb7b40c3_43_flash_fwd_split_hdim192_fp16_causal_sm80_cu_60c5005d_28414cute1_E,@object
	.size		_ZN79_INTERNAL_fb7b40c3_43_flash_fwd_split_hdim192_fp16_causal_sm80_cu_60c5005d_28414cute1_E,(_ZN79_INTERNAL_fb7b40c3_43_flash_fwd_split_hdim192_fp16_causal_sm80_cu_60c5005d_28414cuda3std3__45__cpo6cbeginE - _ZN79_INTERNAL_fb7b40c3_43_flash_fwd_split_hdim192_fp16_causal_sm80_cu_60c5005d_28414cute1_E)
_ZN79_INTERNAL_fb7b40c3_43_flash_fwd_split_hdim192_fp16_causal_sm80_cu_60c5005d_28414cute1_E:
	.zero		1
	.type		_ZN79_INTERNAL_fb7b40c3_43_flash_fwd_split_hdim192_fp16_causal_sm80_cu_60c5005d_28414cuda3std3__45__cpo6cbeginE,@object
	.size		_ZN79_INTERNAL_fb7b40c3_43_flash_fwd_split_hdim192_fp16_causal_sm80_cu_60c5005d_28414cuda3std3__45__cpo6cbeginE,(_ZN79_INTERNAL_fb7b40c3_43_flash_fwd_split_hdim192_fp16_causal_sm80_cu_60c5005d_28414cuda3std3__48in_placeE - _ZN79_INTERNAL_fb7b40c3_43_flash_fwd_split_hdim192_fp16_causal_sm80_cu_60c5005d_28414cuda3std3__45__cpo6cbeginE)
_ZN79_INTERNAL_fb7b40c3_43_flash_fwd_split_hdim192_fp16_causal_sm80_cu_60c5005d_28414cuda3std3__45__cpo6cbeginE:
	.zero		1
	.type		_ZN79_INTERNAL_fb7b40c3_43_flash_fwd_split_hdim192_fp16_causal_sm80_cu_60c5005d_28414cuda3std3__48in_placeE,@object
	.size		_ZN79_INTERNAL_fb7b40c3_43_flash_fwd_split_hdim192_fp16_causal_sm80_cu_60c5005d_28414cuda3std3__48in_placeE,(_ZN79_INTERNAL_fb7b40c3_43_flash_fwd_split_hdim192_fp16_causal_sm80_cu_60c5005d_28414cuda3std6ranges3__45__cpo9iter_moveE - _ZN79_INTERNAL_fb7b40c3_43_flash_fwd_split_hdim192_fp16_causal_sm80_cu_60c5005d_28414cuda3std3__48in_placeE)
_ZN79_INTERNAL_fb7b40c3_43_flash_fwd_split_hdim192_fp16_causal_sm80_cu_60c5005d_28414cuda3std3__48in_placeE:
	.zero		1
	.type		_ZN79_INTERNAL_fb7b40c3_43_flash_fwd_split_hdim192_fp16_causal_sm80_cu_60c5005d_28414cuda3std6ranges3__45__cpo9iter_moveE,@object
	.size		_ZN79_INTERNAL_fb7b40c3_43_flash_fwd_split_hdim192_fp16_causal_sm80_cu_60c5005d_28414cuda3std6ranges3__45__cpo9iter_moveE,(_ZN79_INTERNAL_fb7b40c3_43_flash_fwd_split_hdim192_fp16_causal_sm80_cu_60c5005d_28414cuda3std3__45__cpo5beginE - _ZN79_INTERNAL_fb7b40c3_43_flash_fwd_split_hdim192_fp16_causal_sm80_cu_60c5005d_28414cuda3std6ranges3__45__cpo9iter_moveE)
_ZN79_INTERNAL_fb7b40c3_43_flash_fwd_split_hdim192_fp16_causal_sm80_cu_60c5005d_28414cuda3std6ranges3__45__cpo9iter_moveE:
	.zero		1
	.type		_ZN79_INTERNAL_fb7b40c3_43_flash_fwd_split_hdim192_fp16_causal_sm80_cu_60c5005d_28414cuda3std3__45__cpo5beginE,@object
	.size		_ZN79_INTERNAL_fb7b40c3_43_flash_fwd_split_hdim192_fp16_causal_sm80_cu_60c5005d_28414cuda3std3__45__cpo5beginE,(_ZN79_INTERNAL_fb7b40c3_43_flash_fwd_split_hdim192_fp16_causal_sm80_cu_60c5005d_28414cuda3std3__481_GLOBAL__N__fb7b40c3_43_flash_fwd_split_hdim192_fp16_causal_sm80_cu_60c5005d_28416ignoreE - _ZN79_INTERNAL_fb7b40c3_43_flash_fwd_split_hdim192_fp16_causal_sm80_cu_60c5005d_28414cuda3std3__45__cpo5beginE)
_ZN79_INTERNAL_fb7b40c3_43_flash_fwd_split_hdim192_fp16_causal_sm80_cu_60c5005d_28414cuda3std3__45__cpo5beginE:
	.zero		1
	.type		_ZN79_INTERNAL_fb7b40c3_43_flash_fwd_split_hdim192_fp16_causal_sm80_cu_60c5005d_28414cuda3std3__481_GLOBAL__N__fb7b40c3_43_flash_fwd_split_hdim192_fp16_causal_sm80_cu_60c5005d_28416ignoreE,@object
	.size		_ZN79_INTERNAL_fb7b40c3_43_flash_fwd_split_hdim192_fp16_causal_sm80_cu_60c5005d_28414cuda3std3__481_GLOBAL__N__fb7b40c3_43_flash_fwd_split_hdim192_fp16_causal_sm80_cu_60c5005d_28416ignoreE,(_ZN79_INTERNAL_fb7b40c3_43_flash_fwd_split_hdim192_fp16_causal_sm80_cu_60c5005d_28414cute7productE - _ZN79_INTERNAL_fb7b40c3_43_flash_fwd_split_hdim192_fp16_causal_sm80_cu_60c5005d_28414cuda3std3__481_GLOBAL__N__fb7b40c3_43_flash_fwd_split_hdim192_fp16_causal_sm80_cu_60c5005d_28416ignoreE)
_ZN79_INTERNAL_fb7b40c3_43_flash_fwd_split_hdim192_fp16_causal_sm80_cu_60c5005d_28414cuda3std3__481_GLOBAL__N__fb7b40c3_43_flash_fwd_split_hdim192_fp16_causal_sm80_cu_60c5005d_28416ignoreE:
	.zero		1
	.type		_ZN79_INTERNAL_fb7b40c3_43_flash_fwd_split_hdim192_fp16_causal_sm80_cu_60c5005d_28414cute7productE,@object
	.size		_ZN79_INTERNAL_fb7b40c3_43_flash_fwd_split_hdim192_fp16_causal_sm80_cu_60c5005d_28414cute7productE,(_ZN79_INTERNAL_fb7b40c3_43_flash_fwd_split_hdim192_fp16_causal_sm80_cu_60c5005d_28414cuda3std3__45__cpo3endE - _ZN79_INTERNAL_fb7b40c3_43_flash_fwd_split_hdim192_fp16_causal_sm80_cu_60c5005d_28414cute7productE)
_ZN79_INTERNAL_fb7b40c3_43_flash_fwd_split_hdim192_fp16_causal_sm80_cu_60c5005d_28414cute7productE:
	.zero		1
	.type		_ZN79_INTERNAL_fb7b40c3_43_flash_fwd_split_hdim192_fp16_causal_sm80_cu_60c5005d_28414cuda3std3__45__cpo3endE,@object
	.size		_ZN79_INTERNAL_fb7b40c3_43_flash_fwd_split_hdim192_fp16_causal_sm80_cu_60c5005d_28414cuda3std3__45__cpo3endE,(_ZN79_INTERNAL_fb7b40c3_43_flash_fwd_split_hdim192_fp16_causal_sm80_cu_60c5005d_28414cuda3std3__419piecewise_constructE - _ZN79_INTERNAL_fb7b40c3_43_flash_fwd_split_hdim192_fp16_causal_sm80_cu_60c5005d_28414cuda3std3__45__cpo3endE)
_ZN79_INTERNAL_fb7b40c3_43_flash_fwd_split_hdim192_fp16_causal_sm80_cu_60c5005d_28414cuda3std3__45__cpo3endE:
	.zero		1
	.type		_ZN79_INTERNAL_fb7b40c3_43_flash_fwd_split_hdim192_fp16_causal_sm80_cu_60c5005d_28414cuda3std3__419piecewise_constructE,@object
	.size		_ZN79_INTERNAL_fb7b40c3_43_flash_fwd_split_hdim192_fp16_causal_sm80_cu_60c5005d_28414cuda3std3__419piecewise_constructE,(_ZN79_INTERNAL_fb7b40c3_43_flash_fwd_split_hdim192_fp16_causal_sm80_cu_60c5005d_28414cuda3std3__45__cpo4cendE - _ZN79_INTERNAL_fb7b40c3_43_flash_fwd_split_hdim192_fp16_causal_sm80_cu_60c5005d_28414cuda3std3__419piecewise_constructE)
_ZN79_INTERNAL_fb7b40c3_43_flash_fwd_split_hdim192_fp16_causal_sm80_cu_60c5005d_28414cuda3std3__419piecewise_constructE:
	.zero		1
	.type		_ZN79_INTERNAL_fb7b40c3_43_flash_fwd_split_hdim192_fp16_causal_sm80_cu_60c5005d_28414cuda3std3__45__cpo4cendE,@object
	.size		_ZN79_INTERNAL_fb7b40c3_43_flash_fwd_split_hdim192_fp16_causal_sm80_cu_60c5005d_28414cuda3std3__45__cpo4cendE,(_ZN79_INTERNAL_fb7b40c3_43_flash_fwd_split_hdim192_fp16_causal_sm80_cu_60c5005d_28414cuda3std6ranges3__45__cpo4swapE - _ZN79_INTERNAL_fb7b40c3_43_flash_fwd_split_hdim192_fp16_causal_sm80_cu_60c5005d_28414cuda3std3__45__cpo4cendE)
_ZN79_INTERNAL_fb7b40c3_43_flash_fwd_split_hdim192_fp16_causal_sm80_cu_60c5005d_28414cuda3std3__45__cpo4cendE:
	.zero		1
	.type		_ZN79_INTERNAL_fb7b40c3_43_flash_fwd_split_hdim192_fp16_causal_sm80_cu_60c5005d_28414cuda3std6ranges3__45__cpo4swapE,@object
	.size		_ZN79_INTERNAL_fb7b40c3_43_flash_fwd_split_hdim192_fp16_causal_sm80_cu_60c5005d_28414cuda3std6ranges3__45__cpo4swapE,(.L_7 - _ZN79_INTERNAL_fb7b40c3_43_flash_fwd_split_hdim192_fp16_causal_sm80_cu_60c5005d_28414cuda3std6ranges3__45__cpo4swapE)
_ZN79_INTERNAL_fb7b40c3_43_flash_fwd_split_hdim192_fp16_causal_sm80_cu_60c5005d_28414cuda3std6ranges3__45__cpo4swapE:
	.zero		1
.L_7:


//--------------------- .nv.shared._ZN5flash32flash_fwd_splitkv_combine_kernelI23Flash_fwd_kernel_traitsILi192ELi64ELi64ELi4ELb0ELb0EN7cutlass6half_tE19Flash_kernel_traitsILi192ELi64ELi64ELi4ES3_EELi8ELi6ELb0EEEvNS_16Flash_fwd_paramsE --------------------------
	.section	.nv.shared._ZN5flash32flash_fwd_splitkv_combine_kernelI23Flash_fwd_kernel_traitsILi192ELi64ELi64ELi4ELb0ELb0EN7cutlass6half_tE19Flash_kernel_traitsILi192ELi64ELi64ELi4ES3_EELi8ELi6ELb0EEEvNS_16Flash_fwd_paramsE,"aw",@nobits
	.sectionflags	@""
	.align	16
.nv.shared._ZN5flash32flash_fwd_splitkv_combine_kernelI23Flash_fwd_kernel_traitsILi192ELi64ELi64ELi4ELb0ELb0EN7cutlass6half_tE19Flash_kernel_traitsILi192ELi64ELi64ELi4ES3_EELi8ELi6ELb0EEEvNS_16Flash_fwd_paramsE:
	.zero		3328


//--------------------- .nv.shared._ZN5flash32flash_fwd_splitkv_combine_kernelI23Flash_fwd_kernel_traitsILi192ELi64ELi64ELi4ELb0ELb0EN7cutlass6half_tE19Flash_kernel_traitsILi192ELi64ELi64ELi4ES3_EELi8ELi5ELb0EEEvNS_16Flash_fwd_paramsE --------------------------
	.section	.nv.shared._ZN5flash32flash_fwd_splitkv_combine_kernelI23Flash_fwd_kernel_traitsILi192ELi64ELi64ELi4ELb0ELb0EN7cutlass6half_tE19Flash_kernel_traitsILi192ELi64ELi64ELi4ES3_EELi8ELi5ELb0EEEvNS_16Flash_fwd_paramsE,"aw",@nobits
	.sectionflags	@""
	.align	16
.nv.shared._ZN5flash32flash_fwd_splitkv_combine_kernelI23Flash_fwd_kernel_traitsILi192ELi64ELi64ELi4ELb0ELb0EN7cutlass6half_tE19Flash_kernel_traitsILi192ELi64ELi64ELi4ES3_EELi8ELi5ELb0EEEvNS_16Flash_fwd_paramsE:
	.zero		2176


//--------------------- .nv.shared._ZN5flash32flash_fwd_splitkv_combine_kernelI23Flash_fwd_kernel_traitsILi192ELi64ELi64ELi4ELb0ELb0EN7cutlass6half_tE19Flash_kernel_traitsILi192ELi64ELi64ELi4ES3_EELi8ELi4ELb0EEEvNS_16Flash_fwd_paramsE --------------------------
	.section	.nv.shared._ZN5flash32flash_fwd_splitkv_combine_kernelI23Flash_fwd_kernel_traitsILi192ELi64ELi64ELi4ELb0ELb0EN7cutlass6half_tE19Flash_kernel_traitsILi192ELi64ELi64ELi4ES3_EELi8ELi4ELb0EEEvNS_16Flash_fwd_paramsE,"aw",@nobits
	.sectionflags	@""
	.align	16
.nv.shared._ZN5flash32flash_fwd_splitkv_combine_kernelI23Flash_fwd_kernel_traitsILi192ELi64ELi64ELi4ELb0ELb0EN7cutlass6half_tE19Flash_kernel_traitsILi192ELi64ELi64ELi4ES3_EELi8ELi4ELb0EEEvNS_16Flash_fwd_paramsE:
	.zero		1600


//--------------------- .nv.shared._ZN5flash32flash_fwd_splitkv_combine_kernelI23Flash_fwd_kernel_traitsILi192ELi64ELi64ELi4ELb0ELb0EN7cutlass6half_tE19Flash_kernel_traitsILi192ELi64ELi64ELi4ES3_EELi8ELi3ELb0EEEvNS_16Flash_fwd_paramsE --------------------------
	.section	.nv.shared._ZN5flash32flash_fwd_splitkv_combine_kernelI23Flash_fwd_kernel_traitsILi192ELi64ELi64ELi4ELb0ELb0EN7cutlass6half_tE19Flash_kernel_traitsILi192ELi64ELi64ELi4ES3_EELi8ELi3ELb0EEEvNS_16Flash_fwd_paramsE,"aw",@nobits
	.sectionflags	@""
	.align	16
.nv.shared._ZN5flash32flash_fwd_splitkv_combine_kernelI23Flash_fwd_kernel_traitsILi192ELi64ELi64ELi4ELb0ELb0EN7cutlass6half_tE19Flash_kernel_traitsILi192ELi64ELi64ELi4ES3_EELi8ELi3ELb0EEEvNS_16Flash_fwd_paramsE:
	.zero		1312


//--------------------- .nv.shared._ZN5flash32flash_fwd_splitkv_combine_kernelI23Flash_fwd_kernel_traitsILi192ELi64ELi64ELi4ELb0ELb0EN7cutlass6half_tE19Flash_kernel_traitsILi192ELi64ELi64ELi4ES3_EELi8ELi2ELb0EEEvNS_16Flash_fwd_paramsE --------------------------
	.section	.nv.shared._ZN5flash32flash_fwd_splitkv_combine_kernelI23Flash_fwd_kernel_traitsILi192ELi64ELi64ELi4ELb0ELb0EN7cutlass6half_tE19Flash_kernel_traitsILi192ELi64ELi64ELi4ES3_EELi8ELi2ELb0EEEvNS_16Flash_fwd_paramsE,"aw",@nobits
	.sectionflags	@""
	.align	16
.nv.shared._ZN5flash32flash_fwd_splitkv_combine_kernelI23Flash_fwd_kernel_traitsILi192ELi64ELi64ELi4ELb0ELb0EN7cutlass6half_tE19Flash_kernel_traitsILi192ELi64ELi64ELi4ES3_EELi8ELi2ELb0EEEvNS_16Flash_fwd_paramsE:
	.zero		1168


//--------------------- .nv.shared._ZN5flash32flash_fwd_splitkv_combine_kernelI23Flash_fwd_kernel_traitsILi192ELi64ELi64ELi4ELb0ELb0EN7cutlass6half_tE19Flash_kernel_traitsILi192ELi64ELi64ELi4ES3_EELi8ELi1ELb0EEEvNS_16Flash_fwd_paramsE --------------------------
	.section	.nv.shared._ZN5flash32flash_fwd_splitkv_combine_kernelI23Flash_fwd_kernel_traitsILi192ELi64ELi64ELi4ELb0ELb0EN7cutlass6half_tE19Flash_kernel_traitsILi192ELi64ELi64ELi4ES3_EELi8ELi1ELb0EEEvNS_16Flash_fwd_paramsE,"aw",@nobits
	.sectionflags	@""
	.align	16
.nv.shared._ZN5flash32flash_fwd_splitkv_combine_kernelI23Flash_fwd_kernel_traitsILi192ELi64ELi64ELi4ELb0ELb0EN7cutlass6half_tE19Flash_kernel_traitsILi192ELi64ELi64ELi4ES3_EELi8ELi1ELb0EEEvNS_16Flash_fwd_paramsE:
	.zero		1104


//--------------------- .nv.shared._ZN5flash32flash_fwd_splitkv_combine_kernelI23Flash_fwd_kernel_traitsILi192ELi64ELi64ELi4ELb0ELb0EN7cutlass6half_tE19Flash_kernel_traitsILi192ELi64ELi64ELi4ES3_EELi8ELi7ELb1EEEvNS_16Flash_fwd_paramsE --------------------------
	.section	.nv.shared._ZN5flash32flash_fwd_splitkv_combine_kernelI23Flash_fwd_kernel_traitsILi192ELi64ELi64ELi4ELb0ELb0EN7cutlass6half_tE19Flash_kernel_traitsILi192ELi64ELi64ELi4ES3_EELi8ELi7ELb1EEEvNS_16Flash_fwd_paramsE,"aw",@nobits
	.sectionflags	@""
	.align	16
.nv.shared._ZN5flash32flash_fwd_splitkv_combine_kernelI23Flash_fwd_kernel_traitsILi192ELi64ELi64ELi4ELb0ELb0EN7cutlass6half_tE19Flash_kernel_traitsILi192ELi64ELi64ELi4ES3_EELi8ELi7ELb1EEEvNS_16Flash_fwd_paramsE:
	.zero		5632


//--------------------- .nv.shared._ZN5flash32flash_fwd_splitkv_combine_kernelI23Flash_fwd_kernel_traitsILi192ELi64ELi64ELi4ELb0ELb0EN7cutlass6half_tE19Flash_kernel_traitsILi192ELi64ELi64ELi4ES3_EELi8ELi6ELb1EEEvNS_16Flash_fwd_paramsE --------------------------
	.section	.nv.shared._ZN5flash32flash_fwd_splitkv_combine_kernelI23Flash_fwd_kernel_traitsILi192ELi64ELi64ELi4ELb0ELb0EN7cutlass6half_tE19Flash_kernel_traitsILi192ELi64ELi64ELi4ES3_EELi8ELi6ELb1EEEvNS_16Flash_fwd_paramsE,"aw",@nobits
	.sectionflags	@""
	.align	16
.nv.shared._ZN5flash32flash_fwd_splitkv_combine_kernelI23Flash_fwd_kernel_traitsILi192ELi64ELi64ELi4ELb0ELb0EN7cutlass6half_tE19Flash_kernel_traitsILi192ELi64ELi64ELi4ES3_EELi8ELi6ELb1EEEvNS_16Flash_fwd_paramsE:
	.zero		3328


//--------------------- .nv.shared._ZN5flash32flash_fwd_splitkv_combine_kernelI23Flash_fwd_kernel_traitsILi192ELi64ELi64ELi4ELb0ELb0EN7cutlass6half_tE19Flash_kernel_traitsILi192ELi64ELi64ELi4ES3_EELi8ELi5ELb1EEEvNS_16Flash_fwd_paramsE --------------------------
	.section	.nv.shared._ZN5flash32flash_fwd_splitkv_combine_kernelI23Flash_fwd_kernel_traitsILi192ELi64ELi64ELi4ELb0ELb0EN7cutlass6half_tE19Flash_kernel_traitsILi192ELi64ELi64ELi4ES3_EELi8ELi5ELb1EEEvNS_16Flash_fwd_paramsE,"aw",@nobits
	.sectionflags	@""
	.align	16
.nv.shared._ZN5flash32flash_fwd_splitkv_combine_kernelI23Flash_fwd_kernel_traitsILi192ELi64ELi64ELi4ELb0ELb0EN7cutlass6half_tE19Flash_kernel_traitsILi192ELi64ELi64ELi4ES3_EELi8ELi5ELb1EEEvNS_16Flash_fwd_paramsE:
	.zero		2176


//--------------------- .nv.shared._ZN5flash32flash_fwd_splitkv_combine_kernelI23Flash_fwd_kernel_traitsILi192ELi64ELi64ELi4ELb0ELb0EN7cutlass6half_tE19Flash_kernel_traitsILi192ELi64ELi64ELi4ES3_EELi8ELi4ELb1EEEvNS_16Flash_fwd_paramsE --------------------------
	.section	.nv.shared._ZN5flash32flash_fwd_splitkv_combine_kernelI23Flash_fwd_kernel_traitsILi192ELi64ELi64ELi4ELb0ELb0EN7cutlass6half_tE19Flash_kernel_traitsILi192ELi64ELi64ELi4ES3_EELi8ELi4ELb1EEEvNS_16Flash_fwd_paramsE,"aw",@nobits
	.sectionflags	@""
	.align	16
.nv.shared._ZN5flash32flash_fwd_splitkv_combine_kernelI23Flash_fwd_kernel_traitsILi192ELi64ELi64ELi4ELb0ELb0EN7cutlass6half_tE19Flash_kernel_traitsILi192ELi64ELi64ELi4ES3_EELi8ELi4ELb1EEEvNS_16Flash_fwd_paramsE:
	.zero		1600


//--------------------- .nv.shared._ZN5flash32flash_fwd_splitkv_combine_kernelI23Flash_fwd_kernel_traitsILi192ELi64ELi64ELi4ELb0ELb0EN7cutlass6half_tE19Flash_kernel_traitsILi192ELi64ELi64ELi4ES3_EELi8ELi3ELb1EEEvNS_16Flash_fwd_paramsE --------------------------
	.section	.nv.shared._ZN5flash32flash_fwd_splitkv_combine_kernelI23Flash_fwd_kernel_traitsILi192ELi64ELi64ELi4ELb0ELb0EN7cutlass6half_tE19Flash_kernel_traitsILi192ELi64ELi64ELi4ES3_EELi8ELi3ELb1EEEvNS_16Flash_fwd_paramsE,"aw",@nobits
	.sectionflags	@""
	.align	16
.nv.shared._ZN5flash32flash_fwd_splitkv_combine_kernelI23Flash_fwd_kernel_traitsILi192ELi64ELi64ELi4ELb0ELb0EN7cutlass6half_tE19Flash_kernel_traitsILi192ELi64ELi64ELi4ES3_EELi8ELi3ELb1EEEvNS_16Flash_fwd_paramsE:
	.zero		1312


//--------------------- .nv.shared._ZN5flash32flash_fwd_splitkv_combine_kernelI23Flash_fwd_kernel_traitsILi192ELi64ELi64ELi4ELb0ELb0EN7cutlass6half_tE19Flash_kernel_traitsILi192ELi64ELi64ELi4ES3_EELi8ELi2ELb1EEEvNS_16Flash_fwd_paramsE --------------------------
	.section	.nv.shared._ZN5flash32flash_fwd_splitkv_combine_kernelI23Flash_fwd_kernel_traitsILi192ELi64ELi64ELi4ELb0ELb0EN7cutlass6half_tE19Flash_kernel_traitsILi192ELi64ELi64ELi4ES3_EELi8ELi2ELb1EEEvNS_16Flash_fwd_paramsE,"aw",@nobits
	.sectionflags	@""
	.align	16
.nv.shared._ZN5flash32flash_fwd_splitkv_combine_kernelI23Flash_fwd_kernel_traitsILi192ELi64ELi64ELi4ELb0ELb0EN7cutlass6half_tE19Flash_kernel_traitsILi192ELi64ELi64ELi4ES3_EELi8ELi2ELb1EEEvNS_16Flash_fwd_paramsE:
	.zero		1168


//--------------------- .nv.shared._ZN5flash32flash_fwd_splitkv_combine_kernelI23Flash_fwd_kernel_traitsILi192ELi64ELi64ELi4ELb0ELb0EN7cutlass6half_tE19Flash_kernel_traitsILi192ELi64ELi64ELi4ES3_EELi8ELi1ELb1EEEvNS_16Flash_fwd_paramsE --------------------------
	.section	.nv.shared._ZN5flash32flash_fwd_splitkv_combine_kernelI23Flash_fwd_kernel_traitsILi192ELi64ELi64ELi4ELb0ELb0EN7cutlass6half_tE19Flash_kernel_traitsILi192ELi64ELi64ELi4ES3_EELi8ELi1ELb1EEEvNS_16Flash_fwd_paramsE,"aw",@nobits
	.sectionflags	@""
	.align	16
.nv.shared._ZN5flash32flash_fwd_splitkv_combine_kernelI23Flash_fwd_kernel_traitsILi192ELi64ELi64ELi4ELb0ELb0EN7cutlass6half_tE19Flash_kernel_traitsILi192ELi64ELi64ELi4ES3_EELi8ELi1ELb1EEEvNS_16Flash_fwd_paramsE:
	.zero		1104


//--------------------- .nv.shared._ZN5flash24flash_fwd_splitkv_kernelI23Flash_fwd_kernel_traitsILi192ELi64ELi64ELi4ELb0ELb0EN7cutlass6half_tE19Flash_kernel_traitsILi192ELi64ELi64ELi4ES3_EELb1ELb0ELb0ELb0ELb0ELb0ELb0ELb0EEEvNS_16Flash_fwd_paramsE --------------------------
	.section	.nv.shared._ZN5flash24flash_fwd_splitkv_kernelI23Flash_fwd_kernel_traitsILi192ELi64ELi64ELi4ELb0ELb0EN7cutlass6half_tE19Flash_kernel_traitsILi192ELi64ELi64ELi4ES3_EELb1ELb0ELb0ELb0ELb0ELb0ELb0ELb0EEEvNS_16Flash_fwd_paramsE,"aw",@nobits
	.sectionflags	@""
	.align	16
	.zero		1024


//--------------------- .nv.shared._ZN5flash24flash_fwd_splitkv_kernelI23Flash_fwd_kernel_traitsILi192ELi64ELi64ELi4ELb0ELb0EN7cutlass6half_tE19Flash_kernel_traitsILi192ELi64ELi64ELi4ES3_EELb1ELb0ELb0ELb0ELb0ELb1ELb0ELb0EEEvNS_16Flash_fwd_paramsE --------------------------
	.section	.nv.shared._ZN5flash24flash_fwd_splitkv_kernelI23Flash_fwd_kernel_traitsILi192ELi64ELi64ELi4ELb0ELb0EN7cutlass6half_tE19Flash_kernel_traitsILi192ELi64ELi64ELi4ES3_EELb1ELb0ELb0ELb0ELb0ELb1ELb0ELb0EEEvNS_16Flash_fwd_paramsE,"aw",@nobits
	.sectionflags	@""
	.align	16
	.zero		1024


//--------------------- .nv.shared._ZN5flash24flash_fwd_splitkv_kernelI23Flash_fwd_kernel_traitsILi192ELi64ELi64ELi4ELb0ELb0EN7cutlass6half_tE19Flash_kernel_traitsILi192ELi64ELi64ELi4ES3_EELb1ELb0ELb0ELb0ELb0ELb0ELb0ELb1EEEvNS_16Flash_fwd_paramsE --------------------------
	.section	.nv.shared._ZN5flash24flash_fwd_splitkv_kernelI23Flash_fwd_kernel_traitsILi192ELi64ELi64ELi4ELb0ELb0EN7cutlass6half_tE19Flash_kernel_traitsILi192ELi64ELi64ELi4ES3_EELb1ELb0ELb0ELb0ELb0ELb0ELb0ELb1EEEvNS_16Flash_fwd_paramsE,"aw",@nobits
	.sectionflags	@""
	.align	16
	.zero		1024


//--------------------- .nv.shared._ZN5flash24flash_fwd_splitkv_kernelI23Flash_fwd_kernel_traitsILi192ELi64ELi64ELi4ELb0ELb0EN7cutlass6half_tE19Flash_kernel_traitsILi192ELi64ELi64ELi4ES3_EELb1ELb0ELb0ELb0ELb0ELb1ELb0ELb1EEEvNS_16Flash_fwd_paramsE --------------------------
	.section	.nv.shared._ZN5flash24flash_fwd_splitkv_kernelI23Flash_fwd_kernel_traitsILi192ELi64ELi64ELi4ELb0ELb0EN7cutlass6half_tE19Flash_kernel_traitsILi192ELi64ELi64ELi4ES3_EELb1ELb0ELb0ELb0ELb0ELb1ELb0ELb1EEEvNS_16Flash_fwd_paramsE,"aw",@nobits
	.sectionflags	@""
	.align	16
	.zero		1024


//--------------------- .nv.shared._ZN5flash24flash_fwd_splitkv_kernelI23Flash_fwd_kernel_traitsILi192ELi64ELi64ELi4ELb0ELb0EN7cutlass6half_tE19Flash_kernel_traitsILi192ELi64ELi64ELi4ES3_EELb1ELb0ELb0ELb0ELb0ELb0ELb1ELb0EEEvNS_16Flash_fwd_paramsE --------------------------
	.section	.nv.shared._ZN5flash24flash_fwd_splitkv_kernelI23Flash_fwd_kernel_traitsILi192ELi64ELi64ELi4ELb0ELb0EN7cutlass6half_tE19Flash_kernel_traitsILi192ELi64ELi64ELi4ES3_EELb1ELb0ELb0ELb0ELb0ELb0ELb1ELb0EEEvNS_16Flash_fwd_paramsE,"aw",@nobits
	.sectionflags	@""
	.align	16
	.zero		1024


//--------------------- .nv.shared._ZN5flash24flash_fwd_splitkv_kernelI23Flash_fwd_kernel_traitsILi192ELi64ELi64ELi4ELb0ELb0EN7cutlass6half_tE19Flash_kernel_traitsILi192ELi64ELi64ELi4ES3_EELb1ELb0ELb0ELb0ELb0ELb1ELb1ELb0EEEvNS_16Flash_fwd_paramsE --------------------------
	.section	.nv.shared._ZN5flash24flash_fwd_splitkv_kernelI23Flash_fwd_kernel_traitsILi192ELi64ELi64ELi4ELb0ELb0EN7cutlass6half_tE19Flash_kernel_traitsILi192ELi64ELi64ELi4ES3_EELb1ELb0ELb0ELb0ELb0ELb1ELb1ELb0EEEvNS_16Flash_fwd_paramsE,"aw",@nobits
	.sectionflags	@""
	.align	16
	.zero		1024


//--------------------- .nv.shared._ZN5flash24flash_fwd_splitkv_kernelI23Flash_fwd_kernel_traitsILi192ELi64ELi64ELi4ELb0ELb0EN7cutlass6half_tE19Flash_kernel_traitsILi192ELi64ELi64ELi4ES3_EELb1ELb0ELb0ELb0ELb0ELb0ELb1ELb1EEEvNS_16Flash_fwd_paramsE --------------------------
	.section	.nv.shared._ZN5flash24flash_fwd_splitkv_kernelI23Flash_fwd_kernel_traitsILi192ELi64ELi64ELi4ELb0ELb0EN7cutlass6half_tE19Flash_kernel_traitsILi192ELi64ELi64ELi4ES3_EELb1ELb0ELb0ELb0ELb0ELb0ELb1ELb1EEEvNS_16Flash_fwd_paramsE,"aw",@nobits
	.sectionflags	@""
	.align	16
	.zero		1024


//--------------------- .nv.shared._ZN5flash24flash_fwd_splitkv_kernelI23Flash_fwd_kernel_traitsILi192ELi64ELi64ELi4ELb0ELb0EN7cutlass6half_tE19Flash_kernel_traitsILi192ELi64ELi64ELi4ES3_EELb1ELb0ELb0ELb0ELb0ELb1ELb1ELb1EEEvNS_16Flash_fwd_paramsE --------------------------
	.section	.nv.shared._ZN5flash24flash_fwd_splitkv_kernelI23Flash_fwd_kernel_traitsILi192ELi64ELi64ELi4ELb0ELb0EN7cutlass6half_tE19Flash_kernel_traitsILi192ELi64ELi64ELi4ES3_EELb1ELb0ELb0ELb0ELb0ELb1ELb1ELb1EEEvNS_16Flash_fwd_paramsE,"aw",@nobits
	.sectionflags	@""
	.align	16
	.zero		1024


//--------------------- .nv.shared._ZN5flash24flash_fwd_splitkv_kernelI23Flash_fwd_kernel_traitsILi192ELi64ELi64ELi4ELb0ELb0EN7cutlass6half_tE19Flash_kernel_traitsILi192ELi64ELi64ELi4ES3_EELb1ELb0ELb0ELb0ELb1ELb0ELb0ELb0EEEvNS_16Flash_fwd_paramsE --------------------------
	.section	.nv.shared._ZN5flash24flash_fwd_splitkv_kernelI23Flash_fwd_kernel_traitsILi192ELi64ELi64ELi4ELb0ELb0EN7cutlass6half_tE19Flash_kernel_traitsILi192ELi64ELi64ELi4ES3_EELb1ELb0ELb0ELb0ELb1ELb0ELb0ELb0EEEvNS_16Flash_fwd_paramsE,"aw",@nobits
	.sectionflags	@""
	.align	16
	.zero		1024


//--------------------- .nv.shared._ZN5flash24flash_fwd_splitkv_kernelI23Flash_fwd_kernel_traitsILi192ELi64ELi64ELi4ELb0ELb0EN7cutlass6half_tE19Flash_kernel_traitsILi192ELi64ELi64ELi4ES3_EELb1ELb0ELb0ELb0ELb1ELb1ELb0ELb0EEEvNS_16Flash_fwd_paramsE --------------------------
	.section	.nv.shared._ZN5flash24flash_fwd_splitkv_kernelI23Flash_fwd_kernel_traitsILi192ELi64ELi64ELi4ELb0ELb0EN7cutlass6half_tE19Flash_kernel_traitsILi192ELi64ELi64ELi4ES3_EELb1ELb0ELb0ELb0ELb1ELb1ELb0ELb0EEEvNS_16Flash_fwd_paramsE,"aw",@nobits
	.sectionflags	@""
	.align	16
	.zero		1024


//--------------------- .nv.shared._ZN5flash24flash_fwd_splitkv_kernelI23Flash_fwd_kernel_traitsILi192ELi64ELi64ELi4ELb0ELb0EN7cutlass6half_tE19Flash_kernel_traitsILi192ELi64ELi64ELi4ES3_EELb1ELb0ELb1ELb0ELb0ELb0ELb0ELb0EEEvNS_16Flash_fwd_paramsE --------------------------
	.section	.nv.shared._ZN5flash24flash_fwd_splitkv_kernelI23Flash_fwd_kernel_traitsILi192ELi64ELi64ELi4ELb0ELb0EN7cutlass6half_tE19Flash_kernel_traitsILi192ELi64ELi64ELi4ES3_EELb1ELb0ELb1ELb0ELb0ELb0ELb0ELb0EEEvNS_16Flash_fwd_paramsE,"aw",@nobits
	.sectionflags	@""
	.align	16
	.zero		1024


//--------------------- .nv.shared._ZN5flash24flash_fwd_splitkv_kernelI23Flash_fwd_kernel_traitsILi192ELi64ELi64ELi4ELb0ELb0EN7cutlass6half_tE19Flash_kernel_traitsILi192ELi64ELi64ELi4ES3_EELb1ELb0ELb1ELb0ELb0ELb1ELb0ELb0EEEvNS_16Flash_fwd_paramsE --------------------------
	.section	.nv.shared._ZN5flash24flash_fwd_splitkv_kernelI23Flash_fwd_kernel_traitsILi192ELi64ELi64ELi4ELb0ELb0EN7cutlass6half_tE19Flash_kernel_traitsILi192ELi64ELi64ELi4ES3_EELb1ELb0ELb1ELb0ELb0ELb1ELb0ELb0EEEvNS_16Flash_fwd_paramsE,"aw",@nobits
	.sectionflags	@""
	.align	16
	.zero		1024


//--------------------- .nv.shared._ZN5flash24flash_fwd_splitkv_kernelI23Flash_fwd_kernel_traitsILi192ELi64ELi64ELi4ELb0ELb0EN7cutlass6half_tE19Flash_kernel_traitsILi192ELi64ELi64ELi4ES3_EELb1ELb0ELb0ELb0ELb1ELb0ELb0ELb1EEEvNS_16Flash_fwd_paramsE --------------------------
	.section	.nv.shared._ZN5flash24flash_fwd_splitkv_kernelI23Flash_fwd_kernel_traitsILi192ELi64ELi64ELi4ELb0ELb0EN7cutlass6half_tE19Flash_kernel_traitsILi192ELi64ELi64ELi4ES3_EELb1ELb0ELb0ELb0ELb1ELb0ELb0ELb1EEEvNS_16Flash_fwd_paramsE,"aw",@nobits
	.sectionflags	@""
	.align	16
	.zero		1024


//--------------------- .nv.shared._ZN5flash24flash_fwd_splitkv_kernelI23Flash_fwd_kernel_traitsILi192ELi64ELi64ELi4ELb0ELb0EN7cutlass6half_tE19Flash_kernel_traitsILi192ELi64ELi64ELi4ES3_EELb1ELb0ELb0ELb0ELb1ELb1ELb0ELb1EEEvNS_16Flash_fwd_paramsE --------------------------
	.section	.nv.shared._ZN5flash24flash_fwd_splitkv_kernelI23Flash_fwd_kernel_traitsILi192ELi64ELi64ELi4ELb0ELb0EN7cutlass6half_tE19Flash_kernel_traitsILi192ELi64ELi64ELi4ES3_EELb1ELb0ELb0ELb0ELb1ELb1ELb0ELb1EEEvNS_16Flash_fwd_paramsE,"aw",@nobits
	.sectionflags	@""
	.align	16
	.zero		1024


//--------------------- .nv.shared._ZN5flash24flash_fwd_splitkv_kernelI23Flash_fwd_kernel_traitsILi192ELi64ELi64ELi4ELb0ELb0EN7cutlass6half_tE19Flash_kernel_traitsILi192ELi64ELi64ELi4ES3_EELb1ELb0ELb1ELb0ELb0ELb0ELb0ELb1EEEvNS_16Flash_fwd_paramsE --------------------------
	.section	.nv.shared._ZN5flash24flash_fwd_splitkv_kernelI23Flash_fwd_kernel_traitsILi192ELi64ELi64ELi4ELb0ELb0EN7cutlass6half_tE19Flash_kernel_traitsILi192ELi64ELi64ELi4ES3_EELb1ELb0ELb1ELb0ELb0ELb0ELb0ELb1EEEvNS_16Flash_fwd_paramsE,"aw",@nobits
	.sectionflags	@""
	.align	16
	.zero		1024


//--------------------- .nv.shared._ZN5flash24flash_fwd_splitkv_kernelI23Flash_fwd_kernel_traitsILi192ELi64ELi64ELi4ELb0ELb0EN7cutlass6half_tE19Flash_kernel_traitsILi192ELi64ELi64ELi4ES3_EELb1ELb0ELb1ELb0ELb0ELb1ELb0ELb1EEEvNS_16Flash_fwd_paramsE --------------------------
	.section	.nv.shared._ZN5flash24flash_fwd_splitkv_kernelI23Flash_fwd_kernel_traitsILi192ELi64ELi64ELi4ELb0ELb0EN7cutlass6half_tE19Flash_kernel_traitsILi192ELi64ELi64ELi4ES3_EELb1ELb0ELb1ELb0ELb0ELb1ELb0ELb1EEEvNS_16Flash_fwd_paramsE,"aw",@nobits
	.sectionflags	@""
	.align	16
	.zero		1024


//--------------------- .nv.shared._ZN5flash24flash_fwd_splitkv_kernelI23Flash_fwd_kernel_traitsILi192ELi64ELi64ELi4ELb0ELb0EN7cutlass6half_tE19Flash_kernel_traitsILi192ELi64ELi64ELi4ES3_EELb1ELb0ELb0ELb0ELb1ELb0ELb1ELb0EEEvNS_16Flash_fwd_paramsE --------------------------
	.section	.nv.shared._ZN5flash24flash_fwd_splitkv_kernelI23Flash_fwd_kernel_traitsILi192ELi64ELi64ELi4ELb0ELb0EN7cutlass6half_tE19Flash_kernel_traitsILi192ELi64ELi64ELi4ES3_EELb1ELb0ELb0ELb0ELb1ELb0ELb1ELb0EEEvNS_16Flash_fwd_paramsE,"aw",@nobits
	.sectionflags	@""
	.align	16
	.zero		1024


//--------------------- .nv.shared._ZN5flash24flash_fwd_splitkv_kernelI23Flash_fwd_kernel_traitsILi192ELi64ELi64ELi4ELb0ELb0EN7cutlass6half_tE19Flash_kernel_traitsILi192ELi64ELi64ELi4ES3_EELb1ELb0ELb0ELb0ELb1ELb1ELb1ELb0EEEvNS_16Flash_fwd_paramsE --------------------------
	.section	.nv.shared._ZN5flash24flash_fwd_splitkv_kernelI23Flash_fwd_kernel_traitsILi192ELi64ELi64ELi4ELb0ELb0EN7cutlass6half_tE19Flash_kernel_traitsILi192ELi64ELi64ELi4ES3_EELb1ELb0ELb0ELb0ELb1ELb1ELb1ELb0EEEvNS_16Flash_fwd_paramsE,"aw",@nobits
	.sectionflags	@""
	.align	16
	.zero		1024


//--------------------- .nv.shared._ZN5flash24flash_fwd_splitkv_kernelI23Flash_fwd_kernel_traitsILi192ELi64ELi64ELi4ELb0ELb0EN7cutlass6half_tE19Flash_kernel_traitsILi192ELi64ELi64ELi4ES3_EELb1ELb0ELb1ELb0ELb0ELb0ELb1ELb0EEEvNS_16Flash_fwd_paramsE --------------------------
	.section	.nv.shared._ZN5flash24flash_fwd_splitkv_kernelI23Flash_fwd_kernel_traitsILi192ELi64ELi64ELi4ELb0ELb0EN7cutlass6half_tE19Flash_kernel_traitsILi192ELi64ELi64ELi4ES3_EELb1ELb0ELb1ELb0ELb0ELb0ELb1ELb0EEEvNS_16Flash_fwd_paramsE,"aw",@nobits
	.sectionflags	@""
	.align	16
	.zero		1024


//--------------------- .nv.shared._ZN5flash24flash_fwd_splitkv_kernelI23Flash_fwd_kernel_traitsILi192ELi64ELi64ELi4ELb0ELb0EN7cutlass6half_tE19Flash_kernel_traitsILi192ELi64ELi64ELi4ES3_EELb1ELb0ELb1ELb0ELb0ELb1ELb1ELb0EEEvNS_16Flash_fwd_paramsE --------------------------
	.section	.nv.shared._ZN5flash24flash_fwd_splitkv_kernelI23Flash_fwd_kernel_traitsILi192ELi64ELi64ELi4ELb0ELb0EN7cutlass6half_tE19Flash_kernel_traitsILi192ELi64ELi64ELi4ES3_EELb1ELb0ELb1ELb0ELb0ELb1ELb1ELb0EEEvNS_16Flash_fwd_paramsE,"aw",@nobits
	.sectionflags	@""
	.align	16
	.zero		1024


//--------------------- .nv.shared._ZN5flash24flash_fwd_splitkv_kernelI23Flash_fwd_kernel_traitsILi192ELi64ELi64ELi4ELb0ELb0EN7cutlass6half_tE19Flash_kernel_traitsILi192ELi64ELi64ELi4ES3_EELb1ELb0ELb0ELb0ELb1ELb0ELb1ELb1EEEvNS_16Flash_fwd_paramsE --------------------------
	.section	.nv.shared._ZN5flash24flash_fwd_splitkv_kernelI23Flash_fwd_kernel_traitsILi192ELi64ELi64ELi4ELb0ELb0EN7cutlass6half_tE19Flash_kernel_traitsILi192ELi64ELi64ELi4ES3_EELb1ELb0ELb0ELb0ELb1ELb0ELb1ELb1EEEvNS_16Flash_fwd_paramsE,"aw",@nobits
	.sectionflags	@""
	.align	16
	.zero		1024


//--------------------- .nv.shared._ZN5flash24flash_fwd_splitkv_kernelI23Flash_fwd_kernel_traitsILi192ELi64ELi64ELi4ELb0ELb0EN7cutlass6half_tE19Flash_kernel_traitsILi192ELi64ELi64ELi4ES3_EELb1ELb0ELb0ELb0ELb1ELb1ELb1ELb1EEEvNS_16Flash_fwd_paramsE --------------------------
	.section	.nv.shared._ZN5flash24flash_fwd_splitkv_kernelI23Flash_fwd_kernel_traitsILi192ELi64ELi64ELi4ELb0ELb0EN7cutlass6half_tE19Flash_kernel_traitsILi192ELi64ELi64ELi4ES3_EELb1ELb0ELb0ELb0ELb1ELb1ELb1ELb1EEEvNS_16Flash_fwd_paramsE,"aw",@nobits
	.sectionflags	@""
	.align	16
	.zero		1024


//--------------------- .nv.shared._ZN5flash24flash_fwd_splitkv_kernelI23Flash_fwd_kernel_traitsILi192ELi64ELi64ELi4ELb0ELb0EN7cutlass6half_tE19Flash_kernel_traitsILi192ELi64ELi64ELi4ES3_EELb1ELb0ELb1ELb0ELb0ELb0ELb1ELb1EEEvNS_16Flash_fwd_paramsE --------------------------
	.section	.nv.shared._ZN5flash24flash_fwd_splitkv_kernelI23Flash_fwd_kernel_traitsILi192ELi64ELi64ELi4ELb0ELb0EN7cutlass6half_tE19Flash_kernel_traitsILi192ELi64ELi64ELi4ES3_EELb1ELb0ELb1ELb0ELb0ELb0ELb1ELb1EEEvNS_16Flash_fwd_paramsE,"aw",@nobits
	.sectionflags	@""
	.align	16
	.zero		1024


//--------------------- .nv.shared._ZN5flash24flash_fwd_splitkv_kernelI23Flash_fwd_kernel_traitsILi192ELi64ELi64ELi4ELb0ELb0EN7cutlass6half_tE19Flash_kernel_traitsILi192ELi64ELi64ELi4ES3_EELb1ELb0ELb1ELb0ELb0ELb1ELb1ELb1EEEvNS_16Flash_fwd_paramsE --------------------------
	.section	.nv.shared._ZN5flash24flash_fwd_splitkv_kernelI23Flash_fwd_kernel_traitsILi192ELi64ELi64ELi4ELb0ELb0EN7cutlass6half_tE19Flash_kernel_traitsILi192ELi64ELi64ELi4ES3_EELb1ELb0ELb1ELb0ELb0ELb1ELb1ELb1EEEvNS_16Flash_fwd_paramsE,"aw",@nobits
	.sectionflags	@""
	.align	16
	.zero		1024


//--------------------- .nv.constant0._ZN5flash32flash_fwd_splitkv_combine_kernelI23Flash_fwd_kernel_traitsILi192ELi64ELi64ELi4ELb0ELb0EN7cutlass6half_tE19Flash_kernel_traitsILi192ELi64ELi64ELi4ES3_EELi8ELi7ELb0EEEvNS_16Flash_fwd_paramsE --------------------------
	.section	.nv.constant0._ZN5flash32flash_fwd_splitkv_combine_kernelI23Flash_fwd_kernel_traitsILi192ELi64ELi64ELi4ELb0ELb0EN7cutlass6half_tE19Flash_kernel_traitsILi192ELi64ELi64ELi4ES3_EELi8ELi7ELb0EEEvNS_16Flash_fwd_paramsE,"a",@progbits
	.sectionflags	@""
	.align	4
.nv.constant0._ZN5flash32flash_fwd_splitkv_combine_kernelI23Flash_fwd_kernel_traitsILi192ELi64ELi64ELi4ELb0ELb0EN7cutlass6half_tE19Flash_kernel_traitsILi192ELi64ELi64ELi4ES3_EELi8ELi7ELb0EEEvNS_16Flash_fwd_paramsE:
	.zero		992


//--------------------- .nv.constant0._ZN5flash32flash_fwd_splitkv_combine_kernelI23Flash_fwd_kernel_traitsILi192ELi64ELi64ELi4ELb0ELb0EN7cutlass6half_tE19Flash_kernel_traitsILi192ELi64ELi64ELi4ES3_EELi8ELi6ELb0EEEvNS_16Flash_fwd_paramsE --------------------------
	.section	.nv.constant0._ZN5flash32flash_fwd_splitkv_combine_kernelI23Flash_fwd_kernel_traitsILi192ELi64ELi64ELi4ELb0ELb0EN7cutlass6half_tE19Flash_kernel_traitsILi192ELi64ELi64ELi4ES3_EELi8ELi6ELb0EEEvNS_16Flash_fwd_paramsE,"a",@progbits
	.sectionflags	@""
	.align	4
.nv.constant0._ZN5flash32flash_fwd_splitkv_combine_kernelI23Flash_fwd_kernel_traitsILi192ELi64ELi64ELi4ELb0ELb0EN7cutlass6half_tE19Flash_kernel_traitsILi192ELi64ELi64ELi4ES3_EELi8ELi6ELb0EEEvNS_16Flash_fwd_paramsE:
	.zero		992


//--------------------- .nv.constant0._ZN5flash32flash_fwd_splitkv_combine_kernelI23Flash_fwd_kernel_traitsILi192ELi64ELi64ELi4ELb0ELb0EN7cutlass6half_tE19Flash_kernel_traitsILi192ELi64ELi64ELi4ES3_EELi8ELi5ELb0EEEvNS_16Flash_fwd_paramsE --------------------------
	.section	.nv.constant0._ZN5flash32flash_fwd_splitkv_combine_kernelI23Flash_fwd_kernel_traitsILi192ELi64ELi64ELi4ELb0ELb0EN7cutlass6half_tE19Flash_kernel_traitsILi192ELi64ELi64ELi4ES3_EELi8ELi5ELb0EEEvNS_16Flash_fwd_paramsE,"a",@progbits
	.sectionflags	@""
	.align	4
.nv.constant0._ZN5flash32flash_fwd_splitkv_combine_kernelI23Flash_fwd_kernel_traitsILi192ELi64ELi64ELi4ELb0ELb0EN7cutlass6half_tE19Flash_kernel_traitsILi192ELi64ELi64ELi4ES3_EELi8ELi5ELb0EEEvNS_16Flash_fwd_paramsE:
	.zero		992


//--------------------- .nv.constant0._ZN5flash32flash_fwd_splitkv_combine_kernelI23Flash_fwd_kernel_traitsILi192ELi64ELi64ELi4ELb0ELb0EN7cutlass6half_tE19Flash_kernel_traitsILi192ELi64ELi64ELi4ES3_EELi8ELi4ELb0EEEvNS_16Flash_fwd_paramsE --------------------------
	.section	.nv.constant0._ZN5flash32flash_fwd_splitkv_combine_kernelI23Flash_fwd_kernel_traitsILi192ELi64ELi64ELi4ELb0ELb0EN7cutlass6half_tE19Flash_kernel_traitsILi192ELi64ELi64ELi4ES3_EELi8ELi4ELb0EEEvNS_16Flash_fwd_paramsE,"a",@progbits
	.sectionflags	@""
	.align	4
.nv.constant0._ZN5flash32flash_fwd_splitkv_combine_kernelI23Flash_fwd_kernel_traitsILi192ELi64ELi64ELi4ELb0ELb0EN7cutlass6half_tE19Flash_kernel_traitsILi192ELi64ELi64ELi4ES3_EELi8ELi4ELb0EEEvNS_16Flash_fwd_paramsE:
	.zero		992


//--------------------- .nv.constant0._ZN5flash32flash_fwd_splitkv_combine_kernelI23Flash_fwd_kernel_traitsILi192ELi64ELi64ELi4ELb0ELb0EN7cutlass6half_tE19Flash_kernel_traitsILi192ELi64ELi64ELi4ES3_EELi8ELi3ELb0EEEvNS_16Flash_fwd_paramsE --------------------------
	.section	.nv.constant0._ZN5flash32flash_fwd_splitkv_combine_kernelI23Flash_fwd_kernel_traitsILi192ELi64ELi64ELi4ELb0ELb0EN7cutlass6half_tE19Flash_kernel_traitsILi192ELi64ELi64ELi4ES3_EELi8ELi3ELb0EEEvNS_16Flash_fwd_paramsE,"a",@progbits
	.sectionflags	@""
	.align	4
.nv.constant0._ZN5flash32flash_fwd_splitkv_combine_kernelI23Flash_fwd_kernel_traitsILi192ELi64ELi64ELi4ELb0ELb0EN7cutlass6half_tE19Flash_kernel_traitsILi192ELi64ELi64ELi4ES3_EELi8ELi3ELb0EEEvNS_16Flash_fwd_paramsE:
	.zero		992


//--------------------- .nv.constant0._ZN5flash32flash_fwd_splitkv_combine_kernelI23Flash_fwd_kernel_traitsILi192ELi64ELi64ELi4ELb0ELb0EN7cutlass6half_tE19Flash_kernel_traitsILi192ELi64ELi64ELi4ES3_EELi8ELi2ELb0EEEvNS_16Flash_fwd_paramsE --------------------------
	.section	.nv.constant0._ZN5flash32flash_fwd_splitkv_combine_kernelI23Flash_fwd_kernel_traitsILi192ELi64ELi64ELi4ELb0ELb0EN7cutlass6half_tE19Flash_kernel_traitsILi192ELi64ELi64ELi4ES3_EELi8ELi2ELb0EEEvNS_16Flash_fwd_paramsE,"a",@progbits
	.sectionflags	@""
	.align	4
.nv.constant0._ZN5flash32flash_fwd_splitkv_combine_kernelI23Flash_fwd_kernel_traitsILi192ELi64ELi64ELi4ELb0ELb0EN7cutlass6half_tE19Flash_kernel_traitsILi192ELi64ELi64ELi4ES3_EELi8ELi2ELb0EEEvNS_16Flash_fwd_paramsE:
	.zero		992


//--------------------- .nv.constant0._ZN5flash32flash_fwd_splitkv_combine_kernelI23Flash_fwd_kernel_traitsILi192ELi64ELi64ELi4ELb0ELb0EN7cutlass6half_tE19Flash_kernel_traitsILi192ELi64ELi64ELi4ES3_EELi8ELi1ELb0EEEvNS_16Flash_fwd_paramsE --------------------------
	.section	.nv.constant0._ZN5flash32flash_fwd_splitkv_combine_kernelI23Flash_fwd_kernel_traitsILi192ELi64ELi64ELi4ELb0ELb0EN7cutlass6half_tE19Flash_kernel_traitsILi192ELi64ELi64ELi4ES3_EELi8ELi1ELb0EEEvNS_16Flash_fwd_paramsE,"a",@progbits
	.sectionflags	@""
	.align	4
.nv.constant0._ZN5flash32flash_fwd_splitkv_combine_kernelI23Flash_fwd_kernel_traitsILi192ELi64ELi64ELi4ELb0ELb0EN7cutlass6half_tE19Flash_kernel_traitsILi192ELi64ELi64ELi4ES3_EELi8ELi1ELb0EEEvNS_16Flash_fwd_paramsE:
	.zero		992


//--------------------- .nv.constant0._ZN5flash32flash_fwd_splitkv_combine_kernelI23Flash_fwd_kernel_traitsILi192ELi64ELi64ELi4ELb0ELb0EN7cutlass6half_tE19Flash_kernel_traitsILi192ELi64ELi64ELi4ES3_EELi8ELi7ELb1EEEvNS_16Flash_fwd_paramsE --------------------------
	.section	.nv.constant0._ZN5flash32flash_fwd_splitkv_combine_kernelI23Flash_fwd_kernel_traitsILi192ELi64ELi64ELi4ELb0ELb0EN7cutlass6half_tE19Flash_kernel_traitsILi192ELi64ELi64ELi4ES3_EELi8ELi7ELb1EEEvNS_16Flash_fwd_paramsE,"a",@progbits
	.sectionflags	@""
	.align	4
.nv.constant0._ZN5flash32flash_fwd_splitkv_combine_kernelI23Flash_fwd_kernel_traitsILi192ELi64ELi64ELi4ELb0ELb0EN7cutlass6half_tE19Flash_kernel_traitsILi192ELi64ELi64ELi4ES3_EELi8ELi7ELb1EEEvNS_16Flash_fwd_paramsE:
	.zero		992


//--------------------- .nv.constant0._ZN5flash32flash_fwd_splitkv_combine_kernelI23Flash_fwd_kernel_traitsILi192ELi64ELi64ELi4ELb0ELb0EN7cutlass6half_tE19Flash_kernel_traitsILi192ELi64ELi64ELi4ES3_EELi8ELi6ELb1EEEvNS_16Flash_fwd_paramsE --------------------------
	.section	.nv.constant0._ZN5flash32flash_fwd_splitkv_combine_kernelI23Flash_fwd_kernel_traitsILi192ELi64ELi64ELi4ELb0ELb0EN7cutlass6half_tE19Flash_kernel_traitsILi192ELi64ELi64ELi4ES3_EELi8ELi6ELb1EEEvNS_16Flash_fwd_paramsE,"a",@progbits
	.sectionflags	@""
	.align	4
.nv.constant0._ZN5flash32flash_fwd_splitkv_combine_kernelI23Flash_fwd_kernel_traitsILi192ELi64ELi64ELi4ELb0ELb0EN7cutlass6half_tE19Flash_kernel_traitsILi192ELi64ELi64ELi4ES3_EELi8ELi6ELb1EEEvNS_16Flash_fwd_paramsE:
	.zero		992


//--------------------- .nv.constant0._ZN5flash32flash_fwd_splitkv_combine_kernelI23Flash_fwd_kernel_traitsILi192ELi64ELi64ELi4ELb0ELb0EN7cutlass6half_tE19Flash_kernel_traitsILi192ELi64ELi64ELi4ES3_EELi8ELi5ELb1EEEvNS_16Flash_fwd_paramsE --------------------------
	.section	.nv.constant0._ZN5flash32flash_fwd_splitkv_combine_kernelI23Flash_fwd_kernel_traitsILi192ELi64ELi64ELi4ELb0ELb0EN7cutlass6half_tE19Flash_kernel_traitsILi192ELi64ELi64ELi4ES3_EELi8ELi5ELb1EEEvNS_16Flash_fwd_paramsE,"a",@progbits
	.sectionflags	@""
	.align	4
.nv.constant0._ZN5flash32flash_fwd_splitkv_combine_kernelI23Flash_fwd_kernel_traitsILi192ELi64ELi64ELi4ELb0ELb0EN7cutlass6half_tE19Flash_kernel_traitsILi192ELi64ELi64ELi4ES3_EELi8ELi5ELb1EEEvNS_16Flash_fwd_paramsE:
	.zero		992


//--------------------- .nv.constant0._ZN5flash32flash_fwd_splitkv_combine_kernelI23Flash_fwd_kernel_traitsILi192ELi64ELi64ELi4ELb0ELb0EN7cutlass6half_tE19Flash_kernel_traitsILi192ELi64ELi64ELi4ES3_EELi8ELi4ELb1EEEvNS_16Flash_fwd_paramsE --------------------------
	.section	.nv.constant0._ZN5flash32flash_fwd_splitkv_combine_kernelI23Flash_fwd_kernel_traitsILi192ELi64ELi64ELi4ELb0ELb0EN7cutlass6half_tE19Flash_kernel_traitsILi192ELi64ELi64ELi4ES3_EELi8ELi4ELb1EEEvNS_16Flash_fwd_paramsE,"a",@progbits
	.sectionflags	@""
	.align	4
.nv.constant0._ZN5flash32flash_fwd_splitkv_combine_kernelI23Flash_fwd_kernel_traitsILi192ELi64ELi64ELi4ELb0ELb0EN7cutlass6half_tE19Flash_kernel_traitsILi192ELi64ELi64ELi4ES3_EELi8ELi4ELb1EEEvNS_16Flash_fwd_paramsE:
	.zero		992


//--------------------- .nv.constant0._ZN5flash32flash_fwd_splitkv_combine_kernelI23Flash_fwd_kernel_traitsILi192ELi64ELi64ELi4ELb0ELb0EN7cutlass6half_tE19Flash_kernel_traitsILi192ELi64ELi64ELi4ES3_EELi8ELi3ELb1EEEvNS_16Flash_fwd_paramsE --------------------------
	.section	.nv.constant0._ZN5flash32flash_fwd_splitkv_combine_kernelI23Flash_fwd_kernel_traitsILi192ELi64ELi64ELi4ELb0ELb0EN7cutlass6half_tE19Flash_kernel_traitsILi192ELi64ELi64ELi4ES3_EELi8ELi3ELb1EEEvNS_16Flash_fwd_paramsE,"a",@progbits
	.sectionflags	@""
	.align	4
.nv.constant0._ZN5flash32flash_fwd_splitkv_combine_kernelI23Flash_fwd_kernel_traitsILi192ELi64ELi64ELi4ELb0ELb0EN7cutlass6half_tE19Flash_kernel_traitsILi192ELi64ELi64ELi4ES3_EELi8ELi3ELb1EEEvNS_16Flash_fwd_paramsE:
	.zero		992


//--------------------- .nv.constant0._ZN5flash32flash_fwd_splitkv_combine_kernelI23Flash_fwd_kernel_traitsILi192ELi64ELi64ELi4ELb0ELb0EN7cutlass6half_tE19Flash_kernel_traitsILi192ELi64ELi64ELi4ES3_EELi8ELi2ELb1EEEvNS_16Flash_fwd_paramsE --------------------------
	.section	.nv.constant0._ZN5flash32flash_fwd_splitkv_combine_kernelI23Flash_fwd_kernel_traitsILi192ELi64ELi64ELi4ELb0ELb0EN7cutlass6half_tE19Flash_kernel_traitsILi192ELi64ELi64ELi4ES3_EELi8ELi2ELb1EEEvNS_16Flash_fwd_paramsE,"a",@progbits
	.sectionflags	@""
	.align	4
.nv.constant0._ZN5flash32flash_fwd_splitkv_combine_kernelI23Flash_fwd_kernel_traitsILi192ELi64ELi64ELi4ELb0ELb0EN7cutlass6half_tE19Flash_kernel_traitsILi192ELi64ELi64ELi4ES3_EELi8ELi2ELb1EEEvNS_16Flash_fwd_paramsE:
	.zero		992


//--------------------- .nv.constant0._ZN5flash32flash_fwd_splitkv_combine_kernelI23Flash_fwd_kernel_traitsILi192ELi64ELi64ELi4ELb0ELb0EN7cutlass6half_tE19Flash_kernel_traitsILi192ELi64ELi64ELi4ES3_EELi8ELi1ELb1EEEvNS_16Flash_fwd_paramsE --------------------------
	.section	.nv.constant0._ZN5flash32flash_fwd_splitkv_combine_kernelI23Flash_fwd_kernel_traitsILi192ELi64ELi64ELi4ELb0ELb0EN7cutlass6half_tE19Flash_kernel_traitsILi192ELi64ELi64ELi4ES3_EELi8ELi1ELb1EEEvNS_16Flash_fwd_paramsE,"a",@progbits
	.sectionflags	@""
	.align	4
.nv.constant0._ZN5flash32flash_fwd_splitkv_combine_kernelI23Flash_fwd_kernel_traitsILi192ELi64ELi64ELi4ELb0ELb0EN7cutlass6half_tE19Flash_kernel_traitsILi192ELi64ELi64ELi4ES3_EELi8ELi1ELb1EEEvNS_16Flash_fwd_paramsE:
	.zero		992


//--------------------- .nv.constant0._ZN5flash24flash_fwd_splitkv_kernelI23Flash_fwd_kernel_traitsILi192ELi64ELi64ELi4ELb0ELb0EN7cutlass6half_tE19Flash_kernel_traitsILi192ELi64ELi64ELi4ES3_EELb1ELb0ELb0ELb0ELb0ELb0ELb0ELb0EEEvNS_16Flash_fwd_paramsE --------------------------
	.section	.nv.constant0._ZN5flash24flash_fwd_splitkv_kernelI23Flash_fwd_kernel_traitsILi192ELi64ELi64ELi4ELb0ELb0EN7cutlass6half_tE19Flash_kernel_traitsILi192ELi64ELi64ELi4ES3_EELb1ELb0ELb0ELb0ELb0ELb0ELb0ELb0EEEvNS_16Flash_fwd_paramsE,"a",@progbits
	.sectionflags	@""
	.align	4
.nv.constant0._ZN5flash24flash_fwd_splitkv_kernelI23Flash_fwd_kernel_traitsILi192ELi64ELi64ELi4ELb0ELb0EN7cutlass6half_tE19Flash_kernel_traitsILi192ELi64ELi64ELi4ES3_EELb1ELb0ELb0ELb0ELb0ELb0ELb0ELb0EEEvNS_16Flash_fwd_paramsE:
	.zero		992


//--------------------- .nv.constant0._ZN5flash24flash_fwd_splitkv_kernelI23Flash_fwd_kernel_traitsILi192ELi64ELi64ELi4ELb0ELb0EN7cutlass6half_tE19Flash_kernel_traitsILi192ELi64ELi64ELi4ES3_EELb1ELb0ELb0ELb0ELb0ELb1ELb0ELb0EEEvNS_16Flash_fwd_paramsE --------------------------
	.section	.nv.constant0._ZN5flash24flash_fwd_splitkv_kernelI23Flash_fwd_kernel_traitsILi192ELi64ELi64ELi4ELb0ELb0EN7cutlass6half_tE19Flash_kernel_traitsILi192ELi64ELi64ELi4ES3_EELb1ELb0ELb0ELb0ELb0ELb1ELb0ELb0EEEvNS_16Flash_fwd_paramsE,"a",@progbits
	.sectionflags	@""
	.align	4
.nv.constant0._ZN5flash24flash_fwd_splitkv_kernelI23Flash_fwd_kernel_traitsILi192ELi64ELi64ELi4ELb0ELb0EN7cutlass6half_tE19Flash_kernel_traitsILi192ELi64ELi64ELi4ES3_EELb1ELb0ELb0ELb0ELb0ELb1ELb0ELb0EEEvNS_16Flash_fwd_paramsE:
	.zero		992


//--------------------- .nv.constant0._ZN5flash24flash_fwd_splitkv_kernelI23Flash_fwd_kernel_traitsILi192ELi64ELi64ELi4ELb0ELb0EN7cutlass6half_tE19Flash_kernel_traitsILi192ELi64ELi64ELi4ES3_EELb1ELb0ELb0ELb0ELb0ELb0ELb0ELb1EEEvNS_16Flash_fwd_paramsE --------------------------
	.section	.nv.constant0._ZN5flash24flash_fwd_splitkv_kernelI23Flash_fwd_kernel_traitsILi192ELi64ELi64ELi4ELb0ELb0EN7cutlass6half_tE19Flash_kernel_traitsILi192ELi64ELi64ELi4ES3_EELb1ELb0ELb0ELb0ELb0ELb0ELb0ELb1EEEvNS_16Flash_fwd_paramsE,"a",@progbits
	.sectionflags	@""
	.align	4
.nv.constant0._ZN5flash24flash_fwd_splitkv_kernelI23Flash_fwd_kernel_traitsILi192ELi64ELi64ELi4ELb0ELb0EN7cutlass6half_tE19Flash_kernel_traitsILi192ELi64ELi64ELi4ES3_EELb1ELb0ELb0ELb0ELb0ELb0ELb0ELb1EEEvNS_16Flash_fwd_paramsE:
	.zero		992


//--------------------- .nv.constant0._ZN5flash24flash_fwd_splitkv_kernelI23Flash_fwd_kernel_traitsILi192ELi64ELi64ELi4ELb0ELb0EN7cutlass6half_tE19Flash_kernel_traitsILi192ELi64ELi64ELi4ES3_EELb1ELb0ELb0ELb0ELb0ELb1ELb0ELb1EEEvNS_16Flash_fwd_paramsE --------------------------
	.section	.nv.constant0._ZN5flash24flash_fwd_splitkv_kernelI23Flash_fwd_kernel_traitsILi192ELi64ELi64ELi4ELb0ELb0EN7cutlass6half_tE19Flash_kernel_traitsILi192ELi64ELi64ELi4ES3_EELb1ELb0ELb0ELb0ELb0ELb1ELb0ELb1EEEvNS_16Flash_fwd_paramsE,"a",@progbits
	.sectionflags	@""
	.align	4
.nv.constant0._ZN5flash24flash_fwd_splitkv_kernelI23Flash_fwd_kernel_traitsILi192ELi64ELi64ELi4ELb0ELb0EN7cutlass6half_tE19Flash_kernel_traitsILi192ELi64ELi64ELi4ES3_EELb1ELb0ELb0ELb0ELb0ELb1ELb0ELb1EEEvNS_16Flash_fwd_paramsE:
	.zero		992


//--------------------- .nv.constant0._ZN5flash24flash_fwd_splitkv_kernelI23Flash_fwd_kernel_traitsILi192ELi64ELi64ELi4ELb0ELb0EN7cutlass6half_tE19Flash_kernel_traitsILi192ELi64ELi64ELi4ES3_EELb1ELb0ELb0ELb0ELb0ELb0ELb1ELb0EEEvNS_16Flash_fwd_paramsE --------------------------
	.section	.nv.constant0._ZN5flash24flash_fwd_splitkv_kernelI23Flash_fwd_kernel_traitsILi192ELi64ELi64ELi4ELb0ELb0EN7cutlass6half_tE19Flash_kernel_traitsILi192ELi64ELi64ELi4ES3_EELb1ELb0ELb0ELb0ELb0ELb0ELb1ELb0EEEvNS_16Flash_fwd_paramsE,"a",@progbits
	.sectionflags	@""
	.align	4
.nv.constant0._ZN5flash24flash_fwd_splitkv_kernelI23Flash_fwd_kernel_traitsILi192ELi64ELi64ELi4ELb0ELb0EN7cutlass6half_tE19Flash_kernel_traitsILi192ELi64ELi64ELi4ES3_EELb1ELb0ELb0ELb0ELb0ELb0ELb1ELb0EEEvNS_16Flash_fwd_paramsE:
	.zero		992


//--------------------- .nv.constant0._ZN5flash24flash_fwd_splitkv_kernelI23Flash_fwd_kernel_traitsILi192ELi64ELi64ELi4ELb0ELb0EN7cutlass6half_tE19Flash_kernel_traitsILi192ELi64ELi64ELi4ES3_EELb1ELb0ELb0ELb0ELb0ELb1ELb1ELb0EEEvNS_16Flash_fwd_paramsE --------------------------
	.section	.nv.constant0._ZN5flash24flash_fwd_splitkv_kernelI23Flash_fwd_kernel_traitsILi192ELi64ELi64ELi4ELb0ELb0EN7cutlass6half_tE19Flash_kernel_traitsILi192ELi64ELi64ELi4ES3_EELb1ELb0ELb0ELb0ELb0ELb1ELb1ELb0EEEvNS_16Flash_fwd_paramsE,"a",@progbits
	.sectionflags	@""
	.align	4
.nv.constant0._ZN5flash24flash_fwd_splitkv_kernelI23Flash_fwd_kernel_traitsILi192ELi64ELi64ELi4ELb0ELb0EN7cutlass6half_tE19Flash_kernel_traitsILi192ELi64ELi64ELi4ES3_EELb1ELb0ELb0ELb0ELb0ELb1ELb1ELb0EEEvNS_16Flash_fwd_paramsE:
	.zero		992


//--------------------- .nv.constant0._ZN5flash24flash_fwd_splitkv_kernelI23Flash_fwd_kernel_traitsILi192ELi64ELi64ELi4ELb0ELb0EN7cutlass6half_tE19Flash_kernel_traitsILi192ELi64ELi64ELi4ES3_EELb1ELb0ELb0ELb0ELb0ELb0ELb1ELb1EEEvNS_16Flash_fwd_paramsE --------------------------
	.section	.nv.constant0._ZN5flash24flash_fwd_splitkv_kernelI23Flash_fwd_kernel_traitsILi192ELi64ELi64ELi4ELb0ELb0EN7cutlass6half_tE19Flash_kernel_traitsILi192ELi64ELi64ELi4ES3_EELb1ELb0ELb0ELb0ELb0ELb0ELb1ELb1EEEvNS_16Flash_fwd_paramsE,"a",@progbits
	.sectionflags	@""
	.align	4
.nv.constant0._ZN5flash24flash_fwd_splitkv_kernelI23Flash_fwd_kernel_traitsILi192ELi64ELi64ELi4ELb0ELb0EN7cutlass6half_tE19Flash_kernel_traitsILi192ELi64ELi64ELi4ES3_EELb1ELb0ELb0ELb0ELb0ELb0ELb1ELb1EEEvNS_16Flash_fwd_paramsE:
	.zero		992


//--------------------- .nv.constant0._ZN5flash24flash_fwd_splitkv_kernelI23Flash_fwd_kernel_traitsILi192ELi64ELi64ELi4ELb0ELb0EN7cutlass6half_tE19Flash_kernel_traitsILi192ELi64ELi64ELi4ES3_EELb1ELb0ELb0ELb0ELb0ELb1ELb1ELb1EEEvNS_16Flash_fwd_paramsE --------------------------
	.section	.nv.constant0._ZN5flash24flash_fwd_splitkv_kernelI23Flash_fwd_kernel_traitsILi192ELi64ELi64ELi4ELb0ELb0EN7cutlass6half_tE19Flash_kernel_traitsILi192ELi64ELi64ELi4ES3_EELb1ELb0ELb0ELb0ELb0ELb1ELb1ELb1EEEvNS_16Flash_fwd_paramsE,"a",@progbits
	.sectionflags	@""
	.align	4
.nv.constant0._ZN5flash24flash_fwd_splitkv_kernelI23Flash_fwd_kernel_traitsILi192ELi64ELi64ELi4ELb0ELb0EN7cutlass6half_tE19Flash_kernel_traitsILi192ELi64ELi64ELi4ES3_EELb1ELb0ELb0ELb0ELb0ELb1ELb1ELb1EEEvNS_16Flash_fwd_paramsE:
	.zero		992


//--------------------- .nv.constant0._ZN5flash24flash_fwd_splitkv_kernelI23Flash_fwd_kernel_traitsILi192ELi64ELi64ELi4ELb0ELb0EN7cutlass6half_tE19Flash_kernel_traitsILi192ELi64ELi64ELi4ES3_EELb1ELb0ELb0ELb0ELb1ELb0ELb0ELb0EEEvNS_16Flash_fwd_paramsE --------------------------
	.section	.nv.constant0._ZN5flash24flash_fwd_splitkv_kernelI23Flash_fwd_kernel_traitsILi192ELi64ELi64ELi4ELb0ELb0EN7cutlass6half_tE19Flash_kernel_traitsILi192ELi64ELi64ELi4ES3_EELb1ELb0ELb0ELb0ELb1ELb0ELb0ELb0EEEvNS_16Flash_fwd_paramsE,"a",@progbits
	.sectionflags	@""
	.align	4
.nv.constant0._ZN5flash24flash_fwd_splitkv_kernelI23Flash_fwd_kernel_traitsILi192ELi64ELi64ELi4ELb0ELb0EN7cutlass6half_tE19Flash_kernel_traitsILi192ELi64ELi64ELi4ES3_EELb1ELb0ELb0ELb0ELb1ELb0ELb0ELb0EEEvNS_16Flash_fwd_paramsE:
	.zero		992


//--------------------- .nv.constant0._ZN5flash24flash_fwd_splitkv_kernelI23Flash_fwd_kernel_traitsILi192ELi64ELi64ELi4ELb0ELb0EN7cutlass6half_tE19Flash_kernel_traitsILi192ELi64ELi64ELi4ES3_EELb1ELb0ELb0ELb0ELb1ELb1ELb0ELb0EEEvNS_16Flash_fwd_paramsE --------------------------
	.section	.nv.constant0._ZN5flash24flash_fwd_splitkv_kernelI23Flash_fwd_kernel_traitsILi192ELi64ELi64ELi4ELb0ELb0EN7cutlass6half_tE19Flash_kernel_traitsILi192ELi64ELi64ELi4ES3_EELb1ELb0ELb0ELb0ELb1ELb1ELb0ELb0EEEvNS_16Flash_fwd_paramsE,"a",@progbits
	.sectionflags	@""
	.align	4
.nv.constant0._ZN5flash24flash_fwd_splitkv_kernelI23Flash_fwd_kernel_traitsILi192ELi64ELi64ELi4ELb0ELb0EN7cutlass6half_tE19Flash_kernel_traitsILi192ELi64ELi64ELi4ES3_EELb1ELb0ELb0ELb0ELb1ELb1ELb0ELb0EEEvNS_16Flash_fwd_paramsE:
	.zero		992


//--------------------- .nv.constant0._ZN5flash24flash_fwd_splitkv_kernelI23Flash_fwd_kernel_traitsILi192ELi64ELi64ELi4ELb0ELb0EN7cutlass6half_tE19Flash_kernel_traitsILi192ELi64ELi64ELi4ES3_EELb1ELb0ELb1ELb0ELb0ELb0ELb0ELb0EEEvNS_16Flash_fwd_paramsE --------------------------
	.section	.nv.constant0._ZN5flash24flash_fwd_splitkv_kernelI23Flash_fwd_kernel_traitsILi192ELi64ELi64ELi4ELb0ELb0EN7cutlass6half_tE19Flash_kernel_traitsILi192ELi64ELi64ELi4ES3_EELb1ELb0ELb1ELb0ELb0ELb0ELb0ELb0EEEvNS_16Flash_fwd_paramsE,"a",@progbits
	.sectionflags	@""
	.align	4
.nv.constant0._ZN5flash24flash_fwd_splitkv_kernelI23Flash_fwd_kernel_traitsILi192ELi64ELi64ELi4ELb0ELb0EN7cutlass6half_tE19Flash_kernel_traitsILi192ELi64ELi64ELi4ES3_EELb1ELb0ELb1ELb0ELb0ELb0ELb0ELb0EEEvNS_16Flash_fwd_paramsE:
	.zero		992


//--------------------- .nv.constant0._ZN5flash24flash_fwd_splitkv_kernelI23Flash_fwd_kernel_traitsILi192ELi64ELi64ELi4ELb0ELb0EN7cutlass6half_tE19Flash_kernel_traitsILi192ELi64ELi64ELi4ES3_EELb1ELb0ELb1ELb0ELb0ELb1ELb0ELb0EEEvNS_16Flash_fwd_paramsE --------------------------
	.section	.nv.constant0._ZN5flash24flash_fwd_splitkv_kernelI23Flash_fwd_kernel_traitsILi192ELi64ELi64ELi4ELb0ELb0EN7cutlass6half_tE19Flash_kernel_traitsILi192ELi64ELi64ELi4ES3_EELb1ELb0ELb1ELb0ELb0ELb1ELb0ELb0EEEvNS_16Flash_fwd_paramsE,"a",@progbits
	.sectionflags	@""
	.align	4
.nv.constant0._ZN5flash24flash_fwd_splitkv_kernelI23Flash_fwd_kernel_traitsILi192ELi64ELi64ELi4ELb0ELb0EN7cutlass6half_tE19Flash_kernel_traitsILi192ELi64ELi64ELi4ES3_EELb1ELb0ELb1ELb0ELb0ELb1ELb0ELb0EEEvNS_16Flash_fwd_paramsE:
	.zero		992


//--------------------- .nv.constant0._ZN5flash24flash_fwd_splitkv_kernelI23Flash_fwd_kernel_traitsILi192ELi64ELi64ELi4ELb0ELb0EN7cutlass6half_tE19Flash_kernel_traitsILi192ELi64ELi64ELi4ES3_EELb1ELb0ELb0ELb0ELb1ELb0ELb0ELb1EEEvNS_16Flash_fwd_paramsE --------------------------
	.section	.nv.constant0._ZN5flash24flash_fwd_splitkv_kernelI23Flash_fwd_kernel_traitsILi192ELi64ELi64ELi4ELb0ELb0EN7cutlass6half_tE19Flash_kernel_traitsILi192ELi64ELi64ELi4ES3_EELb1ELb0ELb0ELb0ELb1ELb0ELb0ELb1EEEvNS_16Flash_fwd_paramsE,"a",@progbits
	.sectionflags	@""
	.align	4
.nv.constant0._ZN5flash24flash_fwd_splitkv_kernelI23Flash_fwd_kernel_traitsILi192ELi64ELi64ELi4ELb0ELb0EN7cutlass6half_tE19Flash_kernel_traitsILi192ELi64ELi64ELi4ES3_EELb1ELb0ELb0ELb0ELb1ELb0ELb0ELb1EEEvNS_16Flash_fwd_paramsE:
	.zero		992


//--------------------- .nv.constant0._ZN5flash24flash_fwd_splitkv_kernelI23Flash_fwd_kernel_traitsILi192ELi64ELi64ELi4ELb0ELb0EN7cutlass6half_tE19Flash_kernel_traitsILi192ELi64ELi64ELi4ES3_EELb1ELb0ELb0ELb0ELb1ELb1ELb0ELb1EEEvNS_16Flash_fwd_paramsE --------------------------
	.section	.nv.constant0._ZN5flash24flash_fwd_splitkv_kernelI23Flash_fwd_kernel_traitsILi192ELi64ELi64ELi4ELb0ELb0EN7cutlass6half_tE19Flash_kernel_traitsILi192ELi64ELi64ELi4ES3_EELb1ELb0ELb0ELb0ELb1ELb1ELb0ELb1EEEvNS_16Flash_fwd_paramsE,"a",@progbits
	.sectionflags	@""
	.align	4
.nv.constant0._ZN5flash24flash_fwd_splitkv_kernelI23Flash_fwd_kernel_traitsILi192ELi64ELi64ELi4ELb0ELb0EN7cutlass6half_tE19Flash_kernel_traitsILi192ELi64ELi64ELi4ES3_EELb1ELb0ELb0ELb0ELb1ELb1ELb0ELb1EEEvNS_16Flash_fwd_paramsE:
	.zero		992


//--------------------- .nv.constant0._ZN5flash24flash_fwd_splitkv_kernelI23Flash_fwd_kernel_traitsILi192ELi64ELi64ELi4ELb0ELb0EN7cutlass6half_tE19Flash_kernel_traitsILi192ELi64ELi64ELi4ES3_EELb1ELb0ELb1ELb0ELb0ELb0ELb0ELb1EEEvNS_16Flash_fwd_paramsE --------------------------
	.section	.nv.constant0._ZN5flash24flash_fwd_splitkv_kernelI23Flash_fwd_kernel_traitsILi192ELi64ELi64ELi4ELb0ELb0EN7cutlass6half_tE19Flash_kernel_traitsILi192ELi64ELi64ELi4ES3_EELb1ELb0ELb1ELb0ELb0ELb0ELb0ELb1EEEvNS_16Flash_fwd_paramsE,"a",@progbits
	.sectionflags	@""
	.align	4
.nv.constant0._ZN5flash24flash_fwd_splitkv_kernelI23Flash_fwd_kernel_traitsILi192ELi64ELi64ELi4ELb0ELb0EN7cutlass6half_tE19Flash_kernel_traitsILi192ELi64ELi64ELi4ES3_EELb1ELb0ELb1ELb0ELb0ELb0ELb0ELb1EEEvNS_16Flash_fwd_paramsE:
	.zero		992


//--------------------- .nv.constant0._ZN5flash24flash_fwd_splitkv_kernelI23Flash_fwd_kernel_traitsILi192ELi64ELi64ELi4ELb0ELb0EN7cutlass6half_tE19Flash_kernel_traitsILi192ELi64ELi64ELi4ES3_EELb1ELb0ELb1ELb0ELb0ELb1ELb0ELb1EEEvNS_16Flash_fwd_paramsE --------------------------
	.section	.nv.constant0._ZN5flash24flash_fwd_splitkv_kernelI23Flash_fwd_kernel_traitsILi192ELi64ELi64ELi4ELb0ELb0EN7cutlass6half_tE19Flash_kernel_traitsILi192ELi64ELi64ELi4ES3_EELb1ELb0ELb1ELb0ELb0ELb1ELb0ELb1EEEvNS_16Flash_fwd_paramsE,"a",@progbits
	.sectionflags	@""
	.align	4
.nv.constant0._ZN5flash24flash_fwd_splitkv_kernelI23Flash_fwd_kernel_traitsILi192ELi64ELi64ELi4ELb0ELb0EN7cutlass6half_tE19Flash_kernel_traitsILi192ELi64ELi64ELi4ES3_EELb1ELb0ELb1ELb0ELb0ELb1ELb0ELb1EEEvNS_16Flash_fwd_paramsE:
	.zero		992


//--------------------- .nv.constant0._ZN5flash24flash_fwd_splitkv_kernelI23Flash_fwd_kernel_traitsILi192ELi64ELi64ELi4ELb0ELb0EN7cutlass6half_tE19Flash_kernel_traitsILi192ELi64ELi64ELi4ES3_EELb1ELb0ELb0ELb0ELb1ELb0ELb1ELb0EEEvNS_16Flash_fwd_paramsE --------------------------
	.section	.nv.constant0._ZN5flash24flash_fwd_splitkv_kernelI23Flash_fwd_kernel_traitsILi192ELi64ELi64ELi4ELb0ELb0EN7cutlass6half_tE19Flash_kernel_traitsILi192ELi64ELi64ELi4ES3_EELb1ELb0ELb0ELb0ELb1ELb0ELb1ELb0EEEvNS_16Flash_fwd_paramsE,"a",@progbits
	.sectionflags	@""
	.align	4
.nv.constant0._ZN5flash24flash_fwd_splitkv_kernelI23Flash_fwd_kernel_traitsILi192ELi64ELi64ELi4ELb0ELb0EN7cutlass6half_tE19Flash_kernel_traitsILi192ELi64ELi64ELi4ES3_EELb1ELb0ELb0ELb0ELb1ELb0ELb1ELb0EEEvNS_16Flash_fwd_paramsE:
	.zero		992


//--------------------- .nv.constant0._ZN5flash24flash_fwd_splitkv_kernelI23Flash_fwd_kernel_traitsILi192ELi64ELi64ELi4ELb0ELb0EN7cutlass6half_tE19Flash_kernel_traitsILi192ELi64ELi64ELi4ES3_EELb1ELb0ELb0ELb0ELb1ELb1ELb1ELb0EEEvNS_16Flash_fwd_paramsE --------------------------
	.section	.nv.constant0._ZN5flash24flash_fwd_splitkv_kernelI23Flash_fwd_kernel_traitsILi192ELi64ELi64ELi4ELb0ELb0EN7cutlass6half_tE19Flash_kernel_traitsILi192ELi64ELi64ELi4ES3_EELb1ELb0ELb0ELb0ELb1ELb1ELb1ELb0EEEvNS_16Flash_fwd_paramsE,"a",@progbits
	.sectionflags	@""
	.align	4
.nv.constant0._ZN5flash24flash_fwd_splitkv_kernelI23Flash_fwd_kernel_traitsILi192ELi64ELi64ELi4ELb0ELb0EN7cutlass6half_tE19Flash_kernel_traitsILi192ELi64ELi64ELi4ES3_EELb1ELb0ELb0ELb0ELb1ELb1ELb1ELb0EEEvNS_16Flash_fwd_paramsE:
	.zero		992


//--------------------- .nv.constant0._ZN5flash24flash_fwd_splitkv_kernelI23Flash_fwd_kernel_traitsILi192ELi64ELi64ELi4ELb0ELb0EN7cutlass6half_tE19Flash_kernel_traitsILi192ELi64ELi64ELi4ES3_EELb1ELb0ELb1ELb0ELb0ELb0ELb1ELb0EEEvNS_16Flash_fwd_paramsE --------------------------
	.section	.nv.constant0._ZN5flash24flash_fwd_splitkv_kernelI23Flash_fwd_kernel_traitsILi192ELi64ELi64ELi4ELb0ELb0EN7cutlass6half_tE19Flash_kernel_traitsILi192ELi64ELi64ELi4ES3_EELb1ELb0ELb1ELb0ELb0ELb0ELb1ELb0EEEvNS_16Flash_fwd_paramsE,"a",@progbits
	.sectionflags	@""
	.align	4
.nv.constant0._ZN5flash24flash_fwd_splitkv_kernelI23Flash_fwd_kernel_traitsILi192ELi64ELi64ELi4ELb0ELb0EN7cutlass6half_tE19Flash_kernel_traitsILi192ELi64ELi64ELi4ES3_EELb1ELb0ELb1ELb0ELb0ELb0ELb1ELb0EEEvNS_16Flash_fwd_paramsE:
	.zero		992


//--------------------- .nv.constant0._ZN5flash24flash_fwd_splitkv_kernelI23Flash_fwd_kernel_traitsILi192ELi64ELi64ELi4ELb0ELb0EN7cutlass6half_tE19Flash_kernel_traitsILi192ELi64ELi64ELi4ES3_EELb1ELb0ELb1ELb0ELb0ELb1ELb1ELb0EEEvNS_16Flash_fwd_paramsE --------------------------
	.section	.nv.constant0._ZN5flash24flash_fwd_splitkv_kernelI23Flash_fwd_kernel_traitsILi192ELi64ELi64ELi4ELb0ELb0EN7cutlass6half_tE19Flash_kernel_traitsILi192ELi64ELi64ELi4ES3_EELb1ELb0ELb1ELb0ELb0ELb1ELb1ELb0EEEvNS_16Flash_fwd_paramsE,"a",@progbits
	.sectionflags	@""
	.align	4
.nv.constant0._ZN5flash24flash_fwd_splitkv_kernelI23Flash_fwd_kernel_traitsILi192ELi64ELi64ELi4ELb0ELb0EN7cutlass6half_tE19Flash_kernel_traitsILi192ELi64ELi64ELi4ES3_EELb1ELb0ELb1ELb0ELb0ELb1ELb1ELb0EEEvNS_16Flash_fwd_paramsE:
	.zero		992


//--------------------- .nv.constant0._ZN5flash24flash_fwd_splitkv_kernelI23Flash_fwd_kernel_traitsILi192ELi64ELi64ELi4ELb0ELb0EN7cutlass6half_tE19Flash_kernel_traitsILi192ELi64ELi64ELi4ES3_EELb1ELb0ELb0ELb0ELb1ELb0ELb1ELb1EEEvNS_16Flash_fwd_paramsE --------------------------
	.section	.nv.constant0._ZN5flash24flash_fwd_splitkv_kernelI23Flash_fwd_kernel_traitsILi192ELi64ELi64ELi4ELb0ELb0EN7cutlass6half_tE19Flash_kernel_traitsILi192ELi64ELi64ELi4ES3_EELb1ELb0ELb0ELb0ELb1ELb0ELb1ELb1EEEvNS_16Flash_fwd_paramsE,"a",@progbits
	.sectionflags	@""
	.align	4
.nv.constant0._ZN5flash24flash_fwd_splitkv_kernelI23Flash_fwd_kernel_traitsILi192ELi64ELi64ELi4ELb0ELb0EN7cutlass6half_tE19Flash_kernel_traitsILi192ELi64ELi64ELi4ES3_EELb1ELb0ELb0ELb0ELb1ELb0ELb1ELb1EEEvNS_16Flash_fwd_paramsE:
	.zero		992


//--------------------- .nv.constant0._ZN5flash24flash_fwd_splitkv_kernelI23Flash_fwd_kernel_traitsILi192ELi64ELi64ELi4ELb0ELb0EN7cutlass6half_tE19Flash_kernel_traitsILi192ELi64ELi64ELi4ES3_EELb1ELb0ELb0ELb0ELb1ELb1ELb1ELb1EEEvNS_16Flash_fwd_paramsE --------------------------
	.section	.nv.constant0._ZN5flash24flash_fwd_splitkv_kernelI23Flash_fwd_kernel_traitsILi192ELi64ELi64ELi4ELb0ELb0EN7cutlass6half_tE19Flash_kernel_traitsILi192ELi64ELi64ELi4ES3_EELb1ELb0ELb0ELb0ELb1ELb1ELb1ELb1EEEvNS_16Flash_fwd_paramsE,"a",@progbits
	.sectionflags	@""
	.align	4
.nv.constant0._ZN5flash24flash_fwd_splitkv_kernelI23Flash_fwd_kernel_traitsILi192ELi64ELi64ELi4ELb0ELb0EN7cutlass6half_tE19Flash_kernel_traitsILi192ELi64ELi64ELi4ES3_EELb1ELb0ELb0ELb0ELb1ELb1ELb1ELb1EEEvNS_16Flash_fwd_paramsE:
	.zero		992


//--------------------- .nv.constant0._ZN5flash24flash_fwd_splitkv_kernelI23Flash_fwd_kernel_traitsILi192ELi64ELi64ELi4ELb0ELb0EN7cutlass6half_tE19Flash_kernel_traitsILi192ELi64ELi64ELi4ES3_EELb1ELb0ELb1ELb0ELb0ELb0ELb1ELb1EEEvNS_16Flash_fwd_paramsE --------------------------
	.section	.nv.constant0._ZN5flash24flash_fwd_splitkv_kernelI23Flash_fwd_kernel_traitsILi192ELi64ELi64ELi4ELb0ELb0EN7cutlass6half_tE19Flash_kernel_traitsILi192ELi64ELi64ELi4ES3_EELb1ELb0ELb1ELb0ELb0ELb0ELb1ELb1EEEvNS_16Flash_fwd_paramsE,"a",@progbits
	.sectionflags	@""
	.align	4
.nv.constant0._ZN5flash24flash_fwd_splitkv_kernelI23Flash_fwd_kernel_traitsILi192ELi64ELi64ELi4ELb0ELb0EN7cutlass6half_tE19Flash_kernel_traitsILi192ELi64ELi64ELi4ES3_EELb1ELb0ELb1ELb0ELb0ELb0ELb1ELb1EEEvNS_16Flash_fwd_paramsE:
	.zero		992


//--------------------- .nv.constant0._ZN5flash24flash_fwd_splitkv_kernelI23Flash_fwd_kernel_traitsILi192ELi64ELi64ELi4ELb0ELb0EN7cutlass6half_tE19Flash_kernel_traitsILi192ELi64ELi64ELi4ES3_EELb1ELb0ELb1ELb0ELb0ELb1ELb1ELb1EEEvNS_16Flash_fwd_paramsE --------------------------
	.section	.nv.constant0._ZN5flash24flash_fwd_splitkv_kernelI23Flash_fwd_kernel_traitsILi192ELi64ELi64ELi4ELb0ELb0EN7cutlass6half_tE19Flash_kernel_traitsILi192ELi64ELi64ELi4ES3_EELb1ELb0ELb1ELb0ELb0ELb1ELb1ELb1EEEvNS_16Flash_fwd_paramsE,"a",@progbits
	.sectionflags	@""
	.align	4
.nv.constant0._ZN5flash24flash_fwd_splitkv_kernelI23Flash_fwd_kernel_traitsILi192ELi64ELi64ELi4ELb0ELb0EN7cutlass6half_tE19Flash_kernel_traitsILi192ELi64ELi64ELi4ES3_EELb1ELb0ELb1ELb0ELb0ELb1ELb1ELb1EEEvNS_16Flash_fwd_paramsE:
	.zero		992


//--------------------- SYMBOLS --------------------------

	.type		.nv.reservedSmem.offset0,@object
	.size		.nv.reservedSmem.offset0,0x4
